	.target	sm_80

	.elftype	@"ET_EXEC"


//--------------------- .note.nv.tkinfo           --------------------------
	.section	.note.nv.tkinfo,"",@"SHT_NOTE"
	.sectionflags	@"SHF_NOTE_NV_TKINFO"
	.tkinfo
        /*0018*/ 	.word	0x00000002
        /*0030*/ 	.string	""
        /*0030*/ 	.string	"ptxas"
        /*0030*/ 	.string	"Cuda compilation tools, release 13.0, V13.0.88"
        /*0030*/ 	.string	"Build cuda_13.0.r13.0/compiler.36424714_0"
        /*0030*/ 	.string	"-arch sm_80 -m 64 "



//--------------------- .note.nv.cuinfo           --------------------------
	.section	.note.nv.cuinfo,"",@"SHT_NOTE"
	.sectionflags	@"SHF_NOTE_NV_CUINFO"
        /*0018*/ 	.short	0x0002
        /*001a*/ 	.short	0x0050
        /*001c*/ 	.short	0x0082
	.zero		2


//--------------------- .nv.info                  --------------------------
	.section	.nv.info,"",@"SHT_CUDA_INFO"
	.align	4


	//----- nvinfo : EIATTR_REGCOUNT
	.align		4
        /*0000*/ 	.byte	0x04, 0x2f
        /*0002*/ 	.short	(.L_12 - .L_11)
	.align		4
.L_11:
        /*0004*/ 	.word	index@(_ZN5flash16flash_fwd_kernelI23Flash_fwd_kernel_traitsILi192ELi64ELi64ELi4ELb0ELb0EN7cutlass6half_tE19Flash_kernel_traitsILi192ELi64ELi64ELi4ES3_EELb0ELb0ELb1ELb1ELb0ELb0ELb1ELb0EEEvNS_16Flash_fwd_paramsE)
        /*0008*/ 	.word	0x000000ff


	//----- nvinfo : EIATTR_FRAME_SIZE
	.align		4
.L_12:
        /*000c*/ 	.byte	0x04, 0x11
        /*000e*/ 	.short	(.L_14 - .L_13)
	.align		4
.L_13:
        /*0010*/ 	.word	index@(_ZN5flash16flash_fwd_kernelI23Flash_fwd_kernel_traitsILi192ELi64ELi64ELi4ELb0ELb0EN7cutlass6half_tE19Flash_kernel_traitsILi192ELi64ELi64ELi4ES3_EELb0ELb0ELb1ELb1ELb0ELb0ELb1ELb0EEEvNS_16Flash_fwd_paramsE)
        /*0014*/ 	.word	0x00000000


	//----- nvinfo : EIATTR_REGCOUNT
	.align		4
.L_14:
        /*0018*/ 	.byte	0x04, 0x2f
        /*001a*/ 	.short	(.L_16 - .L_15)
	.align		4
.L_15:
        /*001c*/ 	.word	index@(_ZN5flash16flash_fwd_kernelI23Flash_fwd_kernel_traitsILi192ELi64ELi64ELi4ELb0ELb0EN7cutlass6half_tE19Flash_kernel_traitsILi192ELi64ELi64ELi4ES3_EELb1ELb0ELb1ELb1ELb0ELb0ELb0ELb1EEEvNS_16Flash_fwd_paramsE)
        /*0020*/ 	.word	0x000000ff


	//----- nvinfo : EIATTR_FRAME_SIZE
	.align		4
.L_16:
        /*0024*/ 	.byte	0x04, 0x11
        /*0026*/ 	.short	(.L_18 - .L_17)
	.align		4
.L_17:
        /*0028*/ 	.word	index@(_ZN5flash16flash_fwd_kernelI23Flash_fwd_kernel_traitsILi192ELi64ELi64ELi4ELb0ELb0EN7cutlass6half_tE19Flash_kernel_traitsILi192ELi64ELi64ELi4ES3_EELb1ELb0ELb1ELb1ELb0ELb0ELb0ELb1EEEvNS_16Flash_fwd_paramsE)
        /*002c*/ 	.word	0x000000e0


	//----- nvinfo : EIATTR_REGCOUNT
	.align		4
.L_18:
        /*0030*/ 	.byte	0x04, 0x2f
        /*0032*/ 	.short	(.L_20 - .L_19)
	.align		4
.L_19:
        /*0034*/ 	.word	index@(_ZN5flash16flash_fwd_kernelI23Flash_fwd_kernel_traitsILi192ELi64ELi64ELi4ELb0ELb0EN7cutlass6half_tE19Flash_kernel_traitsILi192ELi64ELi64ELi4ES3_EELb0ELb0ELb1ELb0ELb0ELb0ELb1ELb0EEEvNS_16Flash_fwd_paramsE)
        /*0038*/ 	.word	0x000000fe


	//----- nvinfo : EIATTR_FRAME_SIZE
	.align		4
.L_20:
        /*003c*/ 	.byte	0x04, 0x11
        /*003e*/ 	.short	(.L_22 - .L_21)
	.align		4
.L_21:
        /*0040*/ 	.word	index@(_ZN5flash16flash_fwd_kernelI23Flash_fwd_kernel_traitsILi192ELi64ELi64ELi4ELb0ELb0EN7cutlass6half_tE19Flash_kernel_traitsILi192ELi64ELi64ELi4ES3_EELb0ELb0ELb1ELb0ELb0ELb0ELb1ELb0EEEvNS_16Flash_fwd_paramsE)
        /*0044*/ 	.word	0x00000000


	//----- nvinfo : EIATTR_REGCOUNT
	.align		4
.L_22:
        /*0048*/ 	.byte	0x04, 0x2f
        /*004a*/ 	.short	(.L_24 - .L_23)
	.align		4
.L_23:
        /*004c*/ 	.word	index@(_ZN5flash16flash_fwd_kernelI23Flash_fwd_kernel_traitsILi192ELi64ELi64ELi4ELb0ELb0EN7cutlass6half_tE19Flash_kernel_traitsILi192ELi64ELi64ELi4ES3_EELb1ELb0ELb1ELb0ELb0ELb0ELb0ELb1EEEvNS_16Flash_fwd_paramsE)
        /*0050*/ 	.word	0x000000ff


	//----- nvinfo : EIATTR_FRAME_SIZE
	.align		4
.L_24:
        /*0054*/ 	.byte	0x04, 0x11
        /*0056*/ 	.short	(.L_26 - .L_25)
	.align		4
.L_25:
        /*0058*/ 	.word	index@(_ZN5flash16flash_fwd_kernelI23Flash_fwd_kernel_traitsILi192ELi64ELi64ELi4ELb0ELb0EN7cutlass6half_tE19Flash_kernel_traitsILi192ELi64ELi64ELi4ES3_EELb1ELb0ELb1ELb0ELb0ELb0ELb0ELb1EEEvNS_16Flash_fwd_paramsE)
        /*005c*/ 	.word	0x000000d8


	//----- nvinfo : EIATTR_REGCOUNT
	.align		4
.L_26:
        /*0060*/ 	.byte	0x04, 0x2f
        /*0062*/ 	.short	(.L_28 - .L_27)
	.align		4
.L_27:
        /*0064*/ 	.word	index@(_ZN5flash16flash_fwd_kernelI23Flash_fwd_kernel_traitsILi192ELi64ELi64ELi4ELb0ELb0EN7cutlass6half_tE19Flash_kernel_traitsILi192ELi64ELi64ELi4ES3_EELb1ELb0ELb1ELb1ELb0ELb0ELb0ELb0EEEvNS_16Flash_fwd_paramsE)
        /*0068*/ 	.word	0x000000fc


	//----- nvinfo : EIATTR_FRAME_SIZE
	.align		4
.L_28:
        /*006c*/ 	.byte	0x04, 0x11
        /*006e*/ 	.short	(.L_30 - .L_29)
	.align		4
.L_29:
        /*0070*/ 	.word	index@(_ZN5flash16flash_fwd_kernelI23Flash_fwd_kernel_traitsILi192ELi64ELi64ELi4ELb0ELb0EN7cutlass6half_tE19Flash_kernel_traitsILi192ELi64ELi64ELi4ES3_EELb1ELb0ELb1ELb1ELb0ELb0ELb0ELb0EEEvNS_16Flash_fwd_paramsE)
        /*0074*/ 	.word	0x00000000


	//----- nvinfo : EIATTR_REGCOUNT
	.align		4
.L_30:
        /*0078*/ 	.byte	0x04, 0x2f
        /*007a*/ 	.short	(.L_32 - .L_31)
	.align		4
.L_31:
        /*007c*/ 	.word	index@(_ZN5flash16flash_fwd_kernelI23Flash_fwd_kernel_traitsILi192ELi64ELi64ELi4ELb0ELb0EN7cutlass6half_tE19Flash_kernel_traitsILi192ELi64ELi64ELi4ES3_EELb0ELb0ELb1ELb0ELb0ELb1ELb1ELb0EEEvNS_16Flash_fwd_paramsE)
        /*0080*/ 	.word	0x000000ff


	//----- nvinfo : EIATTR_FRAME_SIZE
	.align		4
.L_32:
        /*0084*/ 	.byte	0x04, 0x11
        /*0086*/ 	.short	(.L_34 - .L_33)
	.align		4
.L_33:
        /*0088*/ 	.word	index@(_ZN5flash16flash_fwd_kernelI23Flash_fwd_kernel_traitsILi192ELi64ELi64ELi4ELb0ELb0EN7cutlass6half_tE19Flash_kernel_traitsILi192ELi64ELi64ELi4ES3_EELb0ELb0ELb1ELb0ELb0ELb1ELb1ELb0EEEvNS_16Flash_fwd_paramsE)
        /*008c*/ 	.word	0x00000000


	//----- nvinfo : EIATTR_REGCOUNT
	.align		4
.L_34:
        /*0090*/ 	.byte	0x04, 0x2f
        /*0092*/ 	.short	(.L_36 - .L_35)
	.align		4
.L_35:
        /*0094*/ 	.word	index@(_ZN5flash16flash_fwd_kernelI23Flash_fwd_kernel_traitsILi192ELi64ELi64ELi4ELb0ELb0EN7cutlass6half_tE19Flash_kernel_traitsILi192ELi64ELi64ELi4ES3_EELb1ELb0ELb1ELb0ELb0ELb1ELb0ELb0EEEvNS_16Flash_fwd_paramsE)
        /*0098*/ 	.word	0x000000fc


	//----- nvinfo : EIATTR_FRAME_SIZE
	.align		4
.L_36:
        /*009c*/ 	.byte	0x04, 0x11
        /*009e*/ 	.short	(.L_38 - .L_37)
	.align		4
.L_37:
        /*00a0*/ 	.word	index@(_ZN5flash16flash_fwd_kernelI23Flash_fwd_kernel_traitsILi192ELi64ELi64ELi4ELb0ELb0EN7cutlass6half_tE19Flash_kernel_traitsILi192ELi64ELi64ELi4ES3_EELb1ELb0ELb1ELb0ELb0ELb1ELb0ELb0EEEvNS_16Flash_fwd_paramsE)
        /*00a4*/ 	.word	0x00000000


	//----- nvinfo : EIATTR_REGCOUNT
	.align		4
.L_38:
        /*00a8*/ 	.byte	0x04, 0x2f
        /*00aa*/ 	.short	(.L_40 - .L_39)
	.align		4
.L_39:
        /*00ac*/ 	.word	index@(_ZN5flash16flash_fwd_kernelI23Flash_fwd_kernel_traitsILi192ELi64ELi64ELi4ELb0ELb0EN7cutlass6half_tE19Flash_kernel_traitsILi192ELi64ELi64ELi4ES3_EELb0ELb0ELb0ELb1ELb0ELb0ELb1ELb0EEEvNS_16Flash_fwd_paramsE)
        /*00b0*/ 	.word	0x000000fe


	//----- nvinfo : EIATTR_FRAME_SIZE
	.align		4
.L_40:
        /*00b4*/ 	.byte	0x04, 0x11
        /*00b6*/ 	.short	(.L_42 - .L_41)
	.align		4
.L_41:
        /*00b8*/ 	.word	index@(_ZN5flash16flash_fwd_kernelI23Flash_fwd_kernel_traitsILi192ELi64ELi64ELi4ELb0ELb0EN7cutlass6half_tE19Flash_kernel_traitsILi192ELi64ELi64ELi4ES3_EELb0ELb0ELb0ELb1ELb0ELb0ELb1ELb0EEEvNS_16Flash_fwd_paramsE)
        /*00bc*/ 	.word	0x00000000


	//----- nvinfo : EIATTR_REGCOUNT
	.align		4
.L_42:
        /*00c0*/ 	.byte	0x04, 0x2f
        /*00c2*/ 	.short	(.L_44 - .L_43)
	.align		4
.L_43:
        /*00c4*/ 	.word	index@(_ZN5flash16flash_fwd_kernelI23Flash_fwd_kernel_traitsILi192ELi64ELi64ELi4ELb0ELb0EN7cutlass6half_tE19Flash_kernel_traitsILi192ELi64ELi64ELi4ES3_EELb1ELb0ELb0ELb1ELb0ELb0ELb0ELb1EEEvNS_16Flash_fwd_paramsE)
        /*00c8*/ 	.word	0x000000ff


	//----- nvinfo : EIATTR_FRAME_SIZE
	.align		4
.L_44:
        /*00cc*/ 	.byte	0x04, 0x11
        /*00ce*/ 	.short	(.L_46 - .L_45)
	.align		4
.L_45:
        /*00d0*/ 	.word	index@(_ZN5flash16flash_fwd_kernelI23Flash_fwd_kernel_traitsILi192ELi64ELi64ELi4ELb0ELb0EN7cutlass6half_tE19Flash_kernel_traitsILi192ELi64ELi64ELi4ES3_EELb1ELb0ELb0ELb1ELb0ELb0ELb0ELb1EEEvNS_16Flash_fwd_paramsE)
        /*00d4*/ 	.word	0x000000f0


	//----- nvinfo : EIATTR_REGCOUNT
	.align		4
.L_46:
        /*00d8*/ 	.byte	0x04, 0x2f
        /*00da*/ 	.short	(.L_48 - .L_47)
	.align		4
.L_47:
        /*00dc*/ 	.word	index@(_ZN5flash16flash_fwd_kernelI23Flash_fwd_kernel_traitsILi192ELi64ELi64ELi4ELb0ELb0EN7cutlass6half_tE19Flash_kernel_traitsILi192ELi64ELi64ELi4ES3_EELb0ELb0ELb0ELb0ELb0ELb0ELb1ELb0EEEvNS_16Flash_fwd_paramsE)
        /*00e0*/ 	.word	0x000000ff


	//----- nvinfo : EIATTR_FRAME_SIZE
	.align		4
.L_48:
        /*00e4*/ 	.byte	0x04, 0x11
        /*00e6*/ 	.short	(.L_50 - .L_49)
	.align		4
.L_49:
        /*00e8*/ 	.word	index@(_ZN5flash16flash_fwd_kernelI23Flash_fwd_kernel_traitsILi192ELi64ELi64ELi4ELb0ELb0EN7cutlass6half_tE19Flash_kernel_traitsILi192ELi64ELi64ELi4ES3_EELb0ELb0ELb0ELb0ELb0ELb0ELb1ELb0EEEvNS_16Flash_fwd_paramsE)
        /*00ec*/ 	.word	0x00000000


	//----- nvinfo : EIATTR_REGCOUNT
	.align		4
.L_50:
        /*00f0*/ 	.byte	0x04, 0x2f
        /*00f2*/ 	.short	(.L_52 - .L_51)
	.align		4
.L_51:
        /*00f4*/ 	.word	index@(_ZN5flash16flash_fwd_kernelI23Flash_fwd_kernel_traitsILi192ELi64ELi64ELi4ELb0ELb0EN7cutlass6half_tE19Flash_kernel_traitsILi192ELi64ELi64ELi4ES3_EELb1ELb0ELb0ELb0ELb0ELb0ELb0ELb1EEEvNS_16Flash_fwd_paramsE)
        /*00f8*/ 	.word	0x000000ff


	//----- nvinfo : EIATTR_FRAME_SIZE
	.align		4
.L_52:
        /*00fc*/ 	.byte	0x04, 0x11
        /*00fe*/ 	.short	(.L_54 - .L_53)
	.align		4
.L_53:
        /*0100*/ 	.word	index@(_ZN5flash16flash_fwd_kernelI23Flash_fwd_kernel_traitsILi192ELi64ELi64ELi4ELb0ELb0EN7cutlass6half_tE19Flash_kernel_traitsILi192ELi64ELi64ELi4ES3_EELb1ELb0ELb0ELb0ELb0ELb0ELb0ELb1EEEvNS_16Flash_fwd_paramsE)
        /*0104*/ 	.word	0x00000098


	//----- nvinfo : EIATTR_REGCOUNT
	.align		4
.L_54:
        /*0108*/ 	.byte	0x04, 0x2f
        /*010a*/ 	.short	(.L_56 - .L_55)
	.align		4
.L_55:
        /*010c*/ 	.word	index@(_ZN5flash16flash_fwd_kernelI23Flash_fwd_kernel_traitsILi192ELi64ELi64ELi4ELb0ELb0EN7cutlass6half_tE19Flash_kernel_traitsILi192ELi64ELi64ELi4ES3_EELb1ELb0ELb0ELb1ELb0ELb0ELb0ELb0EEEvNS_16Flash_fwd_paramsE)
        /*0110*/ 	.word	0x000000f4


	//----- nvinfo : EIATTR_FRAME_SIZE
	.align		4
.L_56:
        /*0114*/ 	.byte	0x04, 0x11
        /*0116*/ 	.short	(.L_58 - .L_57)
	.align		4
.L_57:
        /*0118*/ 	.word	index@(_ZN5flash16flash_fwd_kernelI23Flash_fwd_kernel_traitsILi192ELi64ELi64ELi4ELb0ELb0EN7cutlass6half_tE19Flash_kernel_traitsILi192ELi64ELi64ELi4ES3_EELb1ELb0ELb0ELb1ELb0ELb0ELb0ELb0EEEvNS_16Flash_fwd_paramsE)
        /*011c*/ 	.word	0x00000000


	//----- nvinfo : EIATTR_REGCOUNT
	.align		4
.L_58:
        /*0120*/ 	.byte	0x04, 0x2f
        /*0122*/ 	.short	(.L_60 - .L_59)
	.align		4
.L_59:
        /*0124*/ 	.word	index@(_ZN5flash16flash_fwd_kernelI23Flash_fwd_kernel_traitsILi192ELi64ELi64ELi4ELb0ELb0EN7cutlass6half_tE19Flash_kernel_traitsILi192ELi64ELi64ELi4ES3_EELb0ELb0ELb0ELb0ELb0ELb1ELb1ELb0EEEvNS_16Flash_fwd_paramsE)
        /*0128*/ 	.word	0x000000ff


	//----- nvinfo : EIATTR_FRAME_SIZE
	.align		4
.L_60:
        /*012c*/ 	.byte	0x04, 0x11
        /*012e*/ 	.short	(.L_62 - .L_61)
	.align		4
.L_61:
        /*0130*/ 	.word	index@(_ZN5flash16flash_fwd_kernelI23Flash_fwd_kernel_traitsILi192ELi64ELi64ELi4ELb0ELb0EN7cutlass6half_tE19Flash_kernel_traitsILi192ELi64ELi64ELi4ES3_EELb0ELb0ELb0ELb0ELb0ELb1ELb1ELb0EEEvNS_16Flash_fwd_paramsE)
        /*0134*/ 	.word	0x00000000


	//----- nvinfo : EIATTR_REGCOUNT
	.align		4
.L_62:
        /*0138*/ 	.byte	0x04, 0x2f
        /*013a*/ 	.short	(.L_64 - .L_63)
	.align		4
.L_63:
        /*013c*/ 	.word	index@(_ZN5flash16flash_fwd_kernelI23Flash_fwd_kernel_traitsILi192ELi64ELi64ELi4ELb0ELb0EN7cutlass6half_tE19Flash_kernel_traitsILi192ELi64ELi64ELi4ES3_EELb1ELb0ELb0ELb0ELb0ELb1ELb0ELb0EEEvNS_16Flash_fwd_paramsE)
        /*0140*/ 	.word	0x000000ec


	//----- nvinfo : EIATTR_FRAME_SIZE
	.align		4
.L_64:
        /*0144*/ 	.byte	0x04, 0x11
        /*0146*/ 	.short	(.L_66 - .L_65)
	.align		4
.L_65:
        /*0148*/ 	.word	index@(_ZN5flash16flash_fwd_kernelI23Flash_fwd_kernel_traitsILi192ELi64ELi64ELi4ELb0ELb0EN7cutlass6half_tE19Flash_kernel_traitsILi192ELi64ELi64ELi4ES3_EELb1ELb0ELb0ELb0ELb0ELb1ELb0ELb0EEEvNS_16Flash_fwd_paramsE)
        /*014c*/ 	.word	0x00000000


	//----- nvinfo : EIATTR_REGCOUNT
	.align		4
.L_66:
        /*0150*/ 	.byte	0x04, 0x2f
        /*0152*/ 	.short	(.L_68 - .L_67)
	.align		4
.L_67:
        /*0154*/ 	.word	index@(_ZN5flash16flash_fwd_kernelI23Flash_fwd_kernel_traitsILi192ELi64ELi64ELi4ELb0ELb0EN7cutlass6half_tE19Flash_kernel_traitsILi192ELi64ELi64ELi4ES3_EELb1ELb0ELb1ELb0ELb0ELb0ELb0ELb0EEEvNS_16Flash_fwd_paramsE)
        /*0158*/ 	.word	0x000000fa


	//----- nvinfo : EIATTR_FRAME_SIZE
	.align		4
.L_68:
        /*015c*/ 	.byte	0x04, 0x11
        /*015e*/ 	.short	(.L_70 - .L_69)
	.align		4
.L_69:
        /*0160*/ 	.word	index@(_ZN5flash16flash_fwd_kernelI23Flash_fwd_kernel_traitsILi192ELi64ELi64ELi4ELb0ELb0EN7cutlass6half_tE19Flash_kernel_traitsILi192ELi64ELi64ELi4ES3_EELb1ELb0ELb1ELb0ELb0ELb0ELb0ELb0EEEvNS_16Flash_fwd_paramsE)
        /*0164*/ 	.word	0x00000000


	//----- nvinfo : EIATTR_REGCOUNT
	.align		4
.L_70:
        /*0168*/ 	.byte	0x04, 0x2f
        /*016a*/ 	.short	(.L_72 - .L_71)
	.align		4
.L_71:
        /*016c*/ 	.word	index@(_ZN5flash16flash_fwd_kernelI23Flash_fwd_kernel_traitsILi192ELi64ELi64ELi4ELb0ELb0EN7cutlass6half_tE19Flash_kernel_traitsILi192ELi64ELi64ELi4ES3_EELb1ELb0ELb0ELb0ELb0ELb0ELb0ELb0EEEvNS_16Flash_fwd_paramsE)
        /*0170*/ 	.word	0x000000f4


	//----- nvinfo : EIATTR_FRAME_SIZE
	.align		4
.L_72:
        /*0174*/ 	.byte	0x04, 0x11
        /*0176*/ 	.short	(.L_74 - .L_73)
	.align		4
.L_73:
        /*0178*/ 	.word	index@(_ZN5flash16flash_fwd_kernelI23Flash_fwd_kernel_traitsILi192ELi64ELi64ELi4ELb0ELb0EN7cutlass6half_tE19Flash_kernel_traitsILi192ELi64ELi64ELi4ES3_EELb1ELb0ELb0ELb0ELb0ELb0ELb0ELb0EEEvNS_16Flash_fwd_paramsE)
        /*017c*/ 	.word	0x00000000


	//----- nvinfo : EIATTR_REGCOUNT
	.align		4
.L_74:
        /*0180*/ 	.byte	0x04, 0x2f
        /*0182*/ 	.short	(.L_76 - .L_75)
	.align		4
.L_75:
        /*0184*/ 	.word	index@(_ZN5flash16flash_fwd_kernelI23Flash_fwd_kernel_traitsILi192ELi128ELi64ELi8ELb0ELb0EN7cutlass6half_tE19Flash_kernel_traitsILi192ELi128ELi64ELi8ES3_EELb0ELb0ELb1ELb1ELb0ELb0ELb1ELb0EEEvNS_16Flash_fwd_paramsE)
        /*0188*/ 	.word	0x000000ff


	//----- nvinfo : EIATTR_FRAME_SIZE
	.align		4
.L_76:
        /*018c*/ 	.byte	0x04, 0x11
        /*018e*/ 	.short	(.L_78 - .L_77)
	.align		4
.L_77:
        /*0190*/ 	.word	index@(_ZN5flash16flash_fwd_kernelI23Flash_fwd_kernel_traitsILi192ELi128ELi64ELi8ELb0ELb0EN7cutlass6half_tE19Flash_kernel_traitsILi192ELi128ELi64ELi8ES3_EELb0ELb0ELb1ELb1ELb0ELb0ELb1ELb0EEEvNS_16Flash_fwd_paramsE)
        /*0194*/ 	.word	0x00000000


	//----- nvinfo : EIATTR_REGCOUNT
	.align		4
.L_78:
        /*0198*/ 	.byte	0x04, 0x2f
        /*019a*/ 	.short	(.L_80 - .L_79)
	.align		4
.L_79:
        /*019c*/ 	.word	index@(_ZN5flash16flash_fwd_kernelI23Flash_fwd_kernel_traitsILi192ELi128ELi64ELi8ELb0ELb0EN7cutlass6half_tE19Flash_kernel_traitsILi192ELi128ELi64ELi8ES3_EELb0ELb0ELb1ELb1ELb0ELb0ELb0ELb0EEEvNS_16Flash_fwd_paramsE)
        /*01a0*/ 	.word	0x000000f4


	//----- nvinfo : EIATTR_FRAME_SIZE
	.align		4
.L_80:
        /*01a4*/ 	.byte	0x04, 0x11
        /*01a6*/ 	.short	(.L_82 - .L_81)
	.align		4
.L_81:
        /*01a8*/ 	.word	index@(_ZN5flash16flash_fwd_kernelI23Flash_fwd_kernel_traitsILi192ELi128ELi64ELi8ELb0ELb0EN7cutlass6half_tE19Flash_kernel_traitsILi192ELi128ELi64ELi8ES3_EELb0ELb0ELb1ELb1ELb0ELb0ELb0ELb0EEEvNS_16Flash_fwd_paramsE)
        /*01ac*/ 	.word	0x00000000


	//----- nvinfo : EIATTR_REGCOUNT
	.align		4
.L_82:
        /*01b0*/ 	.byte	0x04, 0x2f
        /*01b2*/ 	.short	(.L_84 - .L_83)
	.align		4
.L_83:
        /*01b4*/ 	.word	index@(_ZN5flash16flash_fwd_kernelI23Flash_fwd_kernel_traitsILi192ELi128ELi64ELi8ELb0ELb0EN7cutlass6half_tE19Flash_kernel_traitsILi192ELi128ELi64ELi8ES3_EELb0ELb0ELb1ELb0ELb0ELb0ELb1ELb0EEEvNS_16Flash_fwd_paramsE)
        /*01b8*/ 	.word	0x000000ff


	//----- nvinfo : EIATTR_FRAME_SIZE
	.align		4
.L_84:
        /*01bc*/ 	.byte	0x04, 0x11
        /*01be*/ 	.short	(.L_86 - .L_85)
	.align		4
.L_85:
        /*01c0*/ 	.word	index@(_ZN5flash16flash_fwd_kernelI23Flash_fwd_kernel_traitsILi192ELi128ELi64ELi8ELb0ELb0EN7cutlass6half_tE19Flash_kernel_traitsILi192ELi128ELi64ELi8ES3_EELb0ELb0ELb1ELb0ELb0ELb0ELb1ELb0EEEvNS_16Flash_fwd_paramsE)
        /*01c4*/ 	.word	0x00000000


	//----- nvinfo : EIATTR_REGCOUNT
	.align		4
.L_86:
        /*01c8*/ 	.byte	0x04, 0x2f
        /*01ca*/ 	.short	(.L_88 - .L_87)
	.align		4
.L_87:
        /*01cc*/ 	.word	index@(_ZN5flash16flash_fwd_kernelI23Flash_fwd_kernel_traitsILi192ELi128ELi64ELi8ELb0ELb0EN7cutlass6half_tE19Flash_kernel_traitsILi192ELi128ELi64ELi8ES3_EELb0ELb0ELb1ELb0ELb0ELb0ELb0ELb0EEEvNS_16Flash_fwd_paramsE)
        /*01d0*/ 	.word	0x000000f8


	//----- nvinfo : EIATTR_FRAME_SIZE
	.align		4
.L_88:
        /*01d4*/ 	.byte	0x04, 0x11
        /*01d6*/ 	.short	(.L_90 - .L_89)
	.align		4
.L_89:
        /*01d8*/ 	.word	index@(_ZN5flash16flash_fwd_kernelI23Flash_fwd_kernel_traitsILi192ELi128ELi64ELi8ELb0ELb0EN7cutlass6half_tE19Flash_kernel_traitsILi192ELi128ELi64ELi8ES3_EELb0ELb0ELb1ELb0ELb0ELb0ELb0ELb0EEEvNS_16Flash_fwd_paramsE)
        /*01dc*/ 	.word	0x00000000


	//----- nvinfo : EIATTR_REGCOUNT
	.align		4
.L_90:
        /*01e0*/ 	.byte	0x04, 0x2f
        /*01e2*/ 	.short	(.L_92 - .L_91)
	.align		4
.L_91:
        /*01e4*/ 	.word	index@(_ZN5flash16flash_fwd_kernelI23Flash_fwd_kernel_traitsILi192ELi128ELi64ELi8ELb0ELb0EN7cutlass6half_tE19Flash_kernel_traitsILi192ELi128ELi64ELi8ES3_EELb0ELb0ELb1ELb0ELb0ELb1ELb1ELb0EEEvNS_16Flash_fwd_paramsE)
        /*01e8*/ 	.word	0x000000ff


	//----- nvinfo : EIATTR_FRAME_SIZE
	.align		4
.L_92:
        /*01ec*/ 	.byte	0x04, 0x11
        /*01ee*/ 	.short	(.L_94 - .L_93)
	.align		4
.L_93:
        /*01f0*/ 	.word	index@(_ZN5flash16flash_fwd_kernelI23Flash_fwd_kernel_traitsILi192ELi128ELi64ELi8ELb0ELb0EN7cutlass6half_tE19Flash_kernel_traitsILi192ELi128ELi64ELi8ES3_EELb0ELb0ELb1ELb0ELb0ELb1ELb1ELb0EEEvNS_16Flash_fwd_paramsE)
        /*01f4*/ 	.word	0x00000000


	//----- nvinfo : EIATTR_REGCOUNT
	.align		4
.L_94:
        /*01f8*/ 	.byte	0x04, 0x2f
        /*01fa*/ 	.short	(.L_96 - .L_95)
	.align		4
.L_95:
        /*01fc*/ 	.word	index@(_ZN5flash16flash_fwd_kernelI23Flash_fwd_kernel_traitsILi192ELi128ELi64ELi8ELb0ELb0EN7cutlass6half_tE19Flash_kernel_traitsILi192ELi128ELi64ELi8ES3_EELb0ELb0ELb1ELb0ELb0ELb1ELb0ELb0EEEvNS_16Flash_fwd_paramsE)
        /*0200*/ 	.word	0x000000f2


	//----- nvinfo : EIATTR_FRAME_SIZE
	.align		4
.L_96:
        /*0204*/ 	.byte	0x04, 0x11
        /*0206*/ 	.short	(.L_98 - .L_97)
	.align		4
.L_97:
        /*0208*/ 	.word	index@(_ZN5flash16flash_fwd_kernelI23Flash_fwd_kernel_traitsILi192ELi128ELi64ELi8ELb0ELb0EN7cutlass6half_tE19Flash_kernel_traitsILi192ELi128ELi64ELi8ES3_EELb0ELb0ELb1ELb0ELb0ELb1ELb0ELb0EEEvNS_16Flash_fwd_paramsE)
        /*020c*/ 	.word	0x00000000


	//----- nvinfo : EIATTR_REGCOUNT
	.align		4
.L_98:
        /*0210*/ 	.byte	0x04, 0x2f
        /*0212*/ 	.short	(.L_100 - .L_99)
	.align		4
.L_99:
        /*0214*/ 	.word	index@(_ZN5flash16flash_fwd_kernelI23Flash_fwd_kernel_traitsILi192ELi128ELi64ELi8ELb0ELb0EN7cutlass6half_tE19Flash_kernel_traitsILi192ELi128ELi64ELi8ES3_EELb0ELb0ELb0ELb1ELb0ELb0ELb1ELb0EEEvNS_16Flash_fwd_paramsE)
        /*0218*/ 	.word	0x000000fe


	//----- nvinfo : EIATTR_FRAME_SIZE
	.align		4
.L_100:
        /*021c*/ 	.byte	0x04, 0x11
        /*021e*/ 	.short	(.L_102 - .L_101)
	.align		4
.L_101:
        /*0220*/ 	.word	index@(_ZN5flash16flash_fwd_kernelI23Flash_fwd_kernel_traitsILi192ELi128ELi64ELi8ELb0ELb0EN7cutlass6half_tE19Flash_kernel_traitsILi192ELi128ELi64ELi8ES3_EELb0ELb0ELb0ELb1ELb0ELb0ELb1ELb0EEEvNS_16Flash_fwd_paramsE)
        /*0224*/ 	.word	0x00000000


	//----- nvinfo : EIATTR_REGCOUNT
	.align		4
.L_102:
        /*0228*/ 	.byte	0x04, 0x2f
        /*022a*/ 	.short	(.L_104 - .L_103)
	.align		4
.L_103:
        /*022c*/ 	.word	index@(_ZN5flash16flash_fwd_kernelI23Flash_fwd_kernel_traitsILi192ELi128ELi64ELi8ELb0ELb0EN7cutlass6half_tE19Flash_kernel_traitsILi192ELi128ELi64ELi8ES3_EELb0ELb0ELb0ELb1ELb0ELb0ELb0ELb0EEEvNS_16Flash_fwd_paramsE)
        /*0230*/ 	.word	0x000000ec


	//----- nvinfo : EIATTR_FRAME_SIZE
	.align		4
.L_104:
        /*0234*/ 	.byte	0x04, 0x11
        /*0236*/ 	.short	(.L_106 - .L_105)
	.align		4
.L_105:
        /*0238*/ 	.word	index@(_ZN5flash16flash_fwd_kernelI23Flash_fwd_kernel_traitsILi192ELi128ELi64ELi8ELb0ELb0EN7cutlass6half_tE19Flash_kernel_traitsILi192ELi128ELi64ELi8ES3_EELb0ELb0ELb0ELb1ELb0ELb0ELb0ELb0EEEvNS_16Flash_fwd_paramsE)
        /*023c*/ 	.word	0x00000000


	//----- nvinfo : EIATTR_REGCOUNT
	.align		4
.L_106:
        /*0240*/ 	.byte	0x04, 0x2f
        /*0242*/ 	.short	(.L_108 - .L_107)
	.align		4
.L_107:
        /*0244*/ 	.word	index@(_ZN5flash16flash_fwd_kernelI23Flash_fwd_kernel_traitsILi192ELi128ELi64ELi8ELb0ELb0EN7cutlass6half_tE19Flash_kernel_traitsILi192ELi128ELi64ELi8ES3_EELb0ELb0ELb0ELb0ELb0ELb0ELb1ELb0EEEvNS_16Flash_fwd_paramsE)
        /*0248*/ 	.word	0x000000ff


	//----- nvinfo : EIATTR_FRAME_SIZE
	.align		4
.L_108:
        /*024c*/ 	.byte	0x04, 0x11
        /*024e*/ 	.short	(.L_110 - .L_109)
	.align		4
.L_109:
        /*0250*/ 	.word	index@(_ZN5flash16flash_fwd_kernelI23Flash_fwd_kernel_traitsILi192ELi128ELi64ELi8ELb0ELb0EN7cutlass6half_tE19Flash_kernel_traitsILi192ELi128ELi64ELi8ES3_EELb0ELb0ELb0ELb0ELb0ELb0ELb1ELb0EEEvNS_16Flash_fwd_paramsE)
        /*0254*/ 	.word	0x00000000


	//----- nvinfo : EIATTR_REGCOUNT
	.align		4
.L_110:
        /*0258*/ 	.byte	0x04, 0x2f
        /*025a*/ 	.short	(.L_112 - .L_111)
	.align		4
.L_111:
        /*025c*/ 	.word	index@(_ZN5flash16flash_fwd_kernelI23Flash_fwd_kernel_traitsILi192ELi128ELi64ELi8ELb0ELb0EN7cutlass6half_tE19Flash_kernel_traitsILi192ELi128ELi64ELi8ES3_EELb0ELb0ELb0ELb0ELb0ELb0ELb0ELb0EEEvNS_16Flash_fwd_paramsE)
        /*0260*/ 	.word	0x000000ea


	//----- nvinfo : EIATTR_FRAME_SIZE
	.align		4
.L_112:
        /*0264*/ 	.byte	0x04, 0x11
        /*0266*/ 	.short	(.L_114 - .L_113)
	.align		4
.L_113:
        /*0268*/ 	.word	index@(_ZN5flash16flash_fwd_kernelI23Flash_fwd_kernel_traitsILi192ELi128ELi64ELi8ELb0ELb0EN7cutlass6half_tE19Flash_kernel_traitsILi192ELi128ELi64ELi8ES3_EELb0ELb0ELb0ELb0ELb0ELb0ELb0ELb0EEEvNS_16Flash_fwd_paramsE)
        /*026c*/ 	.word	0x00000000


	//----- nvinfo : EIATTR_REGCOUNT
	.align		4
.L_114:
        /*0270*/ 	.byte	0x04, 0x2f
        /*0272*/ 	.short	(.L_116 - .L_115)
	.align		4
.L_115:
        /*0274*/ 	.word	index@(_ZN5flash16flash_fwd_kernelI23Flash_fwd_kernel_traitsILi192ELi128ELi64ELi8ELb0ELb0EN7cutlass6half_tE19Flash_kernel_traitsILi192ELi128ELi64ELi8ES3_EELb0ELb0ELb0ELb0ELb0ELb1ELb1ELb0EEEvNS_16Flash_fwd_paramsE)
        /*0278*/ 	.word	0x000000ff


	//----- nvinfo : EIATTR_FRAME_SIZE
	.align		4
.L_116:
        /*027c*/ 	.byte	0x04, 0x11
        /*027e*/ 	.short	(.L_118 - .L_117)
	.align		4
.L_117:
        /*0280*/ 	.word	index@(_ZN5flash16flash_fwd_kernelI23Flash_fwd_kernel_traitsILi192ELi128ELi64ELi8ELb0ELb0EN7cutlass6half_tE19Flash_kernel_traitsILi192ELi128ELi64ELi8ES3_EELb0ELb0ELb0ELb0ELb0ELb1ELb1ELb0EEEvNS_16Flash_fwd_paramsE)
        /*0284*/ 	.word	0x00000000


	//----- nvinfo : EIATTR_REGCOUNT
	.align		4
.L_118:
        /*0288*/ 	.byte	0x04, 0x2f
        /*028a*/ 	.short	(.L_120 - .L_119)
	.align		4
.L_119:
        /*028c*/ 	.word	index@(_ZN5flash16flash_fwd_kernelI23Flash_fwd_kernel_traitsILi192ELi128ELi64ELi8ELb0ELb0EN7cutlass6half_tE19Flash_kernel_traitsILi192ELi128ELi64ELi8ES3_EELb0ELb0ELb0ELb0ELb0ELb1ELb0ELb0EEEvNS_16Flash_fwd_paramsE)
        /*0290*/ 	.word	0x000000e3


	//----- nvinfo : EIATTR_FRAME_SIZE
	.align		4
.L_120:
        /*0294*/ 	.byte	0x04, 0x11
        /*0296*/ 	.short	(.L_122 - .L_121)
	.align		4
.L_121:
        /*0298*/ 	.word	index@(_ZN5flash16flash_fwd_kernelI23Flash_fwd_kernel_traitsILi192ELi128ELi64ELi8ELb0ELb0EN7cutlass6half_tE19Flash_kernel_traitsILi192ELi128ELi64ELi8ES3_EELb0ELb0ELb0ELb0ELb0ELb1ELb0ELb0EEEvNS_16Flash_fwd_paramsE)
        /*029c*/ 	.word	0x00000000


	//----- nvinfo : EIATTR_MIN_STACK_SIZE
	.align		4
.L_122:
        /*02a0*/ 	.byte	0x04, 0x12
        /*02a2*/ 	.short	(.L_124 - .L_123)
	.align		4
.L_123:
        /*02a4*/ 	.word	index@(_ZN5flash16flash_fwd_kernelI23Flash_fwd_kernel_traitsILi192ELi128ELi64ELi8ELb0ELb0EN7cutlass6half_tE19Flash_kernel_traitsILi192ELi128ELi64ELi8ES3_EELb0ELb0ELb0ELb0ELb0ELb1ELb0ELb0EEEvNS_16Flash_fwd_paramsE)
        /*02a8*/ 	.word	0x00000000


	//----- nvinfo : EIATTR_MIN_STACK_SIZE
	.align		4
.L_124:
        /*02ac*/ 	.byte	0x04, 0x12
        /*02ae*/ 	.short	(.L_126 - .L_125)
	.align		4
.L_125:
        /*02b0*/ 	.word	index@(_ZN5flash16flash_fwd_kernelI23Flash_fwd_kernel_traitsILi192ELi128ELi64ELi8ELb0ELb0EN7cutlass6half_tE19Flash_kernel_traitsILi192ELi128ELi64ELi8ES3_EELb0ELb0ELb0ELb0ELb0ELb1ELb1ELb0EEEvNS_16Flash_fwd_paramsE)
        /*02b4*/ 	.word	0x00000000


	//----- nvinfo : EIATTR_MIN_STACK_SIZE
	.align		4
.L_126:
        /*02b8*/ 	.byte	0x04, 0x12
        /*02ba*/ 	.short	(.L_128 - .L_127)
	.align		4
.L_127:
        /*02bc*/ 	.word	index@(_ZN5flash16flash_fwd_kernelI23Flash_fwd_kernel_traitsILi192ELi128ELi64ELi8ELb0ELb0EN7cutlass6half_tE19Flash_kernel_traitsILi192ELi128ELi64ELi8ES3_EELb0ELb0ELb0ELb0ELb0ELb0ELb0ELb0EEEvNS_16Flash_fwd_paramsE)
        /*02c0*/ 	.word	0x00000000


	//----- nvinfo : EIATTR_MIN_STACK_SIZE
	.align		4
.L_128:
        /*02c4*/ 	.byte	0x04, 0x12
        /*02c6*/ 	.short	(.L_130 - .L_129)
	.align		4
.L_129:
        /*02c8*/ 	.word	index@(_ZN5flash16flash_fwd_kernelI23Flash_fwd_kernel_traitsILi192ELi128ELi64ELi8ELb0ELb0EN7cutlass6half_tE19Flash_kernel_traitsILi192ELi128ELi64ELi8ES3_EELb0ELb0ELb0ELb0ELb0ELb0ELb1ELb0EEEvNS_16Flash_fwd_paramsE)
        /*02cc*/ 	.word	0x00000000


	//----- nvinfo : EIATTR_MIN_STACK_SIZE
	.align		4
.L_130:
        /*02d0*/ 	.byte	0x04, 0x12
        /*02d2*/ 	.short	(.L_132 - .L_131)
	.align		4
.L_131:
        /*02d4*/ 	.word	index@(_ZN5flash16flash_fwd_kernelI23Flash_fwd_kernel_traitsILi192ELi128ELi64ELi8ELb0ELb0EN7cutlass6half_tE19Flash_kernel_traitsILi192ELi128ELi64ELi8ES3_EELb0ELb0ELb0ELb1ELb0ELb0ELb0ELb0EEEvNS_16Flash_fwd_paramsE)
        /*02d8*/ 	.word	0x00000000


	//----- nvinfo : EIATTR_MIN_STACK_SIZE
	.align		4
.L_132:
        /*02dc*/ 	.byte	0x04, 0x12
        /*02de*/ 	.short	(.L_134 - .L_133)
	.align		4
.L_133:
        /*02e0*/ 	.word	index@(_ZN5flash16flash_fwd_kernelI23Flash_fwd_kernel_traitsILi192ELi128ELi64ELi8ELb0ELb0EN7cutlass6half_tE19Flash_kernel_traitsILi192ELi128ELi64ELi8ES3_EELb0ELb0ELb0ELb1ELb0ELb0ELb1ELb0EEEvNS_16Flash_fwd_paramsE)
        /*02e4*/ 	.word	0x00000000


	//----- nvinfo : EIATTR_MIN_STACK_SIZE
	.align		4
.L_134:
        /*02e8*/ 	.byte	0x04, 0x12
        /*02ea*/ 	.short	(.L_136 - .L_135)
	.align		4
.L_135:
        /*02ec*/ 	.word	index@(_ZN5flash16flash_fwd_kernelI23Flash_fwd_kernel_traitsILi192ELi128ELi64ELi8ELb0ELb0EN7cutlass6half_tE19Flash_kernel_traitsILi192ELi128ELi64ELi8ES3_EELb0ELb0ELb1ELb0ELb0ELb1ELb0ELb0EEEvNS_16Flash_fwd_paramsE)
        /*02f0*/ 	.word	0x00000000


	//----- nvinfo : EIATTR_MIN_STACK_SIZE
	.align		4
.L_136:
        /*02f4*/ 	.byte	0x04, 0x12
        /*02f6*/ 	.short	(.L_138 - .L_137)
	.align		4
.L_137:
        /*02f8*/ 	.word	index@(_ZN5flash16flash_fwd_kernelI23Flash_fwd_kernel_traitsILi192ELi128ELi64ELi8ELb0ELb0EN7cutlass6half_tE19Flash_kernel_traitsILi192ELi128ELi64ELi8ES3_EELb0ELb0ELb1ELb0ELb0ELb1ELb1ELb0EEEvNS_16Flash_fwd_paramsE)
        /*02fc*/ 	.word	0x00000000


	//----- nvinfo : EIATTR_MIN_STACK_SIZE
	.align		4
.L_138:
        /*0300*/ 	.byte	0x04, 0x12
        /*0302*/ 	.short	(.L_140 - .L_139)
	.align		4
.L_139:
        /*0304*/ 	.word	index@(_ZN5flash16flash_fwd_kernelI23Flash_fwd_kernel_traitsILi192ELi128ELi64ELi8ELb0ELb0EN7cutlass6half_tE19Flash_kernel_traitsILi192ELi128ELi64ELi8ES3_EELb0ELb0ELb1ELb0ELb0ELb0ELb0ELb0EEEvNS_16Flash_fwd_paramsE)
        /*0308*/ 	.word	0x00000000


	//----- nvinfo : EIATTR_MIN_STACK_SIZE
	.align		4
.L_140:
        /*030c*/ 	.byte	0x04, 0x12
        /*030e*/ 	.short	(.L_142 - .L_141)
	.align		4
.L_141:
        /*0310*/ 	.word	index@(_ZN5flash16flash_fwd_kernelI23Flash_fwd_kernel_traitsILi192ELi128ELi64ELi8ELb0ELb0EN7cutlass6half_tE19Flash_kernel_traitsILi192ELi128ELi64ELi8ES3_EELb0ELb0ELb1ELb0ELb0ELb0ELb1ELb0EEEvNS_16Flash_fwd_paramsE)
        /*0314*/ 	.word	0x00000000


	//----- nvinfo : EIATTR_MIN_STACK_SIZE
	.align		4
.L_142:
        /*0318*/ 	.byte	0x04, 0x12
        /*031a*/ 	.short	(.L_144 - .L_143)
	.align		4
.L_143:
        /*031c*/ 	.word	index@(_ZN5flash16flash_fwd_kernelI23Flash_fwd_kernel_traitsILi192ELi128ELi64ELi8ELb0ELb0EN7cutlass6half_tE19Flash_kernel_traitsILi192ELi128ELi64ELi8ES3_EELb0ELb0ELb1ELb1ELb0ELb0ELb0ELb0EEEvNS_16Flash_fwd_paramsE)
        /*0320*/ 	.word	0x00000000


	//----- nvinfo : EIATTR_MIN_STACK_SIZE
	.align		4
.L_144:
        /*0324*/ 	.byte	0x04, 0x12
        /*0326*/ 	.short	(.L_146 - .L_145)
	.align		4
.L_145:
        /*0328*/ 	.word	index@(_ZN5flash16flash_fwd_kernelI23Flash_fwd_kernel_traitsILi192ELi128ELi64ELi8ELb0ELb0EN7cutlass6half_tE19Flash_kernel_traitsILi192ELi128ELi64ELi8ES3_EELb0ELb0ELb1ELb1ELb0ELb0ELb1ELb0EEEvNS_16Flash_fwd_paramsE)
        /*032c*/ 	.word	0x00000000


	//----- nvinfo : EIATTR_MIN_STACK_SIZE
	.align		4
.L_146:
        /*0330*/ 	.byte	0x04, 0x12
        /*0332*/ 	.short	(.L_148 - .L_147)
	.align		4
.L_147:
        /*0334*/ 	.word	index@(_ZN5flash16flash_fwd_kernelI23Flash_fwd_kernel_traitsILi192ELi64ELi64ELi4ELb0ELb0EN7cutlass6half_tE19Flash_kernel_traitsILi192ELi64ELi64ELi4ES3_EELb1ELb0ELb0ELb0ELb0ELb0ELb0ELb0EEEvNS_16Flash_fwd_paramsE)
        /*0338*/ 	.word	0x00000000


	//----- nvinfo : EIATTR_MIN_STACK_SIZE
	.align		4
.L_148:
        /*033c*/ 	.byte	0x04, 0x12
        /*033e*/ 	.short	(.L_150 - .L_149)
	.align		4
.L_149:
        /*0340*/ 	.word	index@(_ZN5flash16flash_fwd_kernelI23Flash_fwd_kernel_traitsILi192ELi64ELi64ELi4ELb0ELb0EN7cutlass6half_tE19Flash_kernel_traitsILi192ELi64ELi64ELi4ES3_EELb1ELb0ELb1ELb0ELb0ELb0ELb0ELb0EEEvNS_16Flash_fwd_paramsE)
        /*0344*/ 	.word	0x00000000


	//----- nvinfo : EIATTR_MIN_STACK_SIZE
	.align		4
.L_150:
        /*0348*/ 	.byte	0x04, 0x12
        /*034a*/ 	.short	(.L_152 - .L_151)
	.align		4
.L_151:
        /*034c*/ 	.word	index@(_ZN5flash16flash_fwd_kernelI23Flash_fwd_kernel_traitsILi192ELi64ELi64ELi4ELb0ELb0EN7cutlass6half_tE19Flash_kernel_traitsILi192ELi64ELi64ELi4ES3_EELb1ELb0ELb0ELb0ELb0ELb1ELb0ELb0EEEvNS_16Flash_fwd_paramsE)
        /*0350*/ 	.word	0x00000000


	//----- nvinfo : EIATTR_MIN_STACK_SIZE
	.align		4
.L_152:
        /*0354*/ 	.byte	0x04, 0x12
        /*0356*/ 	.short	(.L_154 - .L_153)
	.align		4
.L_153:
        /*0358*/ 	.word	index@(_ZN5flash16flash_fwd_kernelI23Flash_fwd_kernel_traitsILi192ELi64ELi64ELi4ELb0ELb0EN7cutlass6half_tE19Flash_kernel_traitsILi192ELi64ELi64ELi4ES3_EELb0ELb0ELb0ELb0ELb0ELb1ELb1ELb0EEEvNS_16Flash_fwd_paramsE)
        /*035c*/ 	.word	0x00000000


	//----- nvinfo : EIATTR_MIN_STACK_SIZE
	.align		4
.L_154:
        /*0360*/ 	.byte	0x04, 0x12
        /*0362*/ 	.short	(.L_156 - .L_155)
	.align		4
.L_155:
        /*0364*/ 	.word	index@(_ZN5flash16flash_fwd_kernelI23Flash_fwd_kernel_traitsILi192ELi64ELi64ELi4ELb0ELb0EN7cutlass6half_tE19Flash_kernel_traitsILi192ELi64ELi64ELi4ES3_EELb1ELb0ELb0ELb1ELb0ELb0ELb0ELb0EEEvNS_16Flash_fwd_paramsE)
        /*0368*/ 	.word	0x00000000


	//----- nvinfo : EIATTR_MIN_STACK_SIZE
	.align		4
.L_156:
        /*036c*/ 	.byte	0x04, 0x12
        /*036e*/ 	.short	(.L_158 - .L_157)
	.align		4
.L_157:
        /*0370*/ 	.word	index@(_ZN5flash16flash_fwd_kernelI23Flash_fwd_kernel_traitsILi192ELi64ELi64ELi4ELb0ELb0EN7cutlass6half_tE19Flash_kernel_traitsILi192ELi64ELi64ELi4ES3_EELb1ELb0ELb0ELb0ELb0ELb0ELb0ELb1EEEvNS_16Flash_fwd_paramsE)
        /*0374*/ 	.word	0x00000098


	//----- nvinfo : EIATTR_MIN_STACK_SIZE
	.align		4
.L_158:
        /*0378*/ 	.byte	0x04, 0x12
        /*037a*/ 	.short	(.L_160 - .L_159)
	.align		4
.L_159:
        /*037c*/ 	.word	index@(_ZN5flash16flash_fwd_kernelI23Flash_fwd_kernel_traitsILi192ELi64ELi64ELi4ELb0ELb0EN7cutlass6half_tE19Flash_kernel_traitsILi192ELi64ELi64ELi4ES3_EELb0ELb0ELb0ELb0ELb0ELb0ELb1ELb0EEEvNS_16Flash_fwd_paramsE)
        /*0380*/ 	.word	0x00000000


	//----- nvinfo : EIATTR_MIN_STACK_SIZE
	.align		4
.L_160:
        /*0384*/ 	.byte	0x04, 0x12
        /*0386*/ 	.short	(.L_162 - .L_161)
	.align		4
.L_161:
        /*0388*/ 	.word	index@(_ZN5flash16flash_fwd_kernelI23Flash_fwd_kernel_traitsILi192ELi64ELi64ELi4ELb0ELb0EN7cutlass6half_tE19Flash_kernel_traitsILi192ELi64ELi64ELi4ES3_EELb1ELb0ELb0ELb1ELb0ELb0ELb0ELb1EEEvNS_16Flash_fwd_paramsE)
        /*038c*/ 	.word	0x000000f0


	//----- nvinfo : EIATTR_MIN_STACK_SIZE
	.align		4
.L_162:
        /*0390*/ 	.byte	0x04, 0x12
        /*0392*/ 	.short	(.L_164 - .L_163)
	.align		4
.L_163:
        /*0394*/ 	.word	index@(_ZN5flash16flash_fwd_kernelI23Flash_fwd_kernel_traitsILi192ELi64ELi64ELi4ELb0ELb0EN7cutlass6half_tE19Flash_kernel_traitsILi192ELi64ELi64ELi4ES3_EELb0ELb0ELb0ELb1ELb0ELb0ELb1ELb0EEEvNS_16Flash_fwd_paramsE)
        /*0398*/ 	.word	0x00000000


	//----- nvinfo : EIATTR_MIN_STACK_SIZE
	.align		4
.L_164:
        /*039c*/ 	.byte	0x04, 0x12
        /*039e*/ 	.short	(.L_166 - .L_165)
	.align		4
.L_165:
        /*03a0*/ 	.word	index@(_ZN5flash16flash_fwd_kernelI23Flash_fwd_kernel_traitsILi192ELi64ELi64ELi4ELb0ELb0EN7cutlass6half_tE19Flash_kernel_traitsILi192ELi64ELi64ELi4ES3_EELb1ELb0ELb1ELb0ELb0ELb1ELb0ELb0EEEvNS_16Flash_fwd_paramsE)
        /*03a4*/ 	.word	0x00000000


	//----- nvinfo : EIATTR_MIN_STACK_SIZE
	.align		4
.L_166:
        /*03a8*/ 	.byte	0x04, 0x12
        /*03aa*/ 	.short	(.L_168 - .L_167)
	.align		4
.L_167:
        /*03ac*/ 	.word	index@(_ZN5flash16flash_fwd_kernelI23Flash_fwd_kernel_traitsILi192ELi64ELi64ELi4ELb0ELb0EN7cutlass6half_tE19Flash_kernel_traitsILi192ELi64ELi64ELi4ES3_EELb0ELb0ELb1ELb0ELb0ELb1ELb1ELb0EEEvNS_16Flash_fwd_paramsE)
        /*03b0*/ 	.word	0x00000000


	//----- nvinfo : EIATTR_MIN_STACK_SIZE
	.align		4
.L_168:
        /*03b4*/ 	.byte	0x04, 0x12
        /*03b6*/ 	.short	(.L_170 - .L_169)
	.align		4
.L_169:
        /*03b8*/ 	.word	index@(_ZN5flash16flash_fwd_kernelI23Flash_fwd_kernel_traitsILi192ELi64ELi64ELi4ELb0ELb0EN7cutlass6half_tE19Flash_kernel_traitsILi192ELi64ELi64ELi4ES3_EELb1ELb0ELb1ELb1ELb0ELb0ELb0ELb0EEEvNS_16Flash_fwd_paramsE)
        /*03bc*/ 	.word	0x00000000


	//----- nvinfo : EIATTR_MIN_STACK_SIZE
	.align		4
.L_170:
        /*03c0*/ 	.byte	0x04, 0x12
        /*03c2*/ 	.short	(.L_172 - .L_171)
	.align		4
.L_171:
        /*03c4*/ 	.word	index@(_ZN5flash16flash_fwd_kernelI23Flash_fwd_kernel_traitsILi192ELi64ELi64ELi4ELb0ELb0EN7cutlass6half_tE19Flash_kernel_traitsILi192ELi64ELi64ELi4ES3_EELb1ELb0ELb1ELb0ELb0ELb0ELb0ELb1EEEvNS_16Flash_fwd_paramsE)
        /*03c8*/ 	.word	0x000000d8


	//----- nvinfo : EIATTR_MIN_STACK_SIZE
	.align		4
.L_172:
        /*03cc*/ 	.byte	0x04, 0x12
        /*03ce*/ 	.short	(.L_174 - .L_173)
	.align		4
.L_173:
        /*03d0*/ 	.word	index@(_ZN5flash16flash_fwd_kernelI23Flash_fwd_kernel_traitsILi192ELi64ELi64ELi4ELb0ELb0EN7cutlass6half_tE19Flash_kernel_traitsILi192ELi64ELi64ELi4ES3_EELb0ELb0ELb1ELb0ELb0ELb0ELb1ELb0EEEvNS_16Flash_fwd_paramsE)
        /*03d4*/ 	.word	0x00000000


	//----- nvinfo : EIATTR_MIN_STACK_SIZE
	.align		4
.L_174:
        /*03d8*/ 	.byte	0x04, 0x12
        /*03da*/ 	.short	(.L_176 - .L_175)
	.align		4
.L_175:
        /*03dc*/ 	.word	index@(_ZN5flash16flash_fwd_kernelI23Flash_fwd_kernel_traitsILi192ELi64ELi64ELi4ELb0ELb0EN7cutlass6half_tE19Flash_kernel_traitsILi192ELi64ELi64ELi4ES3_EELb1ELb0ELb1ELb1ELb0ELb0ELb0ELb1EEEvNS_16Flash_fwd_paramsE)
        /*03e0*/ 	.word	0x000000e0


	//----- nvinfo : EIATTR_MIN_STACK_SIZE
	.align		4
.L_176:
        /*03e4*/ 	.byte	0x04, 0x12
        /*03e6*/ 	.short	(.L_178 - .L_177)
	.align		4
.L_177:
        /*03e8*/ 	.word	index@(_ZN5flash16flash_fwd_kernelI23Flash_fwd_kernel_traitsILi192ELi64ELi64ELi4ELb0ELb0EN7cutlass6half_tE19Flash_kernel_traitsILi192ELi64ELi64ELi4ES3_EELb0ELb0ELb1ELb1ELb0ELb0ELb1ELb0EEEvNS_16Flash_fwd_paramsE)
        /*03ec*/ 	.word	0x00000000
.L_178:


//--------------------- .nv.info._ZN5flash16flash_fwd_kernelI23Flash_fwd_kernel_traitsILi192ELi128ELi64ELi8ELb0ELb0EN7cutlass6half_tE19Flash_kernel_traitsILi192ELi128ELi64ELi8ES3_EELb0ELb0ELb0ELb0ELb0ELb1ELb0ELb0EEEvNS_16Flash_fwd_paramsE --------------------------
	.section	.nv.info._ZN5flash16flash_fwd_kernelI23Flash_fwd_kernel_traitsILi192ELi128ELi64ELi8ELb0ELb0EN7cutlass6half_tE19Flash_kernel_traitsILi192ELi128ELi64ELi8ES3_EELb0ELb0ELb0ELb0ELb0ELb1ELb0ELb0EEEvNS_16Flash_fwd_paramsE,"",@"SHT_CUDA_INFO"
	.sectionflags	@""
	.align	4


	//----- nvinfo : EIATTR_CUDA_API_VERSION
	.align		4
        /*0000*/ 	.byte	0x04, 0x37
        /*0002*/ 	.short	(.L_180 - .L_179)
.L_179:
        /*0004*/ 	.word	0x00000082


	//----- nvinfo : EIATTR_SW2861232_WAR
	.align		4
.L_180:
        /*0008*/ 	.byte	0x01, 0x35
	.zero		2


	//----- nvinfo : EIATTR_PARAM_CBANK
	.align		4
        /*000c*/ 	.byte	0x04, 0x0a
        /*000e*/ 	.short	(.L_182 - .L_181)
	.align		4
.L_181:
        /*0010*/ 	.word	index@(.nv.constant0._ZN5flash16flash_fwd_kernelI23Flash_fwd_kernel_traitsILi192ELi128ELi64ELi8ELb0ELb0EN7cutlass6half_tE19Flash_kernel_traitsILi192ELi128ELi64ELi8ES3_EELb0ELb0ELb0ELb0ELb0ELb1ELb0ELb0EEEvNS_16Flash_fwd_paramsE)
        /*0014*/ 	.short	0x0160
        /*0016*/ 	.short	0x01d0


	//----- nvinfo : EIATTR_CBANK_PARAM_SIZE
	.align		4
.L_182:
        /*0018*/ 	.byte	0x03, 0x19
        /*001a*/ 	.short	0x01d0


	//----- nvinfo : EIATTR_KPARAM_INFO
	.align		4
        /*001c*/ 	.byte	0x04, 0x17
        /*001e*/ 	.short	(.L_184 - .L_183)
.L_183:
        /*0020*/ 	.word	0x00000000
        /*0024*/ 	.short	0x0000
        /*0026*/ 	.short	0x0000
        /*0028*/ 	.byte	0x00, 0xf0, 0x41, 0x07


	//----- nvinfo : EIATTR_MAXREG_COUNT
	.align		4
.L_184:
        /*002c*/ 	.byte	0x03, 0x1b
        /*002e*/ 	.short	0x00ff


	//----- nvinfo : EIATTR_NUM_BARRIERS
	.align		4
        /*0030*/ 	.byte	0x02, 0x4c
        /*0032*/ 	.byte	0x01
	.zero		1


	//----- nvinfo : EIATTR_MERCURY_ISA_VERSION
	.align		4
        /*0034*/ 	.byte	0x03, 0x5f
        /*0036*/ 	.short	0x0000


	//----- nvinfo : EIATTR_COOP_GROUP_MASK_REGIDS
	.align		4
        /*0038*/ 	.byte	0x04, 0x29
        /*003a*/ 	.short	(.L_186 - .L_185)


	//   ....[0]....
.L_185:
        /*003c*/ 	.word	0xffffffff


	//   ....[1]....
        /*0040*/ 	.word	0xffffffff


	//   ....[2]....
        /*0044*/ 	.word	0xffffffff


	//   ....[3]....
        /*0048*/ 	.word	0xffffffff


	//   ....[4]....
        /*004c*/ 	.word	0xffffffff


	//   ....[5]....
        /*0050*/ 	.word	0xffffffff


	//   ....[6]....
        /*0054*/ 	.word	0xffffffff


	//   ....[7]....
        /*0058*/ 	.word	0xffffffff


	//   ....[8]....
        /*005c*/ 	.word	0xffffffff


	//   ....[9]....
        /*0060*/ 	.word	0xffffffff


	//   ....[10]....
        /*0064*/ 	.word	0xffffffff


	//   ....[11]....
        /*0068*/ 	.word	0xffffffff


	//----- nvinfo : EIATTR_COOP_GROUP_INSTR_OFFSETS
	.align		4
.L_186:
        /*006c*/ 	.byte	0x04, 0x28
        /*006e*/ 	.short	(.L_188 - .L_187)


	//   ....[0]....
.L_187:
        /*0070*/ 	.word	0x000026e0


	//   ....[1]....
        /*0074*/ 	.word	0x00002700


	//   ....[2]....
        /*0078*/ 	.word	0x000027a0


	//   ....[3]....
        /*007c*/ 	.word	0x000027b0


	//   ....[4]....
        /*0080*/ 	.word	0x00004790


	//   ....[5]....
        /*0084*/ 	.word	0x000047b0


	//   ....[6]....
        /*0088*/ 	.word	0x000047e0


	//   ....[7]....
        /*008c*/ 	.word	0x000047f0


	//   ....[8]....
        /*0090*/ 	.word	0x00005eb0


	//   ....[9]....
        /*0094*/ 	.word	0x00005ef0


	//   ....[10]....
        /*0098*/ 	.word	0x00005f30


	//   ....[11]....
        /*009c*/ 	.word	0x00005f50


	//----- nvinfo : EIATTR_EXIT_INSTR_OFFSETS
	.align		4
.L_188:
        /*00a0*/ 	.byte	0x04, 0x1c
        /*00a2*/ 	.short	(.L_190 - .L_189)


	//   ....[0]....
.L_189:
        /*00a4*/ 	.word	0x000002e0


	//   ....[1]....
        /*00a8*/ 	.word	0x00007720


	//   ....[2]....
        /*00ac*/ 	.word	0x00007800


	//   ....[3]....
        /*00b0*/ 	.word	0x00008120


	//   ....[4]....
        /*00b4*/ 	.word	0x000081a0


	//----- nvinfo : EIATTR_CTAIDZ_USED
	.align		4
.L_190:
        /*00b8*/ 	.byte	0x01, 0x04
	.zero		2


	//----- nvinfo : EIATTR_CRS_STACK_SIZE
	.align		4
        /*00bc*/ 	.byte	0x04, 0x1e
        /*00be*/ 	.short	(.L_192 - .L_191)
.L_191:
        /*00c0*/ 	.word	0x00000000
.L_192:


//--------------------- .nv.info._ZN5flash16flash_fwd_kernelI23Flash_fwd_kernel_traitsILi192ELi128ELi64ELi8ELb0ELb0EN7cutlass6half_tE19Flash_kernel_traitsILi192ELi128ELi64ELi8ES3_EELb0ELb0ELb0ELb0ELb0ELb1ELb1ELb0EEEvNS_16Flash_fwd_paramsE --------------------------
	.section	.nv.info._ZN5flash16flash_fwd_kernelI23Flash_fwd_kernel_traitsILi192ELi128ELi64ELi8ELb0ELb0EN7cutlass6half_tE19Flash_kernel_traitsILi192ELi128ELi64ELi8ES3_EELb0ELb0ELb0ELb0ELb0ELb1ELb1ELb0EEEvNS_16Flash_fwd_paramsE,"",@"SHT_CUDA_INFO"
	.sectionflags	@""
	.align	4


	//----- nvinfo : EIATTR_CUDA_API_VERSION
	.align		4
        /*0000*/ 	.byte	0x04, 0x37
        /*0002*/ 	.short	(.L_194 - .L_193)
.L_193:
        /*0004*/ 	.word	0x00000082


	//----- nvinfo : EIATTR_SW2861232_WAR
	.align		4
.L_194:
        /*0008*/ 	.byte	0x01, 0x35
	.zero		2


	//----- nvinfo : EIATTR_PARAM_CBANK
	.align		4
        /*000c*/ 	.byte	0x04, 0x0a
        /*000e*/ 	.short	(.L_196 - .L_195)
	.align		4
.L_195:
        /*0010*/ 	.word	index@(.nv.constant0._ZN5flash16flash_fwd_kernelI23Flash_fwd_kernel_traitsILi192ELi128ELi64ELi8ELb0ELb0EN7cutlass6half_tE19Flash_kernel_traitsILi192ELi128ELi64ELi8ES3_EELb0ELb0ELb0ELb0ELb0ELb1ELb1ELb0EEEvNS_16Flash_fwd_paramsE)
        /*0014*/ 	.short	0x0160
        /*0016*/ 	.short	0x01d0


	//----- nvinfo : EIATTR_CBANK_PARAM_SIZE
	.align		4
.L_196:
        /*0018*/ 	.byte	0x03, 0x19
        /*001a*/ 	.short	0x01d0


	//----- nvinfo : EIATTR_KPARAM_INFO
	.align		4
        /*001c*/ 	.byte	0x04, 0x17
        /*001e*/ 	.short	(.L_198 - .L_197)
.L_197:
        /*0020*/ 	.word	0x00000000
        /*0024*/ 	.short	0x0000
        /*0026*/ 	.short	0x0000
        /*0028*/ 	.byte	0x00, 0xf0, 0x41, 0x07


	//----- nvinfo : EIATTR_MAXREG_COUNT
	.align		4
.L_198:
        /*002c*/ 	.byte	0x03, 0x1b
        /*002e*/ 	.short	0x00ff


	//----- nvinfo : EIATTR_NUM_BARRIERS
	.align		4
        /*0030*/ 	.byte	0x02, 0x4c
        /*0032*/ 	.byte	0x01
	.zero		1


	//----- nvinfo : EIATTR_MERCURY_ISA_VERSION
	.align		4
        /*0034*/ 	.byte	0x03, 0x5f
        /*0036*/ 	.short	0x0000


	//----- nvinfo : EIATTR_COOP_GROUP_MASK_REGIDS
	.align		4
        /*0038*/ 	.byte	0x04, 0x29
        /*003a*/ 	.short	(.L_200 - .L_199)


	//   ....[0]....
.L_199:
        /*003c*/ 	.word	0xffffffff


	//   ....[1]....
        /*0040*/ 	.word	0xffffffff


	//   ....[2]....
        /*0044*/ 	.word	0xffffffff


	//   ....[3]....
        /*0048*/ 	.word	0xffffffff


	//   ....[4]....
        /*004c*/ 	.word	0xffffffff


	//   ....[5]....
        /*0050*/ 	.word	0xffffffff


	//   ....[6]....
        /*0054*/ 	.word	0xffffffff


	//   ....[7]....
        /*0058*/ 	.word	0xffffffff


	//   ....[8]....
        /*005c*/ 	.word	0xffffffff


	//   ....[9]....
        /*0060*/ 	.word	0xffffffff


	//   ....[10]....
        /*0064*/ 	.word	0xffffffff


	//   ....[11]....
        /*0068*/ 	.word	0xffffffff


	//----- nvinfo : EIATTR_COOP_GROUP_INSTR_OFFSETS
	.align		4
.L_200:
        /*006c*/ 	.byte	0x04, 0x28
        /*006e*/ 	.short	(.L_202 - .L_201)


	//   ....[0]....
.L_201:
        /*0070*/ 	.word	0x00002ae0


	//   ....[1]....
        /*0074*/ 	.word	0x00002b00


	//   ....[2]....
        /*0078*/ 	.word	0x00002ba0


	//   ....[3]....
        /*007c*/ 	.word	0x00002bb0


	//   ....[4]....
        /*0080*/ 	.word	0x00004fc0


	//   ....[5]....
        /*0084*/ 	.word	0x00004fd0


	//   ....[6]....
        /*0088*/ 	.word	0x00005020


	//   ....[7]....
        /*008c*/ 	.word	0x00005030


	//   ....[8]....
        /*0090*/ 	.word	0x000066b0


	//   ....[9]....
        /*0094*/ 	.word	0x000066f0


	//   ....[10]....
        /*0098*/ 	.word	0x00006730


	//   ....[11]....
        /*009c*/ 	.word	0x00006750


	//----- nvinfo : EIATTR_EXIT_INSTR_OFFSETS
	.align		4
.L_202:
        /*00a0*/ 	.byte	0x04, 0x1c
        /*00a2*/ 	.short	(.L_204 - .L_203)


	//   ....[0]....
.L_203:
        /*00a4*/ 	.word	0x000002e0


	//   ....[1]....
        /*00a8*/ 	.word	0x00007f30


	//   ....[2]....
        /*00ac*/ 	.word	0x00008010


	//   ....[3]....
        /*00b0*/ 	.word	0x00008930


	//   ....[4]....
        /*00b4*/ 	.word	0x000089b0


	//----- nvinfo : EIATTR_CTAIDZ_USED
	.align		4
.L_204:
        /*00b8*/ 	.byte	0x01, 0x04
	.zero		2


	//----- nvinfo : EIATTR_CRS_STACK_SIZE
	.align		4
        /*00bc*/ 	.byte	0x04, 0x1e
        /*00be*/ 	.short	(.L_206 - .L_205)
.L_205:
        /*00c0*/ 	.word	0x00000000
.L_206:


//--------------------- .nv.info._ZN5flash16flash_fwd_kernelI23Flash_fwd_kernel_traitsILi192ELi128ELi64ELi8ELb0ELb0EN7cutlass6half_tE19Flash_kernel_traitsILi192ELi128ELi64ELi8ES3_EELb0ELb0ELb0ELb0ELb0ELb0ELb0ELb0EEEvNS_16Flash_fwd_paramsE --------------------------
	.section	.nv.info._ZN5flash16flash_fwd_kernelI23Flash_fwd_kernel_traitsILi192ELi128ELi64ELi8ELb0ELb0EN7cutlass6half_tE19Flash_kernel_traitsILi192ELi128ELi64ELi8ES3_EELb0ELb0ELb0ELb0ELb0ELb0ELb0ELb0EEEvNS_16Flash_fwd_paramsE,"",@"SHT_CUDA_INFO"
	.sectionflags	@""
	.align	4


	//----- nvinfo : EIATTR_CUDA_API_VERSION
	.align		4
        /*0000*/ 	.byte	0x04, 0x37
        /*0002*/ 	.short	(.L_208 - .L_207)
.L_207:
        /*0004*/ 	.word	0x00000082


	//----- nvinfo : EIATTR_SW2861232_WAR
	.align		4
.L_208:
        /*0008*/ 	.byte	0x01, 0x35
	.zero		2


	//----- nvinfo : EIATTR_PARAM_CBANK
	.align		4
        /*000c*/ 	.byte	0x04, 0x0a
        /*000e*/ 	.short	(.L_210 - .L_209)
	.align		4
.L_209:
        /*0010*/ 	.word	index@(.nv.constant0._ZN5flash16flash_fwd_kernelI23Flash_fwd_kernel_traitsILi192ELi128ELi64ELi8ELb0ELb0EN7cutlass6half_tE19Flash_kernel_traitsILi192ELi128ELi64ELi8ES3_EELb0ELb0ELb0ELb0ELb0ELb0ELb0ELb0EEEvNS_16Flash_fwd_paramsE)
        /*0014*/ 	.short	0x0160
        /*0016*/ 	.short	0x01d0


	//----- nvinfo : EIATTR_CBANK_PARAM_SIZE
	.align		4
.L_210:
        /*0018*/ 	.byte	0x03, 0x19
        /*001a*/ 	.short	0x01d0


	//----- nvinfo : EIATTR_KPARAM_INFO
	.align		4
        /*001c*/ 	.byte	0x04, 0x17
        /*001e*/ 	.short	(.L_212 - .L_211)
.L_211:
        /*0020*/ 	.word	0x00000000
        /*0024*/ 	.short	0x0000
        /*0026*/ 	.short	0x0000
        /*0028*/ 	.byte	0x00, 0xf0, 0x41, 0x07


	//----- nvinfo : EIATTR_MAXREG_COUNT
	.align		4
.L_212:
        /*002c*/ 	.byte	0x03, 0x1b
        /*002e*/ 	.short	0x00ff


	//----- nvinfo : EIATTR_NUM_BARRIERS
	.align		4
        /*0030*/ 	.byte	0x02, 0x4c
        /*0032*/ 	.byte	0x01
	.zero		1


	//----- nvinfo : EIATTR_MERCURY_ISA_VERSION
	.align		4
        /*0034*/ 	.byte	0x03, 0x5f
        /*0036*/ 	.short	0x0000


	//----- nvinfo : EIATTR_COOP_GROUP_MASK_REGIDS
	.align		4
        /*0038*/ 	.byte	0x04, 0x29
        /*003a*/ 	.short	(.L_214 - .L_213)


	//   ....[0]....
.L_213:
        /*003c*/ 	.word	0xffffffff


	//   ....[1]....
        /*0040*/ 	.word	0xffffffff


	//   ....[2]....
        /*0044*/ 	.word	0xffffffff


	//   ....[3]....
        /*0048*/ 	.word	0xffffffff


	//   ....[4]....
        /*004c*/ 	.word	0xffffffff


	//   ....[5]....
        /*0050*/ 	.word	0xffffffff


	//   ....[6]....
        /*0054*/ 	.word	0xffffffff


	//   ....[7]....
        /*0058*/ 	.word	0xffffffff


	//   ....[8]....
        /*005c*/ 	.word	0xffffffff


	//   ....[9]....
        /*0060*/ 	.word	0xffffffff


	//   ....[10]....
        /*0064*/ 	.word	0xffffffff


	//   ....[11]....
        /*0068*/ 	.word	0xffffffff


	//----- nvinfo : EIATTR_COOP_GROUP_INSTR_OFFSETS
	.align		4
.L_214:
        /*006c*/ 	.byte	0x04, 0x28
        /*006e*/ 	.short	(.L_216 - .L_215)


	//   ....[0]....
.L_215:
        /*0070*/ 	.word	0x00003430


	//   ....[1]....
        /*0074*/ 	.word	0x00003450


	//   ....[2]....
        /*0078*/ 	.word	0x000034f0


	//   ....[3]....
        /*007c*/ 	.word	0x00003500


	//   ....[4]....
        /*0080*/ 	.word	0x000058e0


	//   ....[5]....
        /*0084*/ 	.word	0x00005900


	//   ....[6]....
        /*0088*/ 	.word	0x00005930


	//   ....[7]....
        /*008c*/ 	.word	0x00005940


	//   ....[8]....
        /*0090*/ 	.word	0x00007000


	//   ....[9]....
        /*0094*/ 	.word	0x00007040


	//   ....[10]....
        /*0098*/ 	.word	0x00007080


	//   ....[11]....
        /*009c*/ 	.word	0x000070a0


	//----- nvinfo : EIATTR_EXIT_INSTR_OFFSETS
	.align		4
.L_216:
        /*00a0*/ 	.byte	0x04, 0x1c
        /*00a2*/ 	.short	(.L_218 - .L_217)


	//   ....[0]....
.L_217:
        /*00a4*/ 	.word	0x000002e0


	//   ....[1]....
        /*00a8*/ 	.word	0x00008950


	//   ....[2]....
        /*00ac*/ 	.word	0x00008a40


	//   ....[3]....
        /*00b0*/ 	.word	0x00008a60


	//   ....[4]....
        /*00b4*/ 	.word	0x00009450


	//   ....[5]....
        /*00b8*/ 	.word	0x000094d0


	//----- nvinfo : EIATTR_CTAIDZ_USED
	.align		4
.L_218:
        /*00bc*/ 	.byte	0x01, 0x04
	.zero		2


	//----- nvinfo : EIATTR_CRS_STACK_SIZE
	.align		4
        /*00c0*/ 	.byte	0x04, 0x1e
        /*00c2*/ 	.short	(.L_220 - .L_219)
.L_219:
        /*00c4*/ 	.word	0x00000000
.L_220:


//--------------------- .nv.info._ZN5flash16flash_fwd_kernelI23Flash_fwd_kernel_traitsILi192ELi128ELi64ELi8ELb0ELb0EN7cutlass6half_tE19Flash_kernel_traitsILi192ELi128ELi64ELi8ES3_EELb0ELb0ELb0ELb0ELb0ELb0ELb1ELb0EEEvNS_16Flash_fwd_paramsE --------------------------
	.section	.nv.info._ZN5flash16flash_fwd_kernelI23Flash_fwd_kernel_traitsILi192ELi128ELi64ELi8ELb0ELb0EN7cutlass6half_tE19Flash_kernel_traitsILi192ELi128ELi64ELi8ES3_EELb0ELb0ELb0ELb0ELb0ELb0ELb1ELb0EEEvNS_16Flash_fwd_paramsE,"",@"SHT_CUDA_INFO"
	.sectionflags	@""
	.align	4


	//----- nvinfo : EIATTR_CUDA_API_VERSION
	.align		4
        /*0000*/ 	.byte	0x04, 0x37
        /*0002*/ 	.short	(.L_222 - .L_221)
.L_221:
        /*0004*/ 	.word	0x00000082


	//----- nvinfo : EIATTR_SW2861232_WAR
	.align		4
.L_222:
        /*0008*/ 	.byte	0x01, 0x35
	.zero		2


	//----- nvinfo : EIATTR_PARAM_CBANK
	.align		4
        /*000c*/ 	.byte	0x04, 0x0a
        /*000e*/ 	.short	(.L_224 - .L_223)
	.align		4
.L_223:
        /*0010*/ 	.word	index@(.nv.constant0._ZN5flash16flash_fwd_kernelI23Flash_fwd_kernel_traitsILi192ELi128ELi64ELi8ELb0ELb0EN7cutlass6half_tE19Flash_kernel_traitsILi192ELi128ELi64ELi8ES3_EELb0ELb0ELb0ELb0ELb0ELb0ELb1ELb0EEEvNS_16Flash_fwd_paramsE)
        /*0014*/ 	.short	0x0160
        /*0016*/ 	.short	0x01d0


	//----- nvinfo : EIATTR_CBANK_PARAM_SIZE
	.align		4
.L_224:
        /*0018*/ 	.byte	0x03, 0x19
        /*001a*/ 	.short	0x01d0


	//----- nvinfo : EIATTR_KPARAM_INFO
	.align		4
        /*001c*/ 	.byte	0x04, 0x17
        /*001e*/ 	.short	(.L_226 - .L_225)
.L_225:
        /*0020*/ 	.word	0x00000000
        /*0024*/ 	.short	0x0000
        /*0026*/ 	.short	0x0000
        /*0028*/ 	.byte	0x00, 0xf0, 0x41, 0x07


	//----- nvinfo : EIATTR_MAXREG_COUNT
	.align		4
.L_226:
        /*002c*/ 	.byte	0x03, 0x1b
        /*002e*/ 	.short	0x00ff


	//----- nvinfo : EIATTR_NUM_BARRIERS
	.align		4
        /*0030*/ 	.byte	0x02, 0x4c
        /*0032*/ 	.byte	0x01
	.zero		1


	//----- nvinfo : EIATTR_MERCURY_ISA_VERSION
	.align		4
        /*0034*/ 	.byte	0x03, 0x5f
        /*0036*/ 	.short	0x0000


	//----- nvinfo : EIATTR_COOP_GROUP_MASK_REGIDS
	.align		4
        /*0038*/ 	.byte	0x04, 0x29
        /*003a*/ 	.short	(.L_228 - .L_227)


	//   ....[0]....
.L_227:
        /*003c*/ 	.word	0xffffffff


	//   ....[1]....
        /*0040*/ 	.word	0xffffffff


	//   ....[2]....
        /*0044*/ 	.word	0xffffffff


	//   ....[3]....
        /*0048*/ 	.word	0xffffffff


	//   ....[4]....
        /*004c*/ 	.word	0xffffffff


	//   ....[5]....
        /*0050*/ 	.word	0xffffffff


	//   ....[6]....
        /*0054*/ 	.word	0xffffffff


	//   ....[7]....
        /*0058*/ 	.word	0xffffffff


	//   ....[8]....
        /*005c*/ 	.word	0xffffffff


	//   ....[9]....
        /*0060*/ 	.word	0xffffffff


	//   ....[10]....
        /*0064*/ 	.word	0xffffffff


	//   ....[11]....
        /*0068*/ 	.word	0xffffffff


	//----- nvinfo : EIATTR_COOP_GROUP_INSTR_OFFSETS
	.align		4
.L_228:
        /*006c*/ 	.byte	0x04, 0x28
        /*006e*/ 	.short	(.L_230 - .L_229)


	//   ....[0]....
.L_229:
        /*0070*/ 	.word	0x00003830


	//   ....[1]....
        /*0074*/ 	.word	0x00003850


	//   ....[2]....
        /*0078*/ 	.word	0x000038f0


	//   ....[3]....
        /*007c*/ 	.word	0x00003900


	//   ....[4]....
        /*0080*/ 	.word	0x00006110


	//   ....[5]....
        /*0084*/ 	.word	0x00006120


	//   ....[6]....
        /*0088*/ 	.word	0x00006170


	//   ....[7]....
        /*008c*/ 	.word	0x00006180


	//   ....[8]....
        /*0090*/ 	.word	0x00007800


	//   ....[9]....
        /*0094*/ 	.word	0x00007840


	//   ....[10]....
        /*0098*/ 	.word	0x00007880


	//   ....[11]....
        /*009c*/ 	.word	0x000078a0


	//----- nvinfo : EIATTR_EXIT_INSTR_OFFSETS
	.align		4
.L_230:
        /*00a0*/ 	.byte	0x04, 0x1c
        /*00a2*/ 	.short	(.L_232 - .L_231)


	//   ....[0]....
.L_231:
        /*00a4*/ 	.word	0x000002e0


	//   ....[1]....
        /*00a8*/ 	.word	0x00009150


	//   ....[2]....
        /*00ac*/ 	.word	0x00009240


	//   ....[3]....
        /*00b0*/ 	.word	0x00009260


	//   ....[4]....
        /*00b4*/ 	.word	0x00009c50


	//   ....[5]....
        /*00b8*/ 	.word	0x00009cd0


	//----- nvinfo : EIATTR_CTAIDZ_USED
	.align		4
.L_232:
        /*00bc*/ 	.byte	0x01, 0x04
	.zero		2


	//----- nvinfo : EIATTR_CRS_STACK_SIZE
	.align		4
        /*00c0*/ 	.byte	0x04, 0x1e
        /*00c2*/ 	.short	(.L_234 - .L_233)
.L_233:
        /*00c4*/ 	.word	0x00000000
.L_234:


//--------------------- .nv.info._ZN5flash16flash_fwd_kernelI23Flash_fwd_kernel_traitsILi192ELi128ELi64ELi8ELb0ELb0EN7cutlass6half_tE19Flash_kernel_traitsILi192ELi128ELi64ELi8ES3_EELb0ELb0ELb0ELb1ELb0ELb0ELb0ELb0EEEvNS_16Flash_fwd_paramsE --------------------------
	.section	.nv.info._ZN5flash16flash_fwd_kernelI23Flash_fwd_kernel_traitsILi192ELi128ELi64ELi8ELb0ELb0EN7cutlass6half_tE19Flash_kernel_traitsILi192ELi128ELi64ELi8ES3_EELb0ELb0ELb0ELb1ELb0ELb0ELb0ELb0EEEvNS_16Flash_fwd_paramsE,"",@"SHT_CUDA_INFO"
	.sectionflags	@""
	.align	4


	//----- nvinfo : EIATTR_CUDA_API_VERSION
	.align		4
        /*0000*/ 	.byte	0x04, 0x37
        /*0002*/ 	.short	(.L_236 - .L_235)
.L_235:
        /*0004*/ 	.word	0x00000082


	//----- nvinfo : EIATTR_SW2861232_WAR
	.align		4
.L_236:
        /*0008*/ 	.byte	0x01, 0x35
	.zero		2


	//----- nvinfo : EIATTR_PARAM_CBANK
	.align		4
        /*000c*/ 	.byte	0x04, 0x0a
        /*000e*/ 	.short	(.L_238 - .L_237)
	.align		4
.L_237:
        /*0010*/ 	.word	index@(.nv.constant0._ZN5flash16flash_fwd_kernelI23Flash_fwd_kernel_traitsILi192ELi128ELi64ELi8ELb0ELb0EN7cutlass6half_tE19Flash_kernel_traitsILi192ELi128ELi64ELi8ES3_EELb0ELb0ELb0ELb1ELb0ELb0ELb0ELb0EEEvNS_16Flash_fwd_paramsE)
        /*0014*/ 	.short	0x0160
        /*0016*/ 	.short	0x01d0


	//----- nvinfo : EIATTR_CBANK_PARAM_SIZE
	.align		4
.L_238:
        /*0018*/ 	.byte	0x03, 0x19
        /*001a*/ 	.short	0x01d0


	//----- nvinfo : EIATTR_KPARAM_INFO
	.align		4
        /*001c*/ 	.byte	0x04, 0x17
        /*001e*/ 	.short	(.L_240 - .L_239)
.L_239:
        /*0020*/ 	.word	0x00000000
        /*0024*/ 	.short	0x0000
        /*0026*/ 	.short	0x0000
        /*0028*/ 	.byte	0x00, 0xf0, 0x41, 0x07


	//----- nvinfo : EIATTR_MAXREG_COUNT
	.align		4
.L_240:
        /*002c*/ 	.byte	0x03, 0x1b
        /*002e*/ 	.short	0x00ff


	//----- nvinfo : EIATTR_NUM_BARRIERS
	.align		4
        /*0030*/ 	.byte	0x02, 0x4c
        /*0032*/ 	.byte	0x01
	.zero		1


	//----- nvinfo : EIATTR_MERCURY_ISA_VERSION
	.align		4
        /*0034*/ 	.byte	0x03, 0x5f
        /*0036*/ 	.short	0x0000


	//----- nvinfo : EIATTR_COOP_GROUP_MASK_REGIDS
	.align		4
        /*0038*/ 	.byte	0x04, 0x29
        /*003a*/ 	.short	(.L_242 - .L_241)


	//   ....[0]....
.L_241:
        /*003c*/ 	.word	0xffffffff


	//   ....[1]....
        /*0040*/ 	.word	0xffffffff


	//   ....[2]....
        /*0044*/ 	.word	0xffffffff


	//   ....[3]....
        /*0048*/ 	.word	0xffffffff


	//   ....[4]....
        /*004c*/ 	.word	0xffffffff


	//   ....[5]....
        /*0050*/ 	.word	0xffffffff


	//   ....[6]....
        /*0054*/ 	.word	0xffffffff


	//   ....[7]....
        /*0058*/ 	.word	0xffffffff


	//   ....[8]....
        /*005c*/ 	.word	0xffffffff


	//   ....[9]....
        /*0060*/ 	.word	0xffffffff


	//   ....[10]....
        /*0064*/ 	.word	0xffffffff


	//   ....[11]....
        /*0068*/ 	.word	0xffffffff


	//----- nvinfo : EIATTR_COOP_GROUP_INSTR_OFFSETS
	.align		4
.L_242:
        /*006c*/ 	.byte	0x04, 0x28
        /*006e*/ 	.short	(.L_244 - .L_243)


	//   ....[0]....
.L_243:
        /*0070*/ 	.word	0x00003e90


	//   ....[1]....
        /*0074*/ 	.word	0x00003eb0


	//   ....[2]....
        /*0078*/ 	.word	0x00003f50


	//   ....[3]....
        /*007c*/ 	.word	0x00003f60


	//   ....[4]....
        /*0080*/ 	.word	0x00006a00


	//   ....[5]....
        /*0084*/ 	.word	0x00006a10


	//   ....[6]....
        /*0088*/ 	.word	0x00006a40


	//   ....[7]....
        /*008c*/ 	.word	0x00006a60


	//   ....[8]....
        /*0090*/ 	.word	0x00008130


	//   ....[9]....
        /*0094*/ 	.word	0x00008170


	//   ....[10]....
        /*0098*/ 	.word	0x000081d0


	//   ....[11]....
        /*009c*/ 	.word	0x000081e0


	//----- nvinfo : EIATTR_EXIT_INSTR_OFFSETS
	.align		4
.L_244:
        /*00a0*/ 	.byte	0x04, 0x1c
        /*00a2*/ 	.short	(.L_246 - .L_245)


	//   ....[0]....
.L_245:
        /*00a4*/ 	.word	0x000002e0


	//   ....[1]....
        /*00a8*/ 	.word	0x00009a50


	//   ....[2]....
        /*00ac*/ 	.word	0x00009b50


	//   ....[3]....
        /*00b0*/ 	.word	0x00009b70


	//   ....[4]....
        /*00b4*/ 	.word	0x0000a570


	//   ....[5]....
        /*00b8*/ 	.word	0x0000a5f0


	//----- nvinfo : EIATTR_CTAIDZ_USED
	.align		4
.L_246:
        /*00bc*/ 	.byte	0x01, 0x04
	.zero		2


	//----- nvinfo : EIATTR_CRS_STACK_SIZE
	.align		4
        /*00c0*/ 	.byte	0x04, 0x1e
        /*00c2*/ 	.short	(.L_248 - .L_247)
.L_247:
        /*00c4*/ 	.word	0x00000000
.L_248:


//--------------------- .nv.info._ZN5flash16flash_fwd_kernelI23Flash_fwd_kernel_traitsILi192ELi128ELi64ELi8ELb0ELb0EN7cutlass6half_tE19Flash_kernel_traitsILi192ELi128ELi64ELi8ES3_EELb0ELb0ELb0ELb1ELb0ELb0ELb1ELb0EEEvNS_16Flash_fwd_paramsE --------------------------
	.section	.nv.info._ZN5flash16flash_fwd_kernelI23Flash_fwd_kernel_traitsILi192ELi128ELi64ELi8ELb0ELb0EN7cutlass6half_tE19Flash_kernel_traitsILi192ELi128ELi64ELi8ES3_EELb0ELb0ELb0ELb1ELb0ELb0ELb1ELb0EEEvNS_16Flash_fwd_paramsE,"",@"SHT_CUDA_INFO"
	.sectionflags	@""
	.align	4


	//----- nvinfo : EIATTR_CUDA_API_VERSION
	.align		4
        /*0000*/ 	.byte	0x04, 0x37
        /*0002*/ 	.short	(.L_250 - .L_249)
.L_249:
        /*0004*/ 	.word	0x00000082


	//----- nvinfo : EIATTR_SW2861232_WAR
	.align		4
.L_250:
        /*0008*/ 	.byte	0x01, 0x35
	.zero		2


	//----- nvinfo : EIATTR_PARAM_CBANK
	.align		4
        /*000c*/ 	.byte	0x04, 0x0a
        /*000e*/ 	.short	(.L_252 - .L_251)
	.align		4
.L_251:
        /*0010*/ 	.word	index@(.nv.constant0._ZN5flash16flash_fwd_kernelI23Flash_fwd_kernel_traitsILi192ELi128ELi64ELi8ELb0ELb0EN7cutlass6half_tE19Flash_kernel_traitsILi192ELi128ELi64ELi8ES3_EELb0ELb0ELb0ELb1ELb0ELb0ELb1ELb0EEEvNS_16Flash_fwd_paramsE)
        /*0014*/ 	.short	0x0160
        /*0016*/ 	.short	0x01d0


	//----- nvinfo : EIATTR_CBANK_PARAM_SIZE
	.align		4
.L_252:
        /*0018*/ 	.byte	0x03, 0x19
        /*001a*/ 	.short	0x01d0


	//----- nvinfo : EIATTR_KPARAM_INFO
	.align		4
        /*001c*/ 	.byte	0x04, 0x17
        /*001e*/ 	.short	(.L_254 - .L_253)
.L_253:
        /*0020*/ 	.word	0x00000000
        /*0024*/ 	.short	0x0000
        /*0026*/ 	.short	0x0000
        /*0028*/ 	.byte	0x00, 0xf0, 0x41, 0x07


	//----- nvinfo : EIATTR_MAXREG_COUNT
	.align		4
.L_254:
        /*002c*/ 	.byte	0x03, 0x1b
        /*002e*/ 	.short	0x00ff


	//----- nvinfo : EIATTR_NUM_BARRIERS
	.align		4
        /*0030*/ 	.byte	0x02, 0x4c
        /*0032*/ 	.byte	0x01
	.zero		1


	//----- nvinfo : EIATTR_MERCURY_ISA_VERSION
	.align		4
        /*0034*/ 	.byte	0x03, 0x5f
        /*0036*/ 	.short	0x0000


	//----- nvinfo : EIATTR_COOP_GROUP_MASK_REGIDS
	.align		4
        /*0038*/ 	.byte	0x04, 0x29
        /*003a*/ 	.short	(.L_256 - .L_255)


	//   ....[0]....
.L_255:
        /*003c*/ 	.word	0xffffffff


	//   ....[1]....
        /*0040*/ 	.word	0xffffffff


	//   ....[2]....
        /*0044*/ 	.word	0xffffffff


	//   ....[3]....
        /*0048*/ 	.word	0xffffffff


	//   ....[4]....
        /*004c*/ 	.word	0xffffffff


	//   ....[5]....
        /*0050*/ 	.word	0xffffffff


	//   ....[6]....
        /*0054*/ 	.word	0xffffffff


	//   ....[7]....
        /*0058*/ 	.word	0xffffffff


	//   ....[8]....
        /*005c*/ 	.word	0xffffffff


	//   ....[9]....
        /*0060*/ 	.word	0xffffffff


	//   ....[10]....
        /*0064*/ 	.word	0xffffffff


	//   ....[11]....
        /*0068*/ 	.word	0xffffffff


	//----- nvinfo : EIATTR_COOP_GROUP_INSTR_OFFSETS
	.align		4
.L_256:
        /*006c*/ 	.byte	0x04, 0x28
        /*006e*/ 	.short	(.L_258 - .L_257)


	//   ....[0]....
.L_257:
        /*0070*/ 	.word	0x00004300


	//   ....[1]....
        /*0074*/ 	.word	0x00004320


	//   ....[2]....
        /*0078*/ 	.word	0x000043c0


	//   ....[3]....
        /*007c*/ 	.word	0x000043d0


	//   ....[4]....
        /*0080*/ 	.word	0x00007260


	//   ....[5]....
        /*0084*/ 	.word	0x00007280


	//   ....[6]....
        /*0088*/ 	.word	0x000072a0


	//   ....[7]....
        /*008c*/ 	.word	0x000072c0


	//   ....[8]....
        /*0090*/ 	.word	0x000089a0


	//   ....[9]....
        /*0094*/ 	.word	0x000089e0


	//   ....[10]....
        /*0098*/ 	.word	0x00008a40


	//   ....[11]....
        /*009c*/ 	.word	0x00008a50


	//----- nvinfo : EIATTR_EXIT_INSTR_OFFSETS
	.align		4
.L_258:
        /*00a0*/ 	.byte	0x04, 0x1c
        /*00a2*/ 	.short	(.L_260 - .L_259)


	//   ....[0]....
.L_259:
        /*00a4*/ 	.word	0x000002e0


	//   ....[1]....
        /*00a8*/ 	.word	0x0000a2c0


	//   ....[2]....
        /*00ac*/ 	.word	0x0000a3c0


	//   ....[3]....
        /*00b0*/ 	.word	0x0000a3e0


	//   ....[4]....
        /*00b4*/ 	.word	0x0000ade0


	//   ....[5]....
        /*00b8*/ 	.word	0x0000ae60


	//----- nvinfo : EIATTR_CTAIDZ_USED
	.align		4
.L_260:
        /*00bc*/ 	.byte	0x01, 0x04
	.zero		2


	//----- nvinfo : EIATTR_CRS_STACK_SIZE
	.align		4
        /*00c0*/ 	.byte	0x04, 0x1e
        /*00c2*/ 	.short	(.L_262 - .L_261)
.L_261:
        /*00c4*/ 	.word	0x00000000
.L_262:


//--------------------- .nv.info._ZN5flash16flash_fwd_kernelI23Flash_fwd_kernel_traitsILi192ELi128ELi64ELi8ELb0ELb0EN7cutlass6half_tE19Flash_kernel_traitsILi192ELi128ELi64ELi8ES3_EELb0ELb0ELb1ELb0ELb0ELb1ELb0ELb0EEEvNS_16Flash_fwd_paramsE --------------------------
	.section	.nv.info._ZN5flash16flash_fwd_kernelI23Flash_fwd_kernel_traitsILi192ELi128ELi64ELi8ELb0ELb0EN7cutlass6half_tE19Flash_kernel_traitsILi192ELi128ELi64ELi8ES3_EELb0ELb0ELb1ELb0ELb0ELb1ELb0ELb0EEEvNS_16Flash_fwd_paramsE,"",@"SHT_CUDA_INFO"
	.sectionflags	@""
	.align	4


	//----- nvinfo : EIATTR_CUDA_API_VERSION
	.align		4
        /*0000*/ 	.byte	0x04, 0x37
        /*0002*/ 	.short	(.L_264 - .L_263)
.L_263:
        /*0004*/ 	.word	0x00000082


	//----- nvinfo : EIATTR_SW2861232_WAR
	.align		4
.L_264:
        /*0008*/ 	.byte	0x01, 0x35
	.zero		2


	//----- nvinfo : EIATTR_PARAM_CBANK
	.align		4
        /*000c*/ 	.byte	0x04, 0x0a
        /*000e*/ 	.short	(.L_266 - .L_265)
	.align		4
.L_265:
        /*0010*/ 	.word	index@(.nv.constant0._ZN5flash16flash_fwd_kernelI23Flash_fwd_kernel_traitsILi192ELi128ELi64ELi8ELb0ELb0EN7cutlass6half_tE19Flash_kernel_traitsILi192ELi128ELi64ELi8ES3_EELb0ELb0ELb1ELb0ELb0ELb1ELb0ELb0EEEvNS_16Flash_fwd_paramsE)
        /*0014*/ 	.short	0x0160
        /*0016*/ 	.short	0x01d0


	//----- nvinfo : EIATTR_CBANK_PARAM_SIZE
	.align		4
.L_266:
        /*0018*/ 	.byte	0x03, 0x19
        /*001a*/ 	.short	0x01d0


	//----- nvinfo : EIATTR_KPARAM_INFO
	.align		4
        /*001c*/ 	.byte	0x04, 0x17
        /*001e*/ 	.short	(.L_268 - .L_267)
.L_267:
        /*0020*/ 	.word	0x00000000
        /*0024*/ 	.short	0x0000
        /*0026*/ 	.short	0x0000
        /*0028*/ 	.byte	0x00, 0xf0, 0x41, 0x07


	//----- nvinfo : EIATTR_MAXREG_COUNT
	.align		4
.L_268:
        /*002c*/ 	.byte	0x03, 0x1b
        /*002e*/ 	.short	0x00ff


	//----- nvinfo : EIATTR_NUM_BARRIERS
	.align		4
        /*0030*/ 	.byte	0x02, 0x4c
        /*0032*/ 	.byte	0x01
	.zero		1


	//----- nvinfo : EIATTR_MERCURY_ISA_VERSION
	.align		4
        /*0034*/ 	.byte	0x03, 0x5f
        /*0036*/ 	.short	0x0000


	//----- nvinfo : EIATTR_COOP_GROUP_MASK_REGIDS
	.align		4
        /*0038*/ 	.byte	0x04, 0x29
        /*003a*/ 	.short	(.L_270 - .L_269)


	//   ....[0]....
.L_269:
        /*003c*/ 	.word	0xffffffff


	//   ....[1]....
        /*0040*/ 	.word	0xffffffff


	//   ....[2]....
        /*0044*/ 	.word	0xffffffff


	//   ....[3]....
        /*0048*/ 	.word	0xffffffff


	//   ....[4]....
        /*004c*/ 	.word	0xffffffff


	//   ....[5]....
        /*0050*/ 	.word	0xffffffff


	//   ....[6]....
        /*0054*/ 	.word	0xffffffff


	//   ....[7]....
        /*0058*/ 	.word	0xffffffff


	//   ....[8]....
        /*005c*/ 	.word	0xffffffff


	//   ....[9]....
        /*0060*/ 	.word	0xffffffff


	//   ....[10]....
        /*0064*/ 	.word	0xffffffff


	//   ....[11]....
        /*0068*/ 	.word	0xffffffff


	//   ....[12]....
        /*006c*/ 	.word	0xffffffff


	//   ....[13]....
        /*0070*/ 	.word	0xffffffff


	//   ....[14]....
        /*0074*/ 	.word	0xffffffff


	//   ....[15]....
        /*0078*/ 	.word	0xffffffff


	//   ....[16]....
        /*007c*/ 	.word	0xffffffff


	//   ....[17]....
        /*0080*/ 	.word	0xffffffff


	//   ....[18]....
        /*0084*/ 	.word	0xffffffff


	//   ....[19]....
        /*0088*/ 	.word	0xffffffff


	//----- nvinfo : EIATTR_COOP_GROUP_INSTR_OFFSETS
	.align		4
.L_270:
        /*008c*/ 	.byte	0x04, 0x28
        /*008e*/ 	.short	(.L_272 - .L_271)


	//   ....[0]....
.L_271:
        /*0090*/ 	.word	0x000039c0


	//   ....[1]....
        /*0094*/ 	.word	0x000039e0


	//   ....[2]....
        /*0098*/ 	.word	0x00003a80


	//   ....[3]....
        /*009c*/ 	.word	0x00003a90


	//   ....[4]....
        /*00a0*/ 	.word	0x000061a0


	//   ....[5]....
        /*00a4*/ 	.word	0x000061b0


	//   ....[6]....
        /*00a8*/ 	.word	0x000061e0


	//   ....[7]....
        /*00ac*/ 	.word	0x000061f0


	//   ....[8]....
        /*00b0*/ 	.word	0x00008f10


	//   ....[9]....
        /*00b4*/ 	.word	0x00008ff0


	//   ....[10]....
        /*00b8*/ 	.word	0x00009000


	//   ....[11]....
        /*00bc*/ 	.word	0x00009030


	//   ....[12]....
        /*00c0*/ 	.word	0x0000be50


	//   ....[13]....
        /*00c4*/ 	.word	0x0000be70


	//   ....[14]....
        /*00c8*/ 	.word	0x0000bea0


	//   ....[15]....
        /*00cc*/ 	.word	0x0000beb0


	//   ....[16]....
        /*00d0*/ 	.word	0x0000d5d0


	//   ....[17]....
        /*00d4*/ 	.word	0x0000d610


	//   ....[18]....
        /*00d8*/ 	.word	0x0000d720


	//   ....[19]....
        /*00dc*/ 	.word	0x0000d750


	//----- nvinfo : EIATTR_EXIT_INSTR_OFFSETS
	.align		4
.L_272:
        /*00e0*/ 	.byte	0x04, 0x1c
        /*00e2*/ 	.short	(.L_274 - .L_273)


	//   ....[0]....
.L_273:
        /*00e4*/ 	.word	0x000004d0


	//   ....[1]....
        /*00e8*/ 	.word	0x00000fd0


	//   ....[2]....
        /*00ec*/ 	.word	0x00001050


	//   ....[3]....
        /*00f0*/ 	.word	0x0000ee80


	//   ....[4]....
        /*00f4*/ 	.word	0x0000ef50


	//----- nvinfo : EIATTR_CTAIDZ_USED
	.align		4
.L_274:
        /*00f8*/ 	.byte	0x01, 0x04
	.zero		2


	//----- nvinfo : EIATTR_CRS_STACK_SIZE
	.align		4
        /*00fc*/ 	.byte	0x04, 0x1e
        /*00fe*/ 	.short	(.L_276 - .L_275)
.L_275:
        /*0100*/ 	.word	0x00000000
.L_276:


//--------------------- .nv.info._ZN5flash16flash_fwd_kernelI23Flash_fwd_kernel_traitsILi192ELi128ELi64ELi8ELb0ELb0EN7cutlass6half_tE19Flash_kernel_traitsILi192ELi128ELi64ELi8ES3_EELb0ELb0ELb1ELb0ELb0ELb1ELb1ELb0EEEvNS_16Flash_fwd_paramsE --------------------------
	.section	.nv.info._ZN5flash16flash_fwd_kernelI23Flash_fwd_kernel_traitsILi192ELi128ELi64ELi8ELb0ELb0EN7cutlass6half_tE19Flash_kernel_traitsILi192ELi128ELi64ELi8ES3_EELb0ELb0ELb1ELb0ELb0ELb1ELb1ELb0EEEvNS_16Flash_fwd_paramsE,"",@"SHT_CUDA_INFO"
	.sectionflags	@""
	.align	4


	//----- nvinfo : EIATTR_CUDA_API_VERSION
	.align		4
        /*0000*/ 	.byte	0x04, 0x37
        /*0002*/ 	.short	(.L_278 - .L_277)
.L_277:
        /*0004*/ 	.word	0x00000082


	//----- nvinfo : EIATTR_SW2861232_WAR
	.align		4
.L_278:
        /*0008*/ 	.byte	0x01, 0x35
	.zero		2


	//----- nvinfo : EIATTR_PARAM_CBANK
	.align		4
        /*000c*/ 	.byte	0x04, 0x0a
        /*000e*/ 	.short	(.L_280 - .L_279)
	.align		4
.L_279:
        /*0010*/ 	.word	index@(.nv.constant0._ZN5flash16flash_fwd_kernelI23Flash_fwd_kernel_traitsILi192ELi128ELi64ELi8ELb0ELb0EN7cutlass6half_tE19Flash_kernel_traitsILi192ELi128ELi64ELi8ES3_EELb0ELb0ELb1ELb0ELb0ELb1ELb1ELb0EEEvNS_16Flash_fwd_paramsE)
        /*0014*/ 	.short	0x0160
        /*0016*/ 	.short	0x01d0


	//----- nvinfo : EIATTR_CBANK_PARAM_SIZE
	.align		4
.L_280:
        /*0018*/ 	.byte	0x03, 0x19
        /*001a*/ 	.short	0x01d0


	//----- nvinfo : EIATTR_KPARAM_INFO
	.align		4
        /*001c*/ 	.byte	0x04, 0x17
        /*001e*/ 	.short	(.L_282 - .L_281)
.L_281:
        /*0020*/ 	.word	0x00000000
        /*0024*/ 	.short	0x0000
        /*0026*/ 	.short	0x0000
        /*0028*/ 	.byte	0x00, 0xf0, 0x41, 0x07


	//----- nvinfo : EIATTR_MAXREG_COUNT
	.align		4
.L_282:
        /*002c*/ 	.byte	0x03, 0x1b
        /*002e*/ 	.short	0x00ff


	//----- nvinfo : EIATTR_NUM_BARRIERS
	.align		4
        /*0030*/ 	.byte	0x02, 0x4c
        /*0032*/ 	.byte	0x01
	.zero		1


	//----- nvinfo : EIATTR_MERCURY_ISA_VERSION
	.align		4
        /*0034*/ 	.byte	0x03, 0x5f
        /*0036*/ 	.short	0x0000


	//----- nvinfo : EIATTR_COOP_GROUP_MASK_REGIDS
	.align		4
        /*0038*/ 	.byte	0x04, 0x29
        /*003a*/ 	.short	(.L_284 - .L_283)


	//   ....[0]....
.L_283:
        /*003c*/ 	.word	0xffffffff


	//   ....[1]....
        /*0040*/ 	.word	0xffffffff


	//   ....[2]....
        /*0044*/ 	.word	0xffffffff


	//   ....[3]....
        /*0048*/ 	.word	0xffffffff


	//   ....[4]....
        /*004c*/ 	.word	0xffffffff


	//   ....[5]....
        /*0050*/ 	.word	0xffffffff


	//   ....[6]....
        /*0054*/ 	.word	0xffffffff


	//   ....[7]....
        /*0058*/ 	.word	0xffffffff


	//   ....[8]....
        /*005c*/ 	.word	0xffffffff


	//   ....[9]....
        /*0060*/ 	.word	0xffffffff


	//   ....[10]....
        /*0064*/ 	.word	0xffffffff


	//   ....[11]....
        /*0068*/ 	.word	0xffffffff


	//   ....[12]....
        /*006c*/ 	.word	0xffffffff


	//   ....[13]....
        /*0070*/ 	.word	0xffffffff


	//   ....[14]....
        /*0074*/ 	.word	0xffffffff


	//   ....[15]....
        /*0078*/ 	.word	0xffffffff


	//   ....[16]....
        /*007c*/ 	.word	0xffffffff


	//   ....[17]....
        /*0080*/ 	.word	0xffffffff


	//   ....[18]....
        /*0084*/ 	.word	0xffffffff


	//   ....[19]....
        /*0088*/ 	.word	0xffffffff


	//----- nvinfo : EIATTR_COOP_GROUP_INSTR_OFFSETS
	.align		4
.L_284:
        /*008c*/ 	.byte	0x04, 0x28
        /*008e*/ 	.short	(.L_286 - .L_285)


	//   ....[0]....
.L_285:
        /*0090*/ 	.word	0x00003da0


	//   ....[1]....
        /*0094*/ 	.word	0x00003dc0


	//   ....[2]....
        /*0098*/ 	.word	0x00003e60


	//   ....[3]....
        /*009c*/ 	.word	0x00003e70


	//   ....[4]....
        /*00a0*/ 	.word	0x00006970


	//   ....[5]....
        /*00a4*/ 	.word	0x00006980


	//   ....[6]....
        /*00a8*/ 	.word	0x000069b0


	//   ....[7]....
        /*00ac*/ 	.word	0x000069c0


	//   ....[8]....
        /*00b0*/ 	.word	0x00009ac0


	//   ....[9]....
        /*00b4*/ 	.word	0x00009b90


	//   ....[10]....
        /*00b8*/ 	.word	0x00009ba0


	//   ....[11]....
        /*00bc*/ 	.word	0x00009be0


	//   ....[12]....
        /*00c0*/ 	.word	0x0000ce20


	//   ....[13]....
        /*00c4*/ 	.word	0x0000ce40


	//   ....[14]....
        /*00c8*/ 	.word	0x0000ce80


	//   ....[15]....
        /*00cc*/ 	.word	0x0000ce90


	//   ....[16]....
        /*00d0*/ 	.word	0x0000e5b0


	//   ....[17]....
        /*00d4*/ 	.word	0x0000e5f0


	//   ....[18]....
        /*00d8*/ 	.word	0x0000e700


	//   ....[19]....
        /*00dc*/ 	.word	0x0000e730


	//----- nvinfo : EIATTR_EXIT_INSTR_OFFSETS
	.align		4
.L_286:
        /*00e0*/ 	.byte	0x04, 0x1c
        /*00e2*/ 	.short	(.L_288 - .L_287)


	//   ....[0]....
.L_287:
        /*00e4*/ 	.word	0x000004d0


	//   ....[1]....
        /*00e8*/ 	.word	0x00000fd0


	//   ....[2]....
        /*00ec*/ 	.word	0x00001050


	//   ....[3]....
        /*00f0*/ 	.word	0x0000fe60


	//   ....[4]....
        /*00f4*/ 	.word	0x0000ff30


	//----- nvinfo : EIATTR_CTAIDZ_USED
	.align		4
.L_288:
        /*00f8*/ 	.byte	0x01, 0x04
	.zero		2


	//----- nvinfo : EIATTR_CRS_STACK_SIZE
	.align		4
        /*00fc*/ 	.byte	0x04, 0x1e
        /*00fe*/ 	.short	(.L_290 - .L_289)
.L_289:
        /*0100*/ 	.word	0x00000000
.L_290:


//--------------------- .nv.info._ZN5flash16flash_fwd_kernelI23Flash_fwd_kernel_traitsILi192ELi128ELi64ELi8ELb0ELb0EN7cutlass6half_tE19Flash_kernel_traitsILi192ELi128ELi64ELi8ES3_EELb0ELb0ELb1ELb0ELb0ELb0ELb0ELb0EEEvNS_16Flash_fwd_paramsE --------------------------
	.section	.nv.info._ZN5flash16flash_fwd_kernelI23Flash_fwd_kernel_traitsILi192ELi128ELi64ELi8ELb0ELb0EN7cutlass6half_tE19Flash_kernel_traitsILi192ELi128ELi64ELi8ES3_EELb0ELb0ELb1ELb0ELb0ELb0ELb0ELb0EEEvNS_16Flash_fwd_paramsE,"",@"SHT_CUDA_INFO"
	.sectionflags	@""
	.align	4


	//----- nvinfo : EIATTR_CUDA_API_VERSION
	.align		4
        /*0000*/ 	.byte	0x04, 0x37
        /*0002*/ 	.short	(.L_292 - .L_291)
.L_291:
        /*0004*/ 	.word	0x00000082


	//----- nvinfo : EIATTR_SW2861232_WAR
	.align		4
.L_292:
        /*0008*/ 	.byte	0x01, 0x35
	.zero		2


	//----- nvinfo : EIATTR_PARAM_CBANK
	.align		4
        /*000c*/ 	.byte	0x04, 0x0a
        /*000e*/ 	.short	(.L_294 - .L_293)
	.align		4
.L_293:
        /*0010*/ 	.word	index@(.nv.constant0._ZN5flash16flash_fwd_kernelI23Flash_fwd_kernel_traitsILi192ELi128ELi64ELi8ELb0ELb0EN7cutlass6half_tE19Flash_kernel_traitsILi192ELi128ELi64ELi8ES3_EELb0ELb0ELb1ELb0ELb0ELb0ELb0ELb0EEEvNS_16Flash_fwd_paramsE)
        /*0014*/ 	.short	0x0160
        /*0016*/ 	.short	0x01d0


	//----- nvinfo : EIATTR_CBANK_PARAM_SIZE
	.align		4
.L_294:
        /*0018*/ 	.byte	0x03, 0x19
        /*001a*/ 	.short	0x01d0


	//----- nvinfo : EIATTR_KPARAM_INFO
	.align		4
        /*001c*/ 	.byte	0x04, 0x17
        /*001e*/ 	.short	(.L_296 - .L_295)
.L_295:
        /*0020*/ 	.word	0x00000000
        /*0024*/ 	.short	0x0000
        /*0026*/ 	.short	0x0000
        /*0028*/ 	.byte	0x00, 0xf0, 0x41, 0x07


	//----- nvinfo : EIATTR_MAXREG_COUNT
	.align		4
.L_296:
        /*002c*/ 	.byte	0x03, 0x1b
        /*002e*/ 	.short	0x00ff


	//----- nvinfo : EIATTR_NUM_BARRIERS
	.align		4
        /*0030*/ 	.byte	0x02, 0x4c
        /*0032*/ 	.byte	0x01
	.zero		1


	//----- nvinfo : EIATTR_MERCURY_ISA_VERSION
	.align		4
        /*0034*/ 	.byte	0x03, 0x5f
        /*0036*/ 	.short	0x0000


	//----- nvinfo : EIATTR_COOP_GROUP_MASK_REGIDS
	.align		4
        /*0038*/ 	.byte	0x04, 0x29
        /*003a*/ 	.short	(.L_298 - .L_297)


	//   ....[0]....
.L_297:
        /*003c*/ 	.word	0xffffffff


	//   ....[1]....
        /*0040*/ 	.word	0xffffffff


	//   ....[2]....
        /*0044*/ 	.word	0xffffffff


	//   ....[3]....
        /*0048*/ 	.word	0xffffffff


	//   ....[4]....
        /*004c*/ 	.word	0xffffffff


	//   ....[5]....
        /*0050*/ 	.word	0xffffffff


	//   ....[6]....
        /*0054*/ 	.word	0xffffffff


	//   ....[7]....
        /*0058*/ 	.word	0xffffffff


	//   ....[8]....
        /*005c*/ 	.word	0xffffffff


	//   ....[9]....
        /*0060*/ 	.word	0xffffffff


	//   ....[10]....
        /*0064*/ 	.word	0xffffffff


	//   ....[11]....
        /*0068*/ 	.word	0xffffffff


	//   ....[12]....
        /*006c*/ 	.word	0xffffffff


	//   ....[13]....
        /*0070*/ 	.word	0xffffffff


	//   ....[14]....
        /*0074*/ 	.word	0xffffffff


	//   ....[15]....
        /*0078*/ 	.word	0xffffffff


	//   ....[16]....
        /*007c*/ 	.word	0xffffffff


	//   ....[17]....
        /*0080*/ 	.word	0xffffffff


	//   ....[18]....
        /*0084*/ 	.word	0xffffffff


	//   ....[19]....
        /*0088*/ 	.word	0xffffffff


	//----- nvinfo : EIATTR_COOP_GROUP_INSTR_OFFSETS
	.align		4
.L_298:
        /*008c*/ 	.byte	0x04, 0x28
        /*008e*/ 	.short	(.L_300 - .L_299)


	//   ....[0]....
.L_299:
        /*0090*/ 	.word	0x000043f0


	//   ....[1]....
        /*0094*/ 	.word	0x00004410


	//   ....[2]....
        /*0098*/ 	.word	0x000044b0


	//   ....[3]....
        /*009c*/ 	.word	0x000044c0


	//   ....[4]....
        /*00a0*/ 	.word	0x00006f30


	//   ....[5]....
        /*00a4*/ 	.word	0x00006f40


	//   ....[6]....
        /*00a8*/ 	.word	0x00006f70


	//   ....[7]....
        /*00ac*/ 	.word	0x00006f80


	//   ....[8]....
        /*00b0*/ 	.word	0x0000a020


	//   ....[9]....
        /*00b4*/ 	.word	0x0000a0d0


	//   ....[10]....
        /*00b8*/ 	.word	0x0000a0f0


	//   ....[11]....
        /*00bc*/ 	.word	0x0000a120


	//   ....[12]....
        /*00c0*/ 	.word	0x0000d250


	//   ....[13]....
        /*00c4*/ 	.word	0x0000d270


	//   ....[14]....
        /*00c8*/ 	.word	0x0000d290


	//   ....[15]....
        /*00cc*/ 	.word	0x0000d2b0


	//   ....[16]....
        /*00d0*/ 	.word	0x0000e9e0


	//   ....[17]....
        /*00d4*/ 	.word	0x0000ea20


	//   ....[18]....
        /*00d8*/ 	.word	0x0000eaa0


	//   ....[19]....
        /*00dc*/ 	.word	0x0000eac0


	//----- nvinfo : EIATTR_EXIT_INSTR_OFFSETS
	.align		4
.L_300:
        /*00e0*/ 	.byte	0x04, 0x1c
        /*00e2*/ 	.short	(.L_302 - .L_301)


	//   ....[0]....
.L_301:
        /*00e4*/ 	.word	0x000002d0


	//   ....[1]....
        /*00e8*/ 	.word	0x00000df0


	//   ....[2]....
        /*00ec*/ 	.word	0x00000e70


	//   ....[3]....
        /*00f0*/ 	.word	0x00010390


	//   ....[4]....
        /*00f4*/ 	.word	0x00010480


	//   ....[5]....
        /*00f8*/ 	.word	0x000104a0


	//----- nvinfo : EIATTR_CTAIDZ_USED
	.align		4
.L_302:
        /*00fc*/ 	.byte	0x01, 0x04
	.zero		2


	//----- nvinfo : EIATTR_CRS_STACK_SIZE
	.align		4
        /*0100*/ 	.byte	0x04, 0x1e
        /*0102*/ 	.short	(.L_304 - .L_303)
.L_303:
        /*0104*/ 	.word	0x00000000
.L_304:


//--------------------- .nv.info._ZN5flash16flash_fwd_kernelI23Flash_fwd_kernel_traitsILi192ELi128ELi64ELi8ELb0ELb0EN7cutlass6half_tE19Flash_kernel_traitsILi192ELi128ELi64ELi8ES3_EELb0ELb0ELb1ELb0ELb0ELb0ELb1ELb0EEEvNS_16Flash_fwd_paramsE --------------------------
	.section	.nv.info._ZN5flash16flash_fwd_kernelI23Flash_fwd_kernel_traitsILi192ELi128ELi64ELi8ELb0ELb0EN7cutlass6half_tE19Flash_kernel_traitsILi192ELi128ELi64ELi8ES3_EELb0ELb0ELb1ELb0ELb0ELb0ELb1ELb0EEEvNS_16Flash_fwd_paramsE,"",@"SHT_CUDA_INFO"
	.sectionflags	@""
	.align	4


	//----- nvinfo : EIATTR_CUDA_API_VERSION
	.align		4
        /*0000*/ 	.byte	0x04, 0x37
        /*0002*/ 	.short	(.L_306 - .L_305)
.L_305:
        /*0004*/ 	.word	0x00000082


	//----- nvinfo : EIATTR_SW2861232_WAR
	.align		4
.L_306:
        /*0008*/ 	.byte	0x01, 0x35
	.zero		2


	//----- nvinfo : EIATTR_PARAM_CBANK
	.align		4
        /*000c*/ 	.byte	0x04, 0x0a
        /*000e*/ 	.short	(.L_308 - .L_307)
	.align		4
.L_307:
        /*0010*/ 	.word	index@(.nv.constant0._ZN5flash16flash_fwd_kernelI23Flash_fwd_kernel_traitsILi192ELi128ELi64ELi8ELb0ELb0EN7cutlass6half_tE19Flash_kernel_traitsILi192ELi128ELi64ELi8ES3_EELb0ELb0ELb1ELb0ELb0ELb0ELb1ELb0EEEvNS_16Flash_fwd_paramsE)
        /*0014*/ 	.short	0x0160
        /*0016*/ 	.short	0x01d0


	//----- nvinfo : EIATTR_CBANK_PARAM_SIZE
	.align		4
.L_308:
        /*0018*/ 	.byte	0x03, 0x19
        /*001a*/ 	.short	0x01d0


	//----- nvinfo : EIATTR_KPARAM_INFO
	.align		4
        /*001c*/ 	.byte	0x04, 0x17
        /*001e*/ 	.short	(.L_310 - .L_309)
.L_309:
        /*0020*/ 	.word	0x00000000
        /*0024*/ 	.short	0x0000
        /*0026*/ 	.short	0x0000
        /*0028*/ 	.byte	0x00, 0xf0, 0x41, 0x07


	//----- nvinfo : EIATTR_MAXREG_COUNT
	.align		4
.L_310:
        /*002c*/ 	.byte	0x03, 0x1b
        /*002e*/ 	.short	0x00ff


	//----- nvinfo : EIATTR_NUM_BARRIERS
	.align		4
        /*0030*/ 	.byte	0x02, 0x4c
        /*0032*/ 	.byte	0x01
	.zero		1


	//----- nvinfo : EIATTR_MERCURY_ISA_VERSION
	.align		4
        /*0034*/ 	.byte	0x03, 0x5f
        /*0036*/ 	.short	0x0000


	//----- nvinfo : EIATTR_COOP_GROUP_MASK_REGIDS
	.align		4
        /*0038*/ 	.byte	0x04, 0x29
        /*003a*/ 	.short	(.L_312 - .L_311)


	//   ....[0]....
.L_311:
        /*003c*/ 	.word	0xffffffff


	//   ....[1]....
        /*0040*/ 	.word	0xffffffff


	//   ....[2]....
        /*0044*/ 	.word	0xffffffff


	//   ....[3]....
        /*0048*/ 	.word	0xffffffff


	//   ....[4]....
        /*004c*/ 	.word	0xffffffff


	//   ....[5]....
        /*0050*/ 	.word	0xffffffff


	//   ....[6]....
        /*0054*/ 	.word	0xffffffff


	//   ....[7]....
        /*0058*/ 	.word	0xffffffff


	//   ....[8]....
        /*005c*/ 	.word	0xffffffff


	//   ....[9]....
        /*0060*/ 	.word	0xffffffff


	//   ....[10]....
        /*0064*/ 	.word	0xffffffff


	//   ....[11]....
        /*0068*/ 	.word	0xffffffff


	//   ....[12]....
        /*006c*/ 	.word	0xffffffff


	//   ....[13]....
        /*0070*/ 	.word	0xffffffff


	//   ....[14]....
        /*0074*/ 	.word	0xffffffff


	//   ....[15]....
        /*0078*/ 	.word	0xffffffff


	//   ....[16]....
        /*007c*/ 	.word	0xffffffff


	//   ....[17]....
        /*0080*/ 	.word	0xffffffff


	//   ....[18]....
        /*0084*/ 	.word	0xffffffff


	//   ....[19]....
        /*0088*/ 	.word	0xffffffff


	//----- nvinfo : EIATTR_COOP_GROUP_INSTR_OFFSETS
	.align		4
.L_312:
        /*008c*/ 	.byte	0x04, 0x28
        /*008e*/ 	.short	(.L_314 - .L_313)


	//   ....[0]....
.L_313:
        /*0090*/ 	.word	0x000047f0


	//   ....[1]....
        /*0094*/ 	.word	0x00004810


	//   ....[2]....
        /*0098*/ 	.word	0x000048b0


	//   ....[3]....
        /*009c*/ 	.word	0x000048c0


	//   ....[4]....
        /*00a0*/ 	.word	0x00007730


	//   ....[5]....
        /*00a4*/ 	.word	0x00007740


	//   ....[6]....
        /*00a8*/ 	.word	0x00007770


	//   ....[7]....
        /*00ac*/ 	.word	0x00007780


	//   ....[8]....
        /*00b0*/ 	.word	0x0000ac20


	//   ....[9]....
        /*00b4*/ 	.word	0x0000acb0


	//   ....[10]....
        /*00b8*/ 	.word	0x0000acd0


	//   ....[11]....
        /*00bc*/ 	.word	0x0000acf0


	//   ....[12]....
        /*00c0*/ 	.word	0x0000e250


	//   ....[13]....
        /*00c4*/ 	.word	0x0000e270


	//   ....[14]....
        /*00c8*/ 	.word	0x0000e2b0


	//   ....[15]....
        /*00cc*/ 	.word	0x0000e2c0


	//   ....[16]....
        /*00d0*/ 	.word	0x0000f9f0


	//   ....[17]....
        /*00d4*/ 	.word	0x0000fa30


	//   ....[18]....
        /*00d8*/ 	.word	0x0000fab0


	//   ....[19]....
        /*00dc*/ 	.word	0x0000fad0


	//----- nvinfo : EIATTR_EXIT_INSTR_OFFSETS
	.align		4
.L_314:
        /*00e0*/ 	.byte	0x04, 0x1c
        /*00e2*/ 	.short	(.L_316 - .L_315)


	//   ....[0]....
.L_315:
        /*00e4*/ 	.word	0x000002d0


	//   ....[1]....
        /*00e8*/ 	.word	0x00000df0


	//   ....[2]....
        /*00ec*/ 	.word	0x00000e70


	//   ....[3]....
        /*00f0*/ 	.word	0x000113a0


	//   ....[4]....
        /*00f4*/ 	.word	0x00011490


	//   ....[5]....
        /*00f8*/ 	.word	0x000114b0


	//----- nvinfo : EIATTR_CTAIDZ_USED
	.align		4
.L_316:
        /*00fc*/ 	.byte	0x01, 0x04
	.zero		2


	//----- nvinfo : EIATTR_CRS_STACK_SIZE
	.align		4
        /*0100*/ 	.byte	0x04, 0x1e
        /*0102*/ 	.short	(.L_318 - .L_317)
.L_317:
        /*0104*/ 	.word	0x00000000
.L_318:


//--------------------- .nv.info._ZN5flash16flash_fwd_kernelI23Flash_fwd_kernel_traitsILi192ELi128ELi64ELi8ELb0ELb0EN7cutlass6half_tE19Flash_kernel_traitsILi192ELi128ELi64ELi8ES3_EELb0ELb0ELb1ELb1ELb0ELb0ELb0ELb0EEEvNS_16Flash_fwd_paramsE --------------------------
	.section	.nv.info._ZN5flash16flash_fwd_kernelI23Flash_fwd_kernel_traitsILi192ELi128ELi64ELi8ELb0ELb0EN7cutlass6half_tE19Flash_kernel_traitsILi192ELi128ELi64ELi8ES3_EELb0ELb0ELb1ELb1ELb0ELb0ELb0ELb0EEEvNS_16Flash_fwd_paramsE,"",@"SHT_CUDA_INFO"
	.sectionflags	@""
	.align	4


	//----- nvinfo : EIATTR_CUDA_API_VERSION
	.align		4
        /*0000*/ 	.byte	0x04, 0x37
        /*0002*/ 	.short	(.L_320 - .L_319)
.L_319:
        /*0004*/ 	.word	0x00000082


	//----- nvinfo : EIATTR_SW2861232_WAR
	.align		4
.L_320:
        /*0008*/ 	.byte	0x01, 0x35
	.zero		2


	//----- nvinfo : EIATTR_PARAM_CBANK
	.align		4
        /*000c*/ 	.byte	0x04, 0x0a
        /*000e*/ 	.short	(.L_322 - .L_321)
	.align		4
.L_321:
        /*0010*/ 	.word	index@(.nv.constant0._ZN5flash16flash_fwd_kernelI23Flash_fwd_kernel_traitsILi192ELi128ELi64ELi8ELb0ELb0EN7cutlass6half_tE19Flash_kernel_traitsILi192ELi128ELi64ELi8ES3_EELb0ELb0ELb1ELb1ELb0ELb0ELb0ELb0EEEvNS_16Flash_fwd_paramsE)
        /*0014*/ 	.short	0x0160
        /*0016*/ 	.short	0x01d0


	//----- nvinfo : EIATTR_CBANK_PARAM_SIZE
	.align		4
.L_322:
        /*0018*/ 	.byte	0x03, 0x19
        /*001a*/ 	.short	0x01d0


	//----- nvinfo : EIATTR_KPARAM_INFO
	.align		4
        /*001c*/ 	.byte	0x04, 0x17
        /*001e*/ 	.short	(.L_324 - .L_323)
.L_323:
        /*0020*/ 	.word	0x00000000
        /*0024*/ 	.short	0x0000
        /*0026*/ 	.short	0x0000
        /*0028*/ 	.byte	0x00, 0xf0, 0x41, 0x07


	//----- nvinfo : EIATTR_MAXREG_COUNT
	.align		4
.L_324:
        /*002c*/ 	.byte	0x03, 0x1b
        /*002e*/ 	.short	0x00ff


	//----- nvinfo : EIATTR_NUM_BARRIERS
	.align		4
        /*0030*/ 	.byte	0x02, 0x4c
        /*0032*/ 	.byte	0x01
	.zero		1


	//----- nvinfo : EIATTR_MERCURY_ISA_VERSION
	.align		4
        /*0034*/ 	.byte	0x03, 0x5f
        /*0036*/ 	.short	0x0000


	//----- nvinfo : EIATTR_COOP_GROUP_MASK_REGIDS
	.align		4
        /*0038*/ 	.byte	0x04, 0x29
        /*003a*/ 	.short	(.L_326 - .L_325)


	//   ....[0]....
.L_325:
        /*003c*/ 	.word	0xffffffff


	//   ....[1]....
        /*0040*/ 	.word	0xffffffff


	//   ....[2]....
        /*0044*/ 	.word	0xffffffff


	//   ....[3]....
        /*0048*/ 	.word	0xffffffff


	//   ....[4]....
        /*004c*/ 	.word	0xffffffff


	//   ....[5]....
        /*0050*/ 	.word	0xffffffff


	//   ....[6]....
        /*0054*/ 	.word	0xffffffff


	//   ....[7]....
        /*0058*/ 	.word	0xffffffff


	//   ....[8]....
        /*005c*/ 	.word	0xffffffff


	//   ....[9]....
        /*0060*/ 	.word	0xffffffff


	//   ....[10]....
        /*0064*/ 	.word	0xffffffff


	//   ....[11]....
        /*0068*/ 	.word	0xffffffff


	//   ....[12]....
        /*006c*/ 	.word	0xffffffff


	//   ....[13]....
        /*0070*/ 	.word	0xffffffff


	//   ....[14]....
        /*0074*/ 	.word	0xffffffff


	//   ....[15]....
        /*0078*/ 	.word	0xffffffff


	//   ....[16]....
        /*007c*/ 	.word	0xffffffff


	//   ....[17]....
        /*0080*/ 	.word	0xffffffff


	//   ....[18]....
        /*0084*/ 	.word	0xffffffff


	//   ....[19]....
        /*0088*/ 	.word	0xffffffff


	//----- nvinfo : EIATTR_COOP_GROUP_INSTR_OFFSETS
	.align		4
.L_326:
        /*008c*/ 	.byte	0x04, 0x28
        /*008e*/ 	.short	(.L_328 - .L_327)


	//   ....[0]....
.L_327:
        /*0090*/ 	.word	0x000051c0


	//   ....[1]....
        /*0094*/ 	.word	0x000051e0


	//   ....[2]....
        /*0098*/ 	.word	0x00005280


	//   ....[3]....
        /*009c*/ 	.word	0x00005290


	//   ....[4]....
        /*00a0*/ 	.word	0x000085e0


	//   ....[5]....
        /*00a4*/ 	.word	0x000085f0


	//   ....[6]....
        /*00a8*/ 	.word	0x00008620


	//   ....[7]....
        /*00ac*/ 	.word	0x00008630


	//   ....[8]....
        /*00b0*/ 	.word	0x0000c060


	//   ....[9]....
        /*00b4*/ 	.word	0x0000c070


	//   ....[10]....
        /*00b8*/ 	.word	0x0000c0a0


	//   ....[11]....
        /*00bc*/ 	.word	0x0000c0b0


	//   ....[12]....
        /*00c0*/ 	.word	0x0000f980


	//   ....[13]....
        /*00c4*/ 	.word	0x0000fab0


	//   ....[14]....
        /*00c8*/ 	.word	0x0000fac0


	//   ....[15]....
        /*00cc*/ 	.word	0x0000fb20


	//   ....[16]....
        /*00d0*/ 	.word	0x00011200


	//   ....[17]....
        /*00d4*/ 	.word	0x00011240


	//   ....[18]....
        /*00d8*/ 	.word	0x00011350


	//   ....[19]....
        /*00dc*/ 	.word	0x00011380


	//----- nvinfo : EIATTR_EXIT_INSTR_OFFSETS
	.align		4
.L_328:
        /*00e0*/ 	.byte	0x04, 0x1c
        /*00e2*/ 	.short	(.L_330 - .L_329)


	//   ....[0]....
.L_329:
        /*00e4*/ 	.word	0x000004c0


	//   ....[1]....
        /*00e8*/ 	.word	0x000010b0


	//   ....[2]....
        /*00ec*/ 	.word	0x00001130


	//   ....[3]....
        /*00f0*/ 	.word	0x00012c20


	//   ....[4]....
        /*00f4*/ 	.word	0x00012d10


	//   ....[5]....
        /*00f8*/ 	.word	0x00012d30


	//----- nvinfo : EIATTR_CTAIDZ_USED
	.align		4
.L_330:
        /*00fc*/ 	.byte	0x01, 0x04
	.zero		2


	//----- nvinfo : EIATTR_CRS_STACK_SIZE
	.align		4
        /*0100*/ 	.byte	0x04, 0x1e
        /*0102*/ 	.short	(.L_332 - .L_331)
.L_331:
        /*0104*/ 	.word	0x00000000
.L_332:


//--------------------- .nv.info._ZN5flash16flash_fwd_kernelI23Flash_fwd_kernel_traitsILi192ELi128ELi64ELi8ELb0ELb0EN7cutlass6half_tE19Flash_kernel_traitsILi192ELi128ELi64ELi8ES3_EELb0ELb0ELb1ELb1ELb0ELb0ELb1ELb0EEEvNS_16Flash_fwd_paramsE --------------------------
	.section	.nv.info._ZN5flash16flash_fwd_kernelI23Flash_fwd_kernel_traitsILi192ELi128ELi64ELi8ELb0ELb0EN7cutlass6half_tE19Flash_kernel_traitsILi192ELi128ELi64ELi8ES3_EELb0ELb0ELb1ELb1ELb0ELb0ELb1ELb0EEEvNS_16Flash_fwd_paramsE,"",@"SHT_CUDA_INFO"
	.sectionflags	@""
	.align	4


	//----- nvinfo : EIATTR_CUDA_API_VERSION
	.align		4
        /*0000*/ 	.byte	0x04, 0x37
        /*0002*/ 	.short	(.L_334 - .L_333)
.L_333:
        /*0004*/ 	.word	0x00000082


	//----- nvinfo : EIATTR_SW2861232_WAR
	.align		4
.L_334:
        /*0008*/ 	.byte	0x01, 0x35
	.zero		2


	//----- nvinfo : EIATTR_PARAM_CBANK
	.align		4
        /*000c*/ 	.byte	0x04, 0x0a
        /*000e*/ 	.short	(.L_336 - .L_335)
	.align		4
.L_335:
        /*0010*/ 	.word	index@(.nv.constant0._ZN5flash16flash_fwd_kernelI23Flash_fwd_kernel_traitsILi192ELi128ELi64ELi8ELb0ELb0EN7cutlass6half_tE19Flash_kernel_traitsILi192ELi128ELi64ELi8ES3_EELb0ELb0ELb1ELb1ELb0ELb0ELb1ELb0EEEvNS_16Flash_fwd_paramsE)
        /*0014*/ 	.short	0x0160
        /*0016*/ 	.short	0x01d0


	//----- nvinfo : EIATTR_CBANK_PARAM_SIZE
	.align		4
.L_336:
        /*0018*/ 	.byte	0x03, 0x19
        /*001a*/ 	.short	0x01d0


	//----- nvinfo : EIATTR_KPARAM_INFO
	.align		4
        /*001c*/ 	.byte	0x04, 0x17
        /*001e*/ 	.short	(.L_338 - .L_337)
.L_337:
        /*0020*/ 	.word	0x00000000
        /*0024*/ 	.short	0x0000
        /*0026*/ 	.short	0x0000
        /*0028*/ 	.byte	0x00, 0xf0, 0x41, 0x07


	//----- nvinfo : EIATTR_MAXREG_COUNT
	.align		4
.L_338:
        /*002c*/ 	.byte	0x03, 0x1b
        /*002e*/ 	.short	0x00ff


	//----- nvinfo : EIATTR_NUM_BARRIERS
	.align		4
        /*0030*/ 	.byte	0x02, 0x4c
        /*0032*/ 	.byte	0x01
	.zero		1


	//----- nvinfo : EIATTR_MERCURY_ISA_VERSION
	.align		4
        /*0034*/ 	.byte	0x03, 0x5f
        /*0036*/ 	.short	0x0000


	//----- nvinfo : EIATTR_COOP_GROUP_MASK_REGIDS
	.align		4
        /*0038*/ 	.byte	0x04, 0x29
        /*003a*/ 	.short	(.L_340 - .L_339)


	//   ....[0]....
.L_339:
        /*003c*/ 	.word	0xffffffff


	//   ....[1]....
        /*0040*/ 	.word	0xffffffff


	//   ....[2]....
        /*0044*/ 	.word	0xffffffff


	//   ....[3]....
        /*0048*/ 	.word	0xffffffff


	//   ....[4]....
        /*004c*/ 	.word	0xffffffff


	//   ....[5]....
        /*0050*/ 	.word	0xffffffff


	//   ....[6]....
        /*0054*/ 	.word	0xffffffff


	//   ....[7]....
        /*0058*/ 	.word	0xffffffff


	//   ....[8]....
        /*005c*/ 	.word	0xffffffff


	//   ....[9]....
        /*0060*/ 	.word	0xffffffff


	//   ....[10]....
        /*0064*/ 	.word	0xffffffff


	//   ....[11]....
        /*0068*/ 	.word	0xffffffff


	//   ....[12]....
        /*006c*/ 	.word	0xffffffff


	//   ....[13]....
        /*0070*/ 	.word	0xffffffff


	//   ....[14]....
        /*0074*/ 	.word	0xffffffff


	//   ....[15]....
        /*0078*/ 	.word	0xffffffff


	//   ....[16]....
        /*007c*/ 	.word	0xffffffff


	//   ....[17]....
        /*0080*/ 	.word	0xffffffff


	//   ....[18]....
        /*0084*/ 	.word	0xffffffff


	//   ....[19]....
        /*0088*/ 	.word	0xffffffff


	//----- nvinfo : EIATTR_COOP_GROUP_INSTR_OFFSETS
	.align		4
.L_340:
        /*008c*/ 	.byte	0x04, 0x28
        /*008e*/ 	.short	(.L_342 - .L_341)


	//   ....[0]....
.L_341:
        /*0090*/ 	.word	0x00005680


	//   ....[1]....
        /*0094*/ 	.word	0x000056a0


	//   ....[2]....
        /*0098*/ 	.word	0x00005740


	//   ....[3]....
        /*009c*/ 	.word	0x00005750


	//   ....[4]....
        /*00a0*/ 	.word	0x00008f00


	//   ....[5]....
        /*00a4*/ 	.word	0x00008f10


	//   ....[6]....
        /*00a8*/ 	.word	0x00008f50


	//   ....[7]....
        /*00ac*/ 	.word	0x00008f60


	//   ....[8]....
        /*00b0*/ 	.word	0x0000ce20


	//   ....[9]....
        /*00b4*/ 	.word	0x0000ce30


	//   ....[10]....
        /*00b8*/ 	.word	0x0000ce70


	//   ....[11]....
        /*00bc*/ 	.word	0x0000ce80


	//   ....[12]....
        /*00c0*/ 	.word	0x00010b60


	//   ....[13]....
        /*00c4*/ 	.word	0x00010c90


	//   ....[14]....
        /*00c8*/ 	.word	0x00010ca0


	//   ....[15]....
        /*00cc*/ 	.word	0x00010cc0


	//   ....[16]....
        /*00d0*/ 	.word	0x000123e0


	//   ....[17]....
        /*00d4*/ 	.word	0x00012420


	//   ....[18]....
        /*00d8*/ 	.word	0x00012530


	//   ....[19]....
        /*00dc*/ 	.word	0x00012560


	//----- nvinfo : EIATTR_EXIT_INSTR_OFFSETS
	.align		4
.L_342:
        /*00e0*/ 	.byte	0x04, 0x1c
        /*00e2*/ 	.short	(.L_344 - .L_343)


	//   ....[0]....
.L_343:
        /*00e4*/ 	.word	0x000004c0


	//   ....[1]....
        /*00e8*/ 	.word	0x000010b0


	//   ....[2]....
        /*00ec*/ 	.word	0x00001130


	//   ....[3]....
        /*00f0*/ 	.word	0x00013e00


	//   ....[4]....
        /*00f4*/ 	.word	0x00013ef0


	//   ....[5]....
        /*00f8*/ 	.word	0x00013f10


	//----- nvinfo : EIATTR_CTAIDZ_USED
	.align		4
.L_344:
        /*00fc*/ 	.byte	0x01, 0x04
	.zero		2


	//----- nvinfo : EIATTR_CRS_STACK_SIZE
	.align		4
        /*0100*/ 	.byte	0x04, 0x1e
        /*0102*/ 	.short	(.L_346 - .L_345)
.L_345:
        /*0104*/ 	.word	0x00000000
.L_346:


//--------------------- .nv.info._ZN5flash16flash_fwd_kernelI23Flash_fwd_kernel_traitsILi192ELi64ELi64ELi4ELb0ELb0EN7cutlass6half_tE19Flash_kernel_traitsILi192ELi64ELi64ELi4ES3_EELb1ELb0ELb0ELb0ELb0ELb0ELb0ELb0EEEvNS_16Flash_fwd_paramsE --------------------------
	.section	.nv.info._ZN5flash16flash_fwd_kernelI23Flash_fwd_kernel_traitsILi192ELi64ELi64ELi4ELb0ELb0EN7cutlass6half_tE19Flash_kernel_traitsILi192ELi64ELi64ELi4ES3_EELb1ELb0ELb0ELb0ELb0ELb0ELb0ELb0EEEvNS_16Flash_fwd_paramsE,"",@"SHT_CUDA_INFO"
	.sectionflags	@""
	.align	4


	//----- nvinfo : EIATTR_CUDA_API_VERSION
	.align		4
        /*0000*/ 	.byte	0x04, 0x37
        /*0002*/ 	.short	(.L_348 - .L_347)
.L_347:
        /*0004*/ 	.word	0x00000082


	//----- nvinfo : EIATTR_SW2861232_WAR
	.align		4
.L_348:
        /*0008*/ 	.byte	0x01, 0x35
	.zero		2


	//----- nvinfo : EIATTR_PARAM_CBANK
	.align		4
        /*000c*/ 	.byte	0x04, 0x0a
        /*000e*/ 	.short	(.L_350 - .L_349)
	.align		4
.L_349:
        /*0010*/ 	.word	index@(.nv.constant0._ZN5flash16flash_fwd_kernelI23Flash_fwd_kernel_traitsILi192ELi64ELi64ELi4ELb0ELb0EN7cutlass6half_tE19Flash_kernel_traitsILi192ELi64ELi64ELi4ES3_EELb1ELb0ELb0ELb0ELb0ELb0ELb0ELb0EEEvNS_16Flash_fwd_paramsE)
        /*0014*/ 	.short	0x0160
        /*0016*/ 	.short	0x01d0


	//----- nvinfo : EIATTR_CBANK_PARAM_SIZE
	.align		4
.L_350:
        /*0018*/ 	.byte	0x03, 0x19
        /*001a*/ 	.short	0x01d0


	//----- nvinfo : EIATTR_KPARAM_INFO
	.align		4
        /*001c*/ 	.byte	0x04, 0x17
        /*001e*/ 	.short	(.L_352 - .L_351)
.L_351:
        /*0020*/ 	.word	0x00000000
        /*0024*/ 	.short	0x0000
        /*0026*/ 	.short	0x0000
        /*0028*/ 	.byte	0x00, 0xf0, 0x41, 0x07


	//----- nvinfo : EIATTR_MAXREG_COUNT
	.align		4
.L_352:
        /*002c*/ 	.byte	0x03, 0x1b
        /*002e*/ 	.short	0x00ff


	//----- nvinfo : EIATTR_NUM_BARRIERS
	.align		4
        /*0030*/ 	.byte	0x02, 0x4c
        /*0032*/ 	.byte	0x01
	.zero		1


	//----- nvinfo : EIATTR_MERCURY_ISA_VERSION
	.align		4
        /*0034*/ 	.byte	0x03, 0x5f
        /*0036*/ 	.short	0x0000


	//----- nvinfo : EIATTR_COOP_GROUP_MASK_REGIDS
	.align		4
        /*0038*/ 	.byte	0x04, 0x29
        /*003a*/ 	.short	(.L_354 - .L_353)


	//   ....[0]....
.L_353:
        /*003c*/ 	.word	0xffffffff


	//   ....[1]....
        /*0040*/ 	.word	0xffffffff


	//   ....[2]....
        /*0044*/ 	.word	0xffffffff


	//   ....[3]....
        /*0048*/ 	.word	0xffffffff


	//   ....[4]....
        /*004c*/ 	.word	0xffffffff


	//   ....[5]....
        /*0050*/ 	.word	0xffffffff


	//   ....[6]....
        /*0054*/ 	.word	0xffffffff


	//   ....[7]....
        /*0058*/ 	.word	0xffffffff


	//   ....[8]....
        /*005c*/ 	.word	0xffffffff


	//   ....[9]....
        /*0060*/ 	.word	0xffffffff


	//   ....[10]....
        /*0064*/ 	.word	0xffffffff


	//   ....[11]....
        /*0068*/ 	.word	0xffffffff


	//----- nvinfo : EIATTR_COOP_GROUP_INSTR_OFFSETS
	.align		4
.L_354:
        /*006c*/ 	.byte	0x04, 0x28
        /*006e*/ 	.short	(.L_356 - .L_355)


	//   ....[0]....
.L_355:
        /*0070*/ 	.word	0x00004710


	//   ....[1]....
        /*0074*/ 	.word	0x00004790


	//   ....[2]....
        /*0078*/ 	.word	0x000048a0


	//   ....[3]....
        /*007c*/ 	.word	0x000048d0


	//   ....[4]....
        /*0080*/ 	.word	0x00007af0


	//   ....[5]....
        /*0084*/ 	.word	0x00007b50


	//   ....[6]....
        /*0088*/ 	.word	0x00007b80


	//   ....[7]....
        /*008c*/ 	.word	0x00007b90


	//   ....[8]....
        /*0090*/ 	.word	0x00009b60


	//   ....[9]....
        /*0094*/ 	.word	0x00009ba0


	//   ....[10]....
        /*0098*/ 	.word	0x00009ca0


	//   ....[11]....
        /*009c*/ 	.word	0x00009cd0


	//----- nvinfo : EIATTR_EXIT_INSTR_OFFSETS
	.align		4
.L_356:
        /*00a0*/ 	.byte	0x04, 0x1c
        /*00a2*/ 	.short	(.L_358 - .L_357)


	//   ....[0]....
.L_357:
        /*00a4*/ 	.word	0x000006d0


	//   ....[1]....
        /*00a8*/ 	.word	0x0000b580


	//   ....[2]....
        /*00ac*/ 	.word	0x0000b680


	//   ....[3]....
        /*00b0*/ 	.word	0x0000b6a0


	//   ....[4]....
        /*00b4*/ 	.word	0x0000c120


	//   ....[5]....
        /*00b8*/ 	.word	0x0000c1a0


	//----- nvinfo : EIATTR_CTAIDZ_USED
	.align		4
.L_358:
        /*00bc*/ 	.byte	0x01, 0x04
	.zero		2


	//----- nvinfo : EIATTR_CRS_STACK_SIZE
	.align		4
        /*00c0*/ 	.byte	0x04, 0x1e
        /*00c2*/ 	.short	(.L_360 - .L_359)
.L_359:
        /*00c4*/ 	.word	0x00000000
.L_360:


//--------------------- .nv.info._ZN5flash16flash_fwd_kernelI23Flash_fwd_kernel_traitsILi192ELi64ELi64ELi4ELb0ELb0EN7cutlass6half_tE19Flash_kernel_traitsILi192ELi64ELi64ELi4ES3_EELb1ELb0ELb1ELb0ELb0ELb0ELb0ELb0EEEvNS_16Flash_fwd_paramsE --------------------------
	.section	.nv.info._ZN5flash16flash_fwd_kernelI23Flash_fwd_kernel_traitsILi192ELi64ELi64ELi4ELb0ELb0EN7cutlass6half_tE19Flash_kernel_traitsILi192ELi64ELi64ELi4ES3_EELb1ELb0ELb1ELb0ELb0ELb0ELb0ELb0EEEvNS_16Flash_fwd_paramsE,"",@"SHT_CUDA_INFO"
	.sectionflags	@""
	.align	4


	//----- nvinfo : EIATTR_CUDA_API_VERSION
	.align		4
        /*0000*/ 	.byte	0x04, 0x37
        /*0002*/ 	.short	(.L_362 - .L_361)
.L_361:
        /*0004*/ 	.word	0x00000082


	//----- nvinfo : EIATTR_SW2861232_WAR
	.align		4
.L_362:
        /*0008*/ 	.byte	0x01, 0x35
	.zero		2


	//----- nvinfo : EIATTR_PARAM_CBANK
	.align		4
        /*000c*/ 	.byte	0x04, 0x0a
        /*000e*/ 	.short	(.L_364 - .L_363)
	.align		4
.L_363:
        /*0010*/ 	.word	index@(.nv.constant0._ZN5flash16flash_fwd_kernelI23Flash_fwd_kernel_traitsILi192ELi64ELi64ELi4ELb0ELb0EN7cutlass6half_tE19Flash_kernel_traitsILi192ELi64ELi64ELi4ES3_EELb1ELb0ELb1ELb0ELb0ELb0ELb0ELb0EEEvNS_16Flash_fwd_paramsE)
        /*0014*/ 	.short	0x0160
        /*0016*/ 	.short	0x01d0


	//----- nvinfo : EIATTR_CBANK_PARAM_SIZE
	.align		4
.L_364:
        /*0018*/ 	.byte	0x03, 0x19
        /*001a*/ 	.short	0x01d0


	//----- nvinfo : EIATTR_KPARAM_INFO
	.align		4
        /*001c*/ 	.byte	0x04, 0x17
        /*001e*/ 	.short	(.L_366 - .L_365)
.L_365:
        /*0020*/ 	.word	0x00000000
        /*0024*/ 	.short	0x0000
        /*0026*/ 	.short	0x0000
        /*0028*/ 	.byte	0x00, 0xf0, 0x41, 0x07


	//----- nvinfo : EIATTR_MAXREG_COUNT
	.align		4
.L_366:
        /*002c*/ 	.byte	0x03, 0x1b
        /*002e*/ 	.short	0x00ff


	//----- nvinfo : EIATTR_NUM_BARRIERS
	.align		4
        /*0030*/ 	.byte	0x02, 0x4c
        /*0032*/ 	.byte	0x01
	.zero		1


	//----- nvinfo : EIATTR_MERCURY_ISA_VERSION
	.align		4
        /*0034*/ 	.byte	0x03, 0x5f
        /*0036*/ 	.short	0x0000


	//----- nvinfo : EIATTR_COOP_GROUP_MASK_REGIDS
	.align		4
        /*0038*/ 	.byte	0x04, 0x29
        /*003a*/ 	.short	(.L_368 - .L_367)


	//   ....[0]....
.L_367:
        /*003c*/ 	.word	0xffffffff


	//   ....[1]....
        /*0040*/ 	.word	0xffffffff


	//   ....[2]....
        /*0044*/ 	.word	0xffffffff


	//   ....[3]....
        /*0048*/ 	.word	0xffffffff


	//   ....[4]....
        /*004c*/ 	.word	0xffffffff


	//   ....[5]....
        /*0050*/ 	.word	0xffffffff


	//   ....[6]....
        /*0054*/ 	.word	0xffffffff


	//   ....[7]....
        /*0058*/ 	.word	0xffffffff


	//   ....[8]....
        /*005c*/ 	.word	0xffffffff


	//   ....[9]....
        /*0060*/ 	.word	0xffffffff


	//   ....[10]....
        /*0064*/ 	.word	0xffffffff


	//   ....[11]....
        /*0068*/ 	.word	0xffffffff


	//   ....[12]....
        /*006c*/ 	.word	0xffffffff


	//   ....[13]....
        /*0070*/ 	.word	0xffffffff


	//   ....[14]....
        /*0074*/ 	.word	0xffffffff


	//   ....[15]....
        /*0078*/ 	.word	0xffffffff


	//----- nvinfo : EIATTR_COOP_GROUP_INSTR_OFFSETS
	.align		4
.L_368:
        /*007c*/ 	.byte	0x04, 0x28
        /*007e*/ 	.short	(.L_370 - .L_369)


	//   ....[0]....
.L_369:
        /*0080*/ 	.word	0x00005760


	//   ....[1]....
        /*0084*/ 	.word	0x000057d0


	//   ....[2]....
        /*0088*/ 	.word	0x000058a0


	//   ....[3]....
        /*008c*/ 	.word	0x000058e0


	//   ....[4]....
        /*0090*/ 	.word	0x000090d0


	//   ....[5]....
        /*0094*/ 	.word	0x00009210


	//   ....[6]....
        /*0098*/ 	.word	0x00009240


	//   ....[7]....
        /*009c*/ 	.word	0x000092d0


	//   ....[8]....
        /*00a0*/ 	.word	0x0000d320


	//   ....[9]....
        /*00a4*/ 	.word	0x0000d3f0


	//   ....[10]....
        /*00a8*/ 	.word	0x0000d420


	//   ....[11]....
        /*00ac*/ 	.word	0x0000d430


	//   ....[12]....
        /*00b0*/ 	.word	0x0000f460


	//   ....[13]....
        /*00b4*/ 	.word	0x0000f4a0


	//   ....[14]....
        /*00b8*/ 	.word	0x0000f5d0


	//   ....[15]....
        /*00bc*/ 	.word	0x0000f610


	//----- nvinfo : EIATTR_EXIT_INSTR_OFFSETS
	.align		4
.L_370:
        /*00c0*/ 	.byte	0x04, 0x1c
        /*00c2*/ 	.short	(.L_372 - .L_371)


	//   ....[0]....
.L_371:
        /*00c4*/ 	.word	0x000006d0


	//   ....[1]....
        /*00c8*/ 	.word	0x000012b0


	//   ....[2]....
        /*00cc*/ 	.word	0x00001330


	//   ....[3]....
        /*00d0*/ 	.word	0x00010eb0


	//   ....[4]....
        /*00d4*/ 	.word	0x00010fb0


	//   ....[5]....
        /*00d8*/ 	.word	0x00010fd0


	//----- nvinfo : EIATTR_CTAIDZ_USED
	.align		4
.L_372:
        /*00dc*/ 	.byte	0x01, 0x04
	.zero		2


	//----- nvinfo : EIATTR_CRS_STACK_SIZE
	.align		4
        /*00e0*/ 	.byte	0x04, 0x1e
        /*00e2*/ 	.short	(.L_374 - .L_373)
.L_373:
        /*00e4*/ 	.word	0x00000000
.L_374:


//--------------------- .nv.info._ZN5flash16flash_fwd_kernelI23Flash_fwd_kernel_traitsILi192ELi64ELi64ELi4ELb0ELb0EN7cutlass6half_tE19Flash_kernel_traitsILi192ELi64ELi64ELi4ES3_EELb1ELb0ELb0ELb0ELb0ELb1ELb0ELb0EEEvNS_16Flash_fwd_paramsE --------------------------
	.section	.nv.info._ZN5flash16flash_fwd_kernelI23Flash_fwd_kernel_traitsILi192ELi64ELi64ELi4ELb0ELb0EN7cutlass6half_tE19Flash_kernel_traitsILi192ELi64ELi64ELi4ES3_EELb1ELb0ELb0ELb0ELb0ELb1ELb0ELb0EEEvNS_16Flash_fwd_paramsE,"",@"SHT_CUDA_INFO"
	.sectionflags	@""
	.align	4


	//----- nvinfo : EIATTR_CUDA_API_VERSION
	.align		4
        /*0000*/ 	.byte	0x04, 0x37
        /*0002*/ 	.short	(.L_376 - .L_375)
.L_375:
        /*0004*/ 	.word	0x00000082


	//----- nvinfo : EIATTR_SW2861232_WAR
	.align		4
.L_376:
        /*0008*/ 	.byte	0x01, 0x35
	.zero		2


	//----- nvinfo : EIATTR_PARAM_CBANK
	.align		4
        /*000c*/ 	.byte	0x04, 0x0a
        /*000e*/ 	.short	(.L_378 - .L_377)
	.align		4
.L_377:
        /*0010*/ 	.word	index@(.nv.constant0._ZN5flash16flash_fwd_kernelI23Flash_fwd_kernel_traitsILi192ELi64ELi64ELi4ELb0ELb0EN7cutlass6half_tE19Flash_kernel_traitsILi192ELi64ELi64ELi4ES3_EELb1ELb0ELb0ELb0ELb0ELb1ELb0ELb0EEEvNS_16Flash_fwd_paramsE)
        /*0014*/ 	.short	0x0160
        /*0016*/ 	.short	0x01d0


	//----- nvinfo : EIATTR_CBANK_PARAM_SIZE
	.align		4
.L_378:
        /*0018*/ 	.byte	0x03, 0x19
        /*001a*/ 	.short	0x01d0


	//----- nvinfo : EIATTR_KPARAM_INFO
	.align		4
        /*001c*/ 	.byte	0x04, 0x17
        /*001e*/ 	.short	(.L_380 - .L_379)
.L_379:
        /*0020*/ 	.word	0x00000000
        /*0024*/ 	.short	0x0000
        /*0026*/ 	.short	0x0000
        /*0028*/ 	.byte	0x00, 0xf0, 0x41, 0x07


	//----- nvinfo : EIATTR_MAXREG_COUNT
	.align		4
.L_380:
        /*002c*/ 	.byte	0x03, 0x1b
        /*002e*/ 	.short	0x00ff


	//----- nvinfo : EIATTR_NUM_BARRIERS
	.align		4
        /*0030*/ 	.byte	0x02, 0x4c
        /*0032*/ 	.byte	0x01
	.zero		1


	//----- nvinfo : EIATTR_MERCURY_ISA_VERSION
	.align		4
        /*0034*/ 	.byte	0x03, 0x5f
        /*0036*/ 	.short	0x0000


	//----- nvinfo : EIATTR_INT_WARP_WIDE_INSTR_OFFSETS
	.align		4
        /*0038*/ 	.byte	0x04, 0x31
        /*003a*/ 	.short	(.L_382 - .L_381)


	//   ....[0]....
.L_381:
        /*003c*/ 	.word	0x00001820


	//----- nvinfo : EIATTR_COOP_GROUP_MASK_REGIDS
	.align		4
.L_382:
        /*0040*/ 	.byte	0x04, 0x29
        /*0042*/ 	.short	(.L_384 - .L_383)


	//   ....[0]....
.L_383:
        /*0044*/ 	.word	0xffffffff


	//   ....[1]....
        /*0048*/ 	.word	0xffffffff


	//   ....[2]....
        /*004c*/ 	.word	0xffffffff


	//   ....[3]....
        /*0050*/ 	.word	0xffffffff


	//   ....[4]....
        /*0054*/ 	.word	0xffffffff


	//   ....[5]....
        /*0058*/ 	.word	0xffffffff


	//   ....[6]....
        /*005c*/ 	.word	0xffffffff


	//   ....[7]....
        /*0060*/ 	.word	0xffffffff


	//   ....[8]....
        /*0064*/ 	.word	0xffffffff


	//   ....[9]....
        /*0068*/ 	.word	0xffffffff


	//   ....[10]....
        /*006c*/ 	.word	0xffffffff


	//   ....[11]....
        /*0070*/ 	.word	0xffffffff


	//----- nvinfo : EIATTR_COOP_GROUP_INSTR_OFFSETS
	.align		4
.L_384:
        /*0074*/ 	.byte	0x04, 0x28
        /*0076*/ 	.short	(.L_386 - .L_385)


	//   ....[0]....
.L_385:
        /*0078*/ 	.word	0x00003200


	//   ....[1]....
        /*007c*/ 	.word	0x00003280


	//   ....[2]....
        /*0080*/ 	.word	0x00003340


	//   ....[3]....
        /*0084*/ 	.word	0x000033c0


	//   ....[4]....
        /*0088*/ 	.word	0x00005d40


	//   ....[5]....
        /*008c*/ 	.word	0x00005d80


	//   ....[6]....
        /*0090*/ 	.word	0x00005dc0


	//   ....[7]....
        /*0094*/ 	.word	0x00005dd0


	//   ....[8]....
        /*0098*/ 	.word	0x00007d90


	//   ....[9]....
        /*009c*/ 	.word	0x00007dd0


	//   ....[10]....
        /*00a0*/ 	.word	0x00007ed0


	//   ....[11]....
        /*00a4*/ 	.word	0x00007f00


	//----- nvinfo : EIATTR_EXIT_INSTR_OFFSETS
	.align		4
.L_386:
        /*00a8*/ 	.byte	0x04, 0x1c
        /*00aa*/ 	.short	(.L_388 - .L_387)


	//   ....[0]....
.L_387:
        /*00ac*/ 	.word	0x000006d0


	//   ....[1]....
        /*00b0*/ 	.word	0x000096a0


	//   ....[2]....
        /*00b4*/ 	.word	0x00009770


	//   ....[3]....
        /*00b8*/ 	.word	0x0000a110


	//   ....[4]....
        /*00bc*/ 	.word	0x0000a190


	//----- nvinfo : EIATTR_CTAIDZ_USED
	.align		4
.L_388:
        /*00c0*/ 	.byte	0x01, 0x04
	.zero		2


	//----- nvinfo : EIATTR_CRS_STACK_SIZE
	.align		4
        /*00c4*/ 	.byte	0x04, 0x1e
        /*00c6*/ 	.short	(.L_390 - .L_389)
.L_389:
        /*00c8*/ 	.word	0x00000000
.L_390:


//--------------------- .nv.info._ZN5flash16flash_fwd_kernelI23Flash_fwd_kernel_traitsILi192ELi64ELi64ELi4ELb0ELb0EN7cutlass6half_tE19Flash_kernel_traitsILi192ELi64ELi64ELi4ES3_EELb0ELb0ELb0ELb0ELb0ELb1ELb1ELb0EEEvNS_16Flash_fwd_paramsE --------------------------
	.section	.nv.info._ZN5flash16flash_fwd_kernelI23Flash_fwd_kernel_traitsILi192ELi64ELi64ELi4ELb0ELb0EN7cutlass6half_tE19Flash_kernel_traitsILi192ELi64ELi64ELi4ES3_EELb0ELb0ELb0ELb0ELb0ELb1ELb1ELb0EEEvNS_16Flash_fwd_paramsE,"",@"SHT_CUDA_INFO"
	.sectionflags	@""
	.align	4


	//----- nvinfo : EIATTR_CUDA_API_VERSION
	.align		4
        /*0000*/ 	.byte	0x04, 0x37
        /*0002*/ 	.short	(.L_392 - .L_391)
.L_391:
        /*0004*/ 	.word	0x00000082


	//----- nvinfo : EIATTR_SW2861232_WAR
	.align		4
.L_392:
        /*0008*/ 	.byte	0x01, 0x35
	.zero		2


	//----- nvinfo : EIATTR_PARAM_CBANK
	.align		4
        /*000c*/ 	.byte	0x04, 0x0a
        /*000e*/ 	.short	(.L_394 - .L_393)
	.align		4
.L_393:
        /*0010*/ 	.word	index@(.nv.constant0._ZN5flash16flash_fwd_kernelI23Flash_fwd_kernel_traitsILi192ELi64ELi64ELi4ELb0ELb0EN7cutlass6half_tE19Flash_kernel_traitsILi192ELi64ELi64ELi4ES3_EELb0ELb0ELb0ELb0ELb0ELb1ELb1ELb0EEEvNS_16Flash_fwd_paramsE)
        /*0014*/ 	.short	0x0160
        /*0016*/ 	.short	0x01d0


	//----- nvinfo : EIATTR_CBANK_PARAM_SIZE
	.align		4
.L_394:
        /*0018*/ 	.byte	0x03, 0x19
        /*001a*/ 	.short	0x01d0


	//----- nvinfo : EIATTR_KPARAM_INFO
	.align		4
        /*001c*/ 	.byte	0x04, 0x17
        /*001e*/ 	.short	(.L_396 - .L_395)
.L_395:
        /*0020*/ 	.word	0x00000000
        /*0024*/ 	.short	0x0000
        /*0026*/ 	.short	0x0000
        /*0028*/ 	.byte	0x00, 0xf0, 0x41, 0x07


	//----- nvinfo : EIATTR_MAXREG_COUNT
	.align		4
.L_396:
        /*002c*/ 	.byte	0x03, 0x1b
        /*002e*/ 	.short	0x00ff


	//----- nvinfo : EIATTR_NUM_BARRIERS
	.align		4
        /*0030*/ 	.byte	0x02, 0x4c
        /*0032*/ 	.byte	0x01
	.zero		1


	//----- nvinfo : EIATTR_MERCURY_ISA_VERSION
	.align		4
        /*0034*/ 	.byte	0x03, 0x5f
        /*0036*/ 	.short	0x0000


	//----- nvinfo : EIATTR_COOP_GROUP_MASK_REGIDS
	.align		4
        /*0038*/ 	.byte	0x04, 0x29
        /*003a*/ 	.short	(.L_398 - .L_397)


	//   ....[0]....
.L_397:
        /*003c*/ 	.word	0xffffffff


	//   ....[1]....
        /*0040*/ 	.word	0xffffffff


	//   ....[2]....
        /*0044*/ 	.word	0xffffffff


	//   ....[3]....
        /*0048*/ 	.word	0xffffffff


	//   ....[4]....
        /*004c*/ 	.word	0xffffffff


	//   ....[5]....
        /*0050*/ 	.word	0xffffffff


	//   ....[6]....
        /*0054*/ 	.word	0xffffffff


	//   ....[7]....
        /*0058*/ 	.word	0xffffffff


	//   ....[8]....
        /*005c*/ 	.word	0xffffffff


	//   ....[9]....
        /*0060*/ 	.word	0xffffffff


	//   ....[10]....
        /*0064*/ 	.word	0xffffffff


	//   ....[11]....
        /*0068*/ 	.word	0xffffffff


	//----- nvinfo : EIATTR_COOP_GROUP_INSTR_OFFSETS
	.align		4
.L_398:
        /*006c*/ 	.byte	0x04, 0x28
        /*006e*/ 	.short	(.L_400 - .L_399)


	//   ....[0]....
.L_399:
        /*0070*/ 	.word	0x00002e80


	//   ....[1]....
        /*0074*/ 	.word	0x00002ea0


	//   ....[2]....
        /*0078*/ 	.word	0x00002f40


	//   ....[3]....
        /*007c*/ 	.word	0x00002f50


	//   ....[4]....
        /*0080*/ 	.word	0x000054d0


	//   ....[5]....
        /*0084*/ 	.word	0x000054e0


	//   ....[6]....
        /*0088*/ 	.word	0x00005530


	//   ....[7]....
        /*008c*/ 	.word	0x00005540


	//   ....[8]....
        /*0090*/ 	.word	0x00006bc0


	//   ....[9]....
        /*0094*/ 	.word	0x00006c00


	//   ....[10]....
        /*0098*/ 	.word	0x00006c40


	//   ....[11]....
        /*009c*/ 	.word	0x00006c60


	//----- nvinfo : EIATTR_EXIT_INSTR_OFFSETS
	.align		4
.L_400:
        /*00a0*/ 	.byte	0x04, 0x1c
        /*00a2*/ 	.short	(.L_402 - .L_401)


	//   ....[0]....
.L_401:
        /*00a4*/ 	.word	0x000002e0


	//   ....[1]....
        /*00a8*/ 	.word	0x00008440


	//   ....[2]....
        /*00ac*/ 	.word	0x00008520


	//   ....[3]....
        /*00b0*/ 	.word	0x00008e50


	//   ....[4]....
        /*00b4*/ 	.word	0x00008ed0


	//----- nvinfo : EIATTR_CTAIDZ_USED
	.align		4
.L_402:
        /*00b8*/ 	.byte	0x01, 0x04
	.zero		2


	//----- nvinfo : EIATTR_CRS_STACK_SIZE
	.align		4
        /*00bc*/ 	.byte	0x04, 0x1e
        /*00be*/ 	.short	(.L_404 - .L_403)
.L_403:
        /*00c0*/ 	.word	0x00000000
.L_404:


//--------------------- .nv.info._ZN5flash16flash_fwd_kernelI23Flash_fwd_kernel_traitsILi192ELi64ELi64ELi4ELb0ELb0EN7cutlass6half_tE19Flash_kernel_traitsILi192ELi64ELi64ELi4ES3_EELb1ELb0ELb0ELb1ELb0ELb0ELb0ELb0EEEvNS_16Flash_fwd_paramsE --------------------------
	.section	.nv.info._ZN5flash16flash_fwd_kernelI23Flash_fwd_kernel_traitsILi192ELi64ELi64ELi4ELb0ELb0EN7cutlass6half_tE19Flash_kernel_traitsILi192ELi64ELi64ELi4ES3_EELb1ELb0ELb0ELb1ELb0ELb0ELb0ELb0EEEvNS_16Flash_fwd_paramsE,"",@"SHT_CUDA_INFO"
	.sectionflags	@""
	.align	4


	//----- nvinfo : EIATTR_CUDA_API_VERSION
	.align		4
        /*0000*/ 	.byte	0x04, 0x37
        /*0002*/ 	.short	(.L_406 - .L_405)
.L_405:
        /*0004*/ 	.word	0x00000082


	//----- nvinfo : EIATTR_SW2861232_WAR
	.align		4
.L_406:
        /*0008*/ 	.byte	0x01, 0x35
	.zero		2


	//----- nvinfo : EIATTR_PARAM_CBANK
	.align		4
        /*000c*/ 	.byte	0x04, 0x0a
        /*000e*/ 	.short	(.L_408 - .L_407)
	.align		4
.L_407:
        /*0010*/ 	.word	index@(.nv.constant0._ZN5flash16flash_fwd_kernelI23Flash_fwd_kernel_traitsILi192ELi64ELi64ELi4ELb0ELb0EN7cutlass6half_tE19Flash_kernel_traitsILi192ELi64ELi64ELi4ES3_EELb1ELb0ELb0ELb1ELb0ELb0ELb0ELb0EEEvNS_16Flash_fwd_paramsE)
        /*0014*/ 	.short	0x0160
        /*0016*/ 	.short	0x01d0


	//----- nvinfo : EIATTR_CBANK_PARAM_SIZE
	.align		4
.L_408:
        /*0018*/ 	.byte	0x03, 0x19
        /*001a*/ 	.short	0x01d0


	//----- nvinfo : EIATTR_KPARAM_INFO
	.align		4
        /*001c*/ 	.byte	0x04, 0x17
        /*001e*/ 	.short	(.L_410 - .L_409)
.L_409:
        /*0020*/ 	.word	0x00000000
        /*0024*/ 	.short	0x0000
        /*0026*/ 	.short	0x0000
        /*0028*/ 	.byte	0x00, 0xf0, 0x41, 0x07


	//----- nvinfo : EIATTR_MAXREG_COUNT
	.align		4
.L_410:
        /*002c*/ 	.byte	0x03, 0x1b
        /*002e*/ 	.short	0x00ff


	//----- nvinfo : EIATTR_NUM_BARRIERS
	.align		4
        /*0030*/ 	.byte	0x02, 0x4c
        /*0032*/ 	.byte	0x01
	.zero		1


	//----- nvinfo : EIATTR_MERCURY_ISA_VERSION
	.align		4
        /*0034*/ 	.byte	0x03, 0x5f
        /*0036*/ 	.short	0x0000


	//----- nvinfo : EIATTR_COOP_GROUP_MASK_REGIDS
	.align		4
        /*0038*/ 	.byte	0x04, 0x29
        /*003a*/ 	.short	(.L_412 - .L_411)


	//   ....[0]....
.L_411:
        /*003c*/ 	.word	0xffffffff


	//   ....[1]....
        /*0040*/ 	.word	0xffffffff


	//   ....[2]....
        /*0044*/ 	.word	0xffffffff


	//   ....[3]....
        /*0048*/ 	.word	0xffffffff


	//   ....[4]....
        /*004c*/ 	.word	0xffffffff


	//   ....[5]....
        /*0050*/ 	.word	0xffffffff


	//   ....[6]....
        /*0054*/ 	.word	0xffffffff


	//   ....[7]....
        /*0058*/ 	.word	0xffffffff


	//   ....[8]....
        /*005c*/ 	.word	0xffffffff


	//   ....[9]....
        /*0060*/ 	.word	0xffffffff


	//   ....[10]....
        /*0064*/ 	.word	0xffffffff


	//   ....[11]....
        /*0068*/ 	.word	0xffffffff


	//----- nvinfo : EIATTR_COOP_GROUP_INSTR_OFFSETS
	.align		4
.L_412:
        /*006c*/ 	.byte	0x04, 0x28
        /*006e*/ 	.short	(.L_414 - .L_413)


	//   ....[0]....
.L_413:
        /*0070*/ 	.word	0x00005180


	//   ....[1]....
        /*0074*/ 	.word	0x000051c0


	//   ....[2]....
        /*0078*/ 	.word	0x000052f0


	//   ....[3]....
        /*007c*/ 	.word	0x00005310


	//   ....[4]....
        /*0080*/ 	.word	0x00008c30


	//   ....[5]....
        /*0084*/ 	.word	0x00008d20


	//   ....[6]....
        /*0088*/ 	.word	0x00008d30


	//   ....[7]....
        /*008c*/ 	.word	0x00008dd0


	//   ....[8]....
        /*0090*/ 	.word	0x0000acd0


	//   ....[9]....
        /*0094*/ 	.word	0x0000ad10


	//   ....[10]....
        /*0098*/ 	.word	0x0000ae10


	//   ....[11]....
        /*009c*/ 	.word	0x0000ae40


	//----- nvinfo : EIATTR_EXIT_INSTR_OFFSETS
	.align		4
.L_414:
        /*00a0*/ 	.byte	0x04, 0x1c
        /*00a2*/ 	.short	(.L_416 - .L_415)


	//   ....[0]....
.L_415:
        /*00a4*/ 	.word	0x000006d0


	//   ....[1]....
        /*00a8*/ 	.word	0x0000c720


	//   ....[2]....
        /*00ac*/ 	.word	0x0000c820


	//   ....[3]....
        /*00b0*/ 	.word	0x0000c840


	//   ....[4]....
        /*00b4*/ 	.word	0x0000d2d0


	//   ....[5]....
        /*00b8*/ 	.word	0x0000d350


	//----- nvinfo : EIATTR_CTAIDZ_USED
	.align		4
.L_416:
        /*00bc*/ 	.byte	0x01, 0x04
	.zero		2


	//----- nvinfo : EIATTR_CRS_STACK_SIZE
	.align		4
        /*00c0*/ 	.byte	0x04, 0x1e
        /*00c2*/ 	.short	(.L_418 - .L_417)
.L_417:
        /*00c4*/ 	.word	0x00000000
.L_418:


//--------------------- .nv.info._ZN5flash16flash_fwd_kernelI23Flash_fwd_kernel_traitsILi192ELi64ELi64ELi4ELb0ELb0EN7cutlass6half_tE19Flash_kernel_traitsILi192ELi64ELi64ELi4ES3_EELb1ELb0ELb0ELb0ELb0ELb0ELb0ELb1EEEvNS_16Flash_fwd_paramsE --------------------------
	.section	.nv.info._ZN5flash16flash_fwd_kernelI23Flash_fwd_kernel_traitsILi192ELi64ELi64ELi4ELb0ELb0EN7cutlass6half_tE19Flash_kernel_traitsILi192ELi64ELi64ELi4ES3_EELb1ELb0ELb0ELb0ELb0ELb0ELb0ELb1EEEvNS_16Flash_fwd_paramsE,"",@"SHT_CUDA_INFO"
	.sectionflags	@""
	.align	4


	//----- nvinfo : EIATTR_CUDA_API_VERSION
	.align		4
        /*0000*/ 	.byte	0x04, 0x37
        /*0002*/ 	.short	(.L_420 - .L_419)
.L_419:
        /*0004*/ 	.word	0x00000082


	//----- nvinfo : EIATTR_SW2861232_WAR
	.align		4
.L_420:
        /*0008*/ 	.byte	0x01, 0x35
	.zero		2


	//----- nvinfo : EIATTR_PARAM_CBANK
	.align		4
        /*000c*/ 	.byte	0x04, 0x0a
        /*000e*/ 	.short	(.L_422 - .L_421)
	.align		4
.L_421:
        /*0010*/ 	.word	index@(.nv.constant0._ZN5flash16flash_fwd_kernelI23Flash_fwd_kernel_traitsILi192ELi64ELi64ELi4ELb0ELb0EN7cutlass6half_tE19Flash_kernel_traitsILi192ELi64ELi64ELi4ES3_EELb1ELb0ELb0ELb0ELb0ELb0ELb0ELb1EEEvNS_16Flash_fwd_paramsE)
        /*0014*/ 	.short	0x0160
        /*0016*/ 	.short	0x01d0


	//----- nvinfo : EIATTR_CBANK_PARAM_SIZE
	.align		4
.L_422:
        /*0018*/ 	.byte	0x03, 0x19
        /*001a*/ 	.short	0x01d0


	//----- nvinfo : EIATTR_KPARAM_INFO
	.align		4
        /*001c*/ 	.byte	0x04, 0x17
        /*001e*/ 	.short	(.L_424 - .L_423)
.L_423:
        /*0020*/ 	.word	0x00000000
        /*0024*/ 	.short	0x0000
        /*0026*/ 	.short	0x0000
        /*0028*/ 	.byte	0x00, 0xf0, 0x41, 0x07


	//----- nvinfo : EIATTR_MAXREG_COUNT
	.align		4
.L_424:
        /*002c*/ 	.byte	0x03, 0x1b
        /*002e*/ 	.short	0x00ff


	//----- nvinfo : EIATTR_NUM_BARRIERS
	.align		4
        /*0030*/ 	.byte	0x02, 0x4c
        /*0032*/ 	.byte	0x01
	.zero		1


	//----- nvinfo : EIATTR_ANNOTATIONS
	.align		4
        /*0034*/ 	.byte	0x04, 0x55
        /*0036*/ 	.short	(.L_426 - .L_425)


	//   ....[0]....
.L_425:
        /*0038*/ 	.word	0x00000001
        /*003c*/ 	.byte	0x30, 0x03, 0x00, 0x00, 0x01, 0x00, 0x00, 0x00, 0x60, 0x03, 0x00, 0x00, 0x01, 0x00, 0x00, 0x00
        /* <DEDUP_REMOVED lines=34> */
        /*026c*/ 	.byte	0x70, 0xde, 0x00, 0x00, 0x01, 0x00, 0x00, 0x00, 0xe0, 0xe0, 0x00, 0x00


	//----- nvinfo : EIATTR_MERCURY_ISA_VERSION
	.align		4
.L_426:
        /*0278*/ 	.byte	0x03, 0x5f
        /*027a*/ 	.short	0x0000


	//----- nvinfo : EIATTR_COOP_GROUP_MASK_REGIDS
	.align		4
        /*027c*/ 	.byte	0x04, 0x29
        /*027e*/ 	.short	(.L_428 - .L_427)


	//   ....[0]....
.L_427:
        /*0280*/ 	.word	0xffffffff


	//   ....[1]....
        /*0284*/ 	.word	0xffffffff


	//   ....[2]....
        /*0288*/ 	.word	0xffffffff


	//   ....[3]....
        /*028c*/ 	.word	0xffffffff


	//   ....[4]....
        /*0290*/ 	.word	0xffffffff


	//   ....[5]....
        /*0294*/ 	.word	0xffffffff


	//   ....[6]....
        /*0298*/ 	.word	0xffffffff


	//   ....[7]....
        /*029c*/ 	.word	0xffffffff


	//   ....[8]....
        /*02a0*/ 	.word	0xffffffff


	//   ....[9]....
        /*02a4*/ 	.word	0xffffffff


	//   ....[10]....
        /*02a8*/ 	.word	0xffffffff


	//   ....[11]....
        /*02ac*/ 	.word	0xffffffff


	//----- nvinfo : EIATTR_COOP_GROUP_INSTR_OFFSETS
	.align		4
.L_428:
        /*02b0*/ 	.byte	0x04, 0x28
        /*02b2*/ 	.short	(.L_430 - .L_429)


	//   ....[0]....
.L_429:
        /*02b4*/ 	.word	0x00004570


	//   ....[1]....
        /*02b8*/ 	.word	0x000045a0


	//   ....[2]....
        /*02bc*/ 	.word	0x00004680


	//   ....[3]....
        /*02c0*/ 	.word	0x000046b0


	//   ....[4]....
        /*02c4*/ 	.word	0x000092a0


	//   ....[5]....
        /*02c8*/ 	.word	0x00009320


	//   ....[6]....
        /*02cc*/ 	.word	0x00009350


	//   ....[7]....
        /*02d0*/ 	.word	0x00009370


	//   ....[8]....
        /*02d4*/ 	.word	0x0000c3c0


	//   ....[9]....
        /*02d8*/ 	.word	0x0000c3d0


	//   ....[10]....
        /*02dc*/ 	.word	0x0000c410


	//   ....[11]....
        /*02e0*/ 	.word	0x0000c430


	//----- nvinfo : EIATTR_EXIT_INSTR_OFFSETS
	.align		4
.L_430:
        /*02e4*/ 	.byte	0x04, 0x1c
        /*02e6*/ 	.short	(.L_432 - .L_431)


	//   ....[0]....
.L_431:
        /*02e8*/ 	.word	0x00000480


	//   ....[1]....
        /*02ec*/ 	.word	0x0000dd30


	//   ....[2]....
        /*02f0*/ 	.word	0x0000de30


	//   ....[3]....
        /*02f4*/ 	.word	0x0000de50


	//   ....[4]....
        /*02f8*/ 	.word	0x0000e890


	//   ....[5]....
        /*02fc*/ 	.word	0x0000e910


	//----- nvinfo : EIATTR_CTAIDZ_USED
	.align		4
.L_432:
        /*0300*/ 	.byte	0x01, 0x04
	.zero		2


	//----- nvinfo : EIATTR_CRS_STACK_SIZE
	.align		4
        /*0304*/ 	.byte	0x04, 0x1e
        /*0306*/ 	.short	(.L_434 - .L_433)
.L_433:
        /*0308*/ 	.word	0x00000000
.L_434:


//--------------------- .nv.info._ZN5flash16flash_fwd_kernelI23Flash_fwd_kernel_traitsILi192ELi64ELi64ELi4ELb0ELb0EN7cutlass6half_tE19Flash_kernel_traitsILi192ELi64ELi64ELi4ES3_EELb0ELb0ELb0ELb0ELb0ELb0ELb1ELb0EEEvNS_16Flash_fwd_paramsE --------------------------
	.section	.nv.info._ZN5flash16flash_fwd_kernelI23Flash_fwd_kernel_traitsILi192ELi64ELi64ELi4ELb0ELb0EN7cutlass6half_tE19Flash_kernel_traitsILi192ELi64ELi64ELi4ES3_EELb0ELb0ELb0ELb0ELb0ELb0ELb1ELb0EEEvNS_16Flash_fwd_paramsE,"",@"SHT_CUDA_INFO"
	.sectionflags	@""
	.align	4


	//----- nvinfo : EIATTR_CUDA_API_VERSION
	.align		4
        /*0000*/ 	.byte	0x04, 0x37
        /*0002*/ 	.short	(.L_436 - .L_435)
.L_435:
        /*0004*/ 	.word	0x00000082


	//----- nvinfo : EIATTR_SW2861232_WAR
	.align		4
.L_436:
        /*0008*/ 	.byte	0x01, 0x35
	.zero		2


	//----- nvinfo : EIATTR_PARAM_CBANK
	.align		4
        /*000c*/ 	.byte	0x04, 0x0a
        /*000e*/ 	.short	(.L_438 - .L_437)
	.align		4
.L_437:
        /*0010*/ 	.word	index@(.nv.constant0._ZN5flash16flash_fwd_kernelI23Flash_fwd_kernel_traitsILi192ELi64ELi64ELi4ELb0ELb0EN7cutlass6half_tE19Flash_kernel_traitsILi192ELi64ELi64ELi4ES3_EELb0ELb0ELb0ELb0ELb0ELb0ELb1ELb0EEEvNS_16Flash_fwd_paramsE)
        /*0014*/ 	.short	0x0160
        /*0016*/ 	.short	0x01d0


	//----- nvinfo : EIATTR_CBANK_PARAM_SIZE
	.align		4
.L_438:
        /*0018*/ 	.byte	0x03, 0x19
        /*001a*/ 	.short	0x01d0


	//----- nvinfo : EIATTR_KPARAM_INFO
	.align		4
        /*001c*/ 	.byte	0x04, 0x17
        /*001e*/ 	.short	(.L_440 - .L_439)
.L_439:
        /*0020*/ 	.word	0x00000000
        /*0024*/ 	.short	0x0000
        /*0026*/ 	.short	0x0000
        /*0028*/ 	.byte	0x00, 0xf0, 0x41, 0x07


	//----- nvinfo : EIATTR_MAXREG_COUNT
	.align		4
.L_440:
        /*002c*/ 	.byte	0x03, 0x1b
        /*002e*/ 	.short	0x00ff


	//----- nvinfo : EIATTR_NUM_BARRIERS
	.align		4
        /*0030*/ 	.byte	0x02, 0x4c
        /*0032*/ 	.byte	0x01
	.zero		1


	//----- nvinfo : EIATTR_MERCURY_ISA_VERSION
	.align		4
        /*0034*/ 	.byte	0x03, 0x5f
        /*0036*/ 	.short	0x0000


	//----- nvinfo : EIATTR_COOP_GROUP_MASK_REGIDS
	.align		4
        /*0038*/ 	.byte	0x04, 0x29
        /*003a*/ 	.short	(.L_442 - .L_441)


	//   ....[0]....
.L_441:
        /*003c*/ 	.word	0xffffffff


	//   ....[1]....
        /*0040*/ 	.word	0xffffffff


	//   ....[2]....
        /*0044*/ 	.word	0xffffffff


	//   ....[3]....
        /*0048*/ 	.word	0xffffffff


	//   ....[4]....
        /*004c*/ 	.word	0xffffffff


	//   ....[5]....
        /*0050*/ 	.word	0xffffffff


	//   ....[6]....
        /*0054*/ 	.word	0xffffffff


	//   ....[7]....
        /*0058*/ 	.word	0xffffffff


	//   ....[8]....
        /*005c*/ 	.word	0xffffffff


	//   ....[9]....
        /*0060*/ 	.word	0xffffffff


	//   ....[10]....
        /*0064*/ 	.word	0xffffffff


	//   ....[11]....
        /*0068*/ 	.word	0xffffffff


	//----- nvinfo : EIATTR_COOP_GROUP_INSTR_OFFSETS
	.align		4
.L_442:
        /*006c*/ 	.byte	0x04, 0x28
        /*006e*/ 	.short	(.L_444 - .L_443)


	//   ....[0]....
.L_443:
        /*0070*/ 	.word	0x000043a0


	//   ....[1]....
        /*0074*/ 	.word	0x000043c0


	//   ....[2]....
        /*0078*/ 	.word	0x00004460


	//   ....[3]....
        /*007c*/ 	.word	0x00004470


	//   ....[4]....
        /*0080*/ 	.word	0x00007260


	//   ....[5]....
        /*0084*/ 	.word	0x00007270


	//   ....[6]....
        /*0088*/ 	.word	0x000072a0


	//   ....[7]....
        /*008c*/ 	.word	0x000072c0


	//   ....[8]....
        /*0090*/ 	.word	0x00008950


	//   ....[9]....
        /*0094*/ 	.word	0x00008990


	//   ....[10]....
        /*0098*/ 	.word	0x000089e0


	//   ....[11]....
        /*009c*/ 	.word	0x00008a00


	//----- nvinfo : EIATTR_EXIT_INSTR_OFFSETS
	.align		4
.L_444:
        /*00a0*/ 	.byte	0x04, 0x1c
        /*00a2*/ 	.short	(.L_446 - .L_445)


	//   ....[0]....
.L_445:
        /*00a4*/ 	.word	0x000002e0


	//   ....[1]....
        /*00a8*/ 	.word	0x0000a2e0


	//   ....[2]....
        /*00ac*/ 	.word	0x0000a3d0


	//   ....[3]....
        /*00b0*/ 	.word	0x0000a3f0


	//   ....[4]....
        /*00b4*/ 	.word	0x0000adf0


	//   ....[5]....
        /*00b8*/ 	.word	0x0000ae70


	//----- nvinfo : EIATTR_CTAIDZ_USED
	.align		4
.L_446:
        /*00bc*/ 	.byte	0x01, 0x04
	.zero		2


	//----- nvinfo : EIATTR_CRS_STACK_SIZE
	.align		4
        /*00c0*/ 	.byte	0x04, 0x1e
        /*00c2*/ 	.short	(.L_448 - .L_447)
.L_447:
        /*00c4*/ 	.word	0x00000000
.L_448:


//--------------------- .nv.info._ZN5flash16flash_fwd_kernelI23Flash_fwd_kernel_traitsILi192ELi64ELi64ELi4ELb0ELb0EN7cutlass6half_tE19Flash_kernel_traitsILi192ELi64ELi64ELi4ES3_EELb1ELb0ELb0ELb1ELb0ELb0ELb0ELb1EEEvNS_16Flash_fwd_paramsE --------------------------
	.section	.nv.info._ZN5flash16flash_fwd_kernelI23Flash_fwd_kernel_traitsILi192ELi64ELi64ELi4ELb0ELb0EN7cutlass6half_tE19Flash_kernel_traitsILi192ELi64ELi64ELi4ES3_EELb1ELb0ELb0ELb1ELb0ELb0ELb0ELb1EEEvNS_16Flash_fwd_paramsE,"",@"SHT_CUDA_INFO"
	.sectionflags	@""
	.align	4


	//----- nvinfo : EIATTR_CUDA_API_VERSION
	.align		4
        /*0000*/ 	.byte	0x04, 0x37
        /*0002*/ 	.short	(.L_450 - .L_449)
.L_449:
        /*0004*/ 	.word	0x00000082


	//----- nvinfo : EIATTR_SW2861232_WAR
	.align		4
.L_450:
        /*0008*/ 	.byte	0x01, 0x35
	.zero		2


	//----- nvinfo : EIATTR_PARAM_CBANK
	.align		4
        /*000c*/ 	.byte	0x04, 0x0a
        /*000e*/ 	.short	(.L_452 - .L_451)
	.align		4
.L_451:
        /*0010*/ 	.word	index@(.nv.constant0._ZN5flash16flash_fwd_kernelI23Flash_fwd_kernel_traitsILi192ELi64ELi64ELi4ELb0ELb0EN7cutlass6half_tE19Flash_kernel_traitsILi192ELi64ELi64ELi4ES3_EELb1ELb0ELb0ELb1ELb0ELb0ELb0ELb1EEEvNS_16Flash_fwd_paramsE)
        /*0014*/ 	.short	0x0160
        /*0016*/ 	.short	0x01d0


	//----- nvinfo : EIATTR_CBANK_PARAM_SIZE
	.align		4
.L_452:
        /*0018*/ 	.byte	0x03, 0x19
        /*001a*/ 	.short	0x01d0


	//----- nvinfo : EIATTR_KPARAM_INFO
	.align		4
        /*001c*/ 	.byte	0x04, 0x17
        /*001e*/ 	.short	(.L_454 - .L_453)
.L_453:
        /*0020*/ 	.word	0x00000000
        /*0024*/ 	.short	0x0000
        /*0026*/ 	.short	0x0000
        /*0028*/ 	.byte	0x00, 0xf0, 0x41, 0x07


	//----- nvinfo : EIATTR_MAXREG_COUNT
	.align		4
.L_454:
        /*002c*/ 	.byte	0x03, 0x1b
        /*002e*/ 	.short	0x00ff


	//----- nvinfo : EIATTR_NUM_BARRIERS
	.align		4
        /*0030*/ 	.byte	0x02, 0x4c
        /*0032*/ 	.byte	0x01
	.zero		1


	//----- nvinfo : EIATTR_ANNOTATIONS
	.align		4
        /*0034*/ 	.byte	0x04, 0x55
        /*0036*/ 	.short	(.L_456 - .L_455)


	//   ....[0]....
.L_455:
        /* <DEDUP_REMOVED lines=56> */
        /*03ac*/ 	.byte	0x20, 0xf3, 0x00, 0x00


	//----- nvinfo : EIATTR_MERCURY_ISA_VERSION
	.align		4
.L_456:
        /*03b0*/ 	.byte	0x03, 0x5f
        /*03b2*/ 	.short	0x0000


	//----- nvinfo : EIATTR_COOP_GROUP_MASK_REGIDS
	.align		4
        /*03b4*/ 	.byte	0x04, 0x29
        /*03b6*/ 	.short	(.L_458 - .L_457)


	//   ....[0]....
.L_457:
        /*03b8*/ 	.word	0xffffffff


	//   ....[1]....
        /*03bc*/ 	.word	0xffffffff


	//   ....[2]....
        /*03c0*/ 	.word	0xffffffff


	//   ....[3]....
        /*03c4*/ 	.word	0xffffffff


	//   ....[4]....
        /*03c8*/ 	.word	0xffffffff


	//   ....[5]....
        /*03cc*/ 	.word	0xffffffff


	//   ....[6]....
        /*03d0*/ 	.word	0xffffffff


	//   ....[7]....
        /*03d4*/ 	.word	0xffffffff


	//   ....[8]....
        /*03d8*/ 	.word	0xffffffff


	//   ....[9]....
        /*03dc*/ 	.word	0xffffffff


	//   ....[10]....
        /*03e0*/ 	.word	0xffffffff


	//   ....[11]....
        /*03e4*/ 	.word	0xffffffff


	//----- nvinfo : EIATTR_COOP_GROUP_INSTR_OFFSETS
	.align		4
.L_458:
        /*03e8*/ 	.byte	0x04, 0x28
        /*03ea*/ 	.short	(.L_460 - .L_459)


	//   ....[0]....
.L_459:
        /*03ec*/ 	.word	0x000054b0


	//   ....[1]....
        /*03f0*/ 	.word	0x000054d0


	//   ....[2]....
        /*03f4*/ 	.word	0x00005560


	//   ....[3]....
        /*03f8*/ 	.word	0x00005580


	//   ....[4]....
        /*03fc*/ 	.word	0x0000ab90


	//   ....[5]....
        /*0400*/ 	.word	0x0000ac30


	//   ....[6]....
        /*0404*/ 	.word	0x0000ade0


	//   ....[7]....
        /*0408*/ 	.word	0x0000b0f0


	//   ....[8]....
        /*040c*/ 	.word	0x0000de70


	//   ....[9]....
        /*0410*/ 	.word	0x0000deb0


	//   ....[10]....
        /*0414*/ 	.word	0x0000dfc0


	//   ....[11]....
        /*0418*/ 	.word	0x0000dff0


	//----- nvinfo : EIATTR_EXIT_INSTR_OFFSETS
	.align		4
.L_460:
        /*041c*/ 	.byte	0x04, 0x1c
        /*041e*/ 	.short	(.L_462 - .L_461)


	//   ....[0]....
.L_461:
        /*0420*/ 	.word	0x000006a0


	//   ....[1]....
        /*0424*/ 	.word	0x0000f840


	//   ....[2]....
        /*0428*/ 	.word	0x0000f940


	//   ....[3]....
        /*042c*/ 	.word	0x0000f960


	//   ....[4]....
        /*0430*/ 	.word	0x000103f0


	//   ....[5]....
        /*0434*/ 	.word	0x00010470


	//----- nvinfo : EIATTR_CTAIDZ_USED
	.align		4
.L_462:
        /*0438*/ 	.byte	0x01, 0x04
	.zero		2


	//----- nvinfo : EIATTR_CRS_STACK_SIZE
	.align		4
        /*043c*/ 	.byte	0x04, 0x1e
        /*043e*/ 	.short	(.L_464 - .L_463)
.L_463:
        /*0440*/ 	.word	0x00000000
.L_464:


//--------------------- .nv.info._ZN5flash16flash_fwd_kernelI23Flash_fwd_kernel_traitsILi192ELi64ELi64ELi4ELb0ELb0EN7cutlass6half_tE19Flash_kernel_traitsILi192ELi64ELi64ELi4ES3_EELb0ELb0ELb0ELb1ELb0ELb0ELb1ELb0EEEvNS_16Flash_fwd_paramsE --------------------------
	.section	.nv.info._ZN5flash16flash_fwd_kernelI23Flash_fwd_kernel_traitsILi192ELi64ELi64ELi4ELb0ELb0EN7cutlass6half_tE19Flash_kernel_traitsILi192ELi64ELi64ELi4ES3_EELb0ELb0ELb0ELb1ELb0ELb0ELb1ELb0EEEvNS_16Flash_fwd_paramsE,"",@"SHT_CUDA_INFO"
	.sectionflags	@""
	.align	4


	//----- nvinfo : EIATTR_CUDA_API_VERSION
	.align		4
        /*0000*/ 	.byte	0x04, 0x37
        /*0002*/ 	.short	(.L_466 - .L_465)
.L_465:
        /*0004*/ 	.word	0x00000082


	//----- nvinfo : EIATTR_SW2861232_WAR
	.align		4
.L_466:
        /*0008*/ 	.byte	0x01, 0x35
	.zero		2


	//----- nvinfo : EIATTR_PARAM_CBANK
	.align		4
        /*000c*/ 	.byte	0x04, 0x0a
        /*000e*/ 	.short	(.L_468 - .L_467)
	.align		4
.L_467:
        /*0010*/ 	.word	index@(.nv.constant0._ZN5flash16flash_fwd_kernelI23Flash_fwd_kernel_traitsILi192ELi64ELi64ELi4ELb0ELb0EN7cutlass6half_tE19Flash_kernel_traitsILi192ELi64ELi64ELi4ES3_EELb0ELb0ELb0ELb1ELb0ELb0ELb1ELb0EEEvNS_16Flash_fwd_paramsE)
        /*0014*/ 	.short	0x0160
        /*0016*/ 	.short	0x01d0


	//----- nvinfo : EIATTR_CBANK_PARAM_SIZE
	.align		4
.L_468:
        /*0018*/ 	.byte	0x03, 0x19
        /*001a*/ 	.short	0x01d0


	//----- nvinfo : EIATTR_KPARAM_INFO
	.align		4
        /*001c*/ 	.byte	0x04, 0x17
        /*001e*/ 	.short	(.L_470 - .L_469)
.L_469:
        /*0020*/ 	.word	0x00000000
        /*0024*/ 	.short	0x0000
        /*0026*/ 	.short	0x0000
        /*0028*/ 	.byte	0x00, 0xf0, 0x41, 0x07


	//----- nvinfo : EIATTR_MAXREG_COUNT
	.align		4
.L_470:
        /*002c*/ 	.byte	0x03, 0x1b
        /*002e*/ 	.short	0x00ff


	//----- nvinfo : EIATTR_NUM_BARRIERS
	.align		4
        /*0030*/ 	.byte	0x02, 0x4c
        /*0032*/ 	.byte	0x01
	.zero		1


	//----- nvinfo : EIATTR_MERCURY_ISA_VERSION
	.align		4
        /*0034*/ 	.byte	0x03, 0x5f
        /*0036*/ 	.short	0x0000


	//----- nvinfo : EIATTR_COOP_GROUP_MASK_REGIDS
	.align		4
        /*0038*/ 	.byte	0x04, 0x29
        /*003a*/ 	.short	(.L_472 - .L_471)


	//   ....[0]....
.L_471:
        /*003c*/ 	.word	0xffffffff


	//   ....[1]....
        /*0040*/ 	.word	0xffffffff


	//   ....[2]....
        /*0044*/ 	.word	0xffffffff


	//   ....[3]....
        /*0048*/ 	.word	0xffffffff


	//   ....[4]....
        /*004c*/ 	.word	0xffffffff


	//   ....[5]....
        /*0050*/ 	.word	0xffffffff


	//   ....[6]....
        /*0054*/ 	.word	0xffffffff


	//   ....[7]....
        /*0058*/ 	.word	0xffffffff


	//   ....[8]....
        /*005c*/ 	.word	0xffffffff


	//   ....[9]....
        /*0060*/ 	.word	0xffffffff


	//   ....[10]....
        /*0064*/ 	.word	0xffffffff


	//   ....[11]....
        /*0068*/ 	.word	0xffffffff


	//----- nvinfo : EIATTR_COOP_GROUP_INSTR_OFFSETS
	.align		4
.L_472:
        /*006c*/ 	.byte	0x04, 0x28
        /*006e*/ 	.short	(.L_474 - .L_473)


	//   ....[0]....
.L_473:
        /*0070*/ 	.word	0x00004e70


	//   ....[1]....
        /*0074*/ 	.word	0x00004e90


	//   ....[2]....
        /*0078*/ 	.word	0x00004f30


	//   ....[3]....
        /*007c*/ 	.word	0x00004f40


	//   ....[4]....
        /*0080*/ 	.word	0x000083b0


	//   ....[5]....
        /*0084*/ 	.word	0x000083d0


	//   ....[6]....
        /*0088*/ 	.word	0x000083f0


	//   ....[7]....
        /*008c*/ 	.word	0x00008410


	//   ....[8]....
        /*0090*/ 	.word	0x00009af0


	//   ....[9]....
        /*0094*/ 	.word	0x00009b30


	//   ....[10]....
        /*0098*/ 	.word	0x00009bc0


	//   ....[11]....
        /*009c*/ 	.word	0x00009be0


	//----- nvinfo : EIATTR_EXIT_INSTR_OFFSETS
	.align		4
.L_474:
        /*00a0*/ 	.byte	0x04, 0x1c
        /*00a2*/ 	.short	(.L_476 - .L_475)


	//   ....[0]....
.L_475:
        /*00a4*/ 	.word	0x000002e0


	//   ....[1]....
        /*00a8*/ 	.word	0x0000b4b0


	//   ....[2]....
        /*00ac*/ 	.word	0x0000b5b0


	//   ....[3]....
        /*00b0*/ 	.word	0x0000b5d0


	//   ....[4]....
        /*00b4*/ 	.word	0x0000bfe0


	//   ....[5]....
        /*00b8*/ 	.word	0x0000c060


	//----- nvinfo : EIATTR_CTAIDZ_USED
	.align		4
.L_476:
        /*00bc*/ 	.byte	0x01, 0x04
	.zero		2


	//----- nvinfo : EIATTR_CRS_STACK_SIZE
	.align		4
        /*00c0*/ 	.byte	0x04, 0x1e
        /*00c2*/ 	.short	(.L_478 - .L_477)
.L_477:
        /*00c4*/ 	.word	0x00000000
.L_478:


//--------------------- .nv.info._ZN5flash16flash_fwd_kernelI23Flash_fwd_kernel_traitsILi192ELi64ELi64ELi4ELb0ELb0EN7cutlass6half_tE19Flash_kernel_traitsILi192ELi64ELi64ELi4ES3_EELb1ELb0ELb1ELb0ELb0ELb1ELb0ELb0EEEvNS_16Flash_fwd_paramsE --------------------------
	.section	.nv.info._ZN5flash16flash_fwd_kernelI23Flash_fwd_kernel_traitsILi192ELi64ELi64ELi4ELb0ELb0EN7cutlass6half_tE19Flash_kernel_traitsILi192ELi64ELi64ELi4ES3_EELb1ELb0ELb1ELb0ELb0ELb1ELb0ELb0EEEvNS_16Flash_fwd_paramsE,"",@"SHT_CUDA_INFO"
	.sectionflags	@""
	.align	4


	//----- nvinfo : EIATTR_CUDA_API_VERSION
	.align		4
        /*0000*/ 	.byte	0x04, 0x37
        /*0002*/ 	.short	(.L_480 - .L_479)
.L_479:
        /*0004*/ 	.word	0x00000082


	//----- nvinfo : EIATTR_SW2861232_WAR
	.align		4
.L_480:
        /*0008*/ 	.byte	0x01, 0x35
	.zero		2


	//----- nvinfo : EIATTR_PARAM_CBANK
	.align		4
        /*000c*/ 	.byte	0x04, 0x0a
        /*000e*/ 	.short	(.L_482 - .L_481)
	.align		4
.L_481:
        /*0010*/ 	.word	index@(.nv.constant0._ZN5flash16flash_fwd_kernelI23Flash_fwd_kernel_traitsILi192ELi64ELi64ELi4ELb0ELb0EN7cutlass6half_tE19Flash_kernel_traitsILi192ELi64ELi64ELi4ES3_EELb1ELb0ELb1ELb0ELb0ELb1ELb0ELb0EEEvNS_16Flash_fwd_paramsE)
        /*0014*/ 	.short	0x0160
        /*0016*/ 	.short	0x01d0


	//----- nvinfo : EIATTR_CBANK_PARAM_SIZE
	.align		4
.L_482:
        /*0018*/ 	.byte	0x03, 0x19
        /*001a*/ 	.short	0x01d0


	//----- nvinfo : EIATTR_KPARAM_INFO
	.align		4
        /*001c*/ 	.byte	0x04, 0x17
        /*001e*/ 	.short	(.L_484 - .L_483)
.L_483:
        /*0020*/ 	.word	0x00000000
        /*0024*/ 	.short	0x0000
        /*0026*/ 	.short	0x0000
        /*0028*/ 	.byte	0x00, 0xf0, 0x41, 0x07


	//----- nvinfo : EIATTR_MAXREG_COUNT
	.align		4
.L_484:
        /*002c*/ 	.byte	0x03, 0x1b
        /*002e*/ 	.short	0x00ff


	//----- nvinfo : EIATTR_NUM_BARRIERS
	.align		4
        /*0030*/ 	.byte	0x02, 0x4c
        /*0032*/ 	.byte	0x01
	.zero		1


	//----- nvinfo : EIATTR_MERCURY_ISA_VERSION
	.align		4
        /*0034*/ 	.byte	0x03, 0x5f
        /*0036*/ 	.short	0x0000


	//----- nvinfo : EIATTR_COOP_GROUP_MASK_REGIDS
	.align		4
        /*0038*/ 	.byte	0x04, 0x29
        /*003a*/ 	.short	(.L_486 - .L_485)


	//   ....[0]....
.L_485:
        /*003c*/ 	.word	0xffffffff


	//   ....[1]....
        /*0040*/ 	.word	0xffffffff


	//   ....[2]....
        /*0044*/ 	.word	0xffffffff


	//   ....[3]....
        /*0048*/ 	.word	0xffffffff


	//   ....[4]....
        /*004c*/ 	.word	0xffffffff


	//   ....[5]....
        /*0050*/ 	.word	0xffffffff


	//   ....[6]....
        /*0054*/ 	.word	0xffffffff


	//   ....[7]....
        /*0058*/ 	.word	0xffffffff


	//   ....[8]....
        /*005c*/ 	.word	0xffffffff


	//   ....[9]....
        /*0060*/ 	.word	0xffffffff


	//   ....[10]....
        /*0064*/ 	.word	0xffffffff


	//   ....[11]....
        /*0068*/ 	.word	0xffffffff


	//   ....[12]....
        /*006c*/ 	.word	0xffffffff


	//   ....[13]....
        /*0070*/ 	.word	0xffffffff


	//   ....[14]....
        /*0074*/ 	.word	0xffffffff


	//   ....[15]....
        /*0078*/ 	.word	0xffffffff


	//----- nvinfo : EIATTR_COOP_GROUP_INSTR_OFFSETS
	.align		4
.L_486:
        /*007c*/ 	.byte	0x04, 0x28
        /*007e*/ 	.short	(.L_488 - .L_487)


	//   ....[0]....
.L_487:
        /*0080*/ 	.word	0x00004180


	//   ....[1]....
        /*0084*/ 	.word	0x000041a0


	//   ....[2]....
        /*0088*/ 	.word	0x00004280


	//   ....[3]....
        /*008c*/ 	.word	0x00004320


	//   ....[4]....
        /*0090*/ 	.word	0x00007380


	//   ....[5]....
        /*0094*/ 	.word	0x000073b0


	//   ....[6]....
        /*0098*/ 	.word	0x000073e0


	//   ....[7]....
        /*009c*/ 	.word	0x00007430


	//   ....[8]....
        /*00a0*/ 	.word	0x0000ac90


	//   ....[9]....
        /*00a4*/ 	.word	0x0000ad50


	//   ....[10]....
        /*00a8*/ 	.word	0x0000ad80


	//   ....[11]....
        /*00ac*/ 	.word	0x0000ad90


	//   ....[12]....
        /*00b0*/ 	.word	0x0000cdb0


	//   ....[13]....
        /*00b4*/ 	.word	0x0000cdf0


	//   ....[14]....
        /*00b8*/ 	.word	0x0000cf20


	//   ....[15]....
        /*00bc*/ 	.word	0x0000cf60


	//----- nvinfo : EIATTR_EXIT_INSTR_OFFSETS
	.align		4
.L_488:
        /*00c0*/ 	.byte	0x04, 0x1c
        /*00c2*/ 	.short	(.L_490 - .L_489)


	//   ....[0]....
.L_489:
        /*00c4*/ 	.word	0x000006d0


	//   ....[1]....
        /*00c8*/ 	.word	0x000011e0


	//   ....[2]....
        /*00cc*/ 	.word	0x00001260


	//   ....[3]....
        /*00d0*/ 	.word	0x0000e690


	//   ....[4]....
        /*00d4*/ 	.word	0x0000e760


	//----- nvinfo : EIATTR_CTAIDZ_USED
	.align		4
.L_490:
        /*00d8*/ 	.byte	0x01, 0x04
	.zero		2


	//----- nvinfo : EIATTR_CRS_STACK_SIZE
	.align		4
        /*00dc*/ 	.byte	0x04, 0x1e
        /*00de*/ 	.short	(.L_492 - .L_491)
.L_491:
        /*00e0*/ 	.word	0x00000000
.L_492:


//--------------------- .nv.info._ZN5flash16flash_fwd_kernelI23Flash_fwd_kernel_traitsILi192ELi64ELi64ELi4ELb0ELb0EN7cutlass6half_tE19Flash_kernel_traitsILi192ELi64ELi64ELi4ES3_EELb0ELb0ELb1ELb0ELb0ELb1ELb1ELb0EEEvNS_16Flash_fwd_paramsE --------------------------
	.section	.nv.info._ZN5flash16flash_fwd_kernelI23Flash_fwd_kernel_traitsILi192ELi64ELi64ELi4ELb0ELb0EN7cutlass6half_tE19Flash_kernel_traitsILi192ELi64ELi64ELi4ES3_EELb0ELb0ELb1ELb0ELb0ELb1ELb1ELb0EEEvNS_16Flash_fwd_paramsE,"",@"SHT_CUDA_INFO"
	.sectionflags	@""
	.align	4


	//----- nvinfo : EIATTR_CUDA_API_VERSION
	.align		4
        /*0000*/ 	.byte	0x04, 0x37
        /*0002*/ 	.short	(.L_494 - .L_493)
.L_493:
        /*0004*/ 	.word	0x00000082


	//----- nvinfo : EIATTR_SW2861232_WAR
	.align		4
.L_494:
        /*0008*/ 	.byte	0x01, 0x35
	.zero		2


	//----- nvinfo : EIATTR_PARAM_CBANK
	.align		4
        /*000c*/ 	.byte	0x04, 0x0a
        /*000e*/ 	.short	(.L_496 - .L_495)
	.align		4
.L_495:
        /*0010*/ 	.word	index@(.nv.constant0._ZN5flash16flash_fwd_kernelI23Flash_fwd_kernel_traitsILi192ELi64ELi64ELi4ELb0ELb0EN7cutlass6half_tE19Flash_kernel_traitsILi192ELi64ELi64ELi4ES3_EELb0ELb0ELb1ELb0ELb0ELb1ELb1ELb0EEEvNS_16Flash_fwd_paramsE)
        /*0014*/ 	.short	0x0160
        /*0016*/ 	.short	0x01d0


	//----- nvinfo : EIATTR_CBANK_PARAM_SIZE
	.align		4
.L_496:
        /*0018*/ 	.byte	0x03, 0x19
        /*001a*/ 	.short	0x01d0


	//----- nvinfo : EIATTR_KPARAM_INFO
	.align		4
        /*001c*/ 	.byte	0x04, 0x17
        /*001e*/ 	.short	(.L_498 - .L_497)
.L_497:
        /*0020*/ 	.word	0x00000000
        /*0024*/ 	.short	0x0000
        /*0026*/ 	.short	0x0000
        /*0028*/ 	.byte	0x00, 0xf0, 0x41, 0x07


	//----- nvinfo : EIATTR_MAXREG_COUNT
	.align		4
.L_498:
        /*002c*/ 	.byte	0x03, 0x1b
        /*002e*/ 	.short	0x00ff


	//----- nvinfo : EIATTR_NUM_BARRIERS
	.align		4
        /*0030*/ 	.byte	0x02, 0x4c
        /*0032*/ 	.byte	0x01
	.zero		1


	//----- nvinfo : EIATTR_MERCURY_ISA_VERSION
	.align		4
        /*0034*/ 	.byte	0x03, 0x5f
        /*0036*/ 	.short	0x0000


	//----- nvinfo : EIATTR_INT_WARP_WIDE_INSTR_OFFSETS
	.align		4
        /*0038*/ 	.byte	0x04, 0x31
        /*003a*/ 	.short	(.L_500 - .L_499)


	//   ....[0]....
.L_499:
        /*003c*/ 	.word	0x00001e10


	//   ....[1]....
        /*0040*/ 	.word	0x00002120


	//----- nvinfo : EIATTR_COOP_GROUP_MASK_REGIDS
	.align		4
.L_500:
        /*0044*/ 	.byte	0x04, 0x29
        /*0046*/ 	.short	(.L_502 - .L_501)


	//   ....[0]....
.L_501:
        /*0048*/ 	.word	0xffffffff


	//   ....[1]....
        /*004c*/ 	.word	0xffffffff


	//   ....[2]....
        /*0050*/ 	.word	0xffffffff


	//   ....[3]....
        /*0054*/ 	.word	0xffffffff


	//   ....[4]....
        /*0058*/ 	.word	0xffffffff


	//   ....[5]....
        /*005c*/ 	.word	0xffffffff


	//   ....[6]....
        /*0060*/ 	.word	0xffffffff


	//   ....[7]....
        /*0064*/ 	.word	0xffffffff


	//   ....[8]....
        /*0068*/ 	.word	0xffffffff


	//   ....[9]....
        /*006c*/ 	.word	0xffffffff


	//   ....[10]....
        /*0070*/ 	.word	0xffffffff


	//   ....[11]....
        /*0074*/ 	.word	0xffffffff


	//   ....[12]....
        /*0078*/ 	.word	0xffffffff


	//   ....[13]....
        /*007c*/ 	.word	0xffffffff


	//   ....[14]....
        /*0080*/ 	.word	0xffffffff


	//   ....[15]....
        /*0084*/ 	.word	0xffffffff


	//----- nvinfo : EIATTR_COOP_GROUP_INSTR_OFFSETS
	.align		4
.L_502:
        /*0088*/ 	.byte	0x04, 0x28
        /*008a*/ 	.short	(.L_504 - .L_503)


	//   ....[0]....
.L_503:
        /*008c*/ 	.word	0x00004200


	//   ....[1]....
        /*0090*/ 	.word	0x00004220


	//   ....[2]....
        /*0094*/ 	.word	0x000042c0


	//   ....[3]....
        /*0098*/ 	.word	0x000042d0


	//   ....[4]....
        /*009c*/ 	.word	0x00006f20


	//   ....[5]....
        /*00a0*/ 	.word	0x00006f30


	//   ....[6]....
        /*00a4*/ 	.word	0x00006f60


	//   ....[7]....
        /*00a8*/ 	.word	0x00006f70


	//   ....[8]....
        /*00ac*/ 	.word	0x0000a300


	//   ....[9]....
        /*00b0*/ 	.word	0x0000a320


	//   ....[10]....
        /*00b4*/ 	.word	0x0000a360


	//   ....[11]....
        /*00b8*/ 	.word	0x0000a370


	//   ....[12]....
        /*00bc*/ 	.word	0x0000ba90


	//   ....[13]....
        /*00c0*/ 	.word	0x0000bad0


	//   ....[14]....
        /*00c4*/ 	.word	0x0000bbe0


	//   ....[15]....
        /*00c8*/ 	.word	0x0000bc10


	//----- nvinfo : EIATTR_EXIT_INSTR_OFFSETS
	.align		4
.L_504:
        /*00cc*/ 	.byte	0x04, 0x1c
        /*00ce*/ 	.short	(.L_506 - .L_505)


	//   ....[0]....
.L_505:
        /*00d0*/ 	.word	0x000004d0


	//   ....[1]....
        /*00d4*/ 	.word	0x00000fd0


	//   ....[2]....
        /*00d8*/ 	.word	0x00001050


	//   ....[3]....
        /*00dc*/ 	.word	0x0000d340


	//   ....[4]....
        /*00e0*/ 	.word	0x0000d410


	//----- nvinfo : EIATTR_CTAIDZ_USED
	.align		4
.L_506:
        /*00e4*/ 	.byte	0x01, 0x04
	.zero		2


	//----- nvinfo : EIATTR_CRS_STACK_SIZE
	.align		4
        /*00e8*/ 	.byte	0x04, 0x1e
        /*00ea*/ 	.short	(.L_508 - .L_507)
.L_507:
        /*00ec*/ 	.word	0x00000000
.L_508:


//--------------------- .nv.info._ZN5flash16flash_fwd_kernelI23Flash_fwd_kernel_traitsILi192ELi64ELi64ELi4ELb0ELb0EN7cutlass6half_tE19Flash_kernel_traitsILi192ELi64ELi64ELi4ES3_EELb1ELb0ELb1ELb1ELb0ELb0ELb0ELb0EEEvNS_16Flash_fwd_paramsE --------------------------
	.section	.nv.info._ZN5flash16flash_fwd_kernelI23Flash_fwd_kernel_traitsILi192ELi64ELi64ELi4ELb0ELb0EN7cutlass6half_tE19Flash_kernel_traitsILi192ELi64ELi64ELi4ES3_EELb1ELb0ELb1ELb1ELb0ELb0ELb0ELb0EEEvNS_16Flash_fwd_paramsE,"",@"SHT_CUDA_INFO"
	.sectionflags	@""
	.align	4


	//----- nvinfo : EIATTR_CUDA_API_VERSION
	.align		4
        /*0000*/ 	.byte	0x04, 0x37
        /*0002*/ 	.short	(.L_510 - .L_509)
.L_509:
        /*0004*/ 	.word	0x00000082


	//----- nvinfo : EIATTR_SW2861232_WAR
	.align		4
.L_510:
        /*0008*/ 	.byte	0x01, 0x35
	.zero		2


	//----- nvinfo : EIATTR_PARAM_CBANK
	.align		4
        /*000c*/ 	.byte	0x04, 0x0a
        /*000e*/ 	.short	(.L_512 - .L_511)
	.align		4
.L_511:
        /*0010*/ 	.word	index@(.nv.constant0._ZN5flash16flash_fwd_kernelI23Flash_fwd_kernel_traitsILi192ELi64ELi64ELi4ELb0ELb0EN7cutlass6half_tE19Flash_kernel_traitsILi192ELi64ELi64ELi4ES3_EELb1ELb0ELb1ELb1ELb0ELb0ELb0ELb0EEEvNS_16Flash_fwd_paramsE)
        /*0014*/ 	.short	0x0160
        /*0016*/ 	.short	0x01d0


	//----- nvinfo : EIATTR_CBANK_PARAM_SIZE
	.align		4
.L_512:
        /*0018*/ 	.byte	0x03, 0x19
        /*001a*/ 	.short	0x01d0


	//----- nvinfo : EIATTR_KPARAM_INFO
	.align		4
        /*001c*/ 	.byte	0x04, 0x17
        /*001e*/ 	.short	(.L_514 - .L_513)
.L_513:
        /*0020*/ 	.word	0x00000000
        /*0024*/ 	.short	0x0000
        /*0026*/ 	.short	0x0000
        /*0028*/ 	.byte	0x00, 0xf0, 0x41, 0x07


	//----- nvinfo : EIATTR_MAXREG_COUNT
	.align		4
.L_514:
        /*002c*/ 	.byte	0x03, 0x1b
        /*002e*/ 	.short	0x00ff


	//----- nvinfo : EIATTR_NUM_BARRIERS
	.align		4
        /*0030*/ 	.byte	0x02, 0x4c
        /*0032*/ 	.byte	0x01
	.zero		1


	//----- nvinfo : EIATTR_MERCURY_ISA_VERSION
	.align		4
        /*0034*/ 	.byte	0x03, 0x5f
        /*0036*/ 	.short	0x0000


	//----- nvinfo : EIATTR_COOP_GROUP_MASK_REGIDS
	.align		4
        /*0038*/ 	.byte	0x04, 0x29
        /*003a*/ 	.short	(.L_516 - .L_515)


	//   ....[0]....
.L_515:
        /*003c*/ 	.word	0xffffffff


	//   ....[1]....
        /*0040*/ 	.word	0xffffffff


	//   ....[2]....
        /*0044*/ 	.word	0xffffffff


	//   ....[3]....
        /*0048*/ 	.word	0xffffffff


	//   ....[4]....
        /*004c*/ 	.word	0xffffffff


	//   ....[5]....
        /*0050*/ 	.word	0xffffffff


	//   ....[6]....
        /*0054*/ 	.word	0xffffffff


	//   ....[7]....
        /*0058*/ 	.word	0xffffffff


	//   ....[8]....
        /*005c*/ 	.word	0xffffffff


	//   ....[9]....
        /*0060*/ 	.word	0xffffffff


	//   ....[10]....
        /*0064*/ 	.word	0xffffffff


	//   ....[11]....
        /*0068*/ 	.word	0xffffffff


	//   ....[12]....
        /*006c*/ 	.word	0xffffffff


	//   ....[13]....
        /*0070*/ 	.word	0xffffffff


	//   ....[14]....
        /*0074*/ 	.word	0xffffffff


	//   ....[15]....
        /*0078*/ 	.word	0xffffffff


	//----- nvinfo : EIATTR_COOP_GROUP_INSTR_OFFSETS
	.align		4
.L_516:
        /*007c*/ 	.byte	0x04, 0x28
        /*007e*/ 	.short	(.L_518 - .L_517)


	//   ....[0]....
.L_517:
        /*0080*/ 	.word	0x00006160


	//   ....[1]....
        /*0084*/ 	.word	0x000061c0


	//   ....[2]....
        /*0088*/ 	.word	0x00006250


	//   ....[3]....
        /*008c*/ 	.word	0x00006300


	//   ....[4]....
        /*0090*/ 	.word	0x0000a490


	//   ....[5]....
        /*0094*/ 	.word	0x0000a4c0


	//   ....[6]....
        /*0098*/ 	.word	0x0000a550


	//   ....[7]....
        /*009c*/ 	.word	0x0000a570


	//   ....[8]....
        /*00a0*/ 	.word	0x0000ee20


	//   ....[9]....
        /*00a4*/ 	.word	0x0000eed0


	//   ....[10]....
        /*00a8*/ 	.word	0x0000eef0


	//   ....[11]....
        /*00ac*/ 	.word	0x0000ef10


	//   ....[12]....
        /*00b0*/ 	.word	0x00010f40


	//   ....[13]....
        /*00b4*/ 	.word	0x00010f80


	//   ....[14]....
        /*00b8*/ 	.word	0x000110b0


	//   ....[15]....
        /*00bc*/ 	.word	0x000110f0


	//----- nvinfo : EIATTR_EXIT_INSTR_OFFSETS
	.align		4
.L_518:
        /*00c0*/ 	.byte	0x04, 0x1c
        /*00c2*/ 	.short	(.L_520 - .L_519)


	//   ....[0]....
.L_519:
        /*00c4*/ 	.word	0x000006d0


	//   ....[1]....
        /*00c8*/ 	.word	0x000012b0


	//   ....[2]....
        /*00cc*/ 	.word	0x00001330


	//   ....[3]....
        /*00d0*/ 	.word	0x00012990


	//   ....[4]....
        /*00d4*/ 	.word	0x00012a90


	//   ....[5]....
        /*00d8*/ 	.word	0x00012ab0


	//----- nvinfo : EIATTR_CTAIDZ_USED
	.align		4
.L_520:
        /*00dc*/ 	.byte	0x01, 0x04
	.zero		2


	//----- nvinfo : EIATTR_CRS_STACK_SIZE
	.align		4
        /*00e0*/ 	.byte	0x04, 0x1e
        /*00e2*/ 	.short	(.L_522 - .L_521)
.L_521:
        /*00e4*/ 	.word	0x00000000
.L_522:


//--------------------- .nv.info._ZN5flash16flash_fwd_kernelI23Flash_fwd_kernel_traitsILi192ELi64ELi64ELi4ELb0ELb0EN7cutlass6half_tE19Flash_kernel_traitsILi192ELi64ELi64ELi4ES3_EELb1ELb0ELb1ELb0ELb0ELb0ELb0ELb1EEEvNS_16Flash_fwd_paramsE --------------------------
	.section	.nv.info._ZN5flash16flash_fwd_kernelI23Flash_fwd_kernel_traitsILi192ELi64ELi64ELi4ELb0ELb0EN7cutlass6half_tE19Flash_kernel_traitsILi192ELi64ELi64ELi4ES3_EELb1ELb0ELb1ELb0ELb0ELb0ELb0ELb1EEEvNS_16Flash_fwd_paramsE,"",@"SHT_CUDA_INFO"
	.sectionflags	@""
	.align	4


	//----- nvinfo : EIATTR_CUDA_API_VERSION
	.align		4
        /*0000*/ 	.byte	0x04, 0x37
        /*0002*/ 	.short	(.L_524 - .L_523)
.L_523:
        /*0004*/ 	.word	0x00000082


	//----- nvinfo : EIATTR_SW2861232_WAR
	.align		4
.L_524:
        /*0008*/ 	.byte	0x01, 0x35
	.zero		2


	//----- nvinfo : EIATTR_PARAM_CBANK
	.align		4
        /*000c*/ 	.byte	0x04, 0x0a
        /*000e*/ 	.short	(.L_526 - .L_525)
	.align		4
.L_525:
        /*0010*/ 	.word	index@(.nv.constant0._ZN5flash16flash_fwd_kernelI23Flash_fwd_kernel_traitsILi192ELi64ELi64ELi4ELb0ELb0EN7cutlass6half_tE19Flash_kernel_traitsILi192ELi64ELi64ELi4ES3_EELb1ELb0ELb1ELb0ELb0ELb0ELb0ELb1EEEvNS_16Flash_fwd_paramsE)
        /*0014*/ 	.short	0x0160
        /*0016*/ 	.short	0x01d0


	//----- nvinfo : EIATTR_CBANK_PARAM_SIZE
	.align		4
.L_526:
        /*0018*/ 	.byte	0x03, 0x19
        /*001a*/ 	.short	0x01d0


	//----- nvinfo : EIATTR_KPARAM_INFO
	.align		4
        /*001c*/ 	.byte	0x04, 0x17
        /*001e*/ 	.short	(.L_528 - .L_527)
.L_527:
        /*0020*/ 	.word	0x00000000
        /*0024*/ 	.short	0x0000
        /*0026*/ 	.short	0x0000
        /*0028*/ 	.byte	0x00, 0xf0, 0x41, 0x07


	//----- nvinfo : EIATTR_MAXREG_COUNT
	.align		4
.L_528:
        /*002c*/ 	.byte	0x03, 0x1b
        /*002e*/ 	.short	0x00ff


	//----- nvinfo : EIATTR_NUM_BARRIERS
	.align		4
        /*0030*/ 	.byte	0x02, 0x4c
        /*0032*/ 	.byte	0x01
	.zero		1


	//----- nvinfo : EIATTR_ANNOTATIONS
	.align		4
        /*0034*/ 	.byte	0x04, 0x55
        /*0036*/ 	.short	(.L_530 - .L_529)


	//   ....[0]....
.L_529:
        /* <DEDUP_REMOVED lines=79> */


	//----- nvinfo : EIATTR_MERCURY_ISA_VERSION
	.align		4
.L_530:
        /*0518*/ 	.byte	0x03, 0x5f
        /*051a*/ 	.short	0x0000


	//----- nvinfo : EIATTR_COOP_GROUP_MASK_REGIDS
	.align		4
        /*051c*/ 	.byte	0x04, 0x29
        /*051e*/ 	.short	(.L_532 - .L_531)


	//   ....[0]....
.L_531:
        /*0520*/ 	.word	0xffffffff


	//   ....[1]....
        /*0524*/ 	.word	0xffffffff


	//   ....[2]....
        /*0528*/ 	.word	0xffffffff


	//   ....[3]....
        /*052c*/ 	.word	0xffffffff


	//   ....[4]....
        /*0530*/ 	.word	0xffffffff


	//   ....[5]....
        /*0534*/ 	.word	0xffffffff


	//   ....[6]....
        /*0538*/ 	.word	0xffffffff


	//   ....[7]....
        /*053c*/ 	.word	0xffffffff


	//   ....[8]....
        /*0540*/ 	.word	0xffffffff


	//   ....[9]....
        /*0544*/ 	.word	0xffffffff


	//   ....[10]....
        /*0548*/ 	.word	0xffffffff


	//   ....[11]....
        /*054c*/ 	.word	0xffffffff


	//   ....[12]....
        /*0550*/ 	.word	0xffffffff


	//   ....[13]....
        /*0554*/ 	.word	0xffffffff


	//   ....[14]....
        /*0558*/ 	.word	0xffffffff


	//   ....[15]....
        /*055c*/ 	.word	0xffffffff


	//----- nvinfo : EIATTR_COOP_GROUP_INSTR_OFFSETS
	.align		4
.L_532:
        /*0560*/ 	.byte	0x04, 0x28
        /*0562*/ 	.short	(.L_534 - .L_533)


	//   ....[0]....
.L_533:
        /*0564*/ 	.word	0x000059f0


	//   ....[1]....
        /*0568*/ 	.word	0x00005a00


	//   ....[2]....
        /*056c*/ 	.word	0x00005a60


	//   ....[3]....
        /*0570*/ 	.word	0x00005a90


	//   ....[4]....
        /*0574*/ 	.word	0x0000af20


	//   ....[5]....
        /*0578*/ 	.word	0x0000afa0


	//   ....[6]....
        /*057c*/ 	.word	0x0000afb0


	//   ....[7]....
        /*0580*/ 	.word	0x0000b070


	//   ....[8]....
        /*0584*/ 	.word	0x000112c0


	//   ....[9]....
        /*0588*/ 	.word	0x000112e0


	//   ....[10]....
        /*058c*/ 	.word	0x00011300


	//   ....[11]....
        /*0590*/ 	.word	0x00011320


	//   ....[12]....
        /*0594*/ 	.word	0x000149f0


	//   ....[13]....
        /*0598*/ 	.word	0x00014a00


	//   ....[14]....
        /*059c*/ 	.word	0x00014a20


	//   ....[15]....
        /*05a0*/ 	.word	0x00014a40


	//----- nvinfo : EIATTR_EXIT_INSTR_OFFSETS
	.align		4
.L_534:
        /*05a4*/ 	.byte	0x04, 0x1c
        /*05a6*/ 	.short	(.L_536 - .L_535)


	//   ....[0]....
.L_535:
        /*05a8*/ 	.word	0x000006a0


	//   ....[1]....
        /*05ac*/ 	.word	0x000012a0


	//   ....[2]....
        /*05b0*/ 	.word	0x00001320


	//   ....[3]....
        /*05b4*/ 	.word	0x000160a0


	//   ....[4]....
        /*05b8*/ 	.word	0x000161a0


	//   ....[5]....
        /*05bc*/ 	.word	0x000161c0


	//----- nvinfo : EIATTR_CTAIDZ_USED
	.align		4
.L_536:
        /*05c0*/ 	.byte	0x01, 0x04
	.zero		2


	//----- nvinfo : EIATTR_CRS_STACK_SIZE
	.align		4
        /*05c4*/ 	.byte	0x04, 0x1e
        /*05c6*/ 	.short	(.L_538 - .L_537)
.L_537:
        /*05c8*/ 	.word	0x00000000
.L_538:


//--------------------- .nv.info._ZN5flash16flash_fwd_kernelI23Flash_fwd_kernel_traitsILi192ELi64ELi64ELi4ELb0ELb0EN7cutlass6half_tE19Flash_kernel_traitsILi192ELi64ELi64ELi4ES3_EELb0ELb0ELb1ELb0ELb0ELb0ELb1ELb0EEEvNS_16Flash_fwd_paramsE --------------------------
	.section	.nv.info._ZN5flash16flash_fwd_kernelI23Flash_fwd_kernel_traitsILi192ELi64ELi64ELi4ELb0ELb0EN7cutlass6half_tE19Flash_kernel_traitsILi192ELi64ELi64ELi4ES3_EELb0ELb0ELb1ELb0ELb0ELb0ELb1ELb0EEEvNS_16Flash_fwd_paramsE,"",@"SHT_CUDA_INFO"
	.sectionflags	@""
	.align	4


	//----- nvinfo : EIATTR_CUDA_API_VERSION
	.align		4
        /*0000*/ 	.byte	0x04, 0x37
        /*0002*/ 	.short	(.L_540 - .L_539)
.L_539:
        /*0004*/ 	.word	0x00000082


	//----- nvinfo : EIATTR_SW2861232_WAR
	.align		4
.L_540:
        /*0008*/ 	.byte	0x01, 0x35
	.zero		2


	//----- nvinfo : EIATTR_PARAM_CBANK
	.align		4
        /*000c*/ 	.byte	0x04, 0x0a
        /*000e*/ 	.short	(.L_542 - .L_541)
	.align		4
.L_541:
        /*0010*/ 	.word	index@(.nv.constant0._ZN5flash16flash_fwd_kernelI23Flash_fwd_kernel_traitsILi192ELi64ELi64ELi4ELb0ELb0EN7cutlass6half_tE19Flash_kernel_traitsILi192ELi64ELi64ELi4ES3_EELb0ELb0ELb1ELb0ELb0ELb0ELb1ELb0EEEvNS_16Flash_fwd_paramsE)
        /*0014*/ 	.short	0x0160
        /*0016*/ 	.short	0x01d0


	//----- nvinfo : EIATTR_CBANK_PARAM_SIZE
	.align		4
.L_542:
        /*0018*/ 	.byte	0x03, 0x19
        /*001a*/ 	.short	0x01d0


	//----- nvinfo : EIATTR_KPARAM_INFO
	.align		4
        /*001c*/ 	.byte	0x04, 0x17
        /*001e*/ 	.short	(.L_544 - .L_543)
.L_543:
        /*0020*/ 	.word	0x00000000
        /*0024*/ 	.short	0x0000
        /*0026*/ 	.short	0x0000
        /*0028*/ 	.byte	0x00, 0xf0, 0x41, 0x07


	//----- nvinfo : EIATTR_MAXREG_COUNT
	.align		4
.L_544:
        /*002c*/ 	.byte	0x03, 0x1b
        /*002e*/ 	.short	0x00ff


	//----- nvinfo : EIATTR_NUM_BARRIERS
	.align		4
        /*0030*/ 	.byte	0x02, 0x4c
        /*0032*/ 	.byte	0x01
	.zero		1


	//----- nvinfo : EIATTR_MERCURY_ISA_VERSION
	.align		4
        /*0034*/ 	.byte	0x03, 0x5f
        /*0036*/ 	.short	0x0000


	//----- nvinfo : EIATTR_COOP_GROUP_MASK_REGIDS
	.align		4
        /*0038*/ 	.byte	0x04, 0x29
        /*003a*/ 	.short	(.L_546 - .L_545)


	//   ....[0]....
.L_545:
        /*003c*/ 	.word	0xffffffff


	//   ....[1]....
        /*0040*/ 	.word	0xffffffff


	//   ....[2]....
        /*0044*/ 	.word	0xffffffff


	//   ....[3]....
        /*0048*/ 	.word	0xffffffff


	//   ....[4]....
        /*004c*/ 	.word	0xffffffff


	//   ....[5]....
        /*0050*/ 	.word	0xffffffff


	//   ....[6]....
        /*0054*/ 	.word	0xffffffff


	//   ....[7]....
        /*0058*/ 	.word	0xffffffff


	//   ....[8]....
        /*005c*/ 	.word	0xffffffff


	//   ....[9]....
        /*0060*/ 	.word	0xffffffff


	//   ....[10]....
        /*0064*/ 	.word	0xffffffff


	//   ....[11]....
        /*0068*/ 	.word	0xffffffff


	//   ....[12]....
        /*006c*/ 	.word	0xffffffff


	//   ....[13]....
        /*0070*/ 	.word	0xffffffff


	//   ....[14]....
        /*0074*/ 	.word	0xffffffff


	//   ....[15]....
        /*0078*/ 	.word	0xffffffff


	//----- nvinfo : EIATTR_COOP_GROUP_INSTR_OFFSETS
	.align		4
.L_546:
        /*007c*/ 	.byte	0x04, 0x28
        /*007e*/ 	.short	(.L_548 - .L_547)


	//   ....[0]....
.L_547:
        /*0080*/ 	.word	0x000057a0


	//   ....[1]....
        /*0084*/ 	.word	0x000057c0


	//   ....[2]....
        /*0088*/ 	.word	0x00005860


	//   ....[3]....
        /*008c*/ 	.word	0x00005870


	//   ....[4]....
        /*0090*/ 	.word	0x00008cb0


	//   ....[5]....
        /*0094*/ 	.word	0x00008d00


	//   ....[6]....
        /*0098*/ 	.word	0x00008d20


	//   ....[7]....
        /*009c*/ 	.word	0x00008d40


	//   ....[8]....
        /*00a0*/ 	.word	0x0000c930


	//   ....[9]....
        /*00a4*/ 	.word	0x0000c950


	//   ....[10]....
        /*00a8*/ 	.word	0x0000c990


	//   ....[11]....
        /*00ac*/ 	.word	0x0000c9a0


	//   ....[12]....
        /*00b0*/ 	.word	0x0000e0c0


	//   ....[13]....
        /*00b4*/ 	.word	0x0000e100


	//   ....[14]....
        /*00b8*/ 	.word	0x0000e200


	//   ....[15]....
        /*00bc*/ 	.word	0x0000e230


	//----- nvinfo : EIATTR_EXIT_INSTR_OFFSETS
	.align		4
.L_548:
        /*00c0*/ 	.byte	0x04, 0x1c
        /*00c2*/ 	.short	(.L_550 - .L_549)


	//   ....[0]....
.L_549:
        /*00c4*/ 	.word	0x000004d0


	//   ....[1]....
        /*00c8*/ 	.word	0x000010b0


	//   ....[2]....
        /*00cc*/ 	.word	0x00001130


	//   ....[3]....
        /*00d0*/ 	.word	0x0000faf0


	//   ....[4]....
        /*00d4*/ 	.word	0x0000fbf0


	//   ....[5]....
        /*00d8*/ 	.word	0x0000fc10


	//----- nvinfo : EIATTR_CTAIDZ_USED
	.align		4
.L_550:
        /*00dc*/ 	.byte	0x01, 0x04
	.zero		2


	//----- nvinfo : EIATTR_CRS_STACK_SIZE
	.align		4
        /*00e0*/ 	.byte	0x04, 0x1e
        /*00e2*/ 	.short	(.L_552 - .L_551)
.L_551:
        /*00e4*/ 	.word	0x00000000
.L_552:


//--------------------- .nv.info._ZN5flash16flash_fwd_kernelI23Flash_fwd_kernel_traitsILi192ELi64ELi64ELi4ELb0ELb0EN7cutlass6half_tE19Flash_kernel_traitsILi192ELi64ELi64ELi4ES3_EELb1ELb0ELb1ELb1ELb0ELb0ELb0ELb1EEEvNS_16Flash_fwd_paramsE --------------------------
	.section	.nv.info._ZN5flash16flash_fwd_kernelI23Flash_fwd_kernel_traitsILi192ELi64ELi64ELi4ELb0ELb0EN7cutlass6half_tE19Flash_kernel_traitsILi192ELi64ELi64ELi4ES3_EELb1ELb0ELb1ELb1ELb0ELb0ELb0ELb1EEEvNS_16Flash_fwd_paramsE,"",@"SHT_CUDA_INFO"
	.sectionflags	@""
	.align	4


	//----- nvinfo : EIATTR_CUDA_API_VERSION
	.align		4
        /*0000*/ 	.byte	0x04, 0x37
        /*0002*/ 	.short	(.L_554 - .L_553)
.L_553:
        /*0004*/ 	.word	0x00000082


	//----- nvinfo : EIATTR_SW2861232_WAR
	.align		4
.L_554:
        /*0008*/ 	.byte	0x01, 0x35
	.zero		2


	//----- nvinfo : EIATTR_PARAM_CBANK
	.align		4
        /*000c*/ 	.byte	0x04, 0x0a
        /*000e*/ 	.short	(.L_556 - .L_555)
	.align		4
.L_555:
        /*0010*/ 	.word	index@(.nv.constant0._ZN5flash16flash_fwd_kernelI23Flash_fwd_kernel_traitsILi192ELi64ELi64ELi4ELb0ELb0EN7cutlass6half_tE19Flash_kernel_traitsILi192ELi64ELi64ELi4ES3_EELb1ELb0ELb1ELb1ELb0ELb0ELb0ELb1EEEvNS_16Flash_fwd_paramsE)
        /*0014*/ 	.short	0x0160
        /*0016*/ 	.short	0x01d0


	//----- nvinfo : EIATTR_CBANK_PARAM_SIZE
	.align		4
.L_556:
        /*0018*/ 	.byte	0x03, 0x19
        /*001a*/ 	.short	0x01d0


	//----- nvinfo : EIATTR_KPARAM_INFO
	.align		4
        /*001c*/ 	.byte	0x04, 0x17
        /*001e*/ 	.short	(.L_558 - .L_557)
.L_557:
        /*0020*/ 	.word	0x00000000
        /*0024*/ 	.short	0x0000
        /*0026*/ 	.short	0x0000
        /*0028*/ 	.byte	0x00, 0xf0, 0x41, 0x07


	//----- nvinfo : EIATTR_MAXREG_COUNT
	.align		4
.L_558:
        /*002c*/ 	.byte	0x03, 0x1b
        /*002e*/ 	.short	0x00ff


	//----- nvinfo : EIATTR_NUM_BARRIERS
	.align		4
        /*0030*/ 	.byte	0x02, 0x4c
        /*0032*/ 	.byte	0x01
	.zero		1


	//----- nvinfo : EIATTR_ANNOTATIONS
	.align		4
        /*0034*/ 	.byte	0x04, 0x55
        /*0036*/ 	.short	(.L_560 - .L_559)


	//   ....[0]....
.L_559:
        /* <DEDUP_REMOVED lines=72> */


	//----- nvinfo : EIATTR_MERCURY_ISA_VERSION
	.align		4
.L_560:
        /*04a0*/ 	.byte	0x03, 0x5f
        /*04a2*/ 	.short	0x0000


	//----- nvinfo : EIATTR_COOP_GROUP_MASK_REGIDS
	.align		4
        /*04a4*/ 	.byte	0x04, 0x29
        /*04a6*/ 	.short	(.L_562 - .L_561)


	//   ....[0]....
.L_561:
        /*04a8*/ 	.word	0xffffffff


	//   ....[1]....
        /*04ac*/ 	.word	0xffffffff


	//   ....[2]....
        /*04b0*/ 	.word	0xffffffff


	//   ....[3]....
        /*04b4*/ 	.word	0xffffffff


	//   ....[4]....
        /*04b8*/ 	.word	0xffffffff


	//   ....[5]....
        /*04bc*/ 	.word	0xffffffff


	//   ....[6]....
        /*04c0*/ 	.word	0xffffffff


	//   ....[7]....
        /*04c4*/ 	.word	0xffffffff


	//   ....[8]....
        /*04c8*/ 	.word	0xffffffff


	//   ....[9]....
        /*04cc*/ 	.word	0xffffffff


	//   ....[10]....
        /*04d0*/ 	.word	0xffffffff


	//   ....[11]....
        /*04d4*/ 	.word	0xffffffff


	//   ....[12]....
        /*04d8*/ 	.word	0xffffffff


	//   ....[13]....
        /*04dc*/ 	.word	0xffffffff


	//   ....[14]....
        /*04e0*/ 	.word	0xffffffff


	//   ....[15]....
        /*04e4*/ 	.word	0xffffffff


	//----- nvinfo : EIATTR_COOP_GROUP_INSTR_OFFSETS
	.align		4
.L_562:
        /*04e8*/ 	.byte	0x04, 0x28
        /*04ea*/ 	.short	(.L_564 - .L_563)


	//   ....[0]....
.L_563:
        /*04ec*/ 	.word	0x00006470


	//   ....[1]....
        /*04f0*/ 	.word	0x00006480


	//   ....[2]....
        /*04f4*/ 	.word	0x00006510


	//   ....[3]....
        /*04f8*/ 	.word	0x00006530


	//   ....[4]....
        /*04fc*/ 	.word	0x0000c2b0


	//   ....[5]....
        /*0500*/ 	.word	0x0000c330


	//   ....[6]....
        /*0504*/ 	.word	0x0000c340


	//   ....[7]....
        /*0508*/ 	.word	0x0000c3f0


	//   ....[8]....
        /*050c*/ 	.word	0x00012740


	//   ....[9]....
        /*0510*/ 	.word	0x00012820


	//   ....[10]....
        /*0514*/ 	.word	0x00012840


	//   ....[11]....
        /*0518*/ 	.word	0x000128d0


	//   ....[12]....
        /*051c*/ 	.word	0x00015e80


	//   ....[13]....
        /*0520*/ 	.word	0x00015e90


	//   ....[14]....
        /*0524*/ 	.word	0x00015eb0


	//   ....[15]....
        /*0528*/ 	.word	0x00015ed0


	//----- nvinfo : EIATTR_EXIT_INSTR_OFFSETS
	.align		4
.L_564:
        /*052c*/ 	.byte	0x04, 0x1c
        /*052e*/ 	.short	(.L_566 - .L_565)


	//   ....[0]....
.L_565:
        /*0530*/ 	.word	0x000006a0


	//   ....[1]....
        /*0534*/ 	.word	0x000012a0


	//   ....[2]....
        /*0538*/ 	.word	0x00001320


	//   ....[3]....
        /*053c*/ 	.word	0x00017530


	//   ....[4]....
        /*0540*/ 	.word	0x00017630


	//   ....[5]....
        /*0544*/ 	.word	0x00017650


	//----- nvinfo : EIATTR_CTAIDZ_USED
	.align		4
.L_566:
        /*0548*/ 	.byte	0x01, 0x04
	.zero		2


	//----- nvinfo : EIATTR_CRS_STACK_SIZE
	.align		4
        /*054c*/ 	.byte	0x04, 0x1e
        /*054e*/ 	.short	(.L_568 - .L_567)
.L_567:
        /*0550*/ 	.word	0x00000000
.L_568:


//--------------------- .nv.info._ZN5flash16flash_fwd_kernelI23Flash_fwd_kernel_traitsILi192ELi64ELi64ELi4ELb0ELb0EN7cutlass6half_tE19Flash_kernel_traitsILi192ELi64ELi64ELi4ES3_EELb0ELb0ELb1ELb1ELb0ELb0ELb1ELb0EEEvNS_16Flash_fwd_paramsE --------------------------
	.section	.nv.info._ZN5flash16flash_fwd_kernelI23Flash_fwd_kernel_traitsILi192ELi64ELi64ELi4ELb0ELb0EN7cutlass6half_tE19Flash_kernel_traitsILi192ELi64ELi64ELi4ES3_EELb0ELb0ELb1ELb1ELb0ELb0ELb1ELb0EEEvNS_16Flash_fwd_paramsE,"",@"SHT_CUDA_INFO"
	.sectionflags	@""
	.align	4


	//----- nvinfo : EIATTR_CUDA_API_VERSION
	.align		4
        /*0000*/ 	.byte	0x04, 0x37
        /*0002*/ 	.short	(.L_570 - .L_569)
.L_569:
        /*0004*/ 	.word	0x00000082


	//----- nvinfo : EIATTR_SW2861232_WAR
	.align		4
.L_570:
        /*0008*/ 	.byte	0x01, 0x35
	.zero		2


	//----- nvinfo : EIATTR_PARAM_CBANK
	.align		4
        /*000c*/ 	.byte	0x04, 0x0a
        /*000e*/ 	.short	(.L_572 - .L_571)
	.align		4
.L_571:
        /*0010*/ 	.word	index@(.nv.constant0._ZN5flash16flash_fwd_kernelI23Flash_fwd_kernel_traitsILi192ELi64ELi64ELi4ELb0ELb0EN7cutlass6half_tE19Flash_kernel_traitsILi192ELi64ELi64ELi4ES3_EELb0ELb0ELb1ELb1ELb0ELb0ELb1ELb0EEEvNS_16Flash_fwd_paramsE)
        /*0014*/ 	.short	0x0160
        /*0016*/ 	.short	0x01d0


	//----- nvinfo : EIATTR_CBANK_PARAM_SIZE
	.align		4
.L_572:
        /*0018*/ 	.byte	0x03, 0x19
        /*001a*/ 	.short	0x01d0


	//----- nvinfo : EIATTR_KPARAM_INFO
	.align		4
        /*001c*/ 	.byte	0x04, 0x17
        /*001e*/ 	.short	(.L_574 - .L_573)
.L_573:
        /*0020*/ 	.word	0x00000000
        /*0024*/ 	.short	0x0000
        /*0026*/ 	.short	0x0000
        /*0028*/ 	.byte	0x00, 0xf0, 0x41, 0x07


	//----- nvinfo : EIATTR_MAXREG_COUNT
	.align		4
.L_574:
        /*002c*/ 	.byte	0x03, 0x1b
        /*002e*/ 	.short	0x00ff


	//----- nvinfo : EIATTR_NUM_BARRIERS
	.align		4
        /*0030*/ 	.byte	0x02, 0x4c
        /*0032*/ 	.byte	0x01
	.zero		1


	//----- nvinfo : EIATTR_MERCURY_ISA_VERSION
	.align		4
        /*0034*/ 	.byte	0x03, 0x5f
        /*0036*/ 	.short	0x0000


	//----- nvinfo : EIATTR_COOP_GROUP_MASK_REGIDS
	.align		4
        /*0038*/ 	.byte	0x04, 0x29
        /*003a*/ 	.short	(.L_576 - .L_575)


	//   ....[0]....
.L_575:
        /*003c*/ 	.word	0xffffffff


	//   ....[1]....
        /*0040*/ 	.word	0xffffffff


	//   ....[2]....
        /*0044*/ 	.word	0xffffffff


	//   ....[3]....
        /*0048*/ 	.word	0xffffffff


	//   ....[4]....
        /*004c*/ 	.word	0xffffffff


	//   ....[5]....
        /*0050*/ 	.word	0xffffffff


	//   ....[6]....
        /*0054*/ 	.word	0xffffffff


	//   ....[7]....
        /*0058*/ 	.word	0xffffffff


	//   ....[8]....
        /*005c*/ 	.word	0xffffffff


	//   ....[9]....
        /*0060*/ 	.word	0xffffffff


	//   ....[10]....
        /*0064*/ 	.word	0xffffffff


	//   ....[11]....
        /*0068*/ 	.word	0xffffffff


	//   ....[12]....
        /*006c*/ 	.word	0xffffffff


	//   ....[13]....
        /*0070*/ 	.word	0xffffffff


	//   ....[14]....
        /*0074*/ 	.word	0xffffffff


	//   ....[15]....
        /*0078*/ 	.word	0xffffffff


	//----- nvinfo : EIATTR_COOP_GROUP_INSTR_OFFSETS
	.align		4
.L_576:
        /*007c*/ 	.byte	0x04, 0x28
        /*007e*/ 	.short	(.L_578 - .L_577)


	//   ....[0]....
.L_577:
        /*0080*/ 	.word	0x00006280


	//   ....[1]....
        /*0084*/ 	.word	0x000062a0


	//   ....[2]....
        /*0088*/ 	.word	0x00006340


	//   ....[3]....
        /*008c*/ 	.word	0x00006350


	//   ....[4]....
        /*0090*/ 	.word	0x0000a100


	//   ....[5]....
        /*0094*/ 	.word	0x0000a110


	//   ....[6]....
        /*0098*/ 	.word	0x0000a140


	//   ....[7]....
        /*009c*/ 	.word	0x0000a150


	//   ....[8]....
        /*00a0*/ 	.word	0x0000e430


	//   ....[9]....
        /*00a4*/ 	.word	0x0000e560


	//   ....[10]....
        /*00a8*/ 	.word	0x0000e570


	//   ....[11]....
        /*00ac*/ 	.word	0x0000e590


	//   ....[12]....
        /*00b0*/ 	.word	0x0000fcb0


	//   ....[13]....
        /*00b4*/ 	.word	0x0000fcf0


	//   ....[14]....
        /*00b8*/ 	.word	0x0000fdf0


	//   ....[15]....
        /*00bc*/ 	.word	0x0000fe20


	//----- nvinfo : EIATTR_EXIT_INSTR_OFFSETS
	.align		4
.L_578:
        /*00c0*/ 	.byte	0x04, 0x1c
        /*00c2*/ 	.short	(.L_580 - .L_579)


	//   ....[0]....
.L_579:
        /*00c4*/ 	.word	0x000004d0


	//   ....[1]....
        /*00c8*/ 	.word	0x000010b0


	//   ....[2]....
        /*00cc*/ 	.word	0x00001130


	//   ....[3]....
        /*00d0*/ 	.word	0x000116e0


	//   ....[4]....
        /*00d4*/ 	.word	0x000117e0


	//   ....[5]....
        /*00d8*/ 	.word	0x00011800


	//----- nvinfo : EIATTR_CTAIDZ_USED
	.align		4
.L_580:
        /*00dc*/ 	.byte	0x01, 0x04
	.zero		2


	//----- nvinfo : EIATTR_CRS_STACK_SIZE
	.align		4
        /*00e0*/ 	.byte	0x04, 0x1e
        /*00e2*/ 	.short	(.L_582 - .L_581)
.L_581:
        /*00e4*/ 	.word	0x00000000
.L_582:


//--------------------- .nv.callgraph             --------------------------
	.section	.nv.callgraph,"",@"SHT_CUDA_CALLGRAPH"
	.align	4
	.sectionentsize	8
	.align		4
        /*0000*/ 	.word	0x00000000
	.align		4
        /*0004*/ 	.word	0xffffffff
	.align		4
        /*0008*/ 	.word	0x00000000
	.align		4
        /*000c*/ 	.word	0xfffffffe
	.align		4
        /*0010*/ 	.word	0x00000000
	.align		4
        /*0014*/ 	.word	0xfffffffd
	.align		4
        /*0018*/ 	.word	0x00000000
	.align		4
        /*001c*/ 	.word	0xfffffffc


//--------------------- .nv.rel.action            --------------------------
	.section	.nv.rel.action,"",@"SHT_CUDA_RELOCINFO"
	.align	8
	.sectionentsize	8
        /*0000*/ 	.byte	0x73, 0x00, 0x00, 0x00, 0x00, 0x00, 0x00, 0x00, 0x00, 0x00, 0x00, 0x11, 0x25, 0x00, 0x05, 0x36


//--------------------- .nv.constant4             --------------------------
	.section	.nv.constant4,"a",@progbits
	.align	8
	.align		8
.nv.constant4:
        /*0000*/ 	.dword	_ZN66_INTERNAL_d401c04c_30_flash_fwd_hdim192_fp16_sm80_cu_1d5d5cfe_28624cuda3std3__45__cpo5beginE
	.align		8
        /*0008*/ 	.dword	_ZN66_INTERNAL_d401c04c_30_flash_fwd_hdim192_fp16_sm80_cu_1d5d5cfe_28624cuda3std3__45__cpo3endE
	.align		8
        /*0010*/ 	.dword	_ZN66_INTERNAL_d401c04c_30_flash_fwd_hdim192_fp16_sm80_cu_1d5d5cfe_28624cuda3std3__45__cpo6cbeginE
	.align		8
        /*0018*/ 	.dword	_ZN66_INTERNAL_d401c04c_30_flash_fwd_hdim192_fp16_sm80_cu_1d5d5cfe_28624cuda3std3__45__cpo4cendE
	.align		8
        /*0020*/ 	.dword	_ZN66_INTERNAL_d401c04c_30_flash_fwd_hdim192_fp16_sm80_cu_1d5d5cfe_28624cuda3std3__468_GLOBAL__N__d401c04c_30_flash_fwd_hdim192_fp16_sm80_cu_1d5d5cfe_28626ignoreE
	.align		8
        /*0028*/ 	.dword	_ZN66_INTERNAL_d401c04c_30_flash_fwd_hdim192_fp16_sm80_cu_1d5d5cfe_28624cuda3std3__419piecewise_constructE
	.align		8
        /*0030*/ 	.dword	_ZN66_INTERNAL_d401c04c_30_flash_fwd_hdim192_fp16_sm80_cu_1d5d5cfe_28624cuda3std3__48in_placeE
	.align		8
        /*0038*/ 	.dword	_ZN66_INTERNAL_d401c04c_30_flash_fwd_hdim192_fp16_sm80_cu_1d5d5cfe_28624cuda3std6ranges3__45__cpo4swapE
	.align		8
        /*0040*/ 	.dword	_ZN66_INTERNAL_d401c04c_30_flash_fwd_hdim192_fp16_sm80_cu_1d5d5cfe_28624cuda3std6ranges3__45__cpo9iter_moveE
	.align		8
        /*0048*/ 	.dword	_ZN66_INTERNAL_d401c04c_30_flash_fwd_hdim192_fp16_sm80_cu_1d5d5cfe_28624cute7productE
	.align		8
        /*0050*/ 	.dword	_ZN66_INTERNAL_d401c04c_30_flash_fwd_hdim192_fp16_sm80_cu_1d5d5cfe_28624cute1_E


//--------------------- .nv.constant0._ZN5flash16flash_fwd_kernelI23Flash_fwd_kernel_traitsILi192ELi128ELi64ELi8ELb0ELb0EN7cutlass6half_tE19Flash_kernel_traitsILi192ELi128ELi64ELi8ES3_EELb0ELb0ELb0ELb0ELb0ELb1ELb0ELb0EEEvNS_16Flash_fwd_paramsE --------------------------
	.section	.nv.constant0._ZN5flash16flash_fwd_kernelI23Flash_fwd_kernel_traitsILi192ELi128ELi64ELi8ELb0ELb0EN7cutlass6half_tE19Flash_kernel_traitsILi192ELi128ELi64ELi8ES3_EELb0ELb0ELb0ELb0ELb0ELb1ELb0ELb0EEEvNS_16Flash_fwd_paramsE,"a",@progbits
	.sectionflags	@""
	.align	4
.nv.constant0._ZN5flash16flash_fwd_kernelI23Flash_fwd_kernel_traitsILi192ELi128ELi64ELi8ELb0ELb0EN7cutlass6half_tE19Flash_kernel_traitsILi192ELi128ELi64ELi8ES3_EELb0ELb0ELb0ELb0ELb0ELb1ELb0ELb0EEEvNS_16Flash_fwd_paramsE:
	.zero		816


//--------------------- .nv.constant0._ZN5flash16flash_fwd_kernelI23Flash_fwd_kernel_traitsILi192ELi128ELi64ELi8ELb0ELb0EN7cutlass6half_tE19Flash_kernel_traitsILi192ELi128ELi64ELi8ES3_EELb0ELb0ELb0ELb0ELb0ELb1ELb1ELb0EEEvNS_16Flash_fwd_paramsE --------------------------
	.section	.nv.constant0._ZN5flash16flash_fwd_kernelI23Flash_fwd_kernel_traitsILi192ELi128ELi64ELi8ELb0ELb0EN7cutlass6half_tE19Flash_kernel_traitsILi192ELi128ELi64ELi8ES3_EELb0ELb0ELb0ELb0ELb0ELb1ELb1ELb0EEEvNS_16Flash_fwd_paramsE,"a",@progbits
	.sectionflags	@""
	.align	4
.nv.constant0._ZN5flash16flash_fwd_kernelI23Flash_fwd_kernel_traitsILi192ELi128ELi64ELi8ELb0ELb0EN7cutlass6half_tE19Flash_kernel_traitsILi192ELi128ELi64ELi8ES3_EELb0ELb0ELb0ELb0ELb0ELb1ELb1ELb0EEEvNS_16Flash_fwd_paramsE:
	.zero		816


//--------------------- .nv.constant0._ZN5flash16flash_fwd_kernelI23Flash_fwd_kernel_traitsILi192ELi128ELi64ELi8ELb0ELb0EN7cutlass6half_tE19Flash_kernel_traitsILi192ELi128ELi64ELi8ES3_EELb0ELb0ELb0ELb0ELb0ELb0ELb0ELb0EEEvNS_16Flash_fwd_paramsE --------------------------
	.section	.nv.constant0._ZN5flash16flash_fwd_kernelI23Flash_fwd_kernel_traitsILi192ELi128ELi64ELi8ELb0ELb0EN7cutlass6half_tE19Flash_kernel_traitsILi192ELi128ELi64ELi8ES3_EELb0ELb0ELb0ELb0ELb0ELb0ELb0ELb0EEEvNS_16Flash_fwd_paramsE,"a",@progbits
	.sectionflags	@""
	.align	4
.nv.constant0._ZN5flash16flash_fwd_kernelI23Flash_fwd_kernel_traitsILi192ELi128ELi64ELi8ELb0ELb0EN7cutlass6half_tE19Flash_kernel_traitsILi192ELi128ELi64ELi8ES3_EELb0ELb0ELb0ELb0ELb0ELb0ELb0ELb0EEEvNS_16Flash_fwd_paramsE:
	.zero		816


//--------------------- .nv.constant0._ZN5flash16flash_fwd_kernelI23Flash_fwd_kernel_traitsILi192ELi128ELi64ELi8ELb0ELb0EN7cutlass6half_tE19Flash_kernel_traitsILi192ELi128ELi64ELi8ES3_EELb0ELb0ELb0ELb0ELb0ELb0ELb1ELb0EEEvNS_16Flash_fwd_paramsE --------------------------
	.section	.nv.constant0._ZN5flash16flash_fwd_kernelI23Flash_fwd_kernel_traitsILi192ELi128ELi64ELi8ELb0ELb0EN7cutlass6half_tE19Flash_kernel_traitsILi192ELi128ELi64ELi8ES3_EELb0ELb0ELb0ELb0ELb0ELb0ELb1ELb0EEEvNS_16Flash_fwd_paramsE,"a",@progbits
	.sectionflags	@""
	.align	4
.nv.constant0._ZN5flash16flash_fwd_kernelI23Flash_fwd_kernel_traitsILi192ELi128ELi64ELi8ELb0ELb0EN7cutlass6half_tE19Flash_kernel_traitsILi192ELi128ELi64ELi8ES3_EELb0ELb0ELb0ELb0ELb0ELb0ELb1ELb0EEEvNS_16Flash_fwd_paramsE:
	.zero		816


//--------------------- .nv.constant0._ZN5flash16flash_fwd_kernelI23Flash_fwd_kernel_traitsILi192ELi128ELi64ELi8ELb0ELb0EN7cutlass6half_tE19Flash_kernel_traitsILi192ELi128ELi64ELi8ES3_EELb0ELb0ELb0ELb1ELb0ELb0ELb0ELb0EEEvNS_16Flash_fwd_paramsE --------------------------
	.section	.nv.constant0._ZN5flash16flash_fwd_kernelI23Flash_fwd_kernel_traitsILi192ELi128ELi64ELi8ELb0ELb0EN7cutlass6half_tE19Flash_kernel_traitsILi192ELi128ELi64ELi8ES3_EELb0ELb0ELb0ELb1ELb0ELb0ELb0ELb0EEEvNS_16Flash_fwd_paramsE,"a",@progbits
	.sectionflags	@""
	.align	4
.nv.constant0._ZN5flash16flash_fwd_kernelI23Flash_fwd_kernel_traitsILi192ELi128ELi64ELi8ELb0ELb0EN7cutlass6half_tE19Flash_kernel_traitsILi192ELi128ELi64ELi8ES3_EELb0ELb0ELb0ELb1ELb0ELb0ELb0ELb0EEEvNS_16Flash_fwd_paramsE:
	.zero		816


//--------------------- .nv.constant0._ZN5flash16flash_fwd_kernelI23Flash_fwd_kernel_traitsILi192ELi128ELi64ELi8ELb0ELb0EN7cutlass6half_tE19Flash_kernel_traitsILi192ELi128ELi64ELi8ES3_EELb0ELb0ELb0ELb1ELb0ELb0ELb1ELb0EEEvNS_16Flash_fwd_paramsE --------------------------
	.section	.nv.constant0._ZN5flash16flash_fwd_kernelI23Flash_fwd_kernel_traitsILi192ELi128ELi64ELi8ELb0ELb0EN7cutlass6half_tE19Flash_kernel_traitsILi192ELi128ELi64ELi8ES3_EELb0ELb0ELb0ELb1ELb0ELb0ELb1ELb0EEEvNS_16Flash_fwd_paramsE,"a",@progbits
	.sectionflags	@""
	.align	4
.nv.constant0._ZN5flash16flash_fwd_kernelI23Flash_fwd_kernel_traitsILi192ELi128ELi64ELi8ELb0ELb0EN7cutlass6half_tE19Flash_kernel_traitsILi192ELi128ELi64ELi8ES3_EELb0ELb0ELb0ELb1ELb0ELb0ELb1ELb0EEEvNS_16Flash_fwd_paramsE:
	.zero		816


//--------------------- .nv.constant0._ZN5flash16flash_fwd_kernelI23Flash_fwd_kernel_traitsILi192ELi128ELi64ELi8ELb0ELb0EN7cutlass6half_tE19Flash_kernel_traitsILi192ELi128ELi64ELi8ES3_EELb0ELb0ELb1ELb0ELb0ELb1ELb0ELb0EEEvNS_16Flash_fwd_paramsE --------------------------
	.section	.nv.constant0._ZN5flash16flash_fwd_kernelI23Flash_fwd_kernel_traitsILi192ELi128ELi64ELi8ELb0ELb0EN7cutlass6half_tE19Flash_kernel_traitsILi192ELi128ELi64ELi8ES3_EELb0ELb0ELb1ELb0ELb0ELb1ELb0ELb0EEEvNS_16Flash_fwd_paramsE,"a",@progbits
	.sectionflags	@""
	.align	4
.nv.constant0._ZN5flash16flash_fwd_kernelI23Flash_fwd_kernel_traitsILi192ELi128ELi64ELi8ELb0ELb0EN7cutlass6half_tE19Flash_kernel_traitsILi192ELi128ELi64ELi8ES3_EELb0ELb0ELb1ELb0ELb0ELb1ELb0ELb0EEEvNS_16Flash_fwd_paramsE:
	.zero		816


//--------------------- .nv.constant0._ZN5flash16flash_fwd_kernelI23Flash_fwd_kernel_traitsILi192ELi128ELi64ELi8ELb0ELb0EN7cutlass6half_tE19Flash_kernel_traitsILi192ELi128ELi64ELi8ES3_EELb0ELb0ELb1ELb0ELb0ELb1ELb1ELb0EEEvNS_16Flash_fwd_paramsE --------------------------
	.section	.nv.constant0._ZN5flash16flash_fwd_kernelI23Flash_fwd_kernel_traitsILi192ELi128ELi64ELi8ELb0ELb0EN7cutlass6half_tE19Flash_kernel_traitsILi192ELi128ELi64ELi8ES3_EELb0ELb0ELb1ELb0ELb0ELb1ELb1ELb0EEEvNS_16Flash_fwd_paramsE,"a",@progbits
	.sectionflags	@""
	.align	4
.nv.constant0._ZN5flash16flash_fwd_kernelI23Flash_fwd_kernel_traitsILi192ELi128ELi64ELi8ELb0ELb0EN7cutlass6half_tE19Flash_kernel_traitsILi192ELi128ELi64ELi8ES3_EELb0ELb0ELb1ELb0ELb0ELb1ELb1ELb0EEEvNS_16Flash_fwd_paramsE:
	.zero		816


//--------------------- .nv.constant0._ZN5flash16flash_fwd_kernelI23Flash_fwd_kernel_traitsILi192ELi128ELi64ELi8ELb0ELb0EN7cutlass6half_tE19Flash_kernel_traitsILi192ELi128ELi64ELi8ES3_EELb0ELb0ELb1ELb0ELb0ELb0ELb0ELb0EEEvNS_16Flash_fwd_paramsE --------------------------
	.section	.nv.constant0._ZN5flash16flash_fwd_kernelI23Flash_fwd_kernel_traitsILi192ELi128ELi64ELi8ELb0ELb0EN7cutlass6half_tE19Flash_kernel_traitsILi192ELi128ELi64ELi8ES3_EELb0ELb0ELb1ELb0ELb0ELb0ELb0ELb0EEEvNS_16Flash_fwd_paramsE,"a",@progbits
	.sectionflags	@""
	.align	4
.nv.constant0._ZN5flash16flash_fwd_kernelI23Flash_fwd_kernel_traitsILi192ELi128ELi64ELi8ELb0ELb0EN7cutlass6half_tE19Flash_kernel_traitsILi192ELi128ELi64ELi8ES3_EELb0ELb0ELb1ELb0ELb0ELb0ELb0ELb0EEEvNS_16Flash_fwd_paramsE:
	.zero		816


//--------------------- .nv.constant0._ZN5flash16flash_fwd_kernelI23Flash_fwd_kernel_traitsILi192ELi128ELi64ELi8ELb0ELb0EN7cutlass6half_tE19Flash_kernel_traitsILi192ELi128ELi64ELi8ES3_EELb0ELb0ELb1ELb0ELb0ELb0ELb1ELb0EEEvNS_16Flash_fwd_paramsE --------------------------
	.section	.nv.constant0._ZN5flash16flash_fwd_kernelI23Flash_fwd_kernel_traitsILi192ELi128ELi64ELi8ELb0ELb0EN7cutlass6half_tE19Flash_kernel_traitsILi192ELi128ELi64ELi8ES3_EELb0ELb0ELb1ELb0ELb0ELb0ELb1ELb0EEEvNS_16Flash_fwd_paramsE,"a",@progbits
	.sectionflags	@""
	.align	4
.nv.constant0._ZN5flash16flash_fwd_kernelI23Flash_fwd_kernel_traitsILi192ELi128ELi64ELi8ELb0ELb0EN7cutlass6half_tE19Flash_kernel_traitsILi192ELi128ELi64ELi8ES3_EELb0ELb0ELb1ELb0ELb0ELb0ELb1ELb0EEEvNS_16Flash_fwd_paramsE:
	.zero		816


//--------------------- .nv.constant0._ZN5flash16flash_fwd_kernelI23Flash_fwd_kernel_traitsILi192ELi128ELi64ELi8ELb0ELb0EN7cutlass6half_tE19Flash_kernel_traitsILi192ELi128ELi64ELi8ES3_EELb0ELb0ELb1ELb1ELb0ELb0ELb0ELb0EEEvNS_16Flash_fwd_paramsE --------------------------
	.section	.nv.constant0._ZN5flash16flash_fwd_kernelI23Flash_fwd_kernel_traitsILi192ELi128ELi64ELi8ELb0ELb0EN7cutlass6half_tE19Flash_kernel_traitsILi192ELi128ELi64ELi8ES3_EELb0ELb0ELb1ELb1ELb0ELb0ELb0ELb0EEEvNS_16Flash_fwd_paramsE,"a",@progbits
	.sectionflags	@""
	.align	4
.nv.constant0._ZN5flash16flash_fwd_kernelI23Flash_fwd_kernel_traitsILi192ELi128ELi64ELi8ELb0ELb0EN7cutlass6half_tE19Flash_kernel_traitsILi192ELi128ELi64ELi8ES3_EELb0ELb0ELb1ELb1ELb0ELb0ELb0ELb0EEEvNS_16Flash_fwd_paramsE:
	.zero		816


//--------------------- .nv.constant0._ZN5flash16flash_fwd_kernelI23Flash_fwd_kernel_traitsILi192ELi128ELi64ELi8ELb0ELb0EN7cutlass6half_tE19Flash_kernel_traitsILi192ELi128ELi64ELi8ES3_EELb0ELb0ELb1ELb1ELb0ELb0ELb1ELb0EEEvNS_16Flash_fwd_paramsE --------------------------
	.section	.nv.constant0._ZN5flash16flash_fwd_kernelI23Flash_fwd_kernel_traitsILi192ELi128ELi64ELi8ELb0ELb0EN7cutlass6half_tE19Flash_kernel_traitsILi192ELi128ELi64ELi8ES3_EELb0ELb0ELb1ELb1ELb0ELb0ELb1ELb0EEEvNS_16Flash_fwd_paramsE,"a",@progbits
	.sectionflags	@""
	.align	4
.nv.constant0._ZN5flash16flash_fwd_kernelI23Flash_fwd_kernel_traitsILi192ELi128ELi64ELi8ELb0ELb0EN7cutlass6half_tE19Flash_kernel_traitsILi192ELi128ELi64ELi8ES3_EELb0ELb0ELb1ELb1ELb0ELb0ELb1ELb0EEEvNS_16Flash_fwd_paramsE:
	.zero		816


//--------------------- .nv.constant0._ZN5flash16flash_fwd_kernelI23Flash_fwd_kernel_traitsILi192ELi64ELi64ELi4ELb0ELb0EN7cutlass6half_tE19Flash_kernel_traitsILi192ELi64ELi64ELi4ES3_EELb1ELb0ELb0ELb0ELb0ELb0ELb0ELb0EEEvNS_16Flash_fwd_paramsE --------------------------
	.section	.nv.constant0._ZN5flash16flash_fwd_kernelI23Flash_fwd_kernel_traitsILi192ELi64ELi64ELi4ELb0ELb0EN7cutlass6half_tE19Flash_kernel_traitsILi192ELi64ELi64ELi4ES3_EELb1ELb0ELb0ELb0ELb0ELb0ELb0ELb0EEEvNS_16Flash_fwd_paramsE,"a",@progbits
	.sectionflags	@""
	.align	4
.nv.constant0._ZN5flash16flash_fwd_kernelI23Flash_fwd_kernel_traitsILi192ELi64ELi64ELi4ELb0ELb0EN7cutlass6half_tE19Flash_kernel_traitsILi192ELi64ELi64ELi4ES3_EELb1ELb0ELb0ELb0ELb0ELb0ELb0ELb0EEEvNS_16Flash_fwd_paramsE:
	.zero		816


//--------------------- .nv.constant0._ZN5flash16flash_fwd_kernelI23Flash_fwd_kernel_traitsILi192ELi64ELi64ELi4ELb0ELb0EN7cutlass6half_tE19Flash_kernel_traitsILi192ELi64ELi64ELi4ES3_EELb1ELb0ELb1ELb0ELb0ELb0ELb0ELb0EEEvNS_16Flash_fwd_paramsE --------------------------
	.section	.nv.constant0._ZN5flash16flash_fwd_kernelI23Flash_fwd_kernel_traitsILi192ELi64ELi64ELi4ELb0ELb0EN7cutlass6half_tE19Flash_kernel_traitsILi192ELi64ELi64ELi4ES3_EELb1ELb0ELb1ELb0ELb0ELb0ELb0ELb0EEEvNS_16Flash_fwd_paramsE,"a",@progbits
	.sectionflags	@""
	.align	4
.nv.constant0._ZN5flash16flash_fwd_kernelI23Flash_fwd_kernel_traitsILi192ELi64ELi64ELi4ELb0ELb0EN7cutlass6half_tE19Flash_kernel_traitsILi192ELi64ELi64ELi4ES3_EELb1ELb0ELb1ELb0ELb0ELb0ELb0ELb0EEEvNS_16Flash_fwd_paramsE:
	.zero		816


//--------------------- .nv.constant0._ZN5flash16flash_fwd_kernelI23Flash_fwd_kernel_traitsILi192ELi64ELi64ELi4ELb0ELb0EN7cutlass6half_tE19Flash_kernel_traitsILi192ELi64ELi64ELi4ES3_EELb1ELb0ELb0ELb0ELb0ELb1ELb0ELb0EEEvNS_16Flash_fwd_paramsE --------------------------
	.section	.nv.constant0._ZN5flash16flash_fwd_kernelI23Flash_fwd_kernel_traitsILi192ELi64ELi64ELi4ELb0ELb0EN7cutlass6half_tE19Flash_kernel_traitsILi192ELi64ELi64ELi4ES3_EELb1ELb0ELb0ELb0ELb0ELb1ELb0ELb0EEEvNS_16Flash_fwd_paramsE,"a",@progbits
	.sectionflags	@""
	.align	4
.nv.constant0._ZN5flash16flash_fwd_kernelI23Flash_fwd_kernel_traitsILi192ELi64ELi64ELi4ELb0ELb0EN7cutlass6half_tE19Flash_kernel_traitsILi192ELi64ELi64ELi4ES3_EELb1ELb0ELb0ELb0ELb0ELb1ELb0ELb0EEEvNS_16Flash_fwd_paramsE:
	.zero		816


//--------------------- .nv.constant0._ZN5flash16flash_fwd_kernelI23Flash_fwd_kernel_traitsILi192ELi64ELi64ELi4ELb0ELb0EN7cutlass6half_tE19Flash_kernel_traitsILi192ELi64ELi64ELi4ES3_EELb0ELb0ELb0ELb0ELb0ELb1ELb1ELb0EEEvNS_16Flash_fwd_paramsE --------------------------
	.section	.nv.constant0._ZN5flash16flash_fwd_kernelI23Flash_fwd_kernel_traitsILi192ELi64ELi64ELi4ELb0ELb0EN7cutlass6half_tE19Flash_kernel_traitsILi192ELi64ELi64ELi4ES3_EELb0ELb0ELb0ELb0ELb0ELb1ELb1ELb0EEEvNS_16Flash_fwd_paramsE,"a",@progbits
	.sectionflags	@""
	.align	4
.nv.constant0._ZN5flash16flash_fwd_kernelI23Flash_fwd_kernel_traitsILi192ELi64ELi64ELi4ELb0ELb0EN7cutlass6half_tE19Flash_kernel_traitsILi192ELi64ELi64ELi4ES3_EELb0ELb0ELb0ELb0ELb0ELb1ELb1ELb0EEEvNS_16Flash_fwd_paramsE:
	.zero		816


//--------------------- .nv.constant0._ZN5flash16flash_fwd_kernelI23Flash_fwd_kernel_traitsILi192ELi64ELi64ELi4ELb0ELb0EN7cutlass6half_tE19Flash_kernel_traitsILi192ELi64ELi64ELi4ES3_EELb1ELb0ELb0ELb1ELb0ELb0ELb0ELb0EEEvNS_16Flash_fwd_paramsE --------------------------
	.section	.nv.constant0._ZN5flash16flash_fwd_kernelI23Flash_fwd_kernel_traitsILi192ELi64ELi64ELi4ELb0ELb0EN7cutlass6half_tE19Flash_kernel_traitsILi192ELi64ELi64ELi4ES3_EELb1ELb0ELb0ELb1ELb0ELb0ELb0ELb0EEEvNS_16Flash_fwd_paramsE,"a",@progbits
	.sectionflags	@""
	.align	4
.nv.constant0._ZN5flash16flash_fwd_kernelI23Flash_fwd_kernel_traitsILi192ELi64ELi64ELi4ELb0ELb0EN7cutlass6half_tE19Flash_kernel_traitsILi192ELi64ELi64ELi4ES3_EELb1ELb0ELb0ELb1ELb0ELb0ELb0ELb0EEEvNS_16Flash_fwd_paramsE:
	.zero		816


//--------------------- .nv.constant0._ZN5flash16flash_fwd_kernelI23Flash_fwd_kernel_traitsILi192ELi64ELi64ELi4ELb0ELb0EN7cutlass6half_tE19Flash_kernel_traitsILi192ELi64ELi64ELi4ES3_EELb1ELb0ELb0ELb0ELb0ELb0ELb0ELb1EEEvNS_16Flash_fwd_paramsE --------------------------
	.section	.nv.constant0._ZN5flash16flash_fwd_kernelI23Flash_fwd_kernel_traitsILi192ELi64ELi64ELi4ELb0ELb0EN7cutlass6half_tE19Flash_kernel_traitsILi192ELi64ELi64ELi4ES3_EELb1ELb0ELb0ELb0ELb0ELb0ELb0ELb1EEEvNS_16Flash_fwd_paramsE,"a",@progbits
	.sectionflags	@""
	.align	4
.nv.constant0._ZN5flash16flash_fwd_kernelI23Flash_fwd_kernel_traitsILi192ELi64ELi64ELi4ELb0ELb0EN7cutlass6half_tE19Flash_kernel_traitsILi192ELi64ELi64ELi4ES3_EELb1ELb0ELb0ELb0ELb0ELb0ELb0ELb1EEEvNS_16Flash_fwd_paramsE:
	.zero		816


//--------------------- .nv.constant0._ZN5flash16flash_fwd_kernelI23Flash_fwd_kernel_traitsILi192ELi64ELi64ELi4ELb0ELb0EN7cutlass6half_tE19Flash_kernel_traitsILi192ELi64ELi64ELi4ES3_EELb0ELb0ELb0ELb0ELb0ELb0ELb1ELb0EEEvNS_16Flash_fwd_paramsE --------------------------
	.section	.nv.constant0._ZN5flash16flash_fwd_kernelI23Flash_fwd_kernel_traitsILi192ELi64ELi64ELi4ELb0ELb0EN7cutlass6half_tE19Flash_kernel_traitsILi192ELi64ELi64ELi4ES3_EELb0ELb0ELb0ELb0ELb0ELb0ELb1ELb0EEEvNS_16Flash_fwd_paramsE,"a",@progbits
	.sectionflags	@""
	.align	4
.nv.constant0._ZN5flash16flash_fwd_kernelI23Flash_fwd_kernel_traitsILi192ELi64ELi64ELi4ELb0ELb0EN7cutlass6half_tE19Flash_kernel_traitsILi192ELi64ELi64ELi4ES3_EELb0ELb0ELb0ELb0ELb0ELb0ELb1ELb0EEEvNS_16Flash_fwd_paramsE:
	.zero		816


//--------------------- .nv.constant0._ZN5flash16flash_fwd_kernelI23Flash_fwd_kernel_traitsILi192ELi64ELi64ELi4ELb0ELb0EN7cutlass6half_tE19Flash_kernel_traitsILi192ELi64ELi64ELi4ES3_EELb1ELb0ELb0ELb1ELb0ELb0ELb0ELb1EEEvNS_16Flash_fwd_paramsE --------------------------
	.section	.nv.constant0._ZN5flash16flash_fwd_kernelI23Flash_fwd_kernel_traitsILi192ELi64ELi64ELi4ELb0ELb0EN7cutlass6half_tE19Flash_kernel_traitsILi192ELi64ELi64ELi4ES3_EELb1ELb0ELb0ELb1ELb0ELb0ELb0ELb1EEEvNS_16Flash_fwd_paramsE,"a",@progbits
	.sectionflags	@""
	.align	4
.nv.constant0._ZN5flash16flash_fwd_kernelI23Flash_fwd_kernel_traitsILi192ELi64ELi64ELi4ELb0ELb0EN7cutlass6half_tE19Flash_kernel_traitsILi192ELi64ELi64ELi4ES3_EELb1ELb0ELb0ELb1ELb0ELb0ELb0ELb1EEEvNS_16Flash_fwd_paramsE:
	.zero		816


//--------------------- .nv.constant0._ZN5flash16flash_fwd_kernelI23Flash_fwd_kernel_traitsILi192ELi64ELi64ELi4ELb0ELb0EN7cutlass6half_tE19Flash_kernel_traitsILi192ELi64ELi64ELi4ES3_EELb0ELb0ELb0ELb1ELb0ELb0ELb1ELb0EEEvNS_16Flash_fwd_paramsE --------------------------
	.section	.nv.constant0._ZN5flash16flash_fwd_kernelI23Flash_fwd_kernel_traitsILi192ELi64ELi64ELi4ELb0ELb0EN7cutlass6half_tE19Flash_kernel_traitsILi192ELi64ELi64ELi4ES3_EELb0ELb0ELb0ELb1ELb0ELb0ELb1ELb0EEEvNS_16Flash_fwd_paramsE,"a",@progbits
	.sectionflags	@""
	.align	4
.nv.constant0._ZN5flash16flash_fwd_kernelI23Flash_fwd_kernel_traitsILi192ELi64ELi64ELi4ELb0ELb0EN7cutlass6half_tE19Flash_kernel_traitsILi192ELi64ELi64ELi4ES3_EELb0ELb0ELb0ELb1ELb0ELb0ELb1ELb0EEEvNS_16Flash_fwd_paramsE:
	.zero		816


//--------------------- .nv.constant0._ZN5flash16flash_fwd_kernelI23Flash_fwd_kernel_traitsILi192ELi64ELi64ELi4ELb0ELb0EN7cutlass6half_tE19Flash_kernel_traitsILi192ELi64ELi64ELi4ES3_EELb1ELb0ELb1ELb0ELb0ELb1ELb0ELb0EEEvNS_16Flash_fwd_paramsE --------------------------
	.section	.nv.constant0._ZN5flash16flash_fwd_kernelI23Flash_fwd_kernel_traitsILi192ELi64ELi64ELi4ELb0ELb0EN7cutlass6half_tE19Flash_kernel_traitsILi192ELi64ELi64ELi4ES3_EELb1ELb0ELb1ELb0ELb0ELb1ELb0ELb0EEEvNS_16Flash_fwd_paramsE,"a",@progbits
	.sectionflags	@""
	.align	4
.nv.constant0._ZN5flash16flash_fwd_kernelI23Flash_fwd_kernel_traitsILi192ELi64ELi64ELi4ELb0ELb0EN7cutlass6half_tE19Flash_kernel_traitsILi192ELi64ELi64ELi4ES3_EELb1ELb0ELb1ELb0ELb0ELb1ELb0ELb0EEEvNS_16Flash_fwd_paramsE:
	.zero		816


//--------------------- .nv.constant0._ZN5flash16flash_fwd_kernelI23Flash_fwd_kernel_traitsILi192ELi64ELi64ELi4ELb0ELb0EN7cutlass6half_tE19Flash_kernel_traitsILi192ELi64ELi64ELi4ES3_EELb0ELb0ELb1ELb0ELb0ELb1ELb1ELb0EEEvNS_16Flash_fwd_paramsE --------------------------
	.section	.nv.constant0._ZN5flash16flash_fwd_kernelI23Flash_fwd_kernel_traitsILi192ELi64ELi64ELi4ELb0ELb0EN7cutlass6half_tE19Flash_kernel_traitsILi192ELi64ELi64ELi4ES3_EELb0ELb0ELb1ELb0ELb0ELb1ELb1ELb0EEEvNS_16Flash_fwd_paramsE,"a",@progbits
	.sectionflags	@""
	.align	4
.nv.constant0._ZN5flash16flash_fwd_kernelI23Flash_fwd_kernel_traitsILi192ELi64ELi64ELi4ELb0ELb0EN7cutlass6half_tE19Flash_kernel_traitsILi192ELi64ELi64ELi4ES3_EELb0ELb0ELb1ELb0ELb0ELb1ELb1ELb0EEEvNS_16Flash_fwd_paramsE:
	.zero		816


//--------------------- .nv.constant0._ZN5flash16flash_fwd_kernelI23Flash_fwd_kernel_traitsILi192ELi64ELi64ELi4ELb0ELb0EN7cutlass6half_tE19Flash_kernel_traitsILi192ELi64ELi64ELi4ES3_EELb1ELb0ELb1ELb1ELb0ELb0ELb0ELb0EEEvNS_16Flash_fwd_paramsE --------------------------
	.section	.nv.constant0._ZN5flash16flash_fwd_kernelI23Flash_fwd_kernel_traitsILi192ELi64ELi64ELi4ELb0ELb0EN7cutlass6half_tE19Flash_kernel_traitsILi192ELi64ELi64ELi4ES3_EELb1ELb0ELb1ELb1ELb0ELb0ELb0ELb0EEEvNS_16Flash_fwd_paramsE,"a",@progbits
	.sectionflags	@""
	.align	4
.nv.constant0._ZN5flash16flash_fwd_kernelI23Flash_fwd_kernel_traitsILi192ELi64ELi64ELi4ELb0ELb0EN7cutlass6half_tE19Flash_kernel_traitsILi192ELi64ELi64ELi4ES3_EELb1ELb0ELb1ELb1ELb0ELb0ELb0ELb0EEEvNS_16Flash_fwd_paramsE:
	.zero		816


//--------------------- .nv.constant0._ZN5flash16flash_fwd_kernelI23Flash_fwd_kernel_traitsILi192ELi64ELi64ELi4ELb0ELb0EN7cutlass6half_tE19Flash_kernel_traitsILi192ELi64ELi64ELi4ES3_EELb1ELb0ELb1ELb0ELb0ELb0ELb0ELb1EEEvNS_16Flash_fwd_paramsE --------------------------
	.section	.nv.constant0._ZN5flash16flash_fwd_kernelI23Flash_fwd_kernel_traitsILi192ELi64ELi64ELi4ELb0ELb0EN7cutlass6half_tE19Flash_kernel_traitsILi192ELi64ELi64ELi4ES3_EELb1ELb0ELb1ELb0ELb0ELb0ELb0ELb1EEEvNS_16Flash_fwd_paramsE,"a",@progbits
	.sectionflags	@""
	.align	4
.nv.constant0._ZN5flash16flash_fwd_kernelI23Flash_fwd_kernel_traitsILi192ELi64ELi64ELi4ELb0ELb0EN7cutlass6half_tE19Flash_kernel_traitsILi192ELi64ELi64ELi4ES3_EELb1ELb0ELb1ELb0ELb0ELb0ELb0ELb1EEEvNS_16Flash_fwd_paramsE:
	.zero		816


//--------------------- .nv.constant0._ZN5flash16flash_fwd_kernelI23Flash_fwd_kernel_traitsILi192ELi64ELi64ELi4ELb0ELb0EN7cutlass6half_tE19Flash_kernel_traitsILi192ELi64ELi64ELi4ES3_EELb0ELb0ELb1ELb0ELb0ELb0ELb1ELb0EEEvNS_16Flash_fwd_paramsE --------------------------
	.section	.nv.constant0._ZN5flash16flash_fwd_kernelI23Flash_fwd_kernel_traitsILi192ELi64ELi64ELi4ELb0ELb0EN7cutlass6half_tE19Flash_kernel_traitsILi192ELi64ELi64ELi4ES3_EELb0ELb0ELb1ELb0ELb0ELb0ELb1ELb0EEEvNS_16Flash_fwd_paramsE,"a",@progbits
	.sectionflags	@""
	.align	4
.nv.constant0._ZN5flash16flash_fwd_kernelI23Flash_fwd_kernel_traitsILi192ELi64ELi64ELi4ELb0ELb0EN7cutlass6half_tE19Flash_kernel_traitsILi192ELi64ELi64ELi4ES3_EELb0ELb0ELb1ELb0ELb0ELb0ELb1ELb0EEEvNS_16Flash_fwd_paramsE:
	.zero		816


//--------------------- .nv.constant0._ZN5flash16flash_fwd_kernelI23Flash_fwd_kernel_traitsILi192ELi64ELi64ELi4ELb0ELb0EN7cutlass6half_tE19Flash_kernel_traitsILi192ELi64ELi64ELi4ES3_EELb1ELb0ELb1ELb1ELb0ELb0ELb0ELb1EEEvNS_16Flash_fwd_paramsE --------------------------
	.section	.nv.constant0._ZN5flash16flash_fwd_kernelI23Flash_fwd_kernel_traitsILi192ELi64ELi64ELi4ELb0ELb0EN7cutlass6half_tE19Flash_kernel_traitsILi192ELi64ELi64ELi4ES3_EELb1ELb0ELb1ELb1ELb0ELb0ELb0ELb1EEEvNS_16Flash_fwd_paramsE,"a",@progbits
	.sectionflags	@""
	.align	4
.nv.constant0._ZN5flash16flash_fwd_kernelI23Flash_fwd_kernel_traitsILi192ELi64ELi64ELi4ELb0ELb0EN7cutlass6half_tE19Flash_kernel_traitsILi192ELi64ELi64ELi4ES3_EELb1ELb0ELb1ELb1ELb0ELb0ELb0ELb1EEEvNS_16Flash_fwd_paramsE:
	.zero		816


//--------------------- .nv.constant0._ZN5flash16flash_fwd_kernelI23Flash_fwd_kernel_traitsILi192ELi64ELi64ELi4ELb0ELb0EN7cutlass6half_tE19Flash_kernel_traitsILi192ELi64ELi64ELi4ES3_EELb0ELb0ELb1ELb1ELb0ELb0ELb1ELb0EEEvNS_16Flash_fwd_paramsE --------------------------
	.section	.nv.constant0._ZN5flash16flash_fwd_kernelI23Flash_fwd_kernel_traitsILi192ELi64ELi64ELi4ELb0ELb0EN7cutlass6half_tE19Flash_kernel_traitsILi192ELi64ELi64ELi4ES3_EELb0ELb0ELb1ELb1ELb0ELb0ELb1ELb0EEEvNS_16Flash_fwd_paramsE,"a",@progbits
	.sectionflags	@""
	.align	4
.nv.constant0._ZN5flash16flash_fwd_kernelI23Flash_fwd_kernel_traitsILi192ELi64ELi64ELi4ELb0ELb0EN7cutlass6half_tE19Flash_kernel_traitsILi192ELi64ELi64ELi4ES3_EELb0ELb0ELb1ELb1ELb0ELb0ELb1ELb0EEEvNS_16Flash_fwd_paramsE:
	.zero		816


//--------------------- .text._ZN5flash16flash_fwd_kernelI23Flash_fwd_kernel_traitsILi192ELi128ELi64ELi8ELb0ELb0EN7cutlass6half_tE19Flash_kernel_traitsILi192ELi128ELi64ELi8ES3_EELb0ELb0ELb0ELb0ELb0ELb1ELb0ELb0EEEvNS_16Flash_fwd_paramsE --------------------------
	.section	.text._ZN5flash16flash_fwd_kernelI23Flash_fwd_kernel_traitsILi192ELi128ELi64ELi8ELb0ELb0EN7cutlass6half_tE19Flash_kernel_traitsILi192ELi128ELi64ELi8ES3_EELb0ELb0ELb0ELb0ELb0ELb1ELb0ELb0EEEvNS_16Flash_fwd_paramsE,"ax",@progbits
	.sectioninfo	@"SHI_REGISTERS=227"
	.align	128
        .global         _ZN5flash16flash_fwd_kernelI23Flash_fwd_kernel_traitsILi192ELi128ELi64ELi8ELb0ELb0EN7cutlass6half_tE19Flash_kernel_traitsILi192ELi128ELi64ELi8ES3_EELb0ELb0ELb0ELb0ELb0ELb1ELb0ELb0EEEvNS_16Flash_fwd_paramsE
        .type           _ZN5flash16flash_fwd_kernelI23Flash_fwd_kernel_traitsILi192ELi128ELi64ELi8ELb0ELb0EN7cutlass6half_tE19Flash_kernel_traitsILi192ELi128ELi64ELi8ES3_EELb0ELb0ELb0ELb0ELb0ELb1ELb0ELb0EEEvNS_16Flash_fwd_paramsE,@function
        .size           _ZN5flash16flash_fwd_kernelI23Flash_fwd_kernel_traitsILi192ELi128ELi64ELi8ELb0ELb0EN7cutlass6half_tE19Flash_kernel_traitsILi192ELi128ELi64ELi8ES3_EELb0ELb0ELb0ELb0ELb0ELb1ELb0ELb0EEEvNS_16Flash_fwd_paramsE,(.L_x_1274 - _ZN5flash16flash_fwd_kernelI23Flash_fwd_kernel_traitsILi192ELi128ELi64ELi8ELb0ELb0EN7cutlass6half_tE19Flash_kernel_traitsILi192ELi128ELi64ELi8ES3_EELb0ELb0ELb0ELb0ELb0ELb1ELb0ELb0EEEvNS_16Flash_fwd_paramsE)
        .other          _ZN5flash16flash_fwd_kernelI23Flash_fwd_kernel_traitsILi192ELi128ELi64ELi8ELb0ELb0EN7cutlass6half_tE19Flash_kernel_traitsILi192ELi128ELi64ELi8ES3_EELb0ELb0ELb0ELb0ELb0ELb1ELb0ELb0EEEvNS_16Flash_fwd_paramsE,@"STO_CUDA_ENTRY STV_DEFAULT"
_ZN5flash16flash_fwd_kernelI23Flash_fwd_kernel_traitsILi192ELi128ELi64ELi8ELb0ELb0EN7cutlass6half_tE19Flash_kernel_traitsILi192ELi128ELi64ELi8ES3_EELb0ELb0ELb0ELb0ELb0ELb1ELb0ELb0EEEvNS_16Flash_fwd_paramsE:
.text._ZN5flash16flash_fwd_kernelI23Flash_fwd_kernel_traitsILi192ELi128ELi64ELi8ELb0ELb0EN7cutlass6half_tE19Flash_kernel_traitsILi192ELi128ELi64ELi8ES3_EELb0ELb0ELb0ELb0ELb0ELb1ELb0ELb0EEEvNS_16Flash_fwd_paramsE:
[----:B------:R-:W-:Y:S02]  /*0000*/  MOV R1, c[0x0][0x28] ;  /* 0x00000a0000017a02 */ /* 0x000fe40000000f00 */
[----:B------:R-:W1:Y:S01]  /*0010*/  LDC.U8 R2, c[0x0][0x312] ;  /* 0x0000c480ff027b82 */ /* 0x000e620000000000 */
[----:B------:R-:W2:Y:S01]  /*0020*/  S2R R0, SR_CTAID.Y ;  /* 0x0000000000007919 */ /* 0x000ea20000002600 */
[----:B------:R-:W-:Y:S01]  /*0030*/  ISETP.NE.U32.AND P2, PT, RZ, c[0x0][0x240], PT ;  /* 0x00009000ff007a0c */ /* 0x000fe20003f45070 */
[----:B------:R-:W-:Y:S01]  /*0040*/  IMAD.MOV.U32 R3, RZ, RZ, 0x4 ;  /* 0x00000004ff037424 */ /* 0x000fe200078e00ff */
[----:B------:R-:W-:Y:S01]  /*0050*/  ISETP.EQ.U32.AND P1, PT, RZ, c[0x0][0x248], PT ;  /* 0x00009200ff007a0c */ /* 0x000fe20003f22070 */
[----:B------:R-:W-:Y:S01]  /*0060*/  IMAD.MOV.U32 R203, RZ, RZ, -0x1 ;  /* 0xffffffffffcb7424 */ /* 0x000fe200078e00ff */
[----:B------:R-:W-:Y:S01]  /*0070*/  ISETP.NE.AND.EX P2, PT, RZ, c[0x0][0x244], PT, P2 ;  /* 0x00009100ff007a0c */ /* 0x000fe20003f45320 */
[----:B------:R-:W-:Y:S01]  /*0080*/  ULDC.64 UR6, c[0x0][0x118] ;  /* 0x0000460000067ab9 */ /* 0x000fe20000000a00 */
[----:B------:R-:W-:Y:S01]  /*0090*/  IMAD.MOV.U32 R13, RZ, RZ, -0x1 ;  /* 0xffffffffff0d7424 */ /* 0x000fe200078e00ff */
[----:B------:R-:W-:-:S04]  /*00a0*/  ISETP.NE.U32.AND P0, PT, RZ, c[0x0][0x250], PT ;  /* 0x00009400ff007a0c */ /* 0x000fc80003f05070 */
[----:B------:R-:W-:Y:S02]  /*00b0*/  ISETP.NE.AND.EX P0, PT, RZ, c[0x0][0x254], PT, P0 ;  /* 0x00009500ff007a0c */ /* 0x000fe40003f05300 */
[----:B-1----:R-:W-:Y:S01]  /*00c0*/  ISETP.NE.AND P3, PT, R2, RZ, PT ;  /* 0x000000ff0200720c */ /* 0x002fe20003f65270 */
[----:B--2---:R-:W-:-:S03]  /*00d0*/  IMAD.WIDE R14, R0, R3, c[0x0][0x240] ;  /* 0x00009000000e7625 */ /* 0x004fc600078e0203 */
[----:B------:R-:W-:Y:S01]  /*00e0*/  ISETP.EQ.OR.EX P1, PT, RZ, c[0x0][0x24c], !P3, P1 ;  /* 0x00009300ff007a0c */ /* 0x000fe20005f22710 */
[CC--:B------:R-:W-:Y:S01]  /*00f0*/  IMAD.WIDE R8, R0.reuse, R3.reuse, c[0x0][0x248] ;  /* 0x0000920000087625 */ /* 0x0c0fe200078e0203 */
[----:B------:R-:W2:Y:S04]  /*0100*/  @P2 LDG.E R203, [R14.64] ;  /* 0x000000060ecb2981 */ /* 0x000ea8000c1e1900 */
[----:B------:R-:W2:Y:S01]  /*0110*/  @P2 LDG.E R206, [R14.64+0x4] ;  /* 0x000004060ece2981 */ /* 0x000ea2000c1e1900 */
[----:B------:R-:W-:Y:S02]  /*0120*/  IMAD.MOV.U32 R4, RZ, RZ, RZ ;  /* 0x000000ffff047224 */ /* 0x000fe400078e00ff */
[----:B------:R-:W-:-:S04]  /*0130*/  @P0 IMAD.WIDE R10, R0, R3, c[0x0][0x250] ;  /* 0x00009400000a0625 */ /* 0x000fc800078e0203 */
[----:B------:R1:W5:Y:S04]  /*0140*/  @!P1 LDG.E R13, [R8.64] ;  /* 0x00000006080d9981 */ /* 0x000368000c1e1900 */
[----:B------:R1:W5:Y:S01]  /*0150*/  @P0 LDG.E R4, [R10.64] ;  /* 0x000000060a040981 */ /* 0x000362000c1e1900 */
[----:B------:R-:W-:-:S03]  /*0160*/  ISETP.NE.U32.AND P0, PT, RZ, c[0x0][0x248], PT ;  /* 0x00009200ff007a0c */ /* 0x000fc60003f05070 */
[----:B------:R-:W3:Y:S04]  /*0170*/  S2R R217, SR_CTAID.X ;  /* 0x0000000000d97919 */ /* 0x000ee80000002500 */
[----:B------:R-:W4:Y:S04]  /*0180*/  S2R R18, SR_CTAID.Z ;  /* 0x0000000000127919 */ /* 0x000f280000002700 */
[----:B------:R-:W1:Y:S01]  /*0190*/  S2R R6, SR_TID.X ;  /* 0x0000000000067919 */ /* 0x000e620000002100 */
[----:B------:R-:W-:Y:S01]  /*01a0*/  ISETP.NE.AND.EX P0, PT, RZ, c[0x0][0x24c], PT, P0 ;  /* 0x00009300ff007a0c */ /* 0x000fe20003f05300 */
[----:B--2---:R-:W-:-:S02]  /*01b0*/  @P2 IMAD.IADD R206, R206, 0x1, -R203 ;  /* 0x00000001cece2824 */ /* 0x004fc400078e0acb */
[----:B------:R-:W-:-:S10]  /*01c0*/  @!P2 IMAD.MOV.U32 R206, RZ, RZ, c[0x0][0x214] ;  /* 0x00008500ffcea624 */ /* 0x000fd400078e00ff */
[----:B------:R-:W-:Y:S05]  /*01d0*/  @!P0 BRA `(.L_x_0) ;  /* 0x0000004000008947 */ /* 0x000fea0003800000 */
[----:B-1-34-:R-:W2:Y:S02]  /*01e0*/  @P3 LDG.E R2, [R8.64+0x4] ;  /* 0x0000040608023981 */ /* 0x01aea4000c1e1900 */
[----:B--2--5:R-:W-:-:S06]  /*01f0*/  @P3 IADD3 R2, R2, -R13, RZ ;  /* 0x8000000d02023210 */ /* 0x024fcc0007ffe0ff */
[----:B------:R1:W5:Y:S01]  /*0200*/  @!P3 LDG.E R2, [R8.64] ;  /* 0x000000060802b981 */ /* 0x000362000c1e1900 */
[----:B------:R-:W-:Y:S05]  /*0210*/  BRA `(.L_x_1) ;  /* 0x0000001000007947 */ /* 0x000fea0003800000 */
.L_x_0:
[----:B-1-34-:R-:W-:Y:S02]  /*0220*/  MOV R2, c[0x0][0x218] ;  /* 0x0000860000027a02 */ /* 0x01afe40000000f00 */
.L_x_1:
[----:B------:R-:W-:-:S04]  /*0230*/  ISETP.NE.U32.AND P2, PT, RZ, c[0x0][0x258], PT ;  /* 0x00009600ff007a0c */ /* 0x000fc80003f45070 */
[----:B------:R-:W-:-:S13]  /*0240*/  ISETP.NE.AND.EX P2, PT, RZ, c[0x0][0x25c], PT, P2 ;  /* 0x00009700ff007a0c */ /* 0x000fda0003f45320 */
[----:B-1----:R-:W-:-:S05]  /*0250*/  @P2 IMAD.WIDE R8, R0, R3, c[0x0][0x258] ;  /* 0x0000960000082625 */ /* 0x002fca00078e0203 */
[----:B------:R-:W2:Y:S01]  /*0260*/  @P2 LDG.E R7, [R8.64] ;  /* 0x0000000608072981 */ /* 0x000ea2000c1e1900 */
[----:B------:R-:W-:Y:S01]  /*0270*/  IMAD.SHL.U32 R5, R217, 0x80, RZ ;  /* 0x00000080d9057824 */ /* 0x000fe200078e00ff */
[----:B------:R-:W-:-:S04]  /*0280*/  @!P2 ISETP.NE.U32.AND P1, PT, RZ, c[0x0][0x268], PT ;  /* 0x00009a00ff00aa0c */ /* 0x000fc80003f25070 */
[----:B------:R-:W-:Y:S02]  /*0290*/  ISETP.GT.AND P0, PT, R206, R5, PT ;  /* 0x00000005ce00720c */ /* 0x000fe40003f04270 */
[----:B------:R-:W-:-:S04]  /*02a0*/  @!P2 ISETP.NE.AND.EX P1, PT, RZ, c[0x0][0x26c], PT, P1 ;  /* 0x00009b00ff00aa0c */ /* 0x000fc80003f25310 */
[----:B------:R-:W-:Y:S01]  /*02b0*/  @!P2 SEL R3, RZ, c[0x0][0x21c], !P1 ;  /* 0x00008700ff03aa07 */ /* 0x000fe20004800000 */
[----:B--2--5:R-:W-:-:S03]  /*02c0*/  @P2 IMAD.IADD R86, R7, 0x1, -R4 ;  /* 0x0000000107562824 */ /* 0x024fc600078e0a04 */
[----:B------:R-:W-:-:S03]  /*02d0*/  @!P2 IADD3 R86, R3, R2, -R4 ;  /* 0x000000020356a210 */ /* 0x000fc60007ffe804 */
[----:B------:R-:W-:Y:S05]  /*02e0*/  @!P0 EXIT ;  /* 0x000000000000894d */ /* 0x000fea0003800000 */
[C---:B------:R-:W-:Y:S02]  /*02f0*/  ISETP.GE.AND P0, PT, R86.reuse, 0x1, PT ;  /* 0x000000015600780c */ /* 0x040fe40003f06270 */
[----:B------:R-:W-:-:S04]  /*0300*/  IADD3 R3, R86, 0x3f, RZ ;  /* 0x0000003f56037810 */ /* 0x000fc80007ffe0ff */
[----:B------:R-:W-:-:S04]  /*0310*/  SHF.R.S32.HI R2, RZ, 0x1f, R3 ;  /* 0x0000001fff027819 */ /* 0x000fc80000011403 */
[----:B------:R-:W-:-:S03]  /*0320*/  LEA.HI R2, R2, R3, RZ, 0x6 ;  /* 0x0000000302027211 */ /* 0x000fc600078f30ff */
[----:B------:R-:W-:Y:S05]  /*0330*/  @!P0 BRA `(.L_x_2) ;  /* 0x000074d000008947 */ /* 0x000fea0003800000 */
[----:B------:R-:W-:Y:S02]  /*0340*/  ISETP.NE.AND P1, PT, R203, -0x1, PT ;  /* 0xffffffffcb00780c */ /* 0x000fe40003f25270 */
[----:B------:R-:W-:-:S11]  /*0350*/  ISETP.NE.AND P0, PT, R13, -0x1, PT ;  /* 0xffffffff0d00780c */ /* 0x000fd60003f05270 */
[----:B------:R-:W-:Y:S01]  /*0360*/  @!P1 SHF.R.S32.HI R7, RZ, 0x1f, R0 ;  /* 0x0000001fff079819 */ /* 0x000fe20000011400 */
[----:B------:R-:W-:Y:S01]  /*0370*/  @P1 IMAD.WIDE.U32 R8, R203, c[0x0][0x190], RZ ;  /* 0x00006400cb081a25 */ /* 0x000fe200078e00ff */
[----:B------:R-:W-:-:S03]  /*0380*/  @P0 IADD3 R3, R4, R13, RZ ;  /* 0x0000000d04030210 */ /* 0x000fc60007ffe0ff */
[----:B------:R-:W-:Y:S01]  /*0390*/  @!P1 IMAD R7, R7, c[0x0][0x178], RZ ;  /* 0x00005e0007079a24 */ /* 0x000fe200078e02ff */
[----:B------:R-:W-:Y:S01]  /*03a0*/  @P1 MOV R12, R8 ;  /* 0x00000008000c1202 */ /* 0x000fe20000000f00 */
[----:B------:R-:W-:Y:S02]  /*03b0*/  @P1 IMAD R11, R203, c[0x0][0x194], R9 ;  /* 0x00006500cb0b1a24 */ /* 0x000fe400078e0209 */
[----:B------:R-:W-:-:S04]  /*03c0*/  @!P1 IMAD.WIDE.U32 R14, R0, c[0x0][0x178], RZ ;  /* 0x00005e00000e9a25 */ /* 0x000fc800078e00ff */
[----:B------:R-:W-:Y:S01]  /*03d0*/  @!P1 IMAD R7, R0, c[0x0][0x17c], R7 ;  /* 0x00005f0000079a24 */ /* 0x000fe200078e0207 */
[----:B------:R-:W-:Y:S01]  /*03e0*/  @!P1 MOV R12, R14 ;  /* 0x0000000e000c9202 */ /* 0x000fe20000000f00 */
[----:B------:R-:W-:-:S03]  /*03f0*/  @P0 IMAD.WIDE.U32 R8, R3, c[0x0][0x198], RZ ;  /* 0x0000660003080a25 */ /* 0x000fc600078e00ff */
[----:B------:R-:W-:Y:S01]  /*0400*/  @!P1 IADD3 R11, R15, R7, RZ ;  /* 0x000000070f0b9210 */ /* 0x000fe20007ffe0ff */
[----:B------:R-:W-:Y:S01]  /*0410*/  @P0 IMAD R3, R3, c[0x0][0x19c], R9 ;  /* 0x0000670003030a24 */ /* 0x000fe200078e0209 */
[----:B------:R-:W-:Y:S05]  /*0420*/  @P0 BRA `(.L_x_3) ;  /* 0x000000a000000947 */ /* 0x000fea0003800000 */
[----:B------:R-:W-:Y:S01]  /*0430*/  SHF.R.S32.HI R7, RZ, 0x1f, R4 ;  /* 0x0000001fff077819 */ /* 0x000fe20000011404 */
[----:B------:R-:W-:Y:S01]  /*0440*/  IMAD.WIDE.U32 R8, R4, c[0x0][0x198], RZ ;  /* 0x0000660004087a25 */ /* 0x000fe200078e00ff */
[----:B------:R-:W-:-:S03]  /*0450*/  SHF.R.S32.HI R3, RZ, 0x1f, R0 ;  /* 0x0000001fff037819 */ /* 0x000fc60000011400 */
[----:B------:R-:W-:Y:S02]  /*0460*/  IMAD R7, R7, c[0x0][0x198], RZ ;  /* 0x0000660007077a24 */ /* 0x000fe400078e02ff */
[----:B------:R-:W-:Y:S02]  /*0470*/  IMAD R3, R3, c[0x0][0x180], RZ ;  /* 0x0000600003037a24 */ /* 0x000fe400078e02ff */
[----:B------:R-:W-:Y:S02]  /*0480*/  IMAD R7, R4, c[0x0][0x19c], R7 ;  /* 0x0000670004077a24 */ /* 0x000fe400078e0207 */
[----:B------:R-:W-:-:S03]  /*0490*/  IMAD R3, R0, c[0x0][0x184], R3 ;  /* 0x0000610000037a24 */ /* 0x000fc600078e0203 */
[----:B------:R-:W-:-:S05]  /*04a0*/  IADD3 R9, R9, R7, RZ ;  /* 0x0000000709097210 */ /* 0x000fca0007ffe0ff */
[----:B------:R-:W-:-:S05]  /*04b0*/  IMAD.WIDE.U32 R8, R0, c[0x0][0x180], R8 ;  /* 0x0000600000087a25 */ /* 0x000fca00078e0008 */
[----:B------:R-:W-:Y:S02]  /*04c0*/  IADD3 R3, R9, R3, RZ ;  /* 0x0000000309037210 */ /* 0x000fe40007ffe0ff */
.L_x_3:
[----:B------:R-:W-:Y:S01]  /*04d0*/  IABS R10, c[0x0][0x1c8] ;  /* 0x00007200000a7a13 */ /* 0x000fe20000000000 */
[----:B------:R-:W-:Y:S02]  /*04e0*/  IMAD.MOV.U32 R14, RZ, RZ, RZ ;  /* 0x000000ffff0e7224 */ /* 0x000fe400078e00ff */
[----:B------:R-:W-:Y:S01]  /*04f0*/  @P0 IMAD.IADD R13, R4, 0x1, R13 ;  /* 0x00000001040d0824 */ /* 0x000fe200078e020d */
[----:B------:R-:W1:Y:S03]  /*0500*/  I2F.RP R16, R10 ;  /* 0x0000000a00107306 */ /* 0x000e660000209400 */
[----:B------:R-:W-:-:S05]  /*0510*/  @P0 IMAD.WIDE.U32 R22, R13, c[0x0][0x1a0], RZ ;  /* 0x000068000d160a25 */ /* 0x000fca00078e00ff */
[----:B-1----:R-:W1:Y:S02]  /*0520*/  MUFU.RCP R15, R16 ;  /* 0x00000010000f7308 */ /* 0x002e640000001000 */
[----:B-1----:R-:W-:-:S06]  /*0530*/  IADD3 R15, R15, 0xffffffe, RZ ;  /* 0x0ffffffe0f0f7810 */ /* 0x002fcc0007ffe0ff */
[----:B------:R-:W1:Y:S02]  /*0540*/  F2I.FTZ.U32.TRUNC.NTZ R15, R15 ;  /* 0x0000000f000f7305 */ /* 0x000e64000021f000 */
[----:B-1----:R-:W-:-:S04]  /*0550*/  IMAD.MOV R7, RZ, RZ, -R15 ;  /* 0x000000ffff077224 */ /* 0x002fc800078e0a0f */
[----:B------:R-:W-:Y:S01]  /*0560*/  IMAD R9, R7, R10, RZ ;  /* 0x0000000a07097224 */ /* 0x000fe200078e02ff */
[----:B------:R-:W-:-:S03]  /*0570*/  IABS R7, R18 ;  /* 0x0000001200077213 */ /* 0x000fc60000000000 */
[----:B------:R-:W-:-:S04]  /*0580*/  IMAD.HI.U32 R14, R15, R9, R14 ;  /* 0x000000090f0e7227 */ /* 0x000fc800078e000e */
[----:B------:R-:W-:-:S04]  /*0590*/  IMAD.MOV.U32 R9, RZ, RZ, R7 ;  /* 0x000000ffff097224 */ /* 0x000fc800078e0007 */
[----:B------:R-:W-:-:S04]  /*05a0*/  IMAD.HI.U32 R208, R14, R9, RZ ;  /* 0x000000090ed07227 */ /* 0x000fc800078e00ff */
[----:B------:R-:W-:Y:S01]  /*05b0*/  @P0 IMAD R14, R13, c[0x0][0x1a4], R23 ;  /* 0x000069000d0e0a24 */ /* 0x000fe200078e0217 */
[----:B------:R-:W-:-:S05]  /*05c0*/  IADD3 R7, -R208, RZ, RZ ;  /* 0x000000ffd0077210 */ /* 0x000fca0007ffe1ff */
[----:B------:R-:W-:-:S05]  /*05d0*/  IMAD R7, R10, R7, R9 ;  /* 0x000000070a077224 */ /* 0x000fca00078e0209 */
[----:B------:R-:W-:-:S13]  /*05e0*/  ISETP.GT.U32.AND P2, PT, R10, R7, PT ;  /* 0x000000070a00720c */ /* 0x000fda0003f44070 */
[----:B------:R-:W-:Y:S01]  /*05f0*/  @!P2 IMAD.IADD R7, R7, 0x1, -R10 ;  /* 0x000000010707a824 */ /* 0x000fe200078e0a0a */
[----:B------:R-:W-:Y:S02]  /*0600*/  @!P2 IADD3 R208, R208, 0x1, RZ ;  /* 0x00000001d0d0a810 */ /* 0x000fe40007ffe0ff */
[----:B------:R-:W-:Y:S02]  /*0610*/  ISETP.NE.AND P2, PT, RZ, c[0x0][0x1c8], PT ;  /* 0x00007200ff007a0c */ /* 0x000fe40003f45270 */
[----:B------:R-:W-:Y:S02]  /*0620*/  ISETP.GE.U32.AND P3, PT, R7, R10, PT ;  /* 0x0000000a0700720c */ /* 0x000fe40003f66070 */
[----:B------:R-:W-:-:S04]  /*0630*/  LOP3.LUT R7, R18, c[0x0][0x1c8], RZ, 0x3c, !PT ;  /* 0x0000720012077a12 */ /* 0x000fc800078e3cff */
[----:B------:R-:W-:Y:S02]  /*0640*/  ISETP.GE.AND P1, PT, R7, RZ, PT ;  /* 0x000000ff0700720c */ /* 0x000fe40003f26270 */
[----:B------:R-:W-:-:S05]  /*0650*/  SHF.R.S32.HI R7, RZ, 0x1f, R18 ;  /* 0x0000001fff077819 */ /* 0x000fca0000011412 */
[----:B------:R-:W-:-:S06]  /*0660*/  @P3 IADD3 R208, R208, 0x1, RZ ;  /* 0x00000001d0d03810 */ /* 0x000fcc0007ffe0ff */
[----:B------:R-:W-:Y:S02]  /*0670*/  @!P1 IADD3 R208, -R208, RZ, RZ ;  /* 0x000000ffd0d09210 */ /* 0x000fe40007ffe1ff */
[----:B------:R-:W-:Y:S01]  /*0680*/  @!P2 LOP3.LUT R208, RZ, c[0x0][0x1c8], RZ, 0x33, !PT ;  /* 0x00007200ffd0aa12 */ /* 0x000fe200078e33ff */
        /* <DEDUP_REMOVED lines=11> */
.L_x_4:
[----:B------:R-:W-:Y:S01]  /*0740*/  SHF.R.S32.HI R9, RZ, 0x1f, R6 ;  /* 0x0000001fff097819 */ /* 0x000fe20000011406 */
[----:B------:R-:W-:Y:S01]  /*0750*/  IMAD.IADD R200, R206, 0x1, -R5 ;  /* 0x00000001cec87824 */ /* 0x000fe200078e0a05 */
[----:B------:R-:W-:Y:S01]  /*0760*/  LEA.HI.SX32 R85, R2, 0xffffffff, 0x1a ;  /* 0xffffffff02557811 */ /* 0x000fe200078fd2ff */
[----:B------:R-:W-:Y:S01]  /*0770*/  IMAD R7, R7, c[0x0][0x1a8], RZ ;  /* 0x00006a0007077a24 */ /* 0x000fe200078e02ff */
[CC--:B------:R-:W-:Y:S01]  /*0780*/  LEA.HI R20, R9.reuse, R6.reuse, RZ, 0x3 ;  /* 0x0000000609147211 */ /* 0x0c0fe200078f18ff */
[----:B------:R-:W-:Y:S01]  /*0790*/  IMAD.MOV.U32 R201, RZ, RZ, 0x6 ;  /* 0x00000006ffc97424 */ /* 0x000fe200078e00ff */
[----:B------:R-:W-:Y:S01]  /*07a0*/  LEA.HI R15, R9, R6, RZ, 0x6 ;  /* 0x00000006090f7211 */ /* 0x000fe200078f30ff */
[----:B------:R-:W-:Y:S01]  /*07b0*/  IMAD R16, R18, c[0x0][0x1ac], R7 ;  /* 0x00006b0012107a24 */ /* 0x000fe200078e0207 */
[----:B------:R-:W-:Y:S02]  /*07c0*/  LOP3.LUT R13, R20, 0xfffffff8, RZ, 0xc0, !PT ;  /* 0xfffffff8140d7812 */ /* 0x000fe400078ec0ff */
[----:B------:R-:W-:Y:S01]  /*07d0*/  SHF.R.S32.HI R20, RZ, 0x3, R20 ;  /* 0x00000003ff147819 */ /* 0x000fe20000011414 */
[----:B------:R-:W-:Y:S01]  /*07e0*/  IMAD.SHL.U32 R15, R15, 0x8, RZ ;  /* 0x000000080f0f7824 */ /* 0x000fe200078e00ff */
[----:B------:R-:W-:Y:S01]  /*07f0*/  SHF.R.S32.HI R199, RZ, 0x1f, R208 ;  /* 0x0000001fffc77819 */ /* 0x000fe200000114d0 */
[----:B------:R-:W-:Y:S01]  /*0800*/  IMAD.IADD R0, R6, 0x1, -R13 ;  /* 0x0000000106007824 */ /* 0x000fe200078e0a0d */
[----:B------:R-:W-:-:S02]  /*0810*/  IADD3 R5, R20, 0x20, RZ ;  /* 0x0000002014057810 */ /* 0x000fc40007ffe0ff */
[--C-:B------:R-:W-:Y:S01]  /*0820*/  SHF.R.S32.HI R21, RZ, 0x1f, R20.reuse ;  /* 0x0000001fff157819 */ /* 0x100fe20000011414 */
[----:B------:R-:W-:Y:S01]  /*0830*/  IMAD.SHL.U32 R214, R0, 0x8, RZ ;  /* 0x0000000800d67824 */ /* 0x000fe200078e00ff */
[----:B------:R-:W-:Y:S01]  /*0840*/  ISETP.GE.AND P2, PT, R5, R200, PT ;  /* 0x000000c80500720c */ /* 0x000fe20003f46270 */
[----:B------:R-:W-:Y:S01]  /*0850*/  IMAD R213, R199, c[0x0][0x1b0], RZ ;  /* 0x00006c00c7d57a24 */ /* 0x000fe200078e02ff */
[----:B------:R-:W-:Y:S01]  /*0860*/  IADD3 R207, R20, 0x40, RZ ;  /* 0x0000004014cf7810 */ /* 0x000fe20007ffe0ff */
[----:B------:R-:W-:Y:S01]  /*0870*/  IMAD.WIDE R216, R217, 0x80, R20 ;  /* 0x00000080d9d87825 */ /* 0x000fe200078e0214 */
[----:B------:R-:W-:Y:S02]  /*0880*/  IADD3 R12, P0, R214, R12, RZ ;  /* 0x0000000cd60c7210 */ /* 0x000fe40007f1e0ff */
[----:B------:R-:W-:Y:S01]  /*0890*/  SHF.R.S32.HI R215, RZ, 0x1f, R214 ;  /* 0x0000001fffd77819 */ /* 0x000fe200000114d6 */
[----:B------:R-:W-:Y:S01]  /*08a0*/  IMAD R213, R208, c[0x0][0x1b4], R213 ;  /* 0x00006d00d0d57a24 */ /* 0x000fe200078e02d5 */
[-C--:B------:R-:W-:Y:S01]  /*08b0*/  ISETP.GE.AND P1, PT, R207, R200.reuse, PT ;  /* 0x000000c8cf00720c */ /* 0x080fe20003f26270 */
[----:B------:R-:W-:Y:S01]  /*08c0*/  IMAD R199, R199, c[0x0][0x1b8], RZ ;  /* 0x00006e00c7c77a24 */ /* 0x000fe200078e02ff */
[C---:B------:R-:W-:Y:S01]  /*08d0*/  IADD3 R205, R20.reuse, 0x60, RZ ;  /* 0x0000006014cd7810 */ /* 0x040fe20007ffe0ff */
[----:B------:R-:W-:Y:S01]  /*08e0*/  IMAD.X R13, R215, 0x1, R11, P0 ;  /* 0x00000001d70d7824 */ /* 0x000fe200000e060b */
[CC--:B------:R-:W-:Y:S01]  /*08f0*/  ISETP.GE.AND P3, PT, R20.reuse, R200.reuse, PT ;  /* 0x000000c81400720c */ /* 0x0c0fe20003f66270 */
[----:B------:R-:W-:Y:S01]  /*0900*/  IMAD.SHL.U32 R11, R20, 0x40, RZ ;  /* 0x00000040140b7824 */ /* 0x000fe200078e00ff */
[----:B------:R-:W-:Y:S01]  /*0910*/  @!P2 IADD3 R26, P4, R216, 0x20, RZ ;  /* 0x00000020d81aa810 */ /* 0x000fe20007f9e0ff */
[----:B------:R-:W-:Y:S01]  /*0920*/  IMAD.WIDE.U32 R18, R18, c[0x0][0x1a8], R12 ;  /* 0x00006a0012127a25 */ /* 0x000fe200078e000c */
[----:B------:R-:W-:-:S02]  /*0930*/  ISETP.GE.AND P0, PT, R205, R200, PT ;  /* 0x000000c8cd00720c */ /* 0x000fc40003f06270 */
[----:B------:R-:W-:Y:S01]  /*0940*/  LOP3.LUT R11, R11, 0x1c0, RZ, 0xc0, !PT ;  /* 0x000001c00b0b7812 */ /* 0x000fe200078ec0ff */
[----:B------:R-:W-:Y:S01]  /*0950*/  IMAD.IADD R17, R19, 0x1, R16 ;  /* 0x0000000113117824 */ /* 0x000fe200078e0210 */
[----:B------:R-:W-:Y:S01]  /*0960*/  LEA.HI R197, R9, R6, RZ, 0x4 ;  /* 0x0000000609c57211 */ /* 0x000fe200078f20ff */
[----:B------:R-:W-:Y:S01]  /*0970*/  @!P2 IMAD.MOV.U32 R12, RZ, RZ, R18 ;  /* 0x000000ffff0ca224 */ /* 0x000fe200078e0012 */
[----:B------:R-:W-:Y:S01]  /*0980*/  LOP3.LUT R7, R11, 0x38, R214, 0xf8, !PT ;  /* 0x000000380b077812 */ /* 0x000fe200078ef8d6 */
[----:B------:R-:W-:Y:S01]  /*0990*/  @!P2 IMAD.MOV.U32 R13, RZ, RZ, R17 ;  /* 0x000000ffff0da224 */ /* 0x000fe200078e0011 */
[----:B------:R-:W-:Y:S01]  /*09a0*/  SHF.R.U32.HI R204, RZ, 0x3, R11 ;  /* 0x00000003ffcc7819 */ /* 0x000fe2000001160b */
[----:B------:R-:W-:Y:S01]  /*09b0*/  @!P2 IMAD.X R11, RZ, RZ, R217, P4 ;  /* 0x000000ffff0ba224 */ /* 0x000fe200020e06d9 */
[----:B------:R-:W-:Y:S01]  /*09c0*/  @!P1 IADD3 R24, P4, R216, 0x40, RZ ;  /* 0x00000040d8189810 */ /* 0x000fe20007f9e0ff */
[----:B------:R-:W-:Y:S01]  /*09d0*/  @!P3 IMAD.MOV.U32 R16, RZ, RZ, R18 ;  /* 0x000000ffff10b224 */ /* 0x000fe200078e0012 */
[----:B------:R-:W-:Y:S01]  /*09e0*/  LOP3.LUT R204, R7, R204, RZ, 0x3c, !PT ;  /* 0x000000cc07cc7212 */ /* 0x000fe200078e3cff */
[----:B------:R-:W-:-:S02]  /*09f0*/  @!P2 IMAD R11, R11, c[0x0][0x190], RZ ;  /* 0x000064000b0baa24 */ /* 0x000fc400078e02ff */
[----:B------:R-:W-:Y:S01]  /*0a00*/  @!P1 IMAD.X R7, RZ, RZ, R217, P4 ;  /* 0x000000ffff079224 */ /* 0x000fe200020e06d9 */
[----:B------:R-:W-:Y:S01]  /*0a10*/  LOP3.LUT R204, R204, 0xfffffe00, R15, 0xf8, !PT ;  /* 0xfffffe00cccc7812 */ /* 0x000fe200078ef80f */
[C---:B------:R-:W-:Y:S02]  /*0a20*/  @!P2 IMAD R4, R26.reuse, c[0x0][0x194], R11 ;  /* 0x000065001a04aa24 */ /* 0x040fe400078e020b */
[----:B------:R-:W-:Y:S01]  /*0a30*/  @!P2 IMAD.WIDE.U32 R26, R26, c[0x0][0x190], R12 ;  /* 0x000064001a1aaa25 */ /* 0x000fe200078e000c */
[----:B------:R-:W-:-:S03]  /*0a40*/  @!P0 IADD3 R12, P4, R216, 0x60, RZ ;  /* 0x00000060d80c8810 */ /* 0x000fc60007f9e0ff */
[----:B------:R-:W-:Y:S01]  /*0a50*/  @!P3 IMAD R11, R217, c[0x0][0x190], RZ ;  /* 0x00006400d90bba24 */ /* 0x000fe200078e02ff */
[----:B------:R-:W-:Y:S01]  /*0a60*/  @!P2 LEA R30, P6, R26, c[0x0][0x160], 0x1 ;  /* 0x000058001a1eaa11 */ /* 0x000fe200078c08ff */
[----:B------:R-:W-:Y:S02]  /*0a70*/  @!P0 IMAD.X R13, RZ, RZ, R217, P4 ;  /* 0x000000ffff0d8224 */ /* 0x000fe400020e06d9 */
[--C-:B------:R-:W-:Y:S02]  /*0a80*/  @!P1 IMAD.MOV.U32 R29, RZ, RZ, R17.reuse ;  /* 0x000000ffff1d9224 */ /* 0x100fe400078e0011 */
[----:B------:R-:W-:Y:S02]  /*0a90*/  @!P0 IMAD.MOV.U32 R19, RZ, RZ, R17 ;  /* 0x000000ffff138224 */ /* 0x000fe400078e0011 */
[----:B------:R-:W-:Y:S02]  /*0aa0*/  @!P1 IMAD R7, R7, c[0x0][0x190], RZ ;  /* 0x0000640007079a24 */ /* 0x000fe400078e02ff */
[----:B------:R-:W-:-:S02]  /*0ab0*/  @!P1 IMAD.MOV.U32 R28, RZ, RZ, R18 ;  /* 0x000000ffff1c9224 */ /* 0x000fc400078e0012 */
[C---:B------:R-:W-:Y:S02]  /*0ac0*/  @!P3 IMAD R11, R216.reuse, c[0x0][0x194], R11 ;  /* 0x00006500d80bba24 */ /* 0x040fe400078e020b */
[----:B------:R-:W-:-:S04]  /*0ad0*/  @!P3 IMAD.WIDE.U32 R16, R216, c[0x0][0x190], R16 ;  /* 0x00006400d810ba25 */ /* 0x000fc800078e0010 */
[----:B------:R-:W-:Y:S02]  /*0ae0*/  @!P0 IMAD R13, R13, c[0x0][0x190], RZ ;  /* 0x000064000d0d8a24 */ /* 0x000fe400078e02ff */
[C---:B------:R-:W-:Y:S02]  /*0af0*/  @!P1 IMAD R7, R24.reuse, c[0x0][0x194], R7 ;  /* 0x0000650018079a24 */ /* 0x040fe400078e0207 */
[----:B------:R-:W-:Y:S01]  /*0b00*/  @!P1 IMAD.WIDE.U32 R24, R24, c[0x0][0x190], R28 ;  /* 0x0000640018189a25 */ /* 0x000fe200078e001c */
[----:B------:R-:W-:-:S03]  /*0b10*/  @!P3 LEA R28, P4, R16, c[0x0][0x160], 0x1 ;  /* 0x00005800101cba11 */ /* 0x000fc600078808ff */
[----:B------:R-:W-:Y:S02]  /*0b20*/  @!P3 IMAD.IADD R11, R17, 0x1, R11 ;  /* 0x00000001110bb824 */ /* 0x000fe400078e020b */
[C---:B------:R-:W-:Y:S02]  /*0b30*/  @!P0 IMAD R10, R12.reuse, c[0x0][0x194], R13 ;  /* 0x000065000c0a8a24 */ /* 0x040fe400078e020d */
[----:B------:R-:W-:Y:S01]  /*0b40*/  @!P0 IMAD.WIDE.U32 R12, R12, c[0x0][0x190], R18 ;  /* 0x000064000c0c8a25 */ /* 0x000fe200078e0012 */
[----:B------:R-:W-:Y:S02]  /*0b50*/  @!P3 LEA.HI.X R29, R16, c[0x0][0x164], R11, 0x1, P4 ;  /* 0x00005900101dba11 */ /* 0x000fe400020f0c0b */
[----:B------:R-:W-:Y:S01]  /*0b60*/  @!P1 LEA R18, P5, R24, c[0x0][0x160], 0x1 ;  /* 0x0000580018129a11 */ /* 0x000fe200078a08ff */
[----:B------:R-:W-:Y:S01]  /*0b70*/  @!P2 IMAD.IADD R4, R27, 0x1, R4 ;  /* 0x000000011b04a824 */ /* 0x000fe200078e0204 */
[----:B------:R-:W-:Y:S01]  /*0b80*/  @!P0 LEA R16, P4, R12, c[0x0][0x160], 0x1 ;  /* 0x000058000c108a11 */ /* 0x000fe200078808ff */
[----:B------:R-:W-:-:S02]  /*0b90*/  @!P0 IMAD.IADD R10, R13, 0x1, R10 ;  /* 0x000000010d0a8824 */ /* 0x000fc400078e020a */
[----:B------:R-:W-:Y:S01]  /*0ba0*/  IMAD.SHL.U32 R204, R204, 0x2, RZ ;  /* 0x00000002cccc7824 */ /* 0x000fe200078e00ff */
[----:B------:R-:W-:Y:S01]  /*0bb0*/  @!P2 LEA.HI.X R31, R26, c[0x0][0x164], R4, 0x1, P6 ;  /* 0x000059001a1faa11 */ /* 0x000fe200030f0c04 */
[----:B------:R-:W-:Y:S01]  /*0bc0*/  IMAD R11, R21, c[0x0][0x198], RZ ;  /* 0x00006600150b7a24 */ /* 0x000fe200078e02ff */
[----:B------:R-:W-:Y:S01]  /*0bd0*/  @!P0 LEA.HI.X R17, R12, c[0x0][0x164], R10, 0x1, P4 ;  /* 0x000059000c118a11 */ /* 0x000fe200020f0c0a */
[C---:B------:R-:W-:Y:S01]  /*0be0*/  IMAD.WIDE.U32 R12, R20.reuse, c[0x0][0x198], R214 ;  /* 0x00006600140c7a25 */ /* 0x040fe200078e00d6 */
[----:B------:R-:W-:Y:S01]  /*0bf0*/  @!PT LDS RZ, [RZ] ;  /* 0x00000000fffff984 */ /* 0x000fe20000000800 */
[----:B------:R-:W-:Y:S01]  /*0c00*/  @!PT LDS RZ, [RZ] ;  /* 0x00000000fffff984 */ /* 0x000fe20000000800 */
[----:B------:R-:W-:Y:S01]  /*0c10*/  @!PT LDS RZ, [RZ] ;  /* 0x00000000fffff984 */ /* 0x000fe20000000800 */
[----:B------:R1:W-:Y:S03]  /*0c20*/  @!P3 LDGSTS.E.BYPASS.LTC128B.128 [R204], [R28.64] ;  /* 0x000000001cccbfae */ /* 0x0003e6000b901d46 */
[----:B------:R-:W-:Y:S01]  /*0c30*/  @!P1 IMAD.IADD R7, R25, 0x1, R7 ;  /* 0x0000000119079824 */ /* 0x000fe200078e0207 */
[----:B------:R1:W-:Y:S01]  /*0c40*/  @!P3 LDGSTS.E.BYPASS.LTC128B.128 [R204+0x4000], [R28.64+0x80] ;  /* 0x040000801cccbfae */ /* 0x0003e2000b901d46 */
[----:B------:R-:W-:Y:S01]  /*0c50*/  IMAD R10, R20, c[0x0][0x19c], R11 ;  /* 0x00006700140a7a24 */ /* 0x000fe200078e020b */
[----:B------:R-:W-:Y:S01]  /*0c60*/  SHF.R.S32.HI R11, RZ, 0x1f, R85 ;  /* 0x0000001fff0b7819 */ /* 0x000fe20000011455 */
[----:B------:R-:W-:Y:S01]  /*0c70*/  IMAD.MOV.U32 R4, RZ, RZ, c[0x0][0x198] ;  /* 0x00006600ff047624 */ /* 0x000fe200078e00ff */
[----:B------:R1:W-:Y:S01]  /*0c80*/  @!P3 LDGSTS.E.BYPASS.LTC128B.128 [R204+0x8000], [R28.64+0x100] ;  /* 0x080001001cccbfae */ /* 0x0003e2000b901d46 */
[----:B------:R-:W-:Y:S01]  /*0c90*/  @!P1 LEA.HI.X R19, R24, c[0x0][0x164], R7, 0x1, P5 ;  /* 0x0000590018139a11 */ /* 0x000fe200028f0c07 */
[----:B------:R-:W-:-:S02]  /*0ca0*/  IMAD R7, R85, -0x40, R86 ;  /* 0xffffffc055077824 */ /* 0x000fc400078e0256 */
[----:B------:R1:W-:Y:S01]  /*0cb0*/  @!P2 LDGSTS.E.BYPASS.LTC128B.128 [R204+0x1000], [R30.64] ;  /* 0x010000001eccafae */ /* 0x0003e2000b901d46 */
[----:B------:R-:W-:Y:S01]  /*0cc0*/  SHF.L.U64.HI R201, R4, R201, c[0x0][0x19c] ;  /* 0x0000670004c97619 */ /* 0x000fe200000102c9 */
[C---:B------:R-:W-:Y:S01]  /*0cd0*/  IMAD.WIDE.U32 R26, R20.reuse, c[0x0][0x1a0], R214 ;  /* 0x00006800141a7a25 */ /* 0x040fe200078e00d6 */
[-C--:B------:R-:W-:Y:S01]  /*0ce0*/  ISETP.GE.AND P6, PT, R20, R7.reuse, PT ;  /* 0x000000071400720c */ /* 0x080fe20003fc6270 */
[----:B------:R1:W-:Y:S01]  /*0cf0*/  @!P2 LDGSTS.E.BYPASS.LTC128B.128 [R204+0x5000], [R30.64+0x80] ;  /* 0x050000801eccafae */ /* 0x0003e2000b901d46 */
[CC--:B------:R-:W-:Y:S01]  /*0d00*/  ISETP.GE.AND P5, PT, R5.reuse, R7.reuse, PT ;  /* 0x000000070500720c */ /* 0x0c0fe20003fa6270 */
[----:B------:R-:W-:Y:S01]  /*0d10*/  IMAD.SHL.U32 R202, R4, 0x40, RZ ;  /* 0x0000004004ca7824 */ /* 0x000fe200078e00ff */
[-C--:B------:R-:W-:Y:S01]  /*0d20*/  ISETP.GE.AND P3, PT, R5, R7.reuse, PT ;  /* 0x000000070500720c */ /* 0x080fe20003f66270 */
[----:B------:R1:W-:Y:S01]  /*0d30*/  @!P2 LDGSTS.E.BYPASS.LTC128B.128 [R204+0x9000], [R30.64+0x100] ;  /* 0x090001001eccafae */ /* 0x0003e2000b901d46 */
[----:B------:R-:W-:Y:S01]  /*0d40*/  IADD3 R210, P2, R8, R12, RZ ;  /* 0x0000000c08d27210 */ /* 0x000fe20007f5e0ff */
[----:B------:R-:W-:Y:S01]  /*0d50*/  IMAD R5, R21, c[0x0][0x1a0], RZ ;  /* 0x0000680015057a24 */ /* 0x000fe200078e02ff */
[----:B------:R-:W-:Y:S01]  /*0d60*/  ISETP.GE.AND P4, PT, R20, R7, PT ;  /* 0x000000071400720c */ /* 0x000fe20003f86270 */
[----:B------:R-:W-:Y:S01]  /*0d70*/  IMAD R8, R201, R85, RZ ;  /* 0x00000055c9087224 */ /* 0x000fe200078e02ff */
[----:B------:R-:W-:Y:S01]  /*0d80*/  IADD3.X R211, R3, R13, R10, P2, !PT ;  /* 0x0000000d03d37210 */ /* 0x000fe200017fe40a */
[----:B------:R-:W-:Y:S01]  /*0d90*/  IMAD.MOV.U32 R3, RZ, RZ, 0x5 ;  /* 0x00000005ff037424 */ /* 0x000fe200078e00ff */
[----:B------:R-:W-:Y:S01]  /*0da0*/  IADD3 R22, P2, R22, R26, RZ ;  /* 0x0000001a16167210 */ /* 0x000fe20007f5e0ff */
[----:B------:R-:W-:Y:S01]  /*0db0*/  IMAD R5, R20, c[0x0][0x1a4], R5 ;  /* 0x0000690014057a24 */ /* 0x000fe200078e0205 */
[----:B------:R2:W-:Y:S01]  /*0dc0*/  @!P1 LDGSTS.E.BYPASS.LTC128B.128 [R204+0x2000], [R18.64] ;  /* 0x0200000012cc9fae */ /* 0x0005e2000b901d46 */
[----:B------:R-:W-:Y:S01]  /*0dd0*/  IMAD.WIDE.U32 R210, R208, c[0x0][0x1b0], R210 ;  /* 0x00006c00d0d27a25 */ /* 0x000fe200078e00d2 */
[----:B------:R-:W-:-:S02]  /*0de0*/  SHF.L.U64.HI R3, R4, R3, c[0x0][0x19c] ;  /* 0x0000670004037619 */ /* 0x000fc40000010203 */
[----:B------:R-:W-:Y:S01]  /*0df0*/  IADD3.X R23, R14, R27, R5, P2, !PT ;  /* 0x0000001b0e177210 */ /* 0x000fe200017fe405 */
[----:B------:R-:W-:Y:S01]  /*0e00*/  IMAD.IADD R213, R211, 0x1, R213 ;  /* 0x00000001d3d57824 */ /* 0x000fe200078e02d5 */
[----:B------:R2:W-:Y:S01]  /*0e10*/  @!P1 LDGSTS.E.BYPASS.LTC128B.128 [R204+0x6000], [R18.64+0x80] ;  /* 0x0600008012cc9fae */ /* 0x0005e2000b901d46 */
[----:B------:R-:W-:Y:S01]  /*0e20*/  IMAD.MOV.U32 R212, RZ, RZ, R210 ;  /* 0x000000ffffd47224 */ /* 0x000fe200078e00d2 */
[----:B------:R-:W-:Y:S01]  /*0e30*/  LOP3.LUT R7, R197, 0xfffffff0, RZ, 0xc0, !PT ;  /* 0xfffffff0c5077812 */ /* 0x000fe200078ec0ff */
[-C--:B------:R-:W-:Y:S01]  /*0e40*/  IMAD R8, R11, R202.reuse, R8 ;  /* 0x000000ca0b087224 */ /* 0x080fe200078e0208 */
[----:B------:R2:W-:Y:S01]  /*0e50*/  @!P1 LDGSTS.E.BYPASS.LTC128B.128 [R204+0xa000], [R18.64+0x100] ;  /* 0x0a00010012cc9fae */ /* 0x0005e2000b901d46 */
[----:B------:R-:W-:Y:S01]  /*0e60*/  IMAD.WIDE.U32 R24, R85, R202, R212 ;  /* 0x000000ca55187225 */ /* 0x000fe200078e00d4 */
[----:B------:R-:W-:Y:S02]  /*0e70*/  SHF.R.S32.HI R12, RZ, 0x4, R197 ;  /* 0x00000004ff0c7819 */ /* 0x000fe400000114c5 */
[----:B------:R3:W-:Y:S01]  /*0e80*/  @!P0 LDGSTS.E.BYPASS.LTC128B.128 [R204+0x3000], [R16.64] ;  /* 0x0300000010cc8fae */ /* 0x0007e2000b901d46 */
[----:B------:R-:W-:Y:S01]  /*0e90*/  IMAD.IADD R8, R25, 0x1, R8 ;  /* 0x0000000119087824 */ /* 0x000fe200078e0208 */
[----:B------:R-:W-:Y:S01]  /*0ea0*/  @!P6 LEA R14, P2, R24, c[0x0][0x168], 0x1 ;  /* 0x00005a00180eea11 */ /* 0x000fe200078408ff */
[----:B------:R-:W-:Y:S01]  /*0eb0*/  IMAD.SHL.U32 R4, R4, 0x20, RZ ;  /* 0x0000002004047824 */ /* 0x000fe200078e00ff */
[----:B------:R3:W-:Y:S01]  /*0ec0*/  @!P0 LDGSTS.E.BYPASS.LTC128B.128 [R204+0x7000], [R16.64+0x80] ;  /* 0x0700008010cc8fae */ /* 0x0007e2000b901d46 */
[----:B------:R-:W-:Y:S01]  /*0ed0*/  IMAD.IADD R10, R6, 0x1, -R7 ;  /* 0x00000001060a7824 */ /* 0x000fe200078e0a07 */
[----:B------:R-:W-:Y:S01]  /*0ee0*/  @!P6 LEA.HI.X R15, R24, c[0x0][0x16c], R8, 0x1, P2 ;  /* 0x00005b00180fea11 */ /* 0x000fe200010f0c08 */
[----:B------:R-:W-:Y:S01]  /*0ef0*/  IMAD R199, R208, c[0x0][0x1bc], R199 ;  /* 0x00006f00d0c77a24 */ /* 0x000fe200078e02c7 */
[----:B------:R-:W-:Y:S01]  /*0f00*/  @!P5 IADD3 R13, P2, R4, R24, RZ ;  /* 0x00000018040dd210 */ /* 0x000fe20007f5e0ff */
[----:B------:R3:W-:Y:S01]  /*0f10*/  @!P0 LDGSTS.E.BYPASS.LTC128B.128 [R204+0xb000], [R16.64+0x100] ;  /* 0x0b00010010cc8fae */ /* 0x0007e2000b901d46 */
[----:B------:R-:W-:Y:S01]  /*0f20*/  SHF.R.S32.HI R7, RZ, 0x1f, R10 ;  /* 0x0000001fff077819 */ /* 0x000fe2000001140a */
[----:B------:R-:W-:Y:S01]  /*0f30*/  IMAD.WIDE.U32 R208, R208, c[0x0][0x1b8], R22 ;  /* 0x00006e00d0d07a25 */ /* 0x000fe200078e0016 */
[----:B------:R-:W-:Y:S01]  /*0f40*/  LEA.HI R197, R197, R12, RZ, 0x1 ;  /* 0x0000000cc5c57211 */ /* 0x000fe200078f08ff */
[----:B------:R4:W-:Y:S01]  /*0f50*/  @!P6 LDGSTS.E.BYPASS.LTC128B.128 [R204+0xc000], [R14.64] ;  /* 0x0c0000000eccefae */ /* 0x0009e2000b901d46 */
[----:B------:R-:W-:Y:S01]  /*0f60*/  LEA.HI R7, R7, R10, RZ, 0x3 ;  /* 0x0000000a07077211 */ /* 0x000fe200078f18ff */
[----:B------:R-:W-:Y:S01]  /*0f70*/  @!P5 IMAD.X R8, R3, 0x1, R8, P2 ;  /* 0x000000010308d824 */ /* 0x000fe200010e0608 */
[----:B------:R-:W-:Y:S01]  /*0f80*/  @!P5 LEA R24, P2, R13, c[0x0][0x168], 0x1 ;  /* 0x00005a000d18da11 */ /* 0x000fe200078408ff */
[----:B------:R4:W-:Y:S01]  /*0f90*/  @!P6 LDGSTS.E.BYPASS.LTC128B.128 [R204+0xe000], [R14.64+0x80] ;  /* 0x0e0000800eccefae */ /* 0x0009e2000b901d46 */
[----:B------:R-:W-:Y:S01]  /*0fa0*/  LOP3.LUT R5, R7, 0xfffffff8, RZ, 0xc0, !PT ;  /* 0xfffffff807057812 */ /* 0x000fe200078ec0ff */
[----:B------:R-:W-:Y:S01]  /*0fb0*/  IMAD.IADD R199, R209, 0x1, R199 ;  /* 0x00000001d1c77824 */ /* 0x000fe200078e02c7 */
[----:B------:R-:W-:Y:S01]  /*0fc0*/  @!P5 LEA.HI.X R25, R13, c[0x0][0x16c], R8, 0x1, P2 ;  /* 0x00005b000d19da11 */ /* 0x000fe200010f0c08 */
[----:B------:R4:W-:Y:S01]  /*0fd0*/  @!P6 LDGSTS.E.BYPASS.LTC128B.128 [R204+0x10000], [R14.64+0x100] ;  /* 0x100001000eccefae */ /* 0x0009e2000b901d46 */
[----:B------:R-:W-:Y:S01]  /*0fe0*/  IMAD R8, R11, c[0x0][0x1a0], RZ ;  /* 0x000068000b087a24 */ /* 0x000fe200078e02ff */
[----:B------:R-:W-:Y:S01]  /*0ff0*/  LOP3.LUT R197, R197, 0xfffffffe, RZ, 0xc0, !PT ;  /* 0xfffffffec5c57812 */ /* 0x000fe200078ec0ff */
[C---:B--2---:R-:W-:Y:S01]  /*1000*/  IMAD.WIDE.U32 R18, R85.reuse, c[0x0][0x1a0], RZ ;  /* 0x0000680055127a25 */ /* 0x044fe200078e00ff */
[----:B------:R2:W-:Y:S03]  /*1010*/  @!P5 LDGSTS.E.BYPASS.LTC128B.128 [R204+0xd000], [R24.64] ;  /* 0x0d00000018ccdfae */ /* 0x0005e6000b901d46 */
[----:B------:R-:W-:Y:S01]  /*1020*/  IMAD R13, R85, c[0x0][0x1a4], R8 ;  /* 0x00006900550d7a24 */ /* 0x000fe200078e0208 */
[----:B------:R2:W-:Y:S01]  /*1030*/  @!P5 LDGSTS.E.BYPASS.LTC128B.128 [R204+0xf000], [R24.64+0x80] ;  /* 0x0f00008018ccdfae */ /* 0x0005e2000b901d46 */
[----:B------:R-:W-:Y:S01]  /*1040*/  IMAD.IADD R5, R10, 0x1, -R5 ;  /* 0x000000010a057824 */ /* 0x000fe200078e0a05 */
[----:B------:R-:W-:Y:S01]  /*1050*/  LEA R8, P0, R18, R208, 0x6 ;  /* 0x000000d012087211 */ /* 0x000fe200078030ff */
[----:B------:R-:W-:Y:S01]  /*1060*/  IMAD.IADD R197, R12, 0x1, -R197 ;  /* 0x000000010cc57824 */ /* 0x000fe200078e0ac5 */
[----:B------:R2:W-:Y:S01]  /*1070*/  @!P5 LDGSTS.E.BYPASS.LTC128B.128 [R204+0x11000], [R24.64+0x100] ;  /* 0x1100010018ccdfae */ /* 0x0005e2000b901d46 */
[----:B------:R-:W-:-:S02]  /*1080*/  IMAD.IADD R10, R19, 0x1, R13 ;  /* 0x00000001130a7824 */ /* 0x000fc400078e020d */
[----:B------:R-:W-:Y:S01]  /*1090*/  IMAD.SHL.U32 R12, R0, 0x40, RZ ;  /* 0x00000040000c7824 */ /* 0x000fe200078e00ff */
[----:B------:R-:W0:Y:S01]  /*10a0*/  LDGDEPBAR ;  /* 0x00000000000079af */ /* 0x000e220000000000 */
[----:B------:R-:W-:Y:S01]  /*10b0*/  IMAD.SHL.U32 R84, R5, 0x40, RZ ;  /* 0x0000004005547824 */ /* 0x000fe200078e00ff */
[----:B------:R-:W-:Y:S01]  /*10c0*/  LEA.HI.X R19, R18, R199, R10, 0x6, P0 ;  /* 0x000000c712137211 */ /* 0x000fe200000f340a */
[----:B------:R-:W-:Y:S01]  /*10d0*/  IMAD.SHL.U32 R21, R20, 0x8, RZ ;  /* 0x0000000814157824 */ /* 0x000fe200078e00ff */
[----:B------:R-:W-:Y:S01]  /*10e0*/  LOP3.LUT R12, R12, 0x1c0, RZ, 0xc0, !PT ;  /* 0x000001c00c0c7812 */ /* 0x000fe200078ec0ff */
[----:B------:R-:W-:Y:S01]  /*10f0*/  IMAD.SHL.U32 R11, R197, 0x8, RZ ;  /* 0x00000008c50b7824 */ /* 0x000fe200078e00ff */
[----:B------:R-:W-:Y:S01]  /*1100*/  LOP3.LUT R84, R84, 0x1c0, RZ, 0xc0, !PT ;  /* 0x000001c054547812 */ /* 0x000fe200078ec0ff */
[----:B------:R-:W-:Y:S01]  /*1110*/  @!P3 IMAD.MOV.U32 R10, RZ, RZ, c[0x0][0x1a0] ;  /* 0x00006800ff0ab624 */ /* 0x000fe200078e00ff */
[----:B------:R-:W-:Y:S01]  /*1120*/  LOP3.LUT R13, R12, 0x8, R21, 0xf8, !PT ;  /* 0x000000080c0d7812 */ /* 0x000fe200078ef815 */
[----:B------:R-:W-:Y:S01]  /*1130*/  IMAD.SHL.U32 R87, R7, 0x40, RZ ;  /* 0x0000004007577824 */ /* 0x000fe200078e00ff */
[----:B------:R-:W-:-:S02]  /*1140*/  LOP3.LUT R11, R84, 0x8, R11, 0xf8, !PT ;  /* 0x00000008540b7812 */ /* 0x000fc400078ef80b */
[----:B----4-:R-:W-:Y:S01]  /*1150*/  LEA.HI R14, R9, R6, RZ, 0x5 ;  /* 0x00000006090e7211 */ /* 0x010fe200078f28ff */
[----:B------:R-:W-:Y:S01]  /*1160*/  @!P3 IMAD.MOV.U32 R9, RZ, RZ, c[0x0][0x1a4] ;  /* 0x00006900ff09b624 */ /* 0x000fe200078e00ff */
[----:B------:R-:W-:Y:S01]  /*1170*/  SHF.R.U32.HI R12, RZ, 0x3, R12 ;  /* 0x00000003ff0c7819 */ /* 0x000fe2000001160c */
[----:B------:R-:W-:Y:S01]  /*1180*/  IMAD.SHL.U32 R6, R6, 0x2, RZ ;  /* 0x0000000206067824 */ /* 0x000fe200078e00ff */
[----:B------:R-:W-:Y:S02]  /*1190*/  SHF.R.U32.HI R84, RZ, 0x3, R84 ;  /* 0x00000003ff547819 */ /* 0x000fe40000011654 */
[----:B------:R-:W-:Y:S02]  /*11a0*/  @!P3 LEA R7, P0, R10, R8, 0x5 ;  /* 0x000000080a07b211 */ /* 0x000fe400078028ff */
[----:B------:R-:W-:Y:S02]  /*11b0*/  SHF.R.S32.HI R14, RZ, 0x5, R14 ;  /* 0x00000005ff0e7819 */ /* 0x000fe4000001140e */
[----:B------:R-:W-:Y:S01]  /*11c0*/  LOP3.LUT R87, R87, 0xfffffe00, RZ, 0xc0, !PT ;  /* 0xfffffe0057577812 */ /* 0x000fe200078ec0ff */
[----:B------:R-:W-:-:S04]  /*11d0*/  DEPBAR.LE SB0, 0x0 ;  /* 0x000080000000791a */ /* 0x000fc80000000000 */
[----:B------:R-:W-:Y:S01]  /*11e0*/  BAR.SYNC.DEFER_BLOCKING 0x0 ;  /* 0x0000000000007b1d */ /* 0x000fe20000010000 */
[----:B---3--:R-:W-:Y:S02]  /*11f0*/  @!P4 LEA R16, P1, R8, c[0x0][0x170], 0x1 ;  /* 0x00005c000810ca11 */ /* 0x008fe400078208ff */
[----:B------:R-:W-:Y:S02]  /*1200*/  LOP3.LUT R12, R13, R12, RZ, 0x3c, !PT ;  /* 0x0000000c0d0c7212 */ /* 0x000fe400078e3cff */
[----:B------:R-:W-:Y:S02]  /*1210*/  LOP3.LUT R84, R11, R84, RZ, 0x3c, !PT ;  /* 0x000000540b547212 */ /* 0x000fe400078e3cff */
[----:B------:R-:W-:Y:S01]  /*1220*/  @!P3 LEA.HI.X R10, R10, R19, R9, 0x5, P0 ;  /* 0x000000130a0ab211 */ /* 0x000fe200000f2c09 */
[----:B------:R-:W-:Y:S01]  /*1230*/  IMAD R9, R14, 0x400, R87 ;  /* 0x000004000e097824 */ /* 0x000fe200078e0257 */
[----:B------:R-:W-:Y:S01]  /*1240*/  @!P3 LEA R20, P0, R7, c[0x0][0x170], 0x1 ;  /* 0x00005c000714ba11 */ /* 0x000fe200078008ff */
[----:B------:R-:W-:Y:S01]  /*1250*/  IMAD R197, R197, 0x200, R12 ;  /* 0x00000200c5c57824 */ /* 0x000fe200078e020c */
[----:B------:R-:W-:Y:S01]  /*1260*/  @!P4 LEA.HI.X R17, R8, c[0x0][0x174], R19, 0x1, P1 ;  /* 0x00005d000811ca11 */ /* 0x000fe200008f0c13 */
[----:B------:R-:W-:Y:S01]  /*1270*/  IMAD.IADD R198, R84, 0x1, R9 ;  /* 0x0000000154c67824 */ /* 0x000fe200078e0209 */
[----:B------:R-:W-:Y:S01]  /*1280*/  @!P3 LEA.HI.X R21, R7, c[0x0][0x174], R10, 0x1, P0 ;  /* 0x00005d000715ba11 */ /* 0x000fe200000f0c0a */
[----:B------:R-:W-:Y:S01]  /*1290*/  IMAD.SHL.U32 R197, R197, 0x2, RZ ;  /* 0x00000002c5c57824 */ /* 0x000fe200078e00ff */
[----:B------:R-:W-:Y:S01]  /*12a0*/  LOP3.LUT R6, R6, 0x6, RZ, 0xc0, !PT ;  /* 0x0000000606067812 */ /* 0x000fe200078ec0ff */
[----:B------:R-:W-:-:S02]  /*12b0*/  IMAD.SHL.U32 R198, R198, 0x2, RZ ;  /* 0x00000002c6c67824 */ /* 0x000fc400078e00ff */
[----:B------:R-:W-:Y:S01]  /*12c0*/  IMAD.MOV.U32 R7, RZ, RZ, 0x10 ;  /* 0x00000010ff077424 */ /* 0x000fe200078e00ff */
[----:B------:R-:W-:Y:S01]  /*12d0*/  IADD3 R195, R197, 0xc020, RZ ;  /* 0x0000c020c5c37810 */ /* 0x000fe20007ffe0ff */
[----:B------:R-:W-:Y:S02]  /*12e0*/  IMAD R85, R85, 0x40, R6 ;  /* 0x0000004055557824 */ /* 0x000fe400078e0206 */
[----:B------:R-:W-:Y:S01]  /*12f0*/  R2P PR, R5, 0x6 ;  /* 0x0000000605007804 */ /* 0x000fe20000000000 */
[----:B------:R-:W-:Y:S01]  /*1300*/  IMAD.MOV.U32 R5, RZ, RZ, 0x20 ;  /* 0x00000020ff057424 */ /* 0x000fe200078e00ff */
[----:B------:R-:W-:Y:S03]  /*1310*/  @P4 STS.128 [R204+0x12000], RZ ;  /* 0x012000ffcc004388 */ /* 0x000fe60000000c00 */
[----:B------:R-:W-:Y:S01]  /*1320*/  SEL R7, R7, 0xfffffff0, !P1 ;  /* 0xfffffff007077807 */ /* 0x000fe20004800000 */
[----:B------:R-:W-:Y:S01]  /*1330*/  @P4 STS.128 [R204+0x14000], RZ ;  /* 0x014000ffcc004388 */ /* 0x000fe20000000c00 */
[----:B------:R-:W-:-:S02]  /*1340*/  SEL R5, R5, 0xffffffe0, !P2 ;  /* 0xffffffe005057807 */ /* 0x000fc40005000000 */
[----:B------:R-:W-:Y:S01]  /*1350*/  R2P PR, R0, 0x6 ;  /* 0x0000000600007804 */ /* 0x000fe20000000000 */
[----:B------:R-:W-:Y:S01]  /*1360*/  @P4 STS.128 [R204+0x16000], RZ ;  /* 0x016000ffcc004388 */ /* 0x000fe20000000c00 */
[----:B------:R-:W-:Y:S01]  /*1370*/  IADD3 R0, R197, 0xc000, RZ ;  /* 0x0000c000c5007810 */ /* 0x000fe20007ffe0ff */
[--C-:B------:R-:W-:Y:S02]  /*1380*/  IMAD R196, R7, 0x2, R198.reuse ;  /* 0x0000000207c47824 */ /* 0x100fe400078e02c6 */
[----:B------:R-:W-:Y:S01]  /*1390*/  @!PT LDS RZ, [RZ] ;  /* 0x00000000fffff984 */ /* 0x000fe20000000800 */
[----:B------:R-:W-:Y:S01]  /*13a0*/  @!PT LDS RZ, [RZ] ;  /* 0x00000000fffff984 */ /* 0x000fe20000000800 */
[----:B------:R-:W-:Y:S01]  /*13b0*/  @!PT LDS RZ, [RZ] ;  /* 0x00000000fffff984 */ /* 0x000fe20000000800 */
[----:B------:R3:W-:Y:S01]  /*13c0*/  @!P4 LDGSTS.E.BYPASS.LTC128B.128 [R204+0x12000], [R16.64] ;  /* 0x1200000010cccfae */ /* 0x0007e2000b901d46 */
[C---:B------:R-:W-:Y:S02]  /*13d0*/  IMAD R194, R5.reuse, 0x2, R198 ;  /* 0x0000000205c27824 */ /* 0x040fe400078e02c6 */
[----:B------:R-:W-:Y:S01]  /*13e0*/  IMAD R193, R5, 0x2, R196 ;  /* 0x0000000205c17824 */ /* 0x000fe200078e02c4 */
[----:B------:R3:W-:Y:S04]  /*13f0*/  @!P4 LDGSTS.E.BYPASS.LTC128B.128 [R204+0x14000], [R16.64+0x80] ;  /* 0x1400008010cccfae */ /* 0x0007e8000b901d46 */
[----:B------:R3:W-:Y:S01]  /*1400*/  @!P4 LDGSTS.E.BYPASS.LTC128B.128 [R204+0x16000], [R16.64+0x100] ;  /* 0x1600010010cccfae */ /* 0x0007e2000b901d46 */
[----:B------:R-:W-:Y:S01]  /*1410*/  @P1 IADD3 R195, R0, -0x20, RZ ;  /* 0xffffffe000c31810 */ /* 0x000fe20007ffe0ff */
[----:B------:R-:W-:-:S02]  /*1420*/  IMAD.MOV.U32 R0, RZ, RZ, 0x40 ;  /* 0x00000040ff007424 */ /* 0x000fc400078e00ff */
[----:B------:R-:W-:Y:S01]  /*1430*/  @P3 STS.128 [R204+0x13000], RZ ;  /* 0x013000ffcc003388 */ /* 0x000fe20000000c00 */
[----:B------:R-:W-:Y:S02]  /*1440*/  IADD3 R187, R195, 0x800, RZ ;  /* 0x00000800c3bb7810 */ /* 0x000fe40007ffe0ff */
[----:B------:R-:W-:Y:S01]  /*1450*/  SEL R0, R0, 0xffffffc0, !P2 ;  /* 0xffffffc000007807 */ /* 0x000fe20005000000 */
[----:B------:R-:W-:Y:S01]  /*1460*/  @P3 STS.128 [R204+0x15000], RZ ;  /* 0x015000ffcc003388 */ /* 0x000fe20000000c00 */
[----:B------:R-:W-:Y:S02]  /*1470*/  ISETP.GE.AND P2, PT, R85, R86, PT ;  /* 0x000000565500720c */ /* 0x000fe40003f46270 */
[----:B------:R-:W-:Y:S01]  /*1480*/  IADD3 R186, R195, 0x1000, RZ ;  /* 0x00001000c3ba7810 */ /* 0x000fe20007ffe0ff */
[----:B------:R-:W-:Y:S01]  /*1490*/  @P3 STS.128 [R204+0x17000], RZ ;  /* 0x017000ffcc003388 */ /* 0x000fe20000000c00 */
[----:B------:R-:W-:Y:S01]  /*14a0*/  IMAD.IADD R191, R197, 0x1, R0 ;  /* 0x00000001c5bf7824 */ /* 0x000fe200078e0200 */
[----:B------:R-:W-:Y:S01]  /*14b0*/  IADD3 R185, R195, 0x1800, RZ ;  /* 0x00001800c3b97810 */ /* 0x000fe20007ffe0ff */
[----:B------:R-:W-:Y:S01]  /*14c0*/  IMAD.IADD R184, R0, 0x1, R195 ;  /* 0x0000000100b87824 */ /* 0x000fe200078e02c3 */
[----:B------:R-:W-:Y:S01]  /*14d0*/  @!PT LDS RZ, [RZ] ;  /* 0x00000000fffff984 */ /* 0x000fe20000000800 */
[----:B------:R-:W-:Y:S01]  /*14e0*/  @!PT LDS RZ, [RZ] ;  /* 0x00000000fffff984 */ /* 0x000fe20000000800 */
[----:B------:R-:W-:Y:S01]  /*14f0*/  @!PT LDS RZ, [RZ] ;  /* 0x00000000fffff984 */ /* 0x000fe20000000800 */
[----:B------:R4:W-:Y:S01]  /*1500*/  @!P3 LDGSTS.E.BYPASS.LTC128B.128 [R204+0x13000], [R20.64] ;  /* 0x1300000014ccbfae */ /* 0x0009e2000b901d46 */
[----:B------:R-:W-:Y:S01]  /*1510*/  IMAD.IADD R0, R87, 0x1, R84 ;  /* 0x0000000157007824 */ /* 0x000fe200078e0254 */
[----:B------:R-:W-:-:S02]  /*1520*/  IADD3 R183, R195, 0x2000, RZ ;  /* 0x00002000c3b77810 */ /* 0x000fc40007ffe0ff */
[----:B------:R4:W-:Y:S01]  /*1530*/  @!P3 LDGSTS.E.BYPASS.LTC128B.128 [R204+0x15000], [R20.64+0x80] ;  /* 0x1500008014ccbfae */ /* 0x0009e2000b901d46 */
[C---:B------:R-:W-:Y:S02]  /*1540*/  IADD3 R182, R195.reuse, 0x2800, RZ ;  /* 0x00002800c3b67810 */ /* 0x040fe40007ffe0ff */
[C---:B------:R-:W-:Y:S01]  /*1550*/  IADD3 R181, R195.reuse, 0x3000, RZ ;  /* 0x00003000c3b57810 */ /* 0x040fe20007ffe0ff */
[----:B------:R4:W-:Y:S01]  /*1560*/  @!P3 LDGSTS.E.BYPASS.LTC128B.128 [R204+0x17000], [R20.64+0x100] ;  /* 0x1700010014ccbfae */ /* 0x0009e2000b901d46 */
[C---:B------:R-:W-:Y:S02]  /*1570*/  IADD3 R180, R195.reuse, 0x3800, RZ ;  /* 0x00003800c3b47810 */ /* 0x040fe40007ffe0ff */
[C---:B------:R-:W-:Y:S01]  /*1580*/  IADD3 R179, R195.reuse, 0x4000, RZ ;  /* 0x00004000c3b37810 */ /* 0x040fe20007ffe0ff */
[----:B------:R-:W-:Y:S01]  /*1590*/  LDSM.16.M88.4 R68, [R198] ;  /* 0x00000000c644783b */ /* 0x000fe20000000200 */
[C---:B------:R-:W-:Y:S02]  /*15a0*/  IADD3 R178, R195.reuse, 0x4800, RZ ;  /* 0x00004800c3b27810 */ /* 0x040fe40007ffe0ff */
[C---:B------:R-:W-:Y:S01]  /*15b0*/  IADD3 R177, R195.reuse, 0x5000, RZ ;  /* 0x00005000c3b17810 */ /* 0x040fe20007ffe0ff */
[----:B---3--:R-:W4:Y:S01]  /*15c0*/  LDSM.16.M88.4 R16, [R197+0xc800] ;  /* 0x00c80000c510783b */ /* 0x008f220000000200 */
[----:B------:R-:W-:-:S03]  /*15d0*/  IADD3 R176, R195, 0x5800, RZ ;  /* 0x00005800c3b07810 */ /* 0x000fc60007ffe0ff */
[----:B------:R-:W3:Y:S04]  /*15e0*/  LDSM.16.M88.4 R40, [R197+0xc000] ;  /* 0x00c00000c528783b */ /* 0x000ee80000000200 */
[----:B------:R-:W-:Y:S04]  /*15f0*/  LDSM.16.M88.4 R36, [R196] ;  /* 0x00000000c424783b */ /* 0x000fe80000000200 */
[----:B--2---:R-:W2:Y:S04]  /*1600*/  LDSM.16.M88.4 R24, [R195+0x800] ;  /* 0x00080000c318783b */ /* 0x004ea80000000200 */
[----:B------:R-:W5:Y:S04]  /*1610*/  LDSM.16.M88.4 R8, [R197+0xd000] ;  /* 0x00d00000c508783b */ /* 0x000f680000000200 */
[----:B------:R-:W2:Y:S04]  /*1620*/  LDSM.16.M88.4 R60, [R197+0xd800] ;  /* 0x00d80000c53c783b */ /* 0x000ea80000000200 */
[----:B------:R-:W2:Y:S04]  /*1630*/  LDSM.16.M88.4 R56, [R195] ;  /* 0x00000000c338783b */ /* 0x000ea80000000200 */
[----:B------:R-:W2:Y:S04]  /*1640*/  LDSM.16.M88.4 R52, [R195+0x1000] ;  /* 0x00100000c334783b */ /* 0x000ea80000000200 */
[----:B------:R-:W2:Y:S04]  /*1650*/  LDSM.16.M88.4 R48, [R195+0x1800] ;  /* 0x00180000c330783b */ /* 0x000ea80000000200 */
[----:B-1----:R-:W-:Y:S01]  /*1660*/  LDSM.16.M88.4 R28, [R194] ;  /* 0x00000000c21c783b */ /* 0x002fe20000000200 */
[C---:B----4-:R-:W-:Y:S03]  /*1670*/  HMMA.16816.F32 R20, R68.reuse, R16, RZ ;  /* 0x000000104414723c */ /* 0x050fe600000018ff */
[----:B------:R-:W1:Y:S04]  /*1680*/  LDSM.16.M88.4 R32, [R191+0xc000] ;  /* 0x00c00000bf20783b */ /* 0x000e680000000200 */
[----:B------:R-:W-:Y:S01]  /*1690*/  LDSM.16.M88.4 R80, [R191+0xd000] ;  /* 0x00d00000bf50783b */ /* 0x000fe20000000200 */
[C---:B------:R-:W-:Y:S03]  /*16a0*/  HMMA.16816.F32 R16, R68.reuse, R18, RZ ;  /* 0x000000124410723c */ /* 0x040fe600000018ff */
[----:B------:R-:W-:Y:S04]  /*16b0*/  LDSM.16.M88.4 R76, [R191+0xd800] ;  /* 0x00d80000bf4c783b */ /* 0x000fe80000000200 */
[----:B------:R-:W-:Y:S01]  /*16c0*/  LDSM.16.M88.4 R64, [R193] ;  /* 0x00000000c140783b */ /* 0x000fe20000000200 */
[C---:B---3--:R-:W-:Y:S03]  /*16d0*/  HMMA.16816.F32 R44, R68.reuse, R40, RZ ;  /* 0x00000028442c723c */ /* 0x048fe600000018ff */
[----:B------:R-:W0:Y:S05]  /*16e0*/  LDGDEPBAR ;  /* 0x00000000000079af */ /* 0x000e2a0000000000 */
[----:B------:R-:W-:Y:S08]  /*16f0*/  HMMA.16816.F32 R40, R68, R42, RZ ;  /* 0x0000002a4428723c */ /* 0x000ff000000018ff */
[C---:B--2---:R-:W-:Y:S08]  /*1700*/  HMMA.16816.F32 R20, R36.reuse, R24, R20 ;  /* 0x000000182414723c */ /* 0x044ff00000001814 */
[----:B------:R-:W-:Y:S01]  /*1710*/  HMMA.16816.F32 R16, R36, R26, R16 ;  /* 0x0000001a2410723c */ /* 0x000fe20000001810 */
[----:B------:R-:W2:Y:S07]  /*1720*/  LDSM.16.M88.4 R24, [R191+0xc800] ;  /* 0x00c80000bf18783b */ /* 0x000eae0000000200 */
[C---:B-----5:R-:W-:Y:S08]  /*1730*/  HMMA.16816.F32 R12, R68.reuse, R8, RZ ;  /* 0x00000008440c723c */ /* 0x060ff000000018ff */
[C---:B------:R-:W-:Y:S08]  /*1740*/  HMMA.16816.F32 R8, R68.reuse, R10, RZ ;  /* 0x0000000a4408723c */ /* 0x040ff000000018ff */
[C---:B------:R-:W-:Y:S08]  /*1750*/  HMMA.16816.F32 R72, R68.reuse, R60, RZ ;  /* 0x0000003c4448723c */ /* 0x040ff000000018ff */
[----:B------:R-:W-:Y:S01]  /*1760*/  HMMA.16816.F32 R68, R68, R62, RZ ;  /* 0x0000003e4444723c */ /* 0x000fe200000018ff */
[----:B------:R-:W3:Y:S07]  /*1770*/  LDSM.16.M88.4 R60, [R184] ;  /* 0x00000000b83c783b */ /* 0x000eee0000000200 */
[C---:B------:R-:W-:Y:S08]  /*1780*/  HMMA.16816.F32 R44, R36.reuse, R56, R44 ;  /* 0x00000038242c723c */ /* 0x040ff0000000182c */
[C---:B------:R-:W-:Y:S01]  /*1790*/  HMMA.16816.F32 R40, R36.reuse, R58, R40 ;  /* 0x0000003a2428723c */ /* 0x040fe20000001828 */
[----:B------:R-:W4:Y:S07]  /*17a0*/  LDSM.16.M88.4 R56, [R184+0x800] ;  /* 0x00080000b838783b */ /* 0x000f2e0000000200 */
[C---:B------:R-:W-:Y:S08]  /*17b0*/  HMMA.16816.F32 R12, R36.reuse, R52, R12 ;  /* 0x00000034240c723c */ /* 0x040ff0000000180c */
[C---:B------:R-:W-:Y:S01]  /*17c0*/  HMMA.16816.F32 R8, R36.reuse, R54, R8 ;  /* 0x000000362408723c */ /* 0x040fe20000001808 */
[----:B------:R-:W5:Y:S07]  /*17d0*/  LDSM.16.M88.4 R52, [R184+0x1000] ;  /* 0x00100000b834783b */ /* 0x000f6e0000000200 */
[C---:B------:R-:W-:Y:S08]  /*17e0*/  HMMA.16816.F32 R72, R36.reuse, R48, R72 ;  /* 0x000000302448723c */ /* 0x040ff00000001848 */
[----:B------:R-:W-:Y:S01]  /*17f0*/  HMMA.16816.F32 R68, R36, R50, R68 ;  /* 0x000000322444723c */ /* 0x000fe20000001844 */
[----:B------:R-:W3:Y:S04]  /*1800*/  LDSM.16.M88.4 R48, [R184+0x1800] ;  /* 0x00180000b830783b */ /* 0x000ee80000000200 */
[----:B------:R-:W-:Y:S03]  /*1810*/  LDSM.16.M88.4 R36, [R198+0x4000] ;  /* 0x00400000c624783b */ /* 0x000fe60000000200 */
[C---:B-1----:R-:W-:Y:S08]  /*1820*/  HMMA.16816.F32 R44, R28.reuse, R32, R44 ;  /* 0x000000201c2c723c */ /* 0x042ff0000000182c */
[C---:B------:R-:W-:Y:S01]  /*1830*/  HMMA.16816.F32 R40, R28.reuse, R34, R40 ;  /* 0x000000221c28723c */ /* 0x040fe20000001828 */
[----:B------:R-:W1:Y:S07]  /*1840*/  LDSM.16.M88.4 R32, [R197+0xe000] ;  /* 0x00e00000c520783b */ /* 0x000e6e0000000200 */
[C---:B--2---:R-:W-:Y:S08]  /*1850*/  HMMA.16816.F32 R20, R28.reuse, R24, R20 ;  /* 0x000000181c14723c */ /* 0x044ff00000001814 */
[C---:B------:R-:W-:Y:S01]  /*1860*/  HMMA.16816.F32 R16, R28.reuse, R26, R16 ;  /* 0x0000001a1c10723c */ /* 0x040fe20000001810 */
[----:B------:R-:W-:Y:S07]  /*1870*/  LDSM.16.M88.4 R24, [R197+0xf800] ;  /* 0x00f80000c518783b */ /* 0x000fee0000000200 */
[C---:B------:R-:W-:Y:S08]  /*1880*/  HMMA.16816.F32 R12, R28.reuse, R80, R12 ;  /* 0x000000501c0c723c */ /* 0x040ff0000000180c */
[C---:B------:R-:W-:Y:S08]  /*1890*/  HMMA.16816.F32 R8, R28.reuse, R82, R8 ;  /* 0x000000521c08723c */ /* 0x040ff00000001808 */
[C---:B------:R-:W-:Y:S08]  /*18a0*/  HMMA.16816.F32 R72, R28.reuse, R76, R72 ;  /* 0x0000004c1c48723c */ /* 0x040ff00000001848 */
[----:B------:R-:W-:Y:S01]  /*18b0*/  HMMA.16816.F32 R68, R28, R78, R68 ;  /* 0x0000004e1c44723c */ /* 0x000fe20000001844 */
[----:B------:R-:W-:Y:S04]  /*18c0*/  LDSM.16.M88.4 R28, [R197+0xf000] ;  /* 0x00f00000c51c783b */ /* 0x000fe80000000200 */
[----:B------:R-:W-:Y:S03]  /*18d0*/  LDSM.16.M88.4 R76, [R196+0x4000] ;  /* 0x00400000c44c783b */ /* 0x000fe60000000200 */
[C---:B---3--:R-:W-:Y:S08]  /*18e0*/  HMMA.16816.F32 R44, R64.reuse, R60, R44 ;  /* 0x0000003c402c723c */ /* 0x048ff0000000182c */
[C---:B------:R-:W-:Y:S01]  /*18f0*/  HMMA.16816.F32 R40, R64.reuse, R62, R40 ;  /* 0x0000003e4028723c */ /* 0x040fe20000001828 */
[----:B------:R-:W2:Y:S07]  /*1900*/  LDSM.16.M88.4 R60, [R197+0xe800] ;  /* 0x00e80000c53c783b */ /* 0x000eae0000000200 */
[C---:B----4-:R-:W-:Y:S01]  /*1910*/  HMMA.16816.F32 R80, R64.reuse, R56, R20 ;  /* 0x000000384050723c */ /* 0x050fe20000001814 */
[----:B------:R-:W3:Y:S07]  /*1920*/  LDSM.16.M88.4 R20, [R195+0x2000] ;  /* 0x00200000c314783b */ /* 0x000eee0000000200 */
[C---:B------:R-:W-:Y:S08]  /*1930*/  HMMA.16816.F32 R16, R64.reuse, R58, R16 ;  /* 0x0000003a4010723c */ /* 0x040ff00000001810 */
[C---:B-----5:R-:W-:Y:S08]  /*1940*/  HMMA.16816.F32 R12, R64.reuse, R52, R12 ;  /* 0x00000034400c723c */ /* 0x060ff0000000180c */
[C---:B------:R-:W-:Y:S01]  /*1950*/  HMMA.16816.F32 R8, R64.reuse, R54, R8 ;  /* 0x000000364008723c */ /* 0x040fe20000001808 */
[----:B------:R-:W4:Y:S07]  /*1960*/  LDSM.16.M88.4 R52, [R195+0x2800] ;  /* 0x00280000c334783b */ /* 0x000f2e0000000200 */
[C---:B------:R-:W-:Y:S08]  /*1970*/  HMMA.16816.F32 R72, R64.reuse, R48, R72 ;  /* 0x000000304048723c */ /* 0x040ff00000001848 */
[----:B------:R-:W-:Y:S01]  /*1980*/  HMMA.16816.F32 R68, R64, R50, R68 ;  /* 0x000000324044723c */ /* 0x000fe20000001844 */
[----:B------:R-:W5:Y:S04]  /*1990*/  LDSM.16.M88.4 R48, [R195+0x3000] ;  /* 0x00300000c330783b */ /* 0x000f680000000200 */
[----:B------:R-:W-:Y:S03]  /*19a0*/  LDSM.16.M88.4 R64, [R195+0x3800] ;  /* 0x00380000c340783b */ /* 0x000fe60000000200 */
[C---:B-1----:R-:W-:Y:S08]  /*19b0*/  HMMA.16816.F32 R44, R36.reuse, R32, R44 ;  /* 0x00000020242c723c */ /* 0x042ff0000000182c */
[C---:B------:R-:W-:Y:S01]  /*19c0*/  HMMA.16816.F32 R56, R36.reuse, R34, R40 ;  /* 0x000000222438723c */ /* 0x040fe20000001828 */
[----:B------:R-:W-:Y:S04]  /*19d0*/  LDSM.16.M88.4 R40, [R194+0x4000] ;  /* 0x00400000c228783b */ /* 0x000fe80000000200 */
[----:B------:R-:W1:Y:S03]  /*19e0*/  LDSM.16.M88.4 R32, [R191+0xe000] ;  /* 0x00e00000bf20783b */ /* 0x000e660000000200 */
[C---:B--2---:R-:W-:Y:S08]  /*19f0*/  HMMA.16816.F32 R80, R36.reuse, R60, R80 ;  /* 0x0000003c2450723c */ /* 0x044ff00000001850 */
[C---:B------:R-:W-:Y:S01]  /*1a00*/  HMMA.16816.F32 R16, R36.reuse, R62, R16 ;  /* 0x0000003e2410723c */ /* 0x040fe20000001810 */
[----:B------:R-:W-:Y:S07]  /*1a10*/  LDSM.16.M88.4 R60, [R198+0x8000] ;  /* 0x00800000c63c783b */ /* 0x000fee0000000200 */
[C---:B------:R-:W-:Y:S08]  /*1a20*/  HMMA.16816.F32 R12, R36.reuse, R28, R12 ;  /* 0x0000001c240c723c */ /* 0x040ff0000000180c */
[C---:B------:R-:W-:Y:S01]  /*1a30*/  HMMA.16816.F32 R8, R36.reuse, R30, R8 ;  /* 0x0000001e2408723c */ /* 0x040fe20000001808 */
[----:B------:R-:W-:Y:S07]  /*1a40*/  LDSM.16.M88.4 R28, [R191+0xf800] ;  /* 0x00f80000bf1c783b */ /* 0x000fee0000000200 */
[C---:B------:R-:W-:Y:S08]  /*1a50*/  HMMA.16816.F32 R72, R36.reuse, R24, R72 ;  /* 0x000000182448723c */ /* 0x040ff00000001848 */
[----:B------:R-:W-:Y:S01]  /*1a60*/  HMMA.16816.F32 R68, R36, R26, R68 ;  /* 0x0000001a2444723c */ /* 0x000fe20000001844 */
[----:B------:R-:W2:Y:S04]  /*1a70*/  LDSM.16.M88.4 R24, [R191+0xe800] ;  /* 0x00e80000bf18783b */ /* 0x000ea80000000200 */
[----:B------:R-:W-:Y:S03]  /*1a80*/  LDSM.16.M88.4 R36, [R184+0x2000] ;  /* 0x00200000b824783b */ /* 0x000fe60000000200 */
[C---:B---3--:R-:W-:Y:S08]  /*1a90*/  HMMA.16816.F32 R44, R76.reuse, R20, R44 ;  /* 0x000000144c2c723c */ /* 0x048ff0000000182c */
[C---:B------:R-:W-:Y:S01]  /*1aa0*/  HMMA.16816.F32 R56, R76.reuse, R22, R56 ;  /* 0x000000164c38723c */ /* 0x040fe20000001838 */
[----:B------:R-:W3:Y:S07]  /*1ab0*/  LDSM.16.M88.4 R20, [R191+0xf000] ;  /* 0x00f00000bf14783b */ /* 0x000eee0000000200 */
[C---:B----4-:R-:W-:Y:S08]  /*1ac0*/  HMMA.16816.F32 R80, R76.reuse, R52, R80 ;  /* 0x000000344c50723c */ /* 0x050ff00000001850 */
[C---:B------:R-:W-:Y:S01]  /*1ad0*/  HMMA.16816.F32 R16, R76.reuse, R54, R16 ;  /* 0x000000364c10723c */ /* 0x040fe20000001810 */
[----:B------:R-:W-:Y:S07]  /*1ae0*/  LDSM.16.M88.4 R52, [R184+0x3000] ;  /* 0x00300000b834783b */ /* 0x000fee0000000200 */
[C---:B-----5:R-:W-:Y:S08]  /*1af0*/  HMMA.16816.F32 R12, R76.reuse, R48, R12 ;  /* 0x000000304c0c723c */ /* 0x060ff0000000180c */
[----:B------:R-:W-:Y:S01]  /*1b00*/  HMMA.16816.F32 R8, R76, R50, R8 ;  /* 0x000000324c08723c */ /* 0x000fe20000001808 */
[----:B------:R-:W4:Y:S07]  /*1b10*/  LDSM.16.M88.4 R48, [R193+0x4000] ;  /* 0x00400000c130783b */ /* 0x000f2e0000000200 */
[C---:B-1----:R-:W-:Y:S08]  /*1b20*/  HMMA.16816.F32 R44, R40.reuse, R32, R44 ;  /* 0x00000020282c723c */ /* 0x042ff0000000182c */
[----:B------:R-:W-:Y:S01]  /*1b30*/  HMMA.16816.F32 R56, R40, R34, R56 ;  /* 0x000000222838723c */ /* 0x000fe20000001838 */
[----:B------:R-:W1:Y:S07]  /*1b40*/  LDSM.16.M88.4 R32, [R184+0x2800] ;  /* 0x00280000b820783b */ /* 0x000e6e0000000200 */
[C---:B------:R-:W-:Y:S08]  /*1b50*/  HMMA.16816.F32 R72, R76.reuse, R64, R72 ;  /* 0x000000404c48723c */ /* 0x040ff00000001848 */
[----:B------:R-:W-:Y:S08]  /*1b60*/  HMMA.16816.F32 R68, R76, R66, R68 ;  /* 0x000000424c44723c */ /* 0x000ff00000001844 */
[C---:B--2---:R-:W-:Y:S08]  /*1b70*/  HMMA.16816.F32 R80, R40.reuse, R24, R80 ;  /* 0x000000182850723c */ /* 0x044ff00000001850 */
[C---:B------:R-:W-:Y:S01]  /*1b80*/  HMMA.16816.F32 R16, R40.reuse, R26, R16 ;  /* 0x0000001a2810723c */ /* 0x040fe20000001810 */
[----:B------:R-:W2:Y:S07]  /*1b90*/  LDSM.16.M88.4 R24, [R184+0x3800] ;  /* 0x00380000b818783b */ /* 0x000eae0000000200 */
[C---:B---3--:R-:W-:Y:S08]  /*1ba0*/  HMMA.16816.F32 R12, R40.reuse, R20, R12 ;  /* 0x00000014280c723c */ /* 0x048ff0000000180c */
[C---:B------:R-:W-:Y:S01]  /*1bb0*/  HMMA.16816.F32 R64, R40.reuse, R22, R8 ;  /* 0x000000162840723c */ /* 0x040fe20000001808 */
[----:B------:R-:W3:Y:S04]  /*1bc0*/  LDSM.16.M88.4 R20, [R197+0x10000] ;  /* 0x01000000c514783b */ /* 0x000ee80000000200 */
[----:B------:R-:W5:Y:S03]  /*1bd0*/  LDSM.16.M88.4 R8, [R197+0x10800] ;  /* 0x01080000c508783b */ /* 0x000f660000000200 */
[C---:B------:R-:W-:Y:S01]  /*1be0*/  HMMA.16816.F32 R76, R40.reuse, R28, R72 ;  /* 0x0000001c284c723c */ /* 0x040fe20000001848 */
[----:B------:R-:W2:Y:S07]  /*1bf0*/  LDSM.16.M88.4 R72, [R197+0x11000] ;  /* 0x01100000c548783b */ /* 0x000eae0000000200 */
[----:B------:R-:W-:Y:S01]  /*1c00*/  HMMA.16816.F32 R68, R40, R30, R68 ;  /* 0x0000001e2844723c */ /* 0x000fe20000001844 */
[----:B------:R-:W2:Y:S04]  /*1c10*/  LDSM.16.M88.4 R40, [R197+0x11800] ;  /* 0x01180000c528783b */ /* 0x000ea80000000200 */
[----:B------:R-:W-:Y:S03]  /*1c20*/  LDSM.16.M88.4 R28, [R195+0x4800] ;  /* 0x00480000c31c783b */ /* 0x000fe60000000200 */
[C---:B----4-:R-:W-:Y:S08]  /*1c30*/  HMMA.16816.F32 R44, R48.reuse, R36, R44 ;  /* 0x00000024302c723c */ /* 0x050ff0000000182c */
[C---:B------:R-:W-:Y:S01]  /*1c40*/  HMMA.16816.F32 R56, R48.reuse, R38, R56 ;  /* 0x000000263038723c */ /* 0x040fe20000001838 */
[----:B------:R-:W-:Y:S07]  /*1c50*/  LDSM.16.M88.4 R36, [R196+0x8000] ;  /* 0x00800000c424783b */ /* 0x000fee0000000200 */
[C---:B-1----:R-:W-:Y:S08]  /*1c60*/  HMMA.16816.F32 R80, R48.reuse, R32, R80 ;  /* 0x000000203050723c */ /* 0x042ff00000001850 */
[C---:B------:R-:W-:Y:S01]  /*1c70*/  HMMA.16816.F32 R16, R48.reuse, R34, R16 ;  /* 0x000000223010723c */ /* 0x040fe20000001810 */
[----:B------:R-:W1:Y:S07]  /*1c80*/  LDSM.16.M88.4 R32, [R195+0x4000] ;  /* 0x00400000c320783b */ /* 0x000e6e0000000200 */
[C---:B------:R-:W-:Y:S08]  /*1c90*/  HMMA.16816.F32 R12, R48.reuse, R52, R12 ;  /* 0x00000034300c723c */ /* 0x040ff0000000180c */
[C---:B------:R-:W-:Y:S01]  /*1ca0*/  HMMA.16816.F32 R64, R48.reuse, R54, R64 ;  /* 0x000000363040723c */ /* 0x040fe20000001840 */
[----:B------:R-:W4:Y:S07]  /*1cb0*/  LDSM.16.M88.4 R52, [R195+0x5000] ;  /* 0x00500000c334783b */ /* 0x000f2e0000000200 */
[C---:B--2---:R-:W-:Y:S08]  /*1cc0*/  HMMA.16816.F32 R76, R48.reuse, R24, R76 ;  /* 0x00000018304c723c */ /* 0x044ff0000000184c */
[----:B------:R-:W-:Y:S01]  /*1cd0*/  HMMA.16816.F32 R68, R48, R26, R68 ;  /* 0x0000001a3044723c */ /* 0x000fe20000001844 */
[----:B------:R-:W2:Y:S04]  /*1ce0*/  LDSM.16.M88.4 R24, [R195+0x5800] ;  /* 0x00580000c318783b */ /* 0x000ea80000000200 */
[----:B------:R-:W-:Y:S03]  /*1cf0*/  LDSM.16.M88.4 R48, [R184+0x4000] ;  /* 0x00400000b830783b */ /* 0x000fe60000000200 */
[C---:B---3--:R-:W-:Y:S08]  /*1d00*/  HMMA.16816.F32 R44, R60.reuse, R20, R44 ;  /* 0x000000143c2c723c */ /* 0x048ff0000000182c */
[C---:B------:R-:W-:Y:S08]  /*1d10*/  HMMA.16816.F32 R56, R60.reuse, R22, R56 ;  /* 0x000000163c38723c */ /* 0x040ff00000001838 */
[C---:B-----5:R-:W-:Y:S08]  /*1d20*/  HMMA.16816.F32 R80, R60.reuse, R8, R80 ;  /* 0x000000083c50723c */ /* 0x060ff00000001850 */
[C---:B------:R-:W-:Y:S01]  /*1d30*/  HMMA.16816.F32 R16, R60.reuse, R10, R16 ;  /* 0x0000000a3c10723c */ /* 0x040fe20000001810 */
[----:B------:R-:W-:Y:S07]  /*1d40*/  LDSM.16.M88.4 R8, [R191+0x10000] ;  /* 0x01000000bf08783b */ /* 0x000fee0000000200 */
[C---:B------:R-:W-:Y:S01]  /*1d50*/  HMMA.16816.F32 R20, R60.reuse, R72, R12 ;  /* 0x000000483c14723c */ /* 0x040fe2000000180c */
[----:B------:R-:W3:Y:S07]  /*1d60*/  LDSM.16.M88.4 R12, [R194+0x8000] ;  /* 0x00800000c20c783b */ /* 0x000eee0000000200 */
[C---:B------:R-:W-:Y:S08]  /*1d70*/  HMMA.16816.F32 R64, R60.reuse, R74, R64 ;  /* 0x0000004a3c40723c */ /* 0x040ff00000001840 */
[C---:B------:R-:W-:Y:S08]  /*1d80*/  HMMA.16816.F32 R76, R60.reuse, R40, R76 ;  /* 0x000000283c4c723c */ /* 0x040ff0000000184c */
[----:B------:R-:W-:Y:S01]  /*1d90*/  HMMA.16816.F32 R68, R60, R42, R68 ;  /* 0x0000002a3c44723c */ /* 0x000fe20000001844 */
[----:B------:R-:W-:Y:S07]  /*1da0*/  LDSM.16.M88.4 R40, [R191+0x11800] ;  /* 0x01180000bf28783b */ /* 0x000fee0000000200 */
[C---:B-1----:R-:W-:Y:S08]  /*1db0*/  HMMA.16816.F32 R44, R36.reuse, R32, R44 ;  /* 0x00000020242c723c */ /* 0x042ff0000000182c */
[C---:B------:R-:W-:Y:S01]  /*1dc0*/  HMMA.16816.F32 R56, R36.reuse, R34, R56 ;  /* 0x000000222438723c */ /* 0x040fe20000001838 */
[----:B------:R-:W1:Y:S07]  /*1dd0*/  LDSM.16.M88.4 R32, [R191+0x10800] ;  /* 0x01080000bf20783b */ /* 0x000e6e0000000200 */
[C---:B------:R-:W-:Y:S08]  /*1de0*/  HMMA.16816.F32 R80, R36.reuse, R28, R80 ;  /* 0x0000001c2450723c */ /* 0x040ff00000001850 */
[C---:B------:R-:W-:Y:S01]  /*1df0*/  HMMA.16816.F32 R16, R36.reuse, R30, R16 ;  /* 0x0000001e2410723c */ /* 0x040fe20000001810 */
[----:B------:R-:W5:Y:S07]  /*1e00*/  LDSM.16.M88.4 R28, [R191+0x11000] ;  /* 0x01100000bf1c783b */ /* 0x000f6e0000000200 */
[C---:B----4-:R-:W-:Y:S08]  /*1e10*/  HMMA.16816.F32 R20, R36.reuse, R52, R20 ;  /* 0x000000342414723c */ /* 0x050ff00000001814 */
[C---:B------:R-:W-:Y:S01]  /*1e20*/  HMMA.16816.F32 R64, R36.reuse, R54, R64 ;  /* 0x000000362440723c */ /* 0x040fe20000001840 */
[----:B------:R-:W4:Y:S07]  /*1e30*/  LDSM.16.M88.4 R52, [R193+0x8000] ;  /* 0x00800000c134783b */ /* 0x000f2e0000000200 */
[C---:B--2---:R-:W-:Y:S08]  /*1e40*/  HMMA.16816.F32 R76, R36.reuse, R24, R76 ;  /* 0x00000018244c723c */ /* 0x044ff0000000184c */
[----:B------:R-:W-:Y:S01]  /*1e50*/  HMMA.16816.F32 R68, R36, R26, R68 ;  /* 0x0000001a2444723c */ /* 0x000fe20000001844 */
[----:B------:R-:W2:Y:S07]  /*1e60*/  LDSM.16.M88.4 R24, [R184+0x4800] ;  /* 0x00480000b818783b */ /* 0x000eae0000000200 */
[C---:B---3--:R-:W-:Y:S08]  /*1e70*/  HMMA.16816.F32 R44, R12.reuse, R8, R44 ;  /* 0x000000080c2c723c */ /* 0x048ff0000000182c */
[C---:B------:R-:W-:Y:S01]  /*1e80*/  HMMA.16816.F32 R56, R12.reuse, R10, R56 ;  /* 0x0000000a0c38723c */ /* 0x040fe20000001838 */
[----:B------:R-:W3:Y:S07]  /*1e90*/  LDSM.16.M88.4 R8, [R184+0x5000] ;  /* 0x00500000b808783b */ /* 0x000eee0000000200 */
[C---:B-1----:R-:W-:Y:S07]  /*1ea0*/  HMMA.16816.F32 R80, R12.reuse, R32, R80 ;  /* 0x000000200c50723c */ /* 0x042fee0000001850 */
[----:B------:R-:W-:Y:S01]  /*1eb0*/  IADD3 R33, R85, 0x1, RZ ;  /* 0x0000000155217810 */ /* 0x000fe20007ffe0ff */
[----:B------:R-:W-:Y:S03]  /*1ec0*/  HMMA.16816.F32 R16, R12, R34, R16 ;  /* 0x000000220c10723c */ /* 0x000fe60000001810 */
[----:B------:R-:W-:-:S05]  /*1ed0*/  ISETP.GE.AND P1, PT, R33, R86, PT ;  /* 0x000000562100720c */ /* 0x000fca0003f26270 */
[C---:B-----5:R-:W-:Y:S07]  /*1ee0*/  HMMA.16816.F32 R20, R12.reuse, R28, R20 ;  /* 0x0000001c0c14723c */ /* 0x060fee0000001814 */
[----:B------:R-:W-:Y:S01]  /*1ef0*/  IADD3 R29, R85, 0x9, RZ ;  /* 0x00000009551d7810 */ /* 0x000fe20007ffe0ff */
[----:B------:R-:W-:Y:S03]  /*1f00*/  HMMA.16816.F32 R64, R12, R30, R64 ;  /* 0x0000001e0c40723c */ /* 0x000fe60000001840 */
[----:B------:R-:W-:-:S02]  /*1f10*/  ISETP.GE.AND P6, PT, R29, R86, PT ;  /* 0x000000561d00720c */ /* 0x000fc40003fc6270 */
[C---:B------:R-:W-:Y:S02]  /*1f20*/  IADD3 R29, R85.reuse, 0x18, RZ ;  /* 0x00000018551d7810 */ /* 0x040fe40007ffe0ff */
[----:B------:R-:W-:Y:S01]  /*1f30*/  IADD3 R31, R85, 0x8, RZ ;  /* 0x00000008551f7810 */ /* 0x000fe20007ffe0ff */
[----:B------:R-:W-:Y:S01]  /*1f40*/  HMMA.16816.F32 R76, R12, R40, R76 ;  /* 0x000000280c4c723c */ /* 0x000fe2000000184c */
[-C--:B------:R-:W-:Y:S02]  /*1f50*/  ISETP.GE.AND P3, PT, R29, R86.reuse, PT ;  /* 0x000000561d00720c */ /* 0x080fe40003f66270 */
[----:B------:R-:W-:Y:S02]  /*1f60*/  ISETP.GE.AND P0, PT, R31, R86, PT ;  /* 0x000000561f00720c */ /* 0x000fe40003f06270 */
[----:B------:R-:W-:-:S03]  /*1f70*/  IADD3 R29, R85, 0x31, RZ ;  /* 0x00000031551d7810 */ /* 0x000fc60007ffe0ff */
[----:B------:R-:W-:Y:S01]  /*1f80*/  HMMA.16816.F32 R68, R12, R42, R68 ;  /* 0x0000002a0c44723c */ /* 0x000fe20000001844 */
[----:B------:R-:W1:Y:S01]  /*1f90*/  LDSM.16.M88.4 R12, [R184+0x5800] ;  /* 0x00580000b80c783b */ /* 0x000e620000000200 */
[----:B------:R-:W-:-:S06]  /*1fa0*/  DEPBAR.LE SB0, 0x0 ;  /* 0x000080000000791a */ /* 0x000fcc0000000000 */
[C---:B----4-:R-:W-:Y:S08]  /*1fb0*/  HMMA.16816.F32 R44, R52.reuse, R48, R44 ;  /* 0x00000030342c723c */ /* 0x050ff0000000182c */
[C---:B------:R-:W-:Y:S08]  /*1fc0*/  HMMA.16816.F32 R56, R52.reuse, R50, R56 ;  /* 0x000000323438723c */ /* 0x040ff00000001838 */
[C---:B--2---:R-:W-:Y:S07]  /*1fd0*/  HMMA.16816.F32 R80, R52.reuse, R24, R80 ;  /* 0x000000183450723c */ /* 0x044fee0000001850 */
[----:B------:R-:W-:Y:S01]  /*1fe0*/  IADD3 R25, R85, 0x10, RZ ;  /* 0x0000001055197810 */ /* 0x000fe20007ffe0ff */
[----:B---3--:R-:W-:Y:S01]  /*1ff0*/  HMMA.16816.F32 R20, R52, R8, R20 ;  /* 0x000000083414723c */ /* 0x008fe20000001814 */
[----:B------:R-:W-:-:S02]  /*2000*/  FSEL R46, R46, -INF , !P2 ;  /* 0xff8000002e2e7808 */ /* 0x000fc40005000000 */
[-C--:B------:R-:W-:Y:S02]  /*2010*/  ISETP.GE.AND P5, PT, R25, R86.reuse, PT ;  /* 0x000000561900720c */ /* 0x080fe40003fa6270 */
[C---:B------:R-:W-:Y:S02]  /*2020*/  IADD3 R25, R85.reuse, 0x11, RZ ;  /* 0x0000001155197810 */ /* 0x040fe40007ffe0ff */
[----:B------:R-:W-:Y:S01]  /*2030*/  IADD3 R9, R85, 0x21, RZ ;  /* 0x0000002155097810 */ /* 0x000fe20007ffe0ff */
[----:B------:R-:W-:Y:S01]  /*2040*/  HMMA.16816.F32 R16, R52, R26, R16 ;  /* 0x0000001a3410723c */ /* 0x000fe20000001810 */
[----:B------:R-:W-:Y:S02]  /*2050*/  ISETP.GE.AND P4, PT, R25, R86, PT ;  /* 0x000000561900720c */ /* 0x000fe40003f86270 */
[----:B------:R-:W-:Y:S02]  /*2060*/  FSEL R25, R44, -INF , !P2 ;  /* 0xff8000002c197808 */ /* 0x000fe40005000000 */
[----:B------:R-:W-:-:S02]  /*2070*/  FSEL R47, R47, -INF , !P1 ;  /* 0xff8000002f2f7808 */ /* 0x000fc40004800000 */
[----:B------:R-:W-:Y:S01]  /*2080*/  IADD3 R27, R85, 0x19, RZ ;  /* 0x00000019551b7810 */ /* 0x000fe20007ffe0ff */
[C---:B------:R-:W-:Y:S01]  /*2090*/  HMMA.16816.F32 R64, R52.reuse, R10, R64 ;  /* 0x0000000a3440723c */ /* 0x040fe20000001840 */
[----:B------:R-:W-:Y:S02]  /*20a0*/  FSEL R45, R45, -INF , !P1 ;  /* 0xff8000002d2d7808 */ /* 0x000fe40004800000 */
[-C--:B------:R-:W-:Y:S02]  /*20b0*/  ISETP.GE.AND P2, PT, R27, R86.reuse, PT ;  /* 0x000000561b00720c */ /* 0x080fe40003f46270 */
[----:B------:R-:W-:Y:S02]  /*20c0*/  IADD3 R27, R85, 0x20, RZ ;  /* 0x00000020551b7810 */ /* 0x000fe40007ffe0ff */
[----:B------:R-:W-:Y:S01]  /*20d0*/  FSEL R58, R58, -INF , !P0 ;  /* 0xff8000003a3a7808 */ /* 0x000fe20004000000 */
[----:B-1----:R-:W-:Y:S01]  /*20e0*/  HMMA.16816.F32 R76, R52, R12, R76 ;  /* 0x0000000c344c723c */ /* 0x002fe2000000184c */
[----:B------:R-:W-:-:S02]  /*20f0*/  ISETP.GE.AND P1, PT, R27, R86, PT ;  /* 0x000000561b00720c */ /* 0x000fc40003f26270 */
[----:B------:R-:W-:Y:S02]  /*2100*/  FSEL R27, R56, -INF , !P0 ;  /* 0xff800000381b7808 */ /* 0x000fe40004000000 */
[----:B------:R-:W-:Y:S02]  /*2110*/  IADD3 R11, R85, 0x28, RZ ;  /* 0x00000028550b7810 */ /* 0x000fe40007ffe0ff */
[----:B------:R-:W-:Y:S01]  /*2120*/  ISETP.GE.AND P0, PT, R9, R86, PT ;  /* 0x000000560900720c */ /* 0x000fe20003f06270 */
[----:B------:R-:W-:Y:S01]  /*2130*/  HMMA.16816.F32 R68, R52, R14, R68 ;  /* 0x0000000e3444723c */ /* 0x000fe20000001844 */
[----:B------:R-:W-:Y:S02]  /*2140*/  IADD3 R9, R85, 0x29, RZ ;  /* 0x0000002955097810 */ /* 0x000fe40007ffe0ff */
[----:B------:R-:W-:Y:S02]  /*2150*/  FSEL R6, R59, -INF , !P6 ;  /* 0xff8000003b067808 */ /* 0x000fe40007000000 */
[----:B------:R-:W-:-:S02]  /*2160*/  FSEL R57, R57, -INF , !P6 ;  /* 0xff80000039397808 */ /* 0x000fc40007000000 */
[-C--:B------:R-:W-:Y:S02]  /*2170*/  ISETP.GE.AND P6, PT, R11, R86.reuse, PT ;  /* 0x000000560b00720c */ /* 0x080fe40003fc6270 */
[----:B------:R-:W-:Y:S02]  /*2180*/  FSEL R10, R82, -INF , !P5 ;  /* 0xff800000520a7808 */ /* 0x000fe40006800000 */
[----:B------:R-:W-:Y:S02]  /*2190*/  FSEL R11, R80, -INF , !P5 ;  /* 0xff800000500b7808 */ /* 0x000fe40006800000 */
[----:B------:R-:W-:Y:S02]  /*21a0*/  ISETP.GE.AND P5, PT, R9, R86, PT ;  /* 0x000000560900720c */ /* 0x000fe40003fa6270 */
[----:B------:R-:W-:Y:S02]  /*21b0*/  IADD3 R9, R85, 0x30, RZ ;  /* 0x0000003055097810 */ /* 0x000fe40007ffe0ff */
[----:B------:R-:W-:-:S02]  /*21c0*/  FSEL R172, R23, -INF , !P0 ;  /* 0xff80000017ac7808 */ /* 0x000fc40004000000 */
[----:B------:R-:W-:Y:S02]  /*21d0*/  FSEL R159, R21, -INF , !P0 ;  /* 0xff800000159f7808 */ /* 0x000fe40004000000 */
[----:B------:R-:W-:Y:S02]  /*21e0*/  ISETP.GE.AND P0, PT, R86, 0x41, PT ;  /* 0x000000415600780c */ /* 0x000fe40003f06270 */
[----:B------:R-:W-:Y:S02]  /*21f0*/  FSEL R12, R83, -INF , !P4 ;  /* 0xff800000530c7808 */ /* 0x000fe40006000000 */
[----:B------:R-:W-:Y:S02]  /*2200*/  FSEL R13, R81, -INF , !P4 ;  /* 0xff800000510d7808 */ /* 0x000fe40006000000 */
[----:B------:R-:W-:Y:S02]  /*2210*/  ISETP.GE.AND P4, PT, R9, R86, PT ;  /* 0x000000560900720c */ /* 0x000fe40003f86270 */
[----:B------:R-:W-:-:S02]  /*2220*/  FSEL R18, R18, -INF , !P3 ;  /* 0xff80000012127808 */ /* 0x000fc40005800000 */
[----:B------:R-:W-:Y:S02]  /*2230*/  FSEL R9, R16, -INF , !P3 ;  /* 0xff80000010097808 */ /* 0x000fe40005800000 */
[----:B------:R-:W-:Y:S02]  /*2240*/  ISETP.GE.AND P3, PT, R29, R86, PT ;  /* 0x000000561d00720c */ /* 0x000fe40003f66270 */
[C---:B------:R-:W-:Y:S02]  /*2250*/  IADD3 R29, R85.reuse, 0x38, RZ ;  /* 0x00000038551d7810 */ /* 0x040fe40007ffe0ff */
[----:B------:R-:W-:Y:S02]  /*2260*/  IADD3 R85, R85, 0x39, RZ ;  /* 0x0000003955557810 */ /* 0x000fe40007ffe0ff */
[----:B------:R-:W-:Y:S02]  /*2270*/  FSEL R8, R19, -INF , !P2 ;  /* 0xff80000013087808 */ /* 0x000fe40005000000 */
[----:B------:R-:W-:-:S02]  /*2280*/  FSEL R17, R17, -INF , !P2 ;  /* 0xff80000011117808 */ /* 0x000fc40005000000 */
[----:B------:R-:W-:Y:S02]  /*2290*/  FSEL R162, R22, -INF , !P1 ;  /* 0xff80000016a27808 */ /* 0x000fe40004800000 */
[----:B------:R-:W-:Y:S02]  /*22a0*/  FSEL R165, R20, -INF , !P1 ;  /* 0xff80000014a57808 */ /* 0x000fe40004800000 */
[-C--:B------:R-:W-:Y:S02]  /*22b0*/  ISETP.GE.AND P2, PT, R29, R86.reuse, PT ;  /* 0x000000561d00720c */ /* 0x080fe40003f46270 */
[----:B------:R-:W-:Y:S02]  /*22c0*/  ISETP.GE.AND P1, PT, R85, R86, PT ;  /* 0x000000565500720c */ /* 0x000fe40003f26270 */
[----:B------:R-:W-:Y:S02]  /*22d0*/  FSEL R164, R66, -INF , !P6 ;  /* 0xff80000042a47808 */ /* 0x000fe40007000000 */
[----:B------:R-:W-:-:S02]  /*22e0*/  FSEL R157, R64, -INF , !P6 ;  /* 0xff800000409d7808 */ /* 0x000fc40007000000 */
[----:B------:R-:W-:Y:S02]  /*22f0*/  FSEL R170, R67, -INF , !P5 ;  /* 0xff80000043aa7808 */ /* 0x000fe40006800000 */
[----:B------:R-:W-:Y:S02]  /*2300*/  FSEL R163, R65, -INF , !P5 ;  /* 0xff80000041a37808 */ /* 0x000fe40006800000 */
[----:B------:R-:W-:Y:S02]  /*2310*/  FSEL R166, R78, -INF , !P4 ;  /* 0xff8000004ea67808 */ /* 0x000fe40006000000 */
[----:B------:R-:W-:Y:S02]  /*2320*/  FSEL R169, R76, -INF , !P4 ;  /* 0xff8000004ca97808 */ /* 0x000fe40006000000 */
[----:B------:R-:W-:Y:S02]  /*2330*/  FSEL R142, R79, -INF , !P3 ;  /* 0xff8000004f8e7808 */ /* 0x000fe40005800000 */
[----:B------:R-:W-:-:S02]  /*2340*/  FSEL R167, R77, -INF , !P3 ;  /* 0xff8000004da77808 */ /* 0x000fc40005800000 */
[----:B------:R-:W-:Y:S02]  /*2350*/  FSEL R140, R70, -INF , !P2 ;  /* 0xff800000468c7808 */ /* 0x000fe40005000000 */
[----:B------:R-:W-:Y:S02]  /*2360*/  FSEL R143, R68, -INF , !P2 ;  /* 0xff800000448f7808 */ /* 0x000fe40005000000 */
[----:B------:R-:W-:Y:S02]  /*2370*/  FSEL R160, R71, -INF , !P1 ;  /* 0xff80000047a07808 */ /* 0x000fe40004800000 */
[----:B------:R-:W-:Y:S01]  /*2380*/  FSEL R141, R69, -INF , !P1 ;  /* 0xff800000458d7808 */ /* 0x000fe20004800000 */
[----:B------:R-:W-:Y:S06]  /*2390*/  BAR.SYNC.DEFER_BLOCKING 0x0 ;  /* 0x0000000000007b1d */ /* 0x000fec0000010000 */
[----:B------:R-:W-:Y:S05]  /*23a0*/  @!P0 BRA `(.L_x_5) ;  /* 0x0000014000008947 */ /* 0x000fea0003800000 */
[----:B------:R-:W-:-:S04]  /*23b0*/  LEA.HI.SX32 R19, R2, 0xfffffffe, 0x1a ;  /* 0xfffffffe02137811 */ /* 0x000fc800078fd2ff */
[----:B------:R-:W-:Y:S01]  /*23c0*/  SHF.R.S32.HI R14, RZ, 0x1f, R19 ;  /* 0x0000001fff0e7819 */ /* 0x000fe20000011413 */
[----:B------:R-:W-:Y:S02]  /*23d0*/  IMAD R15, R201, R19, RZ ;  /* 0x00000013c90f7224 */ /* 0x000fe400078e02ff */
[----:B------:R-:W-:-:S04]  /*23e0*/  IMAD.WIDE.U32 R20, R19, R202, R212 ;  /* 0x000000ca13147225 */ /* 0x000fc800078e00d4 */
[----:B------:R-:W-:Y:S01]  /*23f0*/  IMAD R14, R14, R202, R15 ;  /* 0x000000ca0e0e7224 */ /* 0x000fe200078e020f */
[----:B------:R-:W-:-:S03]  /*2400*/  LEA R22, P2, R20, c[0x0][0x168], 0x1 ;  /* 0x00005a0014167a11 */ /* 0x000fc600078408ff */
[----:B------:R-:W-:Y:S01]  /*2410*/  IMAD.IADD R14, R21, 0x1, R14 ;  /* 0x00000001150e7824 */ /* 0x000fe200078e020e */
[----:B------:R-:W-:-:S04]  /*2420*/  LEA R28, P1, R4, R22, 0x1 ;  /* 0x00000016041c7211 */ /* 0x000fc800078208ff */
[----:B------:R-:W-:-:S04]  /*2430*/  LEA.HI.X R23, R20, c[0x0][0x16c], R14, 0x1, P2 ;  /* 0x00005b0014177a11 */ /* 0x000fc800010f0c0e */
[----:B------:R-:W-:Y:S01]  /*2440*/  LEA.HI.X R29, R4, R23, R3, 0x1, P1 ;  /* 0x00000017041d7211 */ /* 0x000fe200008f0c03 */
[----:B------:R-:W-:Y:S01]  /*2450*/  @!PT LDS RZ, [RZ] ;  /* 0x00000000fffff984 */ /* 0x000fe20000000800 */
[----:B------:R-:W-:Y:S01]  /*2460*/  @!PT LDS RZ, [RZ] ;  /* 0x00000000fffff984 */ /* 0x000fe20000000800 */
[----:B------:R-:W-:Y:S01]  /*2470*/  @!PT LDS RZ, [RZ] ;  /* 0x00000000fffff984 */ /* 0x000fe20000000800 */
[----:B------:R1:W-:Y:S04]  /*2480*/  LDGSTS.E.BYPASS.LTC128B.128 [R204+0xc000], [R22.64] ;  /* 0x0c00000016cc7fae */ /* 0x0003e8000b901d46 */
[----:B------:R1:W-:Y:S04]  /*2490*/  LDGSTS.E.BYPASS.LTC128B.128 [R204+0xe000], [R22.64+0x80] ;  /* 0x0e00008016cc7fae */ /* 0x0003e8000b901d46 */
[----:B------:R1:W-:Y:S04]  /*24a0*/  LDGSTS.E.BYPASS.LTC128B.128 [R204+0x10000], [R22.64+0x100] ;  /* 0x1000010016cc7fae */ /* 0x0003e8000b901d46 */
[----:B------:R1:W-:Y:S04]  /*24b0*/  LDGSTS.E.BYPASS.LTC128B.128 [R204+0xd000], [R28.64] ;  /* 0x0d0000001ccc7fae */ /* 0x0003e8000b901d46 */
[----:B------:R1:W-:Y:S04]  /*24c0*/  LDGSTS.E.BYPASS.LTC128B.128 [R204+0xf000], [R28.64+0x80] ;  /* 0x0f0000801ccc7fae */ /* 0x0003e8000b901d46 */
[----:B------:R1:W-:Y:S04]  /*24d0*/  LDGSTS.E.BYPASS.LTC128B.128 [R204+0x11000], [R28.64+0x100] ;  /* 0x110001001ccc7fae */ /* 0x0003e8000b901d46 */
[----:B------:R-:W0:Y:S02]  /*24e0*/  LDGDEPBAR ;  /* 0x00000000000079af */ /* 0x000e240000000000 */
.L_x_5:
[----:B------:R-:W-:Y:S02]  /*24f0*/  FMNMX.FTZ R14, R25, R45, !PT ;  /* 0x0000002d190e7209 */ /* 0x000fe40007810000 */
[----:B------:R-:W-:-:S02]  /*2500*/  FMNMX.FTZ R19, R46, R47, !PT ;  /* 0x0000002f2e137209 */ /* 0x000fc40007810000 */
[----:B------:R-:W-:Y:S02]  /*2510*/  FMNMX.FTZ R14, R27, R14, !PT ;  /* 0x0000000e1b0e7209 */ /* 0x000fe40007810000 */
[----:B------:R-:W-:Y:S02]  /*2520*/  FMNMX.FTZ R19, R58, R19, !PT ;  /* 0x000000133a137209 */ /* 0x000fe40007810000 */
[----:B------:R-:W-:Y:S02]  /*2530*/  FMNMX.FTZ R14, R57, R14, !PT ;  /* 0x0000000e390e7209 */ /* 0x000fe40007810000 */
[----:B------:R-:W-:Y:S02]  /*2540*/  FMNMX.FTZ R19, R6, R19, !PT ;  /* 0x0000001306137209 */ /* 0x000fe40007810000 */
        /* <DEDUP_REMOVED lines=24> */
[----:B------:R-:W-:Y:S01]  /*26d0*/  SHF.L.U32 R192, R0, 0x1, RZ ;  /* 0x0000000100c07819 */ /* 0x000fe200000006ff */
[----:B------:R-:W2:Y:S03]  /*26e0*/  SHFL.BFLY PT, R15, R14, 0x2, 0x1f ;  /* 0x0c401f000e0f7f89 */ /* 0x000ea600000e0000 */
[-C--:B------:R-:W-:Y:S01]  /*26f0*/  LEA R189, R5, R192.reuse, 0x1 ;  /* 0x000000c005bd7211 */ /* 0x080fe200078e08ff */
[----:B------:R-:W3:Y:S01]  /*2700*/  SHFL.BFLY PT, R4, R19, 0x2, 0x1f ;  /* 0x0c401f0013047f89 */ /* 0x000ee200000e0000 */
[----:B------:R-:W-:-:S03]  /*2710*/  LEA R190, R7, R192, 0x1 ;  /* 0x000000c007be7211 */ /* 0x000fc600078e08ff */
[----:B------:R-:W-:Y:S01]  /*2720*/  LDSM.16.MT88.4 R68, [R192+0x14000] ;  /* 0x01400000c044783b */ /* 0x000fe20000004200 */
[----:B------:R-:W-:-:S03]  /*2730*/  LEA R188, R5, R190, 0x1 ;  /* 0x000000be05bc7211 */ /* 0x000fc600078e08ff */
[----:B------:R-:W-:Y:S04]  /*2740*/  LDSM.16.MT88.4 R84, [R189+0x14000] ;  /* 0x01400000bd54783b */ /* 0x000fe80000004200 */
[----:B------:R-:W-:Y:S04]  /*2750*/  LDSM.16.MT88.4 R36, [R192+0x12000] ;  /* 0x01200000c024783b */ /* 0x000fe80000004200 */
[----:B------:R-:W-:Y:S01]  /*2760*/  LDSM.16.MT88.4 R52, [R189+0x12000] ;  /* 0x01200000bd34783b */ /* 0x000fe20000004200 */
[----:B--2---:R-:W-:-:S03]  /*2770*/  FMNMX.FTZ R15, R14, R15, !PT ;  /* 0x0000000f0e0f7209 */ /* 0x004fc60007810000 */
[----:B------:R-:W-:Y:S01]  /*2780*/  LDSM.16.MT88.4 R60, [R188+0x12000] ;  /* 0x01200000bc3c783b */ /* 0x000fe20000004200 */
[----:B---3--:R-:W-:-:S03]  /*2790*/  FMNMX.FTZ R4, R19, R4, !PT ;  /* 0x0000000413047209 */ /* 0x008fc60007810000 */
[----:B------:R-:W2:Y:S04]  /*27a0*/  SHFL.BFLY PT, R132, R15, 0x1, 0x1f ;  /* 0x0c201f000f847f89 */ /* 0x000ea800000e0000 */
[----:B------:R-:W3:Y:S04]  /*27b0*/  SHFL.BFLY PT, R3, R4, 0x1, 0x1f ;  /* 0x0c201f0004037f89 */ /* 0x000ee800000e0000 */
[----:B------:R-:W-:Y:S04]  /*27c0*/  LDSM.16.MT88.4 R76, [R190+0x14000] ;  /* 0x01400000be4c783b */ /* 0x000fe80000004200 */
[----:B------:R-:W-:Y:S04]  /*27d0*/  LDSM.16.MT88.4 R92, [R188+0x14000] ;  /* 0x01400000bc5c783b */ /* 0x000fe80000004200 */
[----:B------:R-:W-:Y:S04]  /*27e0*/  LDSM.16.MT88.4 R100, [R192+0x16000] ;  /* 0x01600000c064783b */ /* 0x000fe80000004200 */
[----:B------:R-:W-:Y:S01]  /*27f0*/  LDSM.16.MT88.4 R124, [R190+0x16000] ;  /* 0x01600000be7c783b */ /* 0x000fe20000004200 */
[----:B--2---:R-:W-:-:S03]  /*2800*/  FMNMX.FTZ R132, R15, R132, !PT ;  /* 0x000000840f847209 */ /* 0x004fc60007810000 */
[----:B------:R-:W-:Y:S01]  /*2810*/  LDSM.16.MT88.4 R112, [R189+0x16000] ;  /* 0x01600000bd70783b */ /* 0x000fe20000004200 */
[----:B---3--:R-:W-:Y:S01]  /*2820*/  FMNMX.FTZ R3, R4, R3, !PT ;  /* 0x0000000304037209 */ /* 0x008fe20007810000 */
[C---:B------:R-:W-:Y:S01]  /*2830*/  FMUL.FTZ R168, R132.reuse, c[0x0][0x23c] ;  /* 0x00008f0084a87a20 */ /* 0x040fe20000410000 */
[----:B------:R-:W-:Y:S01]  /*2840*/  FSETP.NEU.FTZ.AND P1, PT, R132, -INF , PT ;  /* 0xff8000008400780b */ /* 0x000fe20003f3d000 */
[----:B-1----:R-:W-:Y:S02]  /*2850*/  LDSM.16.MT88.4 R20, [R192+0x12800] ;  /* 0x01280000c014783b */ /* 0x002fe40000004200 */
[C---:B------:R-:W-:Y:S01]  /*2860*/  FMUL.FTZ R161, R3.reuse, c[0x0][0x23c] ;  /* 0x00008f0003a17a20 */ /* 0x040fe20000410000 */
[----:B------:R-:W-:Y:S01]  /*2870*/  FSEL R168, R168, RZ, P1 ;  /* 0x000000ffa8a87208 */ /* 0x000fe20000800000 */
[----:B------:R-:W-:Y:S01]  /*2880*/  LDSM.16.MT88.4 R136, [R190+0x12800] ;  /* 0x01280000be88783b */ /* 0x000fe20000004200 */
[----:B------:R-:W-:-:S03]  /*2890*/  FSETP.NEU.FTZ.AND P1, PT, R3, -INF , PT ;  /* 0xff8000000300780b */ /* 0x000fc60003f3d000 */
[--C-:B------:R-:W-:Y:S01]  /*28a0*/  FFMA.FTZ R152, R25, c[0x0][0x23c], -R168.reuse ;  /* 0x00008f0019987a23 */ /* 0x100fe200000108a8 */
[----:B------:R-:W-:Y:S01]  /*28b0*/  FSEL R161, R161, RZ, P1 ;  /* 0x000000ffa1a17208 */ /* 0x000fe20000800000 */
[--C-:B------:R-:W-:Y:S01]  /*28c0*/  FFMA.FTZ R151, R45, c[0x0][0x23c], -R168.reuse ;  /* 0x00008f002d977a23 */ /* 0x100fe200000108a8 */
[----:B------:R-:W-:Y:S01]  /*28d0*/  LDSM.16.MT88.4 R32, [R189+0x12800] ;  /* 0x01280000bd20783b */ /* 0x000fe20000004200 */
[--C-:B------:R-:W-:Y:S02]  /*28e0*/  FFMA.FTZ R150, R27, c[0x0][0x23c], -R168.reuse ;  /* 0x00008f001b967a23 */ /* 0x100fe400000108a8 */
[----:B------:R-:W-:Y:S01]  /*28f0*/  FFMA.FTZ R145, R57, c[0x0][0x23c], -R168 ;  /* 0x00008f0039917a23 */ /* 0x000fe200000108a8 */
[----:B------:R-:W-:Y:S01]  /*2900*/  MUFU.EX2 R152, R152 ;  /* 0x0000009800987308 */ /* 0x000fe20000000800 */
[--C-:B------:R-:W-:Y:S01]  /*2910*/  FFMA.FTZ R153, R46, c[0x0][0x23c], -R161.reuse ;  /* 0x00008f002e997a23 */ /* 0x100fe200000108a1 */
[----:B------:R-:W-:Y:S01]  /*2920*/  LDSM.16.MT88.4 R28, [R188+0x12800] ;  /* 0x01280000bc1c783b */ /* 0x000fe20000004200 */
[----:B------:R-:W-:-:S02]  /*2930*/  FFMA.FTZ R154, R47, c[0x0][0x23c], -R161 ;  /* 0x00008f002f9a7a23 */ /* 0x000fc400000108a1 */
[--C-:B------:R-:W-:Y:S01]  /*2940*/  FFMA.FTZ R155, R58, c[0x0][0x23c], -R161.reuse ;  /* 0x00008f003a9b7a23 */ /* 0x100fe200000108a1 */
[----:B------:R-:W1:Y:S01]  /*2950*/  LDSM.16.MT88.4 R44, [R190+0x12000] ;  /* 0x01200000be2c783b */ /* 0x000e620000004200 */
[--C-:B------:R-:W-:Y:S01]  /*2960*/  FFMA.FTZ R146, R6, c[0x0][0x23c], -R161.reuse ;  /* 0x00008f0006927a23 */ /* 0x100fe200000108a1 */
[----:B------:R-:W2:Y:S01]  /*2970*/  MUFU.EX2 R151, R151 ;  /* 0x0000009700977308 */ /* 0x000ea20000000800 */
[--C-:B------:R-:W-:Y:S01]  /*2980*/  FFMA.FTZ R148, R11, c[0x0][0x23c], -R168.reuse ;  /* 0x00008f000b947a23 */ /* 0x100fe200000108a8 */
[----:B------:R-:W3:Y:S01]  /*2990*/  LDSM.16.MT88.4 R4, [R188+0x16000] ;  /* 0x01600000bc04783b */ /* 0x000ee20000004200 */
[--C-:B------:R-:W-:Y:S02]  /*29a0*/  FFMA.FTZ R144, R9, c[0x0][0x23c], -R168.reuse ;  /* 0x00008f0009907a23 */ /* 0x100fe400000108a8 */
[----:B------:R-:W-:Y:S01]  /*29b0*/  FFMA.FTZ R133, R17, c[0x0][0x23c], -R168 ;  /* 0x00008f0011857a23 */ /* 0x000fe200000108a8 */
[----:B------:R-:W-:Y:S01]  /*29c0*/  LDSM.16.MT88.4 R24, [R190+0x14800] ;  /* 0x01480000be18783b */ /* 0x000fe20000004200 */
[--C-:B------:R-:W-:Y:S01]  /*29d0*/  FFMA.FTZ R149, R10, c[0x0][0x23c], -R161.reuse ;  /* 0x00008f000a957a23 */ /* 0x100fe200000108a1 */
[----:B------:R-:W-:Y:S01]  /*29e0*/  MUFU.EX2 R150, R150 ;  /* 0x0000009600967308 */ /* 0x000fe20000000800 */
[----:B------:R-:W-:-:S02]  /*29f0*/  FFMA.FTZ R147, R18, c[0x0][0x23c], -R161 ;  /* 0x00008f0012937a23 */ /* 0x000fc400000108a1 */
[--C-:B------:R-:W-:Y:S01]  /*2a00*/  FFMA.FTZ R0, R8, c[0x0][0x23c], -R161.reuse ;  /* 0x00008f0008007a23 */ /* 0x100fe200000108a1 */
[----:B------:R-:W-:Y:S01]  /*2a10*/  LDSM.16.MT88.4 R16, [R189+0x14800] ;  /* 0x01480000bd10783b */ /* 0x000fe20000004200 */
[--C-:B------:R-:W-:Y:S02]  /*2a20*/  FFMA.FTZ R135, R13, c[0x0][0x23c], -R168.reuse ;  /* 0x00008f000d877a23 */ /* 0x100fe400000108a8 */
[----:B------:R-:W-:Y:S01]  /*2a30*/  FFMA.FTZ R134, R12, c[0x0][0x23c], -R161 ;  /* 0x00008f000c867a23 */ /* 0x000fe200000108a1 */
[----:B------:R-:W4:Y:S01]  /*2a40*/  MUFU.EX2 R145, R145 ;  /* 0x0000009100917308 */ /* 0x000f220000000800 */
[----:B------:R-:W5:Y:S01]  /*2a50*/  LDSM.16.MT88.4 R8, [R192+0x14800] ;  /* 0x01480000c008783b */ /* 0x000f620000004200 */
[----:B--2---:R-:W-:Y:S01]  /*2a60*/  F2FP.PACK_AB R116, R151, R152 ;  /* 0x000000989774723e */ /* 0x004fe200000000ff */
[--C-:B------:R-:W-:Y:S02]  /*2a70*/  FFMA.FTZ R156, R165, c[0x0][0x23c], -R168.reuse ;  /* 0x00008f00a59c7a23 */ /* 0x100fe400000108a8 */
[----:B------:R-:W2:Y:S01]  /*2a80*/  LDSM.16.MT88.4 R12, [R188+0x14800] ;  /* 0x01480000bc0c783b */ /* 0x000ea20000004200 */
[----:B------:R-:W-:-:S02]  /*2a90*/  FFMA.FTZ R158, R163, c[0x0][0x23c], -R168 ;  /* 0x00008f00a39e7a23 */ /* 0x000fc400000108a8 */
[----:B------:R-:W-:Y:S01]  /*2aa0*/  MUFU.EX2 R153, R153 ;  /* 0x0000009900997308 */ /* 0x000fe20000000800 */
[--C-:B------:R-:W-:Y:S02]  /*2ab0*/  FFMA.FTZ R159, R159, c[0x0][0x23c], -R168.reuse ;  /* 0x00008f009f9f7a23 */ /* 0x100fe400000108a8 */
[----:B------:R-:W-:Y:S02]  /*2ac0*/  FFMA.FTZ R157, R157, c[0x0][0x23c], -R168 ;  /* 0x00008f009d9d7a23 */ /* 0x000fe400000108a8 */
[--C-:B------:R-:W-:Y:S02]  /*2ad0*/  FFMA.FTZ R162, R162, c[0x0][0x23c], -R161.reuse ;  /* 0x00008f00a2a27a23 */ /* 0x100fe400000108a1 */
[--C-:B------:R-:W-:Y:S01]  /*2ae0*/  FFMA.FTZ R163, R172, c[0x0][0x23c], -R161.reuse ;  /* 0x00008f00aca37a23 */ /* 0x100fe200000108a1 */
[----:B------:R-:W1:Y:S01]  /*2af0*/  MUFU.EX2 R154, R154 ;  /* 0x0000009a009a7308 */ /* 0x000e620000000800 */
[----:B----4-:R-:W-:Y:S01]  /*2b00*/  F2FP.PACK_AB R118, R145, R150 ;  /* 0x000000969176723e */ /* 0x010fe200000000ff */
[----:B------:R-:W-:-:S02]  /*2b10*/  FFMA.FTZ R164, R164, c[0x0][0x23c], -R161 ;  /* 0x00008f00a4a47a23 */ /* 0x000fc400000108a1 */
[--C-:B------:R-:W-:Y:S02]  /*2b20*/  FFMA.FTZ R165, R170, c[0x0][0x23c], -R161.reuse ;  /* 0x00008f00aaa57a23 */ /* 0x100fe400000108a1 */
[--C-:B------:R-:W-:Y:S02]  /*2b30*/  FFMA.FTZ R170, R167, c[0x0][0x23c], -R168.reuse ;  /* 0x00008f00a7aa7a23 */ /* 0x100fe400000108a8 */
[----:B------:R-:W-:Y:S01]  /*2b40*/  MUFU.EX2 R155, R155 ;  /* 0x0000009b009b7308 */ /* 0x000fe20000000800 */
[--C-:B------:R-:W-:Y:S02]  /*2b50*/  FFMA.FTZ R169, R169, c[0x0][0x23c], -R168.reuse ;  /* 0x00008f00a9a97a23 */ /* 0x100fe400000108a8 */
[--C-:B------:R-:W-:Y:S02]  /*2b60*/  FFMA.FTZ R167, R143, c[0x0][0x23c], -R168.reuse ;  /* 0x00008f008fa77a23 */ /* 0x100fe400000108a8 */
[----:B------:R-:W-:Y:S02]  /*2b70*/  FFMA.FTZ R168, R141, c[0x0][0x23c], -R168 ;  /* 0x00008f008da87a23 */ /* 0x000fe400000108a8 */
[--C-:B------:R-:W-:Y:S01]  /*2b80*/  FFMA.FTZ R166, R166, c[0x0][0x23c], -R161.reuse ;  /* 0x00008f00a6a67a23 */ /* 0x100fe200000108a1 */
[----:B------:R-:W4:Y:S01]  /*2b90*/  MUFU.EX2 R146, R146 ;  /* 0x0000009200927308 */ /* 0x000f220000000800 */
[----:B-1----:R-:W-:Y:S01]  /*2ba0*/  F2FP.PACK_AB R117, R154, R153 ;  /* 0x000000999a75723e */ /* 0x002fe200000000ff */
[----:B------:R-:W-:-:S02]  /*2bb0*/  FFMA.FTZ R171, R142, c[0x0][0x23c], -R161 ;  /* 0x00008f008eab7a23 */ /* 0x000fc400000108a1 */
[--C-:B------:R-:W-:Y:S02]  /*2bc0*/  FFMA.FTZ R172, R140, c[0x0][0x23c], -R161.reuse ;  /* 0x00008f008cac7a23 */ /* 0x100fe400000108a1 */
[----:B------:R-:W-:Y:S01]  /*2bd0*/  FFMA.FTZ R219, R160, c[0x0][0x23c], -R161 ;  /* 0x00008f00a0db7a23 */ /* 0x000fe200000108a1 */
[----:B------:R-:W-:Y:S01]  /*2be0*/  LDSM.16.MT88.4 R140, [R190+0x13800] ;  /* 0x01380000be8c783b */ /* 0x000fe20000004200 */
[----:B------:R-:W-:Y:S01]  /*2bf0*/  MUFU.EX2 R148, R148 ;  /* 0x0000009400947308 */ /* 0x000fe20000000800 */
[----:B------:R-:W-:Y:S02]  /*2c00*/  FADD.FTZ R151, R152, R151 ;  /* 0x0000009798977221 */ /* 0x000fe40000010000 */
[----:B------:R-:W-:Y:S02]  /*2c10*/  FADD.FTZ R154, R153, R154 ;  /* 0x0000009a999a7221 */ /* 0x000fe40000010000 */
[----:B------:R-:W-:Y:S01]  /*2c20*/  FADD.FTZ R150, R150, R151 ;  /* 0x0000009796967221 */ /* 0x000fe20000010000 */
[----:B----4-:R-:W-:-:S02]  /*2c30*/  F2FP.PACK_AB R119, R146, R155 ;  /* 0x0000009b9277723e */ /* 0x010fc400000000ff */
[----:B------:R-:W1:Y:S01]  /*2c40*/  MUFU.EX2 R135, R135 ;  /* 0x0000008700877308 */ /* 0x000e620000000800 */
[----:B------:R-:W-:Y:S02]  /*2c50*/  FADD.FTZ R155, R155, R154 ;  /* 0x0000009a9b9b7221 */ /* 0x000fe40000010000 */
[----:B------:R-:W-:Y:S02]  /*2c60*/  FADD.FTZ R145, R145, R150 ;  /* 0x0000009691917221 */ /* 0x000fe40000010000 */
[----:B------:R-:W-:Y:S01]  /*2c70*/  FADD.FTZ R146, R146, R155 ;  /* 0x0000009b92927221 */ /* 0x000fe20000010000 */
[C---:B------:R-:W-:Y:S02]  /*2c80*/  HMMA.16816.F32 R64, R116.reuse, R68, RZ ;  /* 0x000000447440723c */ /* 0x040fe400000018ff */
[----:B------:R-:W-:Y:S06]  /*2c90*/  MUFU.EX2 R144, R144 ;  /* 0x0000009000907308 */ /* 0x000fec0000000800 */
[C---:B------:R-:W-:Y:S02]  /*2ca0*/  HMMA.16816.F32 R80, R116.reuse, R84, RZ ;  /* 0x000000547450723c */ /* 0x040fe400000018ff */
[----:B------:R-:W-:Y:S06]  /*2cb0*/  MUFU.EX2 R133, R133 ;  /* 0x0000008500857308 */ /* 0x000fec0000000800 */
[C---:B------:R-:W-:Y:S02]  /*2cc0*/  HMMA.16816.F32 R68, R116.reuse, R70, RZ ;  /* 0x000000467444723c */ /* 0x040fe400000018ff */
[----:B------:R-:W-:Y:S06]  /*2cd0*/  MUFU.EX2 R149, R149 ;  /* 0x0000009500957308 */ /* 0x000fec0000000800 */
[C---:B------:R-:W-:Y:S02]  /*2ce0*/  HMMA.16816.F32 R84, R116.reuse, R86, RZ ;  /* 0x000000567454723c */ /* 0x040fe400000018ff */
[----:B------:R-:W4:Y:S06]  /*2cf0*/  MUFU.EX2 R134, R134 ;  /* 0x0000008600867308 */ /* 0x000f2c0000000800 */
[C---:B------:R-:W-:Y:S02]  /*2d00*/  HMMA.16816.F32 R128, R116.reuse, R36, RZ ;  /* 0x000000247480723c */ /* 0x040fe400000018ff */
[----:B------:R-:W-:Y:S06]  /*2d10*/  MUFU.EX2 R147, R147 ;  /* 0x0000009300937308 */ /* 0x000fec0000000800 */
[C---:B------:R-:W-:Y:S02]  /*2d20*/  HMMA.16816.F32 R40, R116.reuse, R44, RZ ;  /* 0x0000002c7428723c */ /* 0x040fe400000018ff */
[----:B------:R-:W1:Y:S06]  /*2d30*/  MUFU.EX2 R0, R0 ;  /* 0x0000000000007308 */ /* 0x000e6c0000000800 */
[C---:B------:R-:W-:Y:S02]  /*2d40*/  HMMA.16816.F32 R48, R116.reuse, R52, RZ ;  /* 0x000000347430723c */ /* 0x040fe400000018ff */
[----:B------:R-:W-:Y:S06]  /*2d50*/  MUFU.EX2 R156, R156 ;  /* 0x0000009c009c7308 */ /* 0x000fec0000000800 */
[C---:B------:R-:W-:Y:S02]  /*2d60*/  HMMA.16816.F32 R56, R116.reuse, R60, RZ ;  /* 0x0000003c7438723c */ /* 0x040fe400000018ff */
[----:B------:R-:W1:Y:S06]  /*2d70*/  MUFU.EX2 R159, R159 ;  /* 0x0000009f009f7308 */ /* 0x000e6c0000000800 */
[C---:B------:R-:W-:Y:S02]  /*2d80*/  HMMA.16816.F32 R72, R116.reuse, R76, RZ ;  /* 0x0000004c7448723c */ /* 0x040fe400000018ff */
[----:B------:R-:W-:Y:S06]  /*2d90*/  MUFU.EX2 R157, R157 ;  /* 0x0000009d009d7308 */ /* 0x000fec0000000800 */
[C---:B------:R-:W-:Y:S02]  /*2da0*/  HMMA.16816.F32 R88, R116.reuse, R92, RZ ;  /* 0x0000005c7458723c */ /* 0x040fe400000018ff */
[----:B------:R-:W-:Y:S06]  /*2db0*/  MUFU.EX2 R158, R158 ;  /* 0x0000009e009e7308 */ /* 0x000fec0000000800 */
        /* <DEDUP_REMOVED lines=23> */
[----:B------:R-:W2:Y:S06]  /*2f30*/  MUFU.EX2 R219, R219 ;  /* 0x000000db00db7308 */ /* 0x000eac0000000800 */
[C---:B---3--:R-:W-:Y:S07]  /*2f40*/  HMMA.16816.F32 R120, R116.reuse, R4, RZ ;  /* 0x000000047478723c */ /* 0x048fee00000018ff */
[----:B-1----:R-:W-:Y:S01]  /*2f50*/  F2FP.PACK_AB R4, R135, R148 ;  /* 0x000000948704723e */ /* 0x002fe200000000ff */
[----:B------:R-:W-:Y:S01]  /*2f60*/  HMMA.16816.F32 R116, R116, R6, RZ ;  /* 0x000000067474723c */ /* 0x000fe200000018ff */
[----:B----4-:R-:W-:Y:S01]  /*2f70*/  F2FP.PACK_AB R5, R134, R149 ;  /* 0x000000958605723e */ /* 0x010fe200000000ff */
[----:B------:R-:W-:-:S02]  /*2f80*/  FADD.FTZ R148, R148, R145 ;  /* 0x0000009194947221 */ /* 0x000fc40000010000 */
[----:B------:R-:W-:Y:S02]  /*2f90*/  FADD.FTZ R149, R149, R146 ;  /* 0x0000009295957221 */ /* 0x000fe40000010000 */
[----:B------:R-:W-:Y:S01]  /*2fa0*/  FADD.FTZ R135, R135, R148 ;  /* 0x0000009487877221 */ /* 0x000fe20000010000 */
[----:B------:R-:W-:Y:S01]  /*2fb0*/  F2FP.PACK_AB R6, R133, R144 ;  /* 0x000000908506723e */ /* 0x000fe200000000ff */
[----:B------:R-:W-:Y:S01]  /*2fc0*/  FADD.FTZ R134, R134, R149 ;  /* 0x0000009586867221 */ /* 0x000fe20000010000 */
[----:B------:R-:W-:Y:S01]  /*2fd0*/  F2FP.PACK_AB R7, R0, R147 ;  /* 0x000000930007723e */ /* 0x000fe200000000ff */
[----:B------:R-:W-:Y:S02]  /*2fe0*/  FADD.FTZ R144, R144, R135 ;  /* 0x0000008790907221 */ /* 0x000fe40000010000 */
[----:B------:R-:W-:Y:S02]  /*2ff0*/  FADD.FTZ R147, R147, R134 ;  /* 0x0000008693937221 */ /* 0x000fe40000010000 */
[----:B------:R-:W-:-:S02]  /*3000*/  FADD.FTZ R133, R133, R144 ;  /* 0x0000009085857221 */ /* 0x000fc40000010000 */
[----:B-----5:R-:W-:Y:S01]  /*3010*/  HMMA.16816.F32 R64, R4, R8, R64 ;  /* 0x000000080440723c */ /* 0x020fe20000001840 */
[----:B------:R-:W-:-:S07]  /*3020*/  FADD.FTZ R147, R0, R147 ;  /* 0x0000009300937221 */ /* 0x000fce0000010000 */
[C---:B------:R-:W-:Y:S01]  /*3030*/  HMMA.16816.F32 R68, R4.reuse, R10, R68 ;  /* 0x0000000a0444723c */ /* 0x040fe20000001844 */
[----:B------:R-:W1:Y:S07]  /*3040*/  LDSM.16.MT88.4 R8, [R190+0x16800] ;  /* 0x01680000be08783b */ /* 0x000e6e0000004200 */
[C---:B------:R-:W-:Y:S08]  /*3050*/  HMMA.16816.F32 R80, R4.reuse, R16, R80 ;  /* 0x000000100450723c */ /* 0x040ff00000001850 */
[C---:B------:R-:W-:Y:S01]  /*3060*/  HMMA.16816.F32 R84, R4.reuse, R18, R84 ;  /* 0x000000120454723c */ /* 0x040fe20000001854 */
[----:B------:R-:W3:Y:S07]  /*3070*/  LDSM.16.MT88.4 R16, [R189+0x16800] ;  /* 0x01680000bd10783b */ /* 0x000eee0000004200 */
[C---:B------:R-:W-:Y:S08]  /*3080*/  HMMA.16816.F32 R128, R4.reuse, R20, R128 ;  /* 0x000000140480723c */ /* 0x040ff00000001880 */
[C---:B------:R-:W-:Y:S01]  /*3090*/  HMMA.16816.F32 R36, R4.reuse, R22, R36 ;  /* 0x000000160424723c */ /* 0x040fe20000001824 */
[----:B------:R-:W4:Y:S07]  /*30a0*/  LDSM.16.MT88.4 R20, [R192+0x16800] ;  /* 0x01680000c014783b */ /* 0x000f2e0000004200 */
[C---:B--2---:R-:W-:Y:S08]  /*30b0*/  HMMA.16816.F32 R88, R4.reuse, R12, R88 ;  /* 0x0000000c0458723c */ /* 0x044ff00000001858 */
[C---:B------:R-:W-:Y:S01]  /*30c0*/  HMMA.16816.F32 R92, R4.reuse, R14, R92 ;  /* 0x0000000e045c723c */ /* 0x040fe2000000185c */
[----:B------:R-:W2:Y:S07]  /*30d0*/  LDSM.16.MT88.4 R12, [R188+0x16800] ;  /* 0x01680000bc0c783b */ /* 0x000eae0000004200 */
[C---:B-1----:R-:W-:Y:S08]  /*30e0*/  HMMA.16816.F32 R104, R4.reuse, R8, R104 ;  /* 0x000000080468723c */ /* 0x042ff00000001868 */
[C---:B------:R-:W-:Y:S01]  /*30f0*/  HMMA.16816.F32 R124, R4.reuse, R10, R124 ;  /* 0x0000000a047c723c */ /* 0x040fe2000000187c */
[----:B------:R-:W1:Y:S07]  /*3100*/  LDSM.16.MT88.4 R8, [R192+0x13000] ;  /* 0x01300000c008783b */ /* 0x000e6e0000004200 */
[C---:B---3--:R-:W-:Y:S08]  /*3110*/  HMMA.16816.F32 R108, R4.reuse, R16, R108 ;  /* 0x00000010046c723c */ /* 0x048ff0000000186c */
[C---:B------:R-:W-:Y:S01]  /*3120*/  HMMA.16816.F32 R112, R4.reuse, R18, R112 ;  /* 0x000000120470723c */ /* 0x040fe20000001870 */
[----:B------:R-:W3:Y:S07]  /*3130*/  LDSM.16.MT88.4 R16, [R190+0x13000] ;  /* 0x01300000be10783b */ /* 0x000eee0000004200 */
[C---:B------:R-:W-:Y:S08]  /*3140*/  HMMA.16816.F32 R40, R4.reuse, R136, R40 ;  /* 0x000000880428723c */ /* 0x040ff00000001828 */
[C---:B------:R-:W-:Y:S01]  /*3150*/  HMMA.16816.F32 R44, R4.reuse, R138, R44 ;  /* 0x0000008a042c723c */ /* 0x040fe2000000182c */
[----:B------:R-:W-:Y:S07]  /*3160*/  LDSM.16.MT88.4 R136, [R189+0x13800] ;  /* 0x01380000bd88783b */ /* 0x000fee0000004200 */
        /* <DEDUP_REMOVED lines=9> */
[C---:B----4-:R-:W-:Y:S08]  /*3200*/  HMMA.16816.F32 R96, R4.reuse, R20, R96 ;  /* 0x000000140460723c */ /* 0x050ff00000001860 */
[C---:B------:R-:W-:Y:S01]  /*3210*/  HMMA.16816.F32 R100, R4.reuse, R22, R100 ;  /* 0x000000160464723c */ /* 0x040fe20000001864 */
[----:B------:R-:W-:Y:S07]  /*3220*/  LDSM.16.MT88.4 R20, [R192+0x17000] ;  /* 0x01700000c014783b */ /* 0x000fee0000004200 */
[C---:B--2---:R-:W-:Y:S08]  /*3230*/  HMMA.16816.F32 R120, R4.reuse, R12, R120 ;  /* 0x0000000c0478723c */ /* 0x044ff00000001878 */
[----:B------:R-:W-:Y:S01]  /*3240*/  HMMA.16816.F32 R116, R4, R14, R116 ;  /* 0x0000000e0474723c */ /* 0x000fe20000001874 */
[----:B------:R-:W2:Y:S06]  /*3250*/  LDSM.16.MT88.4 R12, [R192+0x15000] ;  /* 0x01500000c00c783b */ /* 0x000eac0000004200 */
[----:B------:R-:W-:Y:S01]  /*3260*/  F2FP.PACK_AB R4, R159, R156 ;  /* 0x0000009c9f04723e */ /* 0x000fe200000000ff */
[----:B------:R-:W-:Y:S01]  /*3270*/  FADD.FTZ R156, R156, R133 ;  /* 0x000000859c9c7221 */ /* 0x000fe20000010000 */
[----:B------:R-:W-:Y:S01]  /*3280*/  F2FP.PACK_AB R5, R163, R162 ;  /* 0x000000a2a305723e */ /* 0x000fe200000000ff */
[----:B------:R-:W-:Y:S01]  /*3290*/  FADD.FTZ R162, R162, R147 ;  /* 0x00000093a2a27221 */ /* 0x000fe20000010000 */
[----:B------:R-:W-:Y:S01]  /*32a0*/  F2FP.PACK_AB R6, R158, R157 ;  /* 0x0000009d9e06723e */ /* 0x000fe200000000ff */
[----:B------:R-:W-:Y:S01]  /*32b0*/  FADD.FTZ R156, R159, R156 ;  /* 0x0000009c9f9c7221 */ /* 0x000fe20000010000 */
[----:B------:R-:W-:Y:S01]  /*32c0*/  F2FP.PACK_AB R7, R165, R164 ;  /* 0x000000a4a507723e */ /* 0x000fe200000000ff */
[----:B------:R-:W-:-:S02]  /*32d0*/  FADD.FTZ R163, R163, R162 ;  /* 0x000000a2a3a37221 */ /* 0x000fc40000010000 */
[----:B------:R-:W-:Y:S02]  /*32e0*/  FADD.FTZ R157, R157, R156 ;  /* 0x0000009c9d9d7221 */ /* 0x000fe40000010000 */
[----:B------:R-:W-:Y:S02]  /*32f0*/  FADD.FTZ R164, R164, R163 ;  /* 0x000000a3a4a47221 */ /* 0x000fe40000010000 */
[----:B-1----:R-:W-:Y:S01]  /*3300*/  HMMA.16816.F32 R128, R4, R8, R128 ;  /* 0x000000080480723c */ /* 0x002fe20000001880 */
[----:B------:R-:W-:Y:S02]  /*3310*/  FADD.FTZ R158, R158, R157 ;  /* 0x0000009d9e9e7221 */ /* 0x000fe40000010000 */
[----:B------:R-:W-:-:S05]  /*3320*/  FADD.FTZ R165, R165, R164 ;  /* 0x000000a4a5a57221 */ /* 0x000fca0000010000 */
[C---:B------:R-:W-:Y:S01]  /*3330*/  HMMA.16816.F32 R36, R4.reuse, R10, R36 ;  /* 0x0000000a0424723c */ /* 0x040fe20000001824 */
[----:B------:R-:W1:Y:S07]  /*3340*/  LDSM.16.MT88.4 R8, [R189+0x15000] ;  /* 0x01500000bd08783b */ /* 0x000e6e0000004200 */
[C---:B---3--:R-:W-:Y:S08]  /*3350*/  HMMA.16816.F32 R40, R4.reuse, R16, R40 ;  /* 0x000000100428723c */ /* 0x048ff00000001828 */
[C---:B------:R-:W-:Y:S01]  /*3360*/  HMMA.16816.F32 R44, R4.reuse, R18, R44 ;  /* 0x00000012042c723c */ /* 0x040fe2000000182c */
[----:B------:R-:W3:Y:S07]  /*3370*/  LDSM.16.MT88.4 R16, [R188+0x15000] ;  /* 0x01500000bc10783b */ /* 0x000eee0000004200 */
[C---:B--2---:R-:W-:Y:S08]  /*3380*/  HMMA.16816.F32 R64, R4.reuse, R12, R64 ;  /* 0x0000000c0440723c */ /* 0x044ff00000001840 */
[C---:B------:R-:W-:Y:S01]  /*3390*/  HMMA.16816.F32 R68, R4.reuse, R14, R68 ;  /* 0x0000000e0444723c */ /* 0x040fe20000001844 */
[----:B------:R-:W2:Y:S07]  /*33a0*/  LDSM.16.MT88.4 R12, [R190+0x17000] ;  /* 0x01700000be0c783b */ /* 0x000eae0000004200 */
[C---:B------:R-:W-:Y:S08]  /*33b0*/  HMMA.16816.F32 R96, R4.reuse, R20, R96 ;  /* 0x000000140460723c */ /* 0x040ff00000001860 */
[C---:B-1----:R-:W-:Y:S08]  /*33c0*/  HMMA.16816.F32 R80, R4.reuse, R8, R80 ;  /* 0x000000080450723c */ /* 0x042ff00000001850 */
        /* <DEDUP_REMOVED lines=8> */
[C---:B------:R-:W-:Y:S01]  /*3450*/  HMMA.16816.F32 R100, R4.reuse, R22, R100 ;  /* 0x000000160464723c */ /* 0x040fe20000001864 */
[----:B------:R-:W-:Y:S07]  /*3460*/  LDSM.16.MT88.4 R20, [R188+0x15800] ;  /* 0x01580000bc14783b */ /* 0x000fee0000004200 */
        /* <DEDUP_REMOVED lines=8> */
[----:B------:R-:W4:Y:S07]  /*34f0*/  LDSM.16.MT88.4 R32, [R188+0x13800] ;  /* 0x01380000bc20783b */ /* 0x000f2e0000004200 */
[C---:B------:R-:W-:Y:S08]  /*3500*/  HMMA.16816.F32 R56, R4.reuse, R28, R56 ;  /* 0x0000001c0438723c */ /* 0x040ff00000001838 */
[C---:B------:R-:W-:Y:S01]  /*3510*/  HMMA.16816.F32 R60, R4.reuse, R30, R60 ;  /* 0x0000001e043c723c */ /* 0x040fe2000000183c */
[----:B------:R-:W5:Y:S07]  /*3520*/  LDSM.16.MT88.4 R28, [R190+0x15800] ;  /* 0x01580000be1c783b */ /* 0x000f6e0000004200 */
[C---:B------:R-:W-:Y:S08]  /*3530*/  HMMA.16816.F32 R72, R4.reuse, R24, R72 ;  /* 0x000000180448723c */ /* 0x040ff00000001848 */
[----:B------:R-:W-:Y:S01]  /*3540*/  HMMA.16816.F32 R76, R4, R26, R76 ;  /* 0x0000001a044c723c */ /* 0x000fe2000000184c */
[----:B------:R-:W3:Y:S06]  /*3550*/  LDSM.16.MT88.4 R24, [R189+0x15800] ;  /* 0x01580000bd18783b */ /* 0x000eec0000004200 */
        /* <DEDUP_REMOVED lines=10> */
[----:B--2---:R-:W-:Y:S01]  /*3600*/  HMMA.16816.F32 R128, R4, R12, R128 ;  /* 0x0000000c0480723c */ /* 0x004fe20000001880 */
[----:B------:R-:W-:Y:S02]  /*3610*/  FADD.FTZ R221, R168, R167 ;  /* 0x000000a7a8dd7221 */ /* 0x000fe40000010000 */
[----:B------:R-:W-:-:S05]  /*3620*/  FADD.FTZ R219, R219, R172 ;  /* 0x000000acdbdb7221 */ /* 0x000fca0000010000 */
        /* <DEDUP_REMOVED lines=9> */
[C---:B------:R-:W-:Y:S08]  /*36c0*/  HMMA.16816.F32 R44, R4.reuse, R142, R44 ;  /* 0x0000008e042c723c */ /* 0x040ff0000000182c */
[C---:B------:R-:W-:Y:S08]  /*36d0*/  HMMA.16816.F32 R48, R4.reuse, R136, R48 ;  /* 0x000000880430723c */ /* 0x040ff00000001830 */
[C---:B------:R-:W-:Y:S08]  /*36e0*/  HMMA.16816.F32 R52, R4.reuse, R138, R52 ;  /* 0x0000008a0434723c */ /* 0x040ff00000001834 */
[C---:B----4-:R-:W-:Y:S08]  /*36f0*/  HMMA.16816.F32 R56, R4.reuse, R32, R56 ;  /* 0x000000200438723c */ /* 0x050ff00000001838 */
[C---:B------:R-:W-:Y:S08]  /*3700*/  HMMA.16816.F32 R60, R4.reuse, R34, R60 ;  /* 0x00000022043c723c */ /* 0x040ff0000000183c */
[C---:B-----5:R-:W-:Y:S08]  /*3710*/  HMMA.16816.F32 R72, R4.reuse, R28, R72 ;  /* 0x0000001c0448723c */ /* 0x060ff00000001848 */
[C---:B------:R-:W-:Y:S08]  /*3720*/  HMMA.16816.F32 R76, R4.reuse, R30, R76 ;  /* 0x0000001e044c723c */ /* 0x040ff0000000184c */
[C---:B------:R-:W-:Y:S08]  /*3730*/  HMMA.16816.F32 R80, R4.reuse, R24, R80 ;  /* 0x000000180450723c */ /* 0x040ff00000001850 */
[C---:B------:R-:W-:Y:S08]  /*3740*/  HMMA.16816.F32 R84, R4.reuse, R26, R84 ;  /* 0x0000001a0454723c */ /* 0x040ff00000001854 */
[C---:B------:R-:W-:Y:S08]  /*3750*/  HMMA.16816.F32 R88, R4.reuse, R20, R88 ;  /* 0x000000140458723c */ /* 0x040ff00000001858 */
[C---:B------:R-:W-:Y:S08]  /*3760*/  HMMA.16816.F32 R92, R4.reuse, R22, R92 ;  /* 0x00000016045c723c */ /* 0x040ff0000000185c */
[C---:B--2---:R-:W-:Y:S08]  /*3770*/  HMMA.16816.F32 R104, R4.reuse, R12, R104 ;  /* 0x0000000c0468723c */ /* 0x044ff00000001868 */
[C---:B------:R-:W-:Y:S08]  /*3780*/  HMMA.16816.F32 R124, R4.reuse, R14, R124 ;  /* 0x0000000e047c723c */ /* 0x040ff0000000187c */
[C---:B-1----:R-:W-:Y:S08]  /*3790*/  HMMA.16816.F32 R108, R4.reuse, R8, R108 ;  /* 0x00000008046c723c */ /* 0x042ff0000000186c */
[C---:B------:R-:W-:Y:S08]  /*37a0*/  HMMA.16816.F32 R112, R4.reuse, R10, R112 ;  /* 0x0000000a0470723c */ /* 0x040ff00000001870 */
[C---:B---3--:R-:W-:Y:S08]  /*37b0*/  HMMA.16816.F32 R120, R4.reuse, R16, R120 ;  /* 0x000000100478723c */ /* 0x048ff00000001878 */
[----:B------:R-:W-:Y:S01]  /*37c0*/  HMMA.16816.F32 R116, R4, R18, R116 ;  /* 0x000000120474723c */ /* 0x000fe20000001874 */
[----:B------:R-:W-:Y:S07]  /*37d0*/  @!P0 BRA `(.L_x_6) ;  /* 0x000026d000008947 */ /* 0x000fee0003800000 */
[----:B------:R-:W-:Y:S01]  /*37e0*/  ULDC.64 UR4, c[0x0][0x1a0] ;  /* 0x0000680000047ab9 */ /* 0x000fe20000000a00 */
[----:B------:R-:W-:Y:S01]  /*37f0*/  LEA.HI.SX32 R218, R2, 0xfffffffe, 0x1a ;  /* 0xfffffffe02da7811 */ /* 0x000fe200078fd2ff */
[----:B------:R-:W-:Y:S01]  /*3800*/  IMAD.MOV.U32 R0, RZ, RZ, R3 ;  /* 0x000000ffff007224 */ /* 0x000fe200078e0003 */
[----:B------:R-:W-:Y:S01]  /*3810*/  MOV R133, R132 ;  /* 0x0000008400857202 */ /* 0x000fe20000000f00 */
[----:B------:R-:W-:-:S02]  /*3820*/  USHF.L.U64.HI UR5, UR4, 0x6, UR5 ;  /* 0x0000000604057899 */ /* 0x000fc40008010205 */
[----:B------:R-:W-:Y:S01]  /*3830*/  USHF.L.U32 UR4, UR4, 0x6, URZ ;  /* 0x0000000604047899 */ /* 0x000fe2000800063f */
[----:B------:R-:W-:Y:S09]  /*3840*/  BRA `(.L_x_7) ;  /* 0x0000017000007947 */ /* 0x000ff20003800000 */
.L_x_9:
[----:B------:R-:W-:Y:S04]  /*3850*/  IADD3 R3, R218, -0x1, RZ ;  /* 0xffffffffda037810 */ /* 0x000fe80007ffe0ff */
[----:B------:R-:W-:Y:S01]  /*3860*/  SHF.R.S32.HI R2, RZ, 0x1f, R3 ;  /* 0x0000001fff027819 */ /* 0x000fe20000011403 */
[C---:B------:R-:W-:Y:S04]  /*3870*/  IMAD.WIDE.U32 R134, R3.reuse, c[0x0][0x198], RZ ;  /* 0x0000660003867a25 */ /* 0x040fe800078e00ff */
[----:B------:R-:W-:Y:S04]  /*3880*/  IMAD R2, R2, c[0x0][0x198], RZ ;  /* 0x0000660002027a24 */ /* 0x000fe800078e02ff */
[----:B------:R-:W-:Y:S01]  /*3890*/  IMAD R2, R3, c[0x0][0x19c], R2 ;  /* 0x0000670003027a24 */ /* 0x000fe200078e0202 */
[C---:B------:R-:W-:Y:S03]  /*38a0*/  LEA R3, P1, R134.reuse, R210, 0x6 ;  /* 0x000000d286037211 */ /* 0x040fe600078230ff */
[----:B------:R-:W-:Y:S01]  /*38b0*/  IMAD.IADD R135, R135, 0x1, R2 ;  /* 0x0000000187877824 */ /* 0x000fe200078e0202 */
[C---:B------:R-:W-:Y:S04]  /*38c0*/  LEA R136, P2, R3.reuse, c[0x0][0x168], 0x1 ;  /* 0x00005a0003887a11 */ /* 0x040fe800078408ff */
[----:B------:R-:W-:Y:S02]  /*38d0*/  LEA.HI.X R2, R134, R213, R135, 0x6, P1 ;  /* 0x000000d586027211 */ /* 0x000fe400008f3487 */
[----:B------:R-:W-:Y:S02]  /*38e0*/  IADD3 R138, P1, R202, R136, RZ ;  /* 0x00000088ca8a7210 */ /* 0x000fe40007f3e0ff */
[----:B------:R-:W-:Y:S05]  /*38f0*/  LEA.HI.X R137, R3, c[0x0][0x16c], R2, 0x1, P2 ;  /* 0x00005b0003897a11 */ /* 0x000fea00010f0c02 */
[----:B------:R-:W-:Y:S01]  /*3900*/  @!PT LDS RZ, [RZ] ;  /* 0x00000000fffff984 */ /* 0x000fe20000000800 */
[----:B------:R-:W-:Y:S01]  /*3910*/  @!PT LDS RZ, [RZ] ;  /* 0x00000000fffff984 */ /* 0x000fe20000000800 */
[----:B------:R-:W-:Y:S01]  /*3920*/  @!PT LDS RZ, [RZ] ;  /* 0x00000000fffff984 */ /* 0x000fe20000000800 */
[----:B------:R1:W-:Y:S01]  /*3930*/  LDGSTS.E.BYPASS.LTC128B.128 [R204+0xc000], [R136.64] ;  /* 0x0c00000088cc7fae */ /* 0x0003e2000b901d46 */
[----:B------:R-:W-:Y:S03]  /*3940*/  IMAD.X R139, R201, 0x1, R137, P1 ;  /* 0x00000001c98b7824 */ /* 0x000fe600008e0689 */
[----:B------:R1:W-:Y:S04]  /*3950*/  LDGSTS.E.BYPASS.LTC128B.128 [R204+0xe000], [R136.64+0x80] ;  /* 0x0e00008088cc7fae */ /* 0x0003e8000b901d46 */
[----:B------:R1:W-:Y:S04]  /*3960*/  LDGSTS.E.BYPASS.LTC128B.128 [R204+0x10000], [R136.64+0x100] ;  /* 0x1000010088cc7fae */ /* 0x0003e8000b901d46 */
[----:B------:R1:W-:Y:S04]  /*3970*/  LDGSTS.E.BYPASS.LTC128B.128 [R204+0xd000], [R138.64] ;  /* 0x0d0000008acc7fae */ /* 0x0003e8000b901d46 */
[----:B------:R1:W-:Y:S04]  /*3980*/  LDGSTS.E.BYPASS.LTC128B.128 [R204+0xf000], [R138.64+0x80] ;  /* 0x0f0000808acc7fae */ /* 0x0003e8000b901d46 */
[----:B------:R1:W-:Y:S04]  /*3990*/  LDGSTS.E.BYPASS.LTC128B.128 [R204+0x11000], [R138.64+0x100] ;  /* 0x110001008acc7fae */ /* 0x0003e8000b901d46 */
[----:B------:R-:W0:Y:S01]  /*39a0*/  LDGDEPBAR ;  /* 0x00000000000079af */ /* 0x000e220000000000 */
[----:B------:R-:W-:-:S05]  /*39b0*/  BRA `(.L_x_8) ;  /* 0x00000b7000007947 */ /* 0x000fca0003800000 */
.L_x_7:
[----:B------:R-:W-:Y:S01]  /*39c0*/  SHF.R.S32.HI R2, RZ, 0x1f, R218 ;  /* 0x0000001fff027819 */ /* 0x000fe200000114da */
[----:B------:R-:W-:Y:S04]  /*39d0*/  DEPBAR.LE SB0, 0x0 ;  /* 0x000080000000791a */ /* 0x000fe80000000000 */
[----:B------:R-:W-:Y:S01]  /*39e0*/  BAR.SYNC.DEFER_BLOCKING 0x0 ;  /* 0x0000000000007b1d */ /* 0x000fe20000010000 */
[----:B------:R-:W-:Y:S02]  /*39f0*/  IMAD R2, R2, c[0x0][0x1a0], RZ ;  /* 0x0000680002027a24 */ /* 0x000fe400078e02ff */
[C---:B------:R-:W-:Y:S04]  /*3a00*/  IMAD.WIDE.U32 R134, R218.reuse, c[0x0][0x1a0], RZ ;  /* 0x00006800da867a25 */ /* 0x040fe800078e00ff */
[----:B------:R-:W-:Y:S01]  /*3a10*/  IMAD R2, R218, c[0x0][0x1a4], R2 ;  /* 0x00006900da027a24 */ /* 0x000fe200078e0202 */
[C---:B------:R-:W-:Y:S03]  /*3a20*/  LEA R3, P0, R134.reuse, R208, 0x6 ;  /* 0x000000d086037211 */ /* 0x040fe600078030ff */
[----:B------:R-:W-:Y:S01]  /*3a30*/  IMAD.IADD R2, R135, 0x1, R2 ;  /* 0x0000000187027824 */ /* 0x000fe200078e0202 */
[C---:B------:R-:W-:Y:S04]  /*3a40*/  LEA R222, P1, R3.reuse, c[0x0][0x170], 0x1 ;  /* 0x00005c0003de7a11 */ /* 0x040fe800078208ff */
[----:B------:R-:W-:Y:S02]  /*3a50*/  LEA.HI.X R2, R134, R199, R2, 0x6, P0 ;  /* 0x000000c786027211 */ /* 0x000fe400000f3402 */
[----:B------:R-:W-:Y:S02]  /*3a60*/  IADD3 R134, P0, R222, UR4, RZ ;  /* 0x00000004de867c10 */ /* 0x000fe4000ff1e0ff */
[----:B------:R-:W-:Y:S04]  /*3a70*/  LEA.HI.X R223, R3, c[0x0][0x174], R2, 0x1, P1 ;  /* 0x00005d0003df7a11 */ /* 0x000fe800008f0c02 */
[----:B------:R-:W-:Y:S01]  /*3a80*/  IADD3.X R135, R223, UR5, RZ, P0, !PT ;  /* 0x00000005df877c10 */ /* 0x000fe200087fe4ff */
[----:B------:R-:W-:Y:S01]  /*3a90*/  @!PT LDS RZ, [RZ] ;  /* 0x00000000fffff984 */ /* 0x000fe20000000800 */
[----:B------:R-:W-:Y:S01]  /*3aa0*/  @!PT LDS RZ, [RZ] ;  /* 0x00000000fffff984 */ /* 0x000fe20000000800 */
[----:B------:R-:W-:Y:S01]  /*3ab0*/  @!PT LDS RZ, [RZ] ;  /* 0x00000000fffff984 */ /* 0x000fe20000000800 */
[----:B------:R1:W-:Y:S01]  /*3ac0*/  LDGSTS.E.BYPASS.LTC128B.128 [R204+0x12000], [R222.64] ;  /* 0x12000000decc7fae */ /* 0x0003e2000b901d46 */
[----:B------:R-:W-:Y:S03]  /*3ad0*/  ISETP.GT.AND P0, PT, R218, RZ, PT ;  /* 0x000000ffda00720c */ /* 0x000fe60003f04270 */
[----:B------:R1:W-:Y:S04]  /*3ae0*/  LDGSTS.E.BYPASS.LTC128B.128 [R204+0x14000], [R222.64+0x80] ;  /* 0x14000080decc7fae */ /* 0x0003e8000b901d46 */
[----:B------:R1:W-:Y:S04]  /*3af0*/  LDGSTS.E.BYPASS.LTC128B.128 [R204+0x16000], [R222.64+0x100] ;  /* 0x16000100decc7fae */ /* 0x0003e8000b901d46 */
[----:B------:R1:W-:Y:S04]  /*3b00*/  LDGSTS.E.BYPASS.LTC128B.128 [R204+0x13000], [R134.64] ;  /* 0x1300000086cc7fae */ /* 0x0003e8000b901d46 */
[----:B------:R1:W-:Y:S04]  /*3b10*/  LDGSTS.E.BYPASS.LTC128B.128 [R204+0x15000], [R134.64+0x80] ;  /* 0x1500008086cc7fae */ /* 0x0003e8000b901d46 */
[----:B------:R1:W-:Y:S04]  /*3b20*/  LDGSTS.E.BYPASS.LTC128B.128 [R204+0x17000], [R134.64+0x100] ;  /* 0x1700010086cc7fae */ /* 0x0003e8000b901d46 */
[----:B------:R-:W-:Y:S04]  /*3b30*/  LDSM.16.M88.4 R136, [R198] ;  /* 0x00000000c688783b */ /* 0x000fe80000000200 */
[----:B------:R-:W2:Y:S04]  /*3b40*/  LDSM.16.M88.4 R140, [R197+0xc000] ;  /* 0x00c00000c58c783b */ /* 0x000ea80000000200 */
[----:B------:R-:W3:Y:S04]  /*3b50*/  LDSM.16.M88.4 R144, [R197+0xc800] ;  /* 0x00c80000c590783b */ /* 0x000ee80000000200 */
[----:B------:R-:W4:Y:S04]  /*3b60*/  LDSM.16.M88.4 R148, [R197+0xd000] ;  /* 0x00d00000c594783b */ /* 0x000f280000000200 */
[----:B------:R-:W0:Y:S04]  /*3b70*/  LDGDEPBAR ;  /* 0x00000000000079af */ /* 0x000e280000000000 */
[----:B------:R-:W5:Y:S04]  /*3b80*/  LDSM.16.M88.4 R152, [R197+0xd800] ;  /* 0x00d80000c598783b */ /* 0x000f680000000200 */
[----:B------:R-:W-:Y:S04]  /*3b90*/  LDSM.16.M88.4 R156, [R196] ;  /* 0x00000000c49c783b */ /* 0x000fe80000000200 */
[----:B------:R-:W1:Y:S04]  /*3ba0*/  LDSM.16.M88.4 R160, [R195] ;  /* 0x00000000c3a0783b */ /* 0x000e680000000200 */
[----:B------:R-:W1:Y:S04]  /*3bb0*/  LDSM.16.M88.4 R164, [R187] ;  /* 0x00000000bba4783b */ /* 0x000e680000000200 */
[----:B------:R-:W1:Y:S04]  /*3bc0*/  LDSM.16.M88.4 R168, [R186] ;  /* 0x00000000baa8783b */ /* 0x000e680000000200 */
[----:B------:R-:W1:Y:S01]  /*3bd0*/  LDSM.16.M88.4 R172, [R185] ;  /* 0x00000000b9ac783b */ /* 0x000e620000000200 */
[C---:B--2---:R-:W-:Y:S08]  /*3be0*/  HMMA.16816.F32 R4, R136.reuse, R140, RZ ;  /* 0x0000008c8804723c */ /* 0x044ff000000018ff */
[C---:B------:R-:W-:Y:S01]  /*3bf0*/  HMMA.16816.F32 R8, R136.reuse, R142, RZ ;  /* 0x0000008e8808723c */ /* 0x040fe200000018ff */
[----:B------:R-:W-:Y:S07]  /*3c00*/  LDSM.16.M88.4 R140, [R194] ;  /* 0x00000000c28c783b */ /* 0x000fee0000000200 */
[C---:B---3--:R-:W-:Y:S08]  /*3c10*/  HMMA.16816.F32 R12, R136.reuse, R144, RZ ;  /* 0x00000090880c723c */ /* 0x048ff000000018ff */
[C---:B------:R-:W-:Y:S01]  /*3c20*/  HMMA.16816.F32 R16, R136.reuse, R146, RZ ;  /* 0x000000928810723c */ /* 0x040fe200000018ff */
[----:B------:R-:W2:Y:S07]  /*3c30*/  LDSM.16.M88.4 R144, [R191+0xc000] ;  /* 0x00c00000bf90783b */ /* 0x000eae0000000200 */
[C---:B----4-:R-:W-:Y:S08]  /*3c40*/  HMMA.16816.F32 R20, R136.reuse, R148, RZ ;  /* 0x000000948814723c */ /* 0x050ff000000018ff */
[C---:B------:R-:W-:Y:S01]  /*3c50*/  HMMA.16816.F32 R24, R136.reuse, R150, RZ ;  /* 0x000000968818723c */ /* 0x040fe200000018ff */
[----:B------:R-:W3:Y:S07]  /*3c60*/  LDSM.16.M88.4 R148, [R191+0xc800] ;  /* 0x00c80000bf94783b */ /* 0x000eee0000000200 */
[C---:B-----5:R-:W-:Y:S08]  /*3c70*/  HMMA.16816.F32 R28, R136.reuse, R152, RZ ;  /* 0x00000098881c723c */ /* 0x060ff000000018ff */
[----:B------:R-:W-:Y:S01]  /*3c80*/  HMMA.16816.F32 R32, R136, R154, RZ ;  /* 0x0000009a8820723c */ /* 0x000fe200000018ff */
[----:B------:R-:W4:Y:S04]  /*3c90*/  LDSM.16.M88.4 R136, [R191+0xd000] ;  /* 0x00d00000bf88783b */ /* 0x000f280000000200 */
[----:B------:R-:W5:Y:S03]  /*3ca0*/  LDSM.16.M88.4 R152, [R191+0xd800] ;  /* 0x00d80000bf98783b */ /* 0x000f660000000200 */
[C---:B-1----:R-:W-:Y:S08]  /*3cb0*/  HMMA.16816.F32 R4, R156.reuse, R160, R4 ;  /* 0x000000a09c04723c */ /* 0x042ff00000001804 */
[C---:B------:R-:W-:Y:S01]  /*3cc0*/  HMMA.16816.F32 R8, R156.reuse, R162, R8 ;  /* 0x000000a29c08723c */ /* 0x040fe20000001808 */
[----:B------:R-:W-:Y:S07]  /*3cd0*/  LDSM.16.M88.4 R160, [R193] ;  /* 0x00000000c1a0783b */ /* 0x000fee0000000200 */
[C---:B------:R-:W-:Y:S08]  /*3ce0*/  HMMA.16816.F32 R12, R156.reuse, R164, R12 ;  /* 0x000000a49c0c723c */ /* 0x040ff0000000180c */
[C---:B------:R-:W-:Y:S01]  /*3cf0*/  HMMA.16816.F32 R16, R156.reuse, R166, R16 ;  /* 0x000000a69c10723c */ /* 0x040fe20000001810 */
[----:B------:R-:W1:Y:S07]  /*3d00*/  LDSM.16.M88.4 R164, [R184] ;  /* 0x00000000b8a4783b */ /* 0x000e6e0000000200 */
[C---:B------:R-:W-:Y:S08]  /*3d10*/  HMMA.16816.F32 R20, R156.reuse, R168, R20 ;  /* 0x000000a89c14723c */ /* 0x040ff00000001814 */
[C---:B------:R-:W-:Y:S01]  /*3d20*/  HMMA.16816.F32 R24, R156.reuse, R170, R24 ;  /* 0x000000aa9c18723c */ /* 0x040fe20000001818 */
[----:B------:R-:W1:Y:S07]  /*3d30*/  LDSM.16.M88.4 R168, [R184+0x800] ;  /* 0x00080000b8a8783b */ /* 0x000e6e0000000200 */
[C---:B------:R-:W-:Y:S08]  /*3d40*/  HMMA.16816.F32 R28, R156.reuse, R172, R28 ;  /* 0x000000ac9c1c723c */ /* 0x040ff0000000181c */
[----:B------:R-:W-:Y:S01]  /*3d50*/  HMMA.16816.F32 R32, R156, R174, R32 ;  /* 0x000000ae9c20723c */ /* 0x000fe20000001820 */
[----:B------:R-:W1:Y:S04]  /*3d60*/  LDSM.16.M88.4 R156, [R184+0x1000] ;  /* 0x00100000b89c783b */ /* 0x000e680000000200 */
[----:B------:R-:W1:Y:S03]  /*3d70*/  LDSM.16.M88.4 R172, [R184+0x1800] ;  /* 0x00180000b8ac783b */ /* 0x000e660000000200 */
[C---:B--2---:R-:W-:Y:S08]  /*3d80*/  HMMA.16816.F32 R4, R140.reuse, R144, R4 ;  /* 0x000000908c04723c */ /* 0x044ff00000001804 */
[C---:B------:R-:W-:Y:S01]  /*3d90*/  HMMA.16816.F32 R8, R140.reuse, R146, R8 ;  /* 0x000000928c08723c */ /* 0x040fe20000001808 */
[----:B------:R-:W-:Y:S07]  /*3da0*/  LDSM.16.M88.4 R144, [R197+0xe000] ;  /* 0x00e00000c590783b */ /* 0x000fee0000000200 */
[C---:B---3--:R-:W-:Y:S08]  /*3db0*/  HMMA.16816.F32 R12, R140.reuse, R148, R12 ;  /* 0x000000948c0c723c */ /* 0x048ff0000000180c */
[C---:B------:R-:W-:Y:S01]  /*3dc0*/  HMMA.16816.F32 R16, R140.reuse, R150, R16 ;  /* 0x000000968c10723c */ /* 0x040fe20000001810 */
[----:B------:R-:W-:Y:S07]  /*3dd0*/  LDSM.16.M88.4 R148, [R197+0xe800] ;  /* 0x00e80000c594783b */ /* 0x000fee0000000200 */
[C---:B----4-:R-:W-:Y:S08]  /*3de0*/  HMMA.16816.F32 R20, R140.reuse, R136, R20 ;  /* 0x000000888c14723c */ /* 0x050ff00000001814 */
[C---:B------:R-:W-:Y:S01]  /*3df0*/  HMMA.16816.F32 R24, R140.reuse, R138, R24 ;  /* 0x0000008a8c18723c */ /* 0x040fe20000001818 */
[----:B------:R-:W2:Y:S07]  /*3e00*/  LDSM.16.M88.4 R136, [R198+0x4000] ;  /* 0x00400000c688783b */ /* 0x000eae0000000200 */
[C---:B-----5:R-:W-:Y:S08]  /*3e10*/  HMMA.16816.F32 R28, R140.reuse, R152, R28 ;  /* 0x000000988c1c723c */ /* 0x060ff0000000181c */
[----:B------:R-:W-:Y:S01]  /*3e20*/  HMMA.16816.F32 R32, R140, R154, R32 ;  /* 0x0000009a8c20723c */ /* 0x000fe20000001820 */
[----:B------:R-:W3:Y:S04]  /*3e30*/  LDSM.16.M88.4 R140, [R197+0xf000] ;  /* 0x00f00000c58c783b */ /* 0x000ee80000000200 */
[----:B------:R-:W4:Y:S03]  /*3e40*/  LDSM.16.M88.4 R152, [R197+0xf800] ;  /* 0x00f80000c598783b */ /* 0x000f260000000200 */
[C---:B-1----:R-:W-:Y:S08]  /*3e50*/  HMMA.16816.F32 R4, R160.reuse, R164, R4 ;  /* 0x000000a4a004723c */ /* 0x042ff00000001804 */
[C---:B------:R-:W-:Y:S01]  /*3e60*/  HMMA.16816.F32 R8, R160.reuse, R166, R8 ;  /* 0x000000a6a008723c */ /* 0x040fe20000001808 */
[----:B------:R-:W-:Y:S07]  /*3e70*/  LDSM.16.M88.4 R164, [R183] ;  /* 0x00000000b7a4783b */ /* 0x000fee0000000200 */
[C---:B------:R-:W-:Y:S08]  /*3e80*/  HMMA.16816.F32 R12, R160.reuse, R168, R12 ;  /* 0x000000a8a00c723c */ /* 0x040ff0000000180c */
[C---:B------:R-:W-:Y:S01]  /*3e90*/  HMMA.16816.F32 R16, R160.reuse, R170, R16 ;  /* 0x000000aaa010723c */ /* 0x040fe20000001810 */
[----:B------:R-:W-:Y:S07]  /*3ea0*/  LDSM.16.M88.4 R168, [R182] ;  /* 0x00000000b6a8783b */ /* 0x000fee0000000200 */
[C---:B------:R-:W-:Y:S08]  /*3eb0*/  HMMA.16816.F32 R20, R160.reuse, R156, R20 ;  /* 0x0000009ca014723c */ /* 0x040ff00000001814 */
[C---:B------:R-:W-:Y:S01]  /*3ec0*/  HMMA.16816.F32 R24, R160.reuse, R158, R24 ;  /* 0x0000009ea018723c */ /* 0x040fe20000001818 */
[----:B------:R-:W1:Y:S07]  /*3ed0*/  LDSM.16.M88.4 R156, [R196+0x4000] ;  /* 0x00400000c49c783b */ /* 0x000e6e0000000200 */
[C---:B------:R-:W-:Y:S08]  /*3ee0*/  HMMA.16816.F32 R28, R160.reuse, R172, R28 ;  /* 0x000000aca01c723c */ /* 0x040ff0000000181c */
[----:B------:R-:W-:Y:S01]  /*3ef0*/  HMMA.16816.F32 R32, R160, R174, R32 ;  /* 0x000000aea020723c */ /* 0x000fe20000001820 */
[----:B------:R-:W5:Y:S04]  /*3f00*/  LDSM.16.M88.4 R160, [R181] ;  /* 0x00000000b5a0783b */ /* 0x000f680000000200 */
[----:B------:R-:W1:Y:S03]  /*3f10*/  LDSM.16.M88.4 R172, [R180] ;  /* 0x00000000b4ac783b */ /* 0x000e660000000200 */
[C---:B--2---:R-:W-:Y:S08]  /*3f20*/  HMMA.16816.F32 R4, R136.reuse, R144, R4 ;  /* 0x000000908804723c */ /* 0x044ff00000001804 */
[C---:B------:R-:W-:Y:S01]  /*3f30*/  HMMA.16816.F32 R8, R136.reuse, R146, R8 ;  /* 0x000000928808723c */ /* 0x040fe20000001808 */
[----:B------:R-:W-:Y:S07]  /*3f40*/  LDSM.16.M88.4 R144, [R191+0xe000] ;  /* 0x00e00000bf90783b */ /* 0x000fee0000000200 */
[C---:B------:R-:W-:Y:S08]  /*3f50*/  HMMA.16816.F32 R12, R136.reuse, R148, R12 ;  /* 0x00000094880c723c */ /* 0x040ff0000000180c */
[C---:B------:R-:W-:Y:S01]  /*3f60*/  HMMA.16816.F32 R16, R136.reuse, R150, R16 ;  /* 0x000000968810723c */ /* 0x040fe20000001810 */
[----:B------:R-:W-:Y:S07]  /*3f70*/  LDSM.16.M88.4 R148, [R191+0xe800] ;  /* 0x00e80000bf94783b */ /* 0x000fee0000000200 */
[C---:B---3--:R-:W-:Y:S08]  /*3f80*/  HMMA.16816.F32 R20, R136.reuse, R140, R20 ;  /* 0x0000008c8814723c */ /* 0x048ff00000001814 */
[C---:B------:R-:W-:Y:S01]  /*3f90*/  HMMA.16816.F32 R24, R136.reuse, R142, R24 ;  /* 0x0000008e8818723c */ /* 0x040fe20000001818 */
[----:B------:R-:W2:Y:S07]  /*3fa0*/  LDSM.16.M88.4 R140, [R194+0x4000] ;  /* 0x00400000c28c783b */ /* 0x000eae0000000200 */
[C---:B----4-:R-:W-:Y:S08]  /*3fb0*/  HMMA.16816.F32 R28, R136.reuse, R152, R28 ;  /* 0x00000098881c723c */ /* 0x050ff0000000181c */
[----:B------:R-:W-:Y:S01]  /*3fc0*/  HMMA.16816.F32 R32, R136, R154, R32 ;  /* 0x0000009a8820723c */ /* 0x000fe20000001820 */
[----:B------:R-:W3:Y:S04]  /*3fd0*/  LDSM.16.M88.4 R136, [R191+0xf000] ;  /* 0x00f00000bf88783b */ /* 0x000ee80000000200 */
[----:B------:R-:W4:Y:S03]  /*3fe0*/  LDSM.16.M88.4 R152, [R191+0xf800] ;  /* 0x00f80000bf98783b */ /* 0x000f260000000200 */
[C---:B-1----:R-:W-:Y:S08]  /*3ff0*/  HMMA.16816.F32 R4, R156.reuse, R164, R4 ;  /* 0x000000a49c04723c */ /* 0x042ff00000001804 */
[C---:B------:R-:W-:Y:S01]  /*4000*/  HMMA.16816.F32 R8, R156.reuse, R166, R8 ;  /* 0x000000a69c08723c */ /* 0x040fe20000001808 */
[----:B------:R-:W-:Y:S07]  /*4010*/  LDSM.16.M88.4 R164, [R184+0x2000] ;  /* 0x00200000b8a4783b */ /* 0x000fee0000000200 */
[C---:B------:R-:W-:Y:S08]  /*4020*/  HMMA.16816.F32 R12, R156.reuse, R168, R12 ;  /* 0x000000a89c0c723c */ /* 0x040ff0000000180c */
[C---:B------:R-:W-:Y:S01]  /*4030*/  HMMA.16816.F32 R16, R156.reuse, R170, R16 ;  /* 0x000000aa9c10723c */ /* 0x040fe20000001810 */
[----:B------:R-:W-:Y:S07]  /*4040*/  LDSM.16.M88.4 R168, [R184+0x2800] ;  /* 0x00280000b8a8783b */ /* 0x000fee0000000200 */
[C---:B-----5:R-:W-:Y:S08]  /*4050*/  HMMA.16816.F32 R20, R156.reuse, R160, R20 ;  /* 0x000000a09c14723c */ /* 0x060ff00000001814 */
[C---:B------:R-:W-:Y:S01]  /*4060*/  HMMA.16816.F32 R24, R156.reuse, R162, R24 ;  /* 0x000000a29c18723c */ /* 0x040fe20000001818 */
[----:B------:R-:W1:Y:S07]  /*4070*/  LDSM.16.M88.4 R160, [R193+0x4000] ;  /* 0x00400000c1a0783b */ /* 0x000e6e0000000200 */
[C---:B------:R-:W-:Y:S08]  /*4080*/  HMMA.16816.F32 R28, R156.reuse, R172, R28 ;  /* 0x000000ac9c1c723c */ /* 0x040ff0000000181c */
[----:B------:R-:W-:Y:S01]  /*4090*/  HMMA.16816.F32 R32, R156, R174, R32 ;  /* 0x000000ae9c20723c */ /* 0x000fe20000001820 */
[----:B------:R-:W5:Y:S04]  /*40a0*/  LDSM.16.M88.4 R156, [R184+0x3000] ;  /* 0x00300000b89c783b */ /* 0x000f680000000200 */
[----:B------:R-:W1:Y:S03]  /*40b0*/  LDSM.16.M88.4 R172, [R184+0x3800] ;  /* 0x00380000b8ac783b */ /* 0x000e660000000200 */
        /* <DEDUP_REMOVED lines=19> */
[C---:B-----5:R-:W-:Y:S08]  /*41f0*/  HMMA.16816.F32 R20, R160.reuse, R156, R20 ;  /* 0x0000009ca014723c */ /* 0x060ff00000001814 */
        /* <DEDUP_REMOVED lines=32> */
[C---:B--2---:R-:W-:Y:S01]  /*4400*/  HMMA.16816.F32 R4, R140.reuse, R144, R4 ;  /* 0x000000908c04723c */ /* 0x044fe20000001804 */
[----:B------:R-:W-:Y:S04]  /*4410*/  DEPBAR.LE SB0, 0x0 ;  /* 0x000080000000791a */ /* 0x000fe80000000000 */
[----:B------:R-:W-:Y:S03]  /*4420*/  BAR.SYNC.DEFER_BLOCKING 0x0 ;  /* 0x0000000000007b1d */ /* 0x000fe60000010000 */
[C---:B------:R-:W-:Y:S08]  /*4430*/  HMMA.16816.F32 R8, R140.reuse, R146, R8 ;  /* 0x000000928c08723c */ /* 0x040ff00000001808 */
[C---:B------:R-:W-:Y:S08]  /*4440*/  HMMA.16816.F32 R12, R140.reuse, R148, R12 ;  /* 0x000000948c0c723c */ /* 0x040ff0000000180c */
[C---:B------:R-:W-:Y:S08]  /*4450*/  HMMA.16816.F32 R16, R140.reuse, R150, R16 ;  /* 0x000000968c10723c */ /* 0x040ff00000001810 */
[C---:B---3--:R-:W-:Y:S08]  /*4460*/  HMMA.16816.F32 R20, R140.reuse, R136, R20 ;  /* 0x000000888c14723c */ /* 0x048ff00000001814 */
[C---:B------:R-:W-:Y:S08]  /*4470*/  HMMA.16816.F32 R24, R140.reuse, R138, R24 ;  /* 0x0000008a8c18723c */ /* 0x040ff00000001818 */
[C---:B----4-:R-:W-:Y:S08]  /*4480*/  HMMA.16816.F32 R28, R140.reuse, R152, R28 ;  /* 0x000000988c1c723c */ /* 0x050ff0000000181c */
[----:B------:R-:W-:Y:S08]  /*4490*/  HMMA.16816.F32 R32, R140, R154, R32 ;  /* 0x0000009a8c20723c */ /* 0x000ff00000001820 */
[C---:B-1----:R-:W-:Y:S08]  /*44a0*/  HMMA.16816.F32 R4, R160.reuse, R164, R4 ;  /* 0x000000a4a004723c */ /* 0x042ff00000001804 */
[C---:B------:R-:W-:Y:S08]  /*44b0*/  HMMA.16816.F32 R8, R160.reuse, R166, R8 ;  /* 0x000000a6a008723c */ /* 0x040ff00000001808 */
[C---:B------:R-:W-:Y:S08]  /*44c0*/  HMMA.16816.F32 R12, R160.reuse, R168, R12 ;  /* 0x000000a8a00c723c */ /* 0x040ff0000000180c */
[C---:B------:R-:W-:Y:S08]  /*44d0*/  HMMA.16816.F32 R16, R160.reuse, R170, R16 ;  /* 0x000000aaa010723c */ /* 0x040ff00000001810 */
[C---:B-----5:R-:W-:Y:S08]  /*44e0*/  HMMA.16816.F32 R20, R160.reuse, R156, R20 ;  /* 0x0000009ca014723c */ /* 0x060ff00000001814 */
[C---:B------:R-:W-:Y:S08]  /*44f0*/  HMMA.16816.F32 R24, R160.reuse, R158, R24 ;  /* 0x0000009ea018723c */ /* 0x040ff00000001818 */
[C---:B------:R-:W-:Y:S08]  /*4500*/  HMMA.16816.F32 R28, R160.reuse, R172, R28 ;  /* 0x000000aca01c723c */ /* 0x040ff0000000181c */
[----:B------:R-:W-:Y:S01]  /*4510*/  HMMA.16816.F32 R32, R160, R174, R32 ;  /* 0x000000aea020723c */ /* 0x000fe20000001820 */
[----:B------:R-:W-:-:S07]  /*4520*/  @P0 BRA `(.L_x_9) ;  /* 0xfffff32000000947 */ /* 0x000fce000383ffff */
.L_x_8:
[----:B------:R-:W-:Y:S01]  /*4530*/  FMNMX.FTZ R2, R4, R133, !PT ;  /* 0x0000008504027209 */ /* 0x000fe20007810000 */
[----:B------:R-:W-:Y:S01]  /*4540*/  LDSM.16.MT88.4 R140, [R190+0x12000] ;  /* 0x01200000be8c783b */ /* 0x000fe20000004200 */
[----:B------:R-:W-:Y:S02]  /*4550*/  FMNMX.FTZ R132, R6, R0, !PT ;  /* 0x0000000006847209 */ /* 0x000fe40007810000 */
[----:B------:R-:W-:Y:S02]  /*4560*/  FMNMX.FTZ R3, R5, R2, !PT ;  /* 0x0000000205037209 */ /* 0x000fe40007810000 */
[----:B------:R-:W-:Y:S02]  /*4570*/  FMNMX.FTZ R135, R7, R132, !PT ;  /* 0x0000008407877209 */ /* 0x000fe40007810000 */
        /* <DEDUP_REMOVED lines=25> */
[----:B------:R-:W-:Y:S02]  /*4710*/  FMNMX.FTZ R2, R28, R3, !PT ;  /* 0x000000031c027209 */ /* 0x000fe40007810000 */
[----:B------:R-:W-:Y:S02]  /*4720*/  FMNMX.FTZ R132, R30, R135, !PT ;  /* 0x000000871e847209 */ /* 0x000fe40007810000 */
[----:B------:R-:W-:Y:S02]  /*4730*/  FMNMX.FTZ R3, R29, R2, !PT ;  /* 0x000000021d037209 */ /* 0x000fe40007810000 */
[----:B------:R-:W-:Y:S02]  /*4740*/  IADD3 R218, R218, -0x1, RZ ;  /* 0xffffffffdada7810 */ /* 0x000fe40007ffe0ff */
[----:B------:R-:W-:Y:S02]  /*4750*/  FMNMX.FTZ R2, R32, R3, !PT ;  /* 0x0000000320027209 */ /* 0x000fe40007810000 */
[----:B------:R-:W-:Y:S02]  /*4760*/  FMNMX.FTZ R3, R31, R132, !PT ;  /* 0x000000841f037209 */ /* 0x000fe40007810000 */
[----:B-1----:R-:W-:Y:S02]  /*4770*/  FMNMX.FTZ R136, R33, R2, !PT ;  /* 0x0000000221887209 */ /* 0x002fe40007810000 */
[----:B------:R-:W-:Y:S03]  /*4780*/  FMNMX.FTZ R2, R34, R3, !PT ;  /* 0x0000000322027209 */ /* 0x000fe60007810000 */
[----:B------:R-:W-:Y:S01]  /*4790*/  SHFL.BFLY PT, R3, R136, 0x2, 0x1f ;  /* 0x0c401f0088037f89 */ /* 0x000fe200000e0000 */
[----:B------:R-:W-:Y:S07]  /*47a0*/  FMNMX.FTZ R137, R35, R2, !PT ;  /* 0x0000000223897209 */ /* 0x000fee0007810000 */
[----:B------:R-:W1:Y:S02]  /*47b0*/  SHFL.BFLY PT, R2, R137, 0x2, 0x1f ;  /* 0x0c401f0089027f89 */ /* 0x000e6400000e0000 */
[----:B-1----:R-:W-:Y:S02]  /*47c0*/  FMNMX.FTZ R134, R137, R2, !PT ;  /* 0x0000000289867209 */ /* 0x002fe40007810000 */
[----:B------:R-:W-:Y:S04]  /*47d0*/  FMNMX.FTZ R139, R136, R3, !PT ;  /* 0x00000003888b7209 */ /* 0x000fe80007810000 */
[----:B------:R-:W1:Y:S08]  /*47e0*/  SHFL.BFLY PT, R3, R134, 0x1, 0x1f ;  /* 0x0c201f0086037f89 */ /* 0x000e7000000e0000 */
[----:B------:R-:W2:Y:S01]  /*47f0*/  SHFL.BFLY PT, R132, R139, 0x1, 0x1f ;  /* 0x0c201f008b847f89 */ /* 0x000ea200000e0000 */
[----:B-1----:R-:W-:Y:S05]  /*4800*/  FMNMX.FTZ R3, R134, R3, !PT ;  /* 0x0000000386037209 */ /* 0x002fea0007810000 */
[----:B------:R-:W-:Y:S01]  /*4810*/  FMUL.FTZ R167, R3, c[0x0][0x23c] ;  /* 0x00008f0003a77a20 */ /* 0x000fe20000410000 */
[----:B--2---:R-:W-:Y:S02]  /*4820*/  FMNMX.FTZ R132, R139, R132, !PT ;  /* 0x000000848b847209 */ /* 0x004fe40007810000 */
[----:B------:R-:W1:Y:S02]  /*4830*/  LDSM.16.MT88.4 R136, [R192+0x12000] ;  /* 0x01200000c088783b */ /* 0x000e640000004200 */
[C---:B------:R-:W-:Y:S01]  /*4840*/  FSETP.NEU.FTZ.AND P1, PT, R132.reuse, -INF , PT ;  /* 0xff8000008400780b */ /* 0x040fe20003f3d000 */
[C---:B------:R-:W-:Y:S02]  /*4850*/  FADD.FTZ R2, -R132.reuse, R133 ;  /* 0x0000008584027221 */ /* 0x040fe40000010100 */
[----:B------:R-:W-:Y:S02]  /*4860*/  FMUL.FTZ R168, R132, c[0x0][0x23c] ;  /* 0x00008f0084a87a20 */ /* 0x000fe40000410000 */
[----:B------:R-:W-:Y:S02]  /*4870*/  FMUL.FTZ R135, R2, c[0x0][0x23c] ;  /* 0x00008f0002877a20 */ /* 0x000fe40000410000 */
[C---:B------:R-:W-:Y:S01]  /*4880*/  FADD.FTZ R133, -R3.reuse, R0 ;  /* 0x0000000003857221 */ /* 0x040fe20000010100 */
[----:B------:R-:W-:Y:S01]  /*4890*/  FSEL R168, R168, RZ, P1 ;  /* 0x000000ffa8a87208 */ /* 0x000fe20000800000 */
[----:B------:R2:W3:Y:S01]  /*48a0*/  MUFU.EX2 R2, R135 ;  /* 0x0000008700027308 */ /* 0x0004e20000000800 */
[----:B------:R-:W-:Y:S01]  /*48b0*/  FSETP.NEU.FTZ.AND P1, PT, R3, -INF , PT ;  /* 0xff8000000300780b */ /* 0x000fe20003f3d000 */
[----:B------:R-:W-:Y:S01]  /*48c0*/  FMUL.FTZ R0, R133, c[0x0][0x23c] ;  /* 0x00008f0085007a20 */ /* 0x000fe20000410000 */
[----:B------:R-:W-:Y:S01]  /*48d0*/  MOV R133, R132 ;  /* 0x0000008400857202 */ /* 0x000fe20000000f00 */
[--C-:B------:R-:W-:Y:S01]  /*48e0*/  FFMA.FTZ R164, R4, c[0x0][0x23c], -R168.reuse ;  /* 0x00008f0004a47a23 */ /* 0x100fe200000108a8 */
[----:B------:R-:W-:Y:S01]  /*48f0*/  FSEL R167, R167, RZ, P1 ;  /* 0x000000ffa7a77208 */ /* 0x000fe20000800000 */
[--C-:B------:R-:W-:Y:S02]  /*4900*/  FFMA.FTZ R5, R5, c[0x0][0x23c], -R168.reuse ;  /* 0x00008f0005057a23 */ /* 0x100fe400000108a8 */
[--C-:B------:R-:W-:Y:S02]  /*4910*/  FFMA.FTZ R134, R8, c[0x0][0x23c], -R168.reuse ;  /* 0x00008f0008867a23 */ /* 0x100fe400000108a8 */
[--C-:B------:R-:W-:Y:S01]  /*4920*/  FFMA.FTZ R6, R6, c[0x0][0x23c], -R167.reuse ;  /* 0x00008f0006067a23 */ /* 0x100fe200000108a7 */
[----:B------:R-:W4:Y:S01]  /*4930*/  MUFU.EX2 R0, R0 ;  /* 0x0000000000007308 */ /* 0x000f220000000800 */
[--C-:B------:R-:W-:Y:S02]  /*4940*/  FFMA.FTZ R7, R7, c[0x0][0x23c], -R167.reuse ;  /* 0x00008f0007077a23 */ /* 0x100fe400000108a7 */
[--C-:B------:R-:W-:Y:S02]  /*4950*/  FFMA.FTZ R165, R10, c[0x0][0x23c], -R167.reuse ;  /* 0x00008f000aa57a23 */ /* 0x100fe400000108a7 */
[--C-:B------:R-:W-:Y:S02]  /*4960*/  FFMA.FTZ R166, R11, c[0x0][0x23c], -R167.reuse ;  /* 0x00008f000ba67a23 */ /* 0x100fe400000108a7 */
[--C-:B------:R-:W-:Y:S02]  /*4970*/  FFMA.FTZ R222, R32, c[0x0][0x23c], -R168.reuse ;  /* 0x00008f0020de7a23 */ /* 0x100fe400000108a8 */
[--C-:B------:R-:W-:Y:S01]  /*4980*/  FFMA.FTZ R224, R34, c[0x0][0x23c], -R167.reuse ;  /* 0x00008f0022e07a23 */ /* 0x100fe200000108a7 */
[----:B------:R-:W-:Y:S01]  /*4990*/  MUFU.EX2 R164, R164 ;  /* 0x000000a400a47308 */ /* 0x000fe20000000800 */
[--C-:B------:R-:W-:Y:S02]  /*49a0*/  FFMA.FTZ R169, R12, c[0x0][0x23c], -R168.reuse ;  /* 0x00008f000ca97a23 */ /* 0x100fe400000108a8 */
[--C-:B--2---:R-:W-:Y:S02]  /*49b0*/  FFMA.FTZ R135, R9, c[0x0][0x23c], -R168.reuse ;  /* 0x00008f0009877a23 */ /* 0x104fe400000108a8 */
[C---:B---3--:R-:W-:Y:S02]  /*49c0*/  FMUL.FTZ R8, R2.reuse, R128 ;  /* 0x0000008002087220 */ /* 0x048fe40000410000 */
[C---:B------:R-:W-:Y:S02]  /*49d0*/  FMUL.FTZ R9, R2.reuse, R129 ;  /* 0x0000008102097220 */ /* 0x040fe40000410000 */
[C---:B------:R-:W-:Y:S01]  /*49e0*/  FMUL.FTZ R36, R2.reuse, R36 ;  /* 0x0000002402247220 */ /* 0x040fe20000410000 */
[----:B------:R-:W2:Y:S01]  /*49f0*/  MUFU.EX2 R5, R5 ;  /* 0x0000000500057308 */ /* 0x000ea20000000800 */
[C---:B------:R-:W-:Y:S02]  /*4a00*/  FMUL.FTZ R37, R2.reuse, R37 ;  /* 0x0000002502257220 */ /* 0x040fe40000410000 */
[----:B------:R-:W-:Y:S02]  /*4a10*/  FMUL.FTZ R40, R2, R40 ;  /* 0x0000002802287220 */ /* 0x000fe40000410000 */
[C---:B----4-:R-:W-:Y:S02]  /*4a20*/  FMUL.FTZ R10, R0.reuse, R130 ;  /* 0x00000082000a7220 */ /* 0x050fe40000410000 */
[C---:B------:R-:W-:Y:S02]  /*4a30*/  FMUL.FTZ R11, R0.reuse, R131 ;  /* 0x00000083000b7220 */ /* 0x040fe40000410000 */
[C---:B------:R-:W-:Y:S01]  /*4a40*/  FMUL.FTZ R38, R0.reuse, R38 ;  /* 0x0000002600267220 */ /* 0x040fe20000410000 */
[----:B------:R-:W-:Y:S01]  /*4a50*/  MUFU.EX2 R6, R6 ;  /* 0x0000000600067308 */ /* 0x000fe20000000800 */
[----:B------:R-:W-:Y:S02]  /*4a60*/  FMUL.FTZ R39, R0, R39 ;  /* 0x0000002700277220 */ /* 0x000fe40000410000 */
[----:B------:R-:W-:Y:S02]  /*4a70*/  FMUL.FTZ R41, R2, R41 ;  /* 0x0000002902297220 */ /* 0x000fe40000410000 */
[C---:B------:R-:W-:Y:S02]  /*4a80*/  FMUL.FTZ R42, R0.reuse, R42 ;  /* 0x0000002a002a7220 */ /* 0x040fe40000410000 */
[----:B------:R-:W-:Y:S02]  /*4a90*/  FMUL.FTZ R43, R0, R43 ;  /* 0x0000002b002b7220 */ /* 0x000fe40000410000 */
[C---:B------:R-:W-:Y:S01]  /*4aa0*/  FMUL.FTZ R44, R2.reuse, R44 ;  /* 0x0000002c022c7220 */ /* 0x040fe20000410000 */
[----:B------:R-:W3:Y:S01]  /*4ab0*/  MUFU.EX2 R7, R7 ;  /* 0x0000000700077308 */ /* 0x000ee20000000800 */
[----:B------:R-:W-:Y:S02]  /*4ac0*/  FMUL.FTZ R45, R2, R45 ;  /* 0x0000002d022d7220 */ /* 0x000fe40000410000 */
[C---:B------:R-:W-:Y:S01]  /*4ad0*/  FMUL.FTZ R46, R0.reuse, R46 ;  /* 0x0000002e002e7220 */ /* 0x040fe20000410000 */
[----:B--2---:R-:W-:Y:S01]  /*4ae0*/  F2FP.PACK_AB R128, R5, R164 ;  /* 0x000000a40580723e */ /* 0x004fe200000000ff */
[----:B------:R-:W-:Y:S02]  /*4af0*/  FMUL.FTZ R47, R0, R47 ;  /* 0x0000002f002f7220 */ /* 0x000fe40000410000 */
[C---:B------:R-:W-:Y:S02]  /*4b00*/  FMUL.FTZ R48, R2.reuse, R48 ;  /* 0x0000003002307220 */ /* 0x040fe40000410000 */
[----:B------:R-:W-:Y:S01]  /*4b10*/  FMUL.FTZ R49, R2, R49 ;  /* 0x0000003102317220 */ /* 0x000fe20000410000 */
[----:B------:R-:W-:Y:S01]  /*4b20*/  MUFU.EX2 R134, R134 ;  /* 0x0000008600867308 */ /* 0x000fe20000000800 */
[C---:B------:R-:W-:Y:S02]  /*4b30*/  FMUL.FTZ R50, R0.reuse, R50 ;  /* 0x0000003200327220 */ /* 0x040fe40000410000 */
[----:B------:R-:W-:Y:S02]  /*4b40*/  FMUL.FTZ R51, R0, R51 ;  /* 0x0000003300337220 */ /* 0x000fe40000410000 */
[C---:B------:R-:W-:Y:S02]  /*4b50*/  FMUL.FTZ R12, R2.reuse, R124 ;  /* 0x0000007c020c7220 */ /* 0x040fe40000410000 */
[C---:B------:R-:W-:Y:S02]  /*4b60*/  FMUL.FTZ R52, R2.reuse, R52 ;  /* 0x0000003402347220 */ /* 0x040fe40000410000 */
[----:B------:R-:W-:Y:S01]  /*4b70*/  FMUL.FTZ R53, R2, R53 ;  /* 0x0000003502357220 */ /* 0x000fe20000410000 */
[----:B------:R-:W2:Y:S01]  /*4b80*/  MUFU.EX2 R135, R135 ;  /* 0x0000008700877308 */ /* 0x000ea20000000800 */
[C---:B------:R-:W-:Y:S02]  /*4b90*/  FMUL.FTZ R54, R0.reuse, R54 ;  /* 0x0000003600367220 */ /* 0x040fe40000410000 */
[----:B------:R-:W-:Y:S01]  /*4ba0*/  FMUL.FTZ R55, R0, R55 ;  /* 0x0000003700377220 */ /* 0x000fe20000410000 */
[----:B---3--:R-:W-:Y:S01]  /*4bb0*/  F2FP.PACK_AB R129, R7, R6 ;  /* 0x000000060781723e */ /* 0x008fe200000000ff */
[C---:B------:R-:W-:Y:S02]  /*4bc0*/  FMUL.FTZ R56, R2.reuse, R56 ;  /* 0x0000003802387220 */ /* 0x040fe40000410000 */
[----:B------:R-:W-:Y:S02]  /*4bd0*/  FMUL.FTZ R57, R2, R57 ;  /* 0x0000003902397220 */ /* 0x000fe40000410000 */
[C---:B------:R-:W-:Y:S01]  /*4be0*/  FMUL.FTZ R58, R0.reuse, R58 ;  /* 0x0000003a003a7220 */ /* 0x040fe20000410000 */
[----:B------:R-:W-:Y:S01]  /*4bf0*/  MUFU.EX2 R165, R165 ;  /* 0x000000a500a57308 */ /* 0x000fe20000000800 */
[----:B------:R-:W-:Y:S02]  /*4c00*/  FMUL.FTZ R59, R0, R59 ;  /* 0x0000003b003b7220 */ /* 0x000fe40000410000 */
[C---:B------:R-:W-:Y:S02]  /*4c10*/  FMUL.FTZ R60, R2.reuse, R60 ;  /* 0x0000003c023c7220 */ /* 0x040fe40000410000 */
[----:B------:R-:W-:Y:S02]  /*4c20*/  FMUL.FTZ R61, R2, R61 ;  /* 0x0000003d023d7220 */ /* 0x000fe40000410000 */
[C---:B------:R-:W-:Y:S02]  /*4c30*/  FMUL.FTZ R62, R0.reuse, R62 ;  /* 0x0000003e003e7220 */ /* 0x040fe40000410000 */
[----:B------:R-:W-:Y:S01]  /*4c40*/  FMUL.FTZ R63, R0, R63 ;  /* 0x0000003f003f7220 */ /* 0x000fe20000410000 */
[----:B------:R-:W3:Y:S01]  /*4c50*/  MUFU.EX2 R166, R166 ;  /* 0x000000a600a67308 */ /* 0x000ee20000000800 */
[C---:B------:R-:W-:Y:S02]  /*4c60*/  FMUL.FTZ R64, R2.reuse, R64 ;  /* 0x0000004002407220 */ /* 0x040fe40000410000 */
[----:B------:R-:W-:Y:S01]  /*4c70*/  FMUL.FTZ R65, R2, R65 ;  /* 0x0000004102417220 */ /* 0x000fe20000410000 */
[----:B--2---:R-:W-:Y:S01]  /*4c80*/  F2FP.PACK_AB R130, R135, R134 ;  /* 0x000000868782723e */ /* 0x004fe200000000ff */
        /* <DEDUP_REMOVED lines=9> */
[----:B------:R-:W-:Y:S01]  /*4d20*/  MUFU.EX2 R222, R222 ;  /* 0x000000de00de7308 */ /* 0x000fe20000000800 */
[C---:B------:R-:W-:Y:S02]  /*4d30*/  FMUL.FTZ R74, R0.reuse, R74 ;  /* 0x0000004a004a7220 */ /* 0x040fe40000410000 */
[----:B------:R-:W-:Y:S01]  /*4d40*/  FMUL.FTZ R75, R0, R75 ;  /* 0x0000004b004b7220 */ /* 0x000fe20000410000 */
[----:B---3--:R-:W-:Y:S01]  /*4d50*/  F2FP.PACK_AB R131, R166, R165 ;  /* 0x000000a5a683723e */ /* 0x008fe200000000ff */
[C---:B------:R-:W-:Y:S02]  /*4d60*/  FMUL.FTZ R76, R2.reuse, R76 ;  /* 0x0000004c024c7220 */ /* 0x040fe40000410000 */
[----:B------:R-:W-:Y:S02]  /*4d70*/  FMUL.FTZ R77, R2, R77 ;  /* 0x0000004d024d7220 */ /* 0x000fe40000410000 */
[C---:B------:R-:W-:Y:S01]  /*4d80*/  FMUL.FTZ R78, R0.reuse, R78 ;  /* 0x0000004e004e7220 */ /* 0x040fe20000410000 */
[----:B------:R-:W-:Y:S01]  /*4d90*/  MUFU.EX2 R224, R224 ;  /* 0x000000e000e07308 */ /* 0x000fe20000000800 */
[C---:B-1----:R-:W-:Y:S05]  /*4da0*/  HMMA.16816.F32 R8, R128.reuse, R136, R8 ;  /* 0x000000888008723c */ /* 0x042fea0000001808 */
[----:B------:R-:W-:Y:S02]  /*4db0*/  FMUL.FTZ R79, R0, R79 ;  /* 0x0000004f004f7220 */ /* 0x000fe40000410000 */
[C---:B------:R-:W-:Y:S01]  /*4dc0*/  FMUL.FTZ R80, R2.reuse, R80 ;  /* 0x0000005002507220 */ /* 0x040fe20000410000 */
[C---:B------:R-:W-:Y:S01]  /*4dd0*/  HMMA.16816.F32 R36, R128.reuse, R138, R36 ;  /* 0x0000008a8024723c */ /* 0x040fe20000001824 */
[----:B------:R-:W1:Y:S03]  /*4de0*/  LDSM.16.MT88.4 R136, [R188+0x12000] ;  /* 0x01200000bc88783b */ /* 0x000e660000004200 */
[----:B------:R-:W-:Y:S02]  /*4df0*/  FMUL.FTZ R81, R2, R81 ;  /* 0x0000005102517220 */ /* 0x000fe40000410000 */
[C---:B------:R-:W-:Y:S02]  /*4e00*/  FMUL.FTZ R82, R0.reuse, R82 ;  /* 0x0000005200527220 */ /* 0x040fe40000410000 */
[C---:B------:R-:W-:Y:S04]  /*4e10*/  HMMA.16816.F32 R40, R128.reuse, R140, R40 ;  /* 0x0000008c8028723c */ /* 0x040fe80000001828 */
[----:B------:R-:W-:Y:S02]  /*4e20*/  FMUL.FTZ R83, R0, R83 ;  /* 0x0000005300537220 */ /* 0x000fe40000410000 */
[C---:B------:R-:W-:Y:S02]  /*4e30*/  FMUL.FTZ R84, R2.reuse, R84 ;  /* 0x0000005402547220 */ /* 0x040fe40000410000 */
[C---:B------:R-:W-:Y:S01]  /*4e40*/  HMMA.16816.F32 R44, R128.reuse, R142, R44 ;  /* 0x0000008e802c723c */ /* 0x040fe2000000182c */
[----:B------:R-:W2:Y:S03]  /*4e50*/  LDSM.16.MT88.4 R140, [R192+0x14000] ;  /* 0x01400000c08c783b */ /* 0x000ea60000004200 */
[----:B------:R-:W-:Y:S02]  /*4e60*/  FMUL.FTZ R85, R2, R85 ;  /* 0x0000005502557220 */ /* 0x000fe40000410000 */
[C---:B------:R-:W-:Y:S02]  /*4e70*/  FMUL.FTZ R86, R0.reuse, R86 ;  /* 0x0000005600567220 */ /* 0x040fe40000410000 */
[C---:B------:R-:W-:Y:S04]  /*4e80*/  HMMA.16816.F32 R48, R128.reuse, R144, R48 ;  /* 0x000000908030723c */ /* 0x040fe80000001830 */
[----:B------:R-:W-:Y:S02]  /*4e90*/  FMUL.FTZ R87, R0, R87 ;  /* 0x0000005700577220 */ /* 0x000fe40000410000 */
[C---:B------:R-:W-:Y:S02]  /*4ea0*/  FMUL.FTZ R88, R2.reuse, R88 ;  /* 0x0000005802587220 */ /* 0x040fe40000410000 */
[C---:B------:R-:W-:Y:S01]  /*4eb0*/  HMMA.16816.F32 R52, R128.reuse, R146, R52 ;  /* 0x000000928034723c */ /* 0x040fe20000001834 */
[----:B------:R-:W3:Y:S03]  /*4ec0*/  LDSM.16.MT88.4 R144, [R190+0x14000] ;  /* 0x01400000be90783b */ /* 0x000ee60000004200 */
[----:B------:R-:W-:Y:S02]  /*4ed0*/  FMUL.FTZ R89, R2, R89 ;  /* 0x0000005902597220 */ /* 0x000fe40000410000 */
[C---:B------:R-:W-:Y:S02]  /*4ee0*/  FMUL.FTZ R90, R0.reuse, R90 ;  /* 0x0000005a005a7220 */ /* 0x040fe40000410000 */
[----:B------:R-:W-:Y:S01]  /*4ef0*/  FMUL.FTZ R91, R0, R91 ;  /* 0x0000005b005b7220 */ /* 0x000fe20000410000 */
[C---:B-1----:R-:W-:Y:S03]  /*4f00*/  HMMA.16816.F32 R56, R128.reuse, R136, R56 ;  /* 0x000000888038723c */ /* 0x042fe60000001838 */
[C---:B------:R-:W-:Y:S02]  /*4f10*/  FMUL.FTZ R92, R2.reuse, R92 ;  /* 0x0000005c025c7220 */ /* 0x040fe40000410000 */
[----:B------:R-:W-:Y:S02]  /*4f20*/  FMUL.FTZ R93, R2, R93 ;  /* 0x0000005d025d7220 */ /* 0x000fe40000410000 */
[C---:B------:R-:W-:Y:S01]  /*4f30*/  FMUL.FTZ R94, R0.reuse, R94 ;  /* 0x0000005e005e7220 */ /* 0x040fe20000410000 */
[C---:B------:R-:W-:Y:S01]  /*4f40*/  HMMA.16816.F32 R60, R128.reuse, R138, R60 ;  /* 0x0000008a803c723c */ /* 0x040fe2000000183c */
[----:B------:R-:W1:Y:S03]  /*4f50*/  LDSM.16.MT88.4 R136, [R189+0x14000] ;  /* 0x01400000bd88783b */ /* 0x000e660000004200 */
[----:B------:R-:W-:Y:S02]  /*4f60*/  FMUL.FTZ R95, R0, R95 ;  /* 0x0000005f005f7220 */ /* 0x000fe40000410000 */
[C---:B------:R-:W-:Y:S02]  /*4f70*/  FMUL.FTZ R96, R2.reuse, R96 ;  /* 0x0000006002607220 */ /* 0x040fe40000410000 */
[C---:B--2---:R-:W-:Y:S04]  /*4f80*/  HMMA.16816.F32 R64, R128.reuse, R140, R64 ;  /* 0x0000008c8040723c */ /* 0x044fe80000001840 */
[----:B------:R-:W-:Y:S02]  /*4f90*/  FMUL.FTZ R97, R2, R97 ;  /* 0x0000006102617220 */ /* 0x000fe40000410000 */
[C---:B------:R-:W-:Y:S02]  /*4fa0*/  FMUL.FTZ R98, R0.reuse, R98 ;  /* 0x0000006200627220 */ /* 0x040fe40000410000 */
[C---:B------:R-:W-:Y:S01]  /*4fb0*/  HMMA.16816.F32 R68, R128.reuse, R142, R68 ;  /* 0x0000008e8044723c */ /* 0x040fe20000001844 */
[----:B------:R-:W2:Y:S03]  /*4fc0*/  LDSM.16.MT88.4 R140, [R188+0x14000] ;  /* 0x01400000bc8c783b */ /* 0x000ea60000004200 */
[----:B------:R-:W-:Y:S02]  /*4fd0*/  FMUL.FTZ R99, R0, R99 ;  /* 0x0000006300637220 */ /* 0x000fe40000410000 */
[C---:B------:R-:W-:Y:S02]  /*4fe0*/  FMUL.FTZ R100, R2.reuse, R100 ;  /* 0x0000006402647220 */ /* 0x040fe40000410000 */
[C---:B---3--:R-:W-:Y:S04]  /*4ff0*/  HMMA.16816.F32 R72, R128.reuse, R144, R72 ;  /* 0x000000908048723c */ /* 0x048fe80000001848 */
[----:B------:R-:W-:Y:S02]  /*5000*/  FMUL.FTZ R101, R2, R101 ;  /* 0x0000006502657220 */ /* 0x000fe40000410000 */
[C---:B------:R-:W-:Y:S02]  /*5010*/  FMUL.FTZ R102, R0.reuse, R102 ;  /* 0x0000006600667220 */ /* 0x040fe40000410000 */
[C---:B------:R-:W-:Y:S01]  /*5020*/  HMMA.16816.F32 R76, R128.reuse, R146, R76 ;  /* 0x00000092804c723c */ /* 0x040fe2000000184c */
[----:B------:R-:W3:Y:S03]  /*5030*/  LDSM.16.MT88.4 R144, [R192+0x16000] ;  /* 0x01600000c090783b */ /* 0x000ee60000004200 */
[----:B------:R-:W-:Y:S02]  /*5040*/  FMUL.FTZ R103, R0, R103 ;  /* 0x0000006700677220 */ /* 0x000fe40000410000 */
[--C-:B------:R-:W-:Y:S02]  /*5050*/  FFMA.FTZ R170, R13, c[0x0][0x23c], -R168.reuse ;  /* 0x00008f000daa7a23 */ /* 0x100fe400000108a8 */
[----:B------:R-:W-:Y:S01]  /*5060*/  FMUL.FTZ R13, R2, R125 ;  /* 0x0000007d020d7220 */ /* 0x000fe20000410000 */
[C---:B-1----:R-:W-:Y:S03]  /*5070*/  HMMA.16816.F32 R80, R128.reuse, R136, R80 ;  /* 0x000000888050723c */ /* 0x042fe60000001850 */
[--C-:B------:R-:W-:Y:S01]  /*5080*/  FFMA.FTZ R171, R14, c[0x0][0x23c], -R167.reuse ;  /* 0x00008f000eab7a23 */ /* 0x100fe200000108a7 */
[----:B------:R-:W1:Y:S01]  /*5090*/  MUFU.EX2 R170, R170 ;  /* 0x000000aa00aa7308 */ /* 0x000e620000000800 */
[C---:B------:R-:W-:Y:S02]  /*50a0*/  FMUL.FTZ R14, R0.reuse, R126 ;  /* 0x0000007e000e7220 */ /* 0x040fe40000410000 */
[--C-:B------:R-:W-:Y:S01]  /*50b0*/  FFMA.FTZ R172, R15, c[0x0][0x23c], -R167.reuse ;  /* 0x00008f000fac7a23 */ /* 0x100fe200000108a7 */
[C---:B------:R-:W-:Y:S01]  /*50c0*/  HMMA.16816.F32 R84, R128.reuse, R138, R84 ;  /* 0x0000008a8054723c */ /* 0x040fe20000001854 */
[----:B------:R-:W4:Y:S03]  /*50d0*/  LDSM.16.MT88.4 R136, [R190+0x16000] ;  /* 0x01600000be88783b */ /* 0x000f260000004200 */
[----:B------:R-:W-:Y:S02]  /*50e0*/  FMUL.FTZ R15, R0, R127 ;  /* 0x0000007f000f7220 */ /* 0x000fe40000410000 */
[C---:B------:R-:W-:Y:S01]  /*50f0*/  FMUL.FTZ R104, R2.reuse, R104 ;  /* 0x0000006802687220 */ /* 0x040fe20000410000 */
[----:B------:R-:W-:Y:S01]  /*5100*/  MUFU.EX2 R171, R171 ;  /* 0x000000ab00ab7308 */ /* 0x000fe20000000800 */
[C---:B--2---:R-:W-:Y:S01]  /*5110*/  HMMA.16816.F32 R88, R128.reuse, R140, R88 ;  /* 0x0000008c8058723c */ /* 0x044fe20000001858 */
[----:B------:R-:W-:Y:S03]  /*5120*/  LDSM.16.MT88.4 R124, [R188+0x16000] ;  /* 0x01600000bc7c783b */ /* 0x000fe60000004200 */
[----:B------:R-:W-:Y:S02]  /*5130*/  FMUL.FTZ R105, R2, R105 ;  /* 0x0000006902697220 */ /* 0x000fe40000410000 */
[C---:B------:R-:W-:Y:S02]  /*5140*/  FMUL.FTZ R106, R0.reuse, R106 ;  /* 0x0000006a006a7220 */ /* 0x040fe40000410000 */
[C---:B------:R-:W-:Y:S01]  /*5150*/  HMMA.16816.F32 R92, R128.reuse, R142, R92 ;  /* 0x0000008e805c723c */ /* 0x040fe2000000185c */
[----:B------:R-:W2:Y:S01]  /*5160*/  LDSM.16.MT88.4 R140, [R189+0x16000] ;  /* 0x01600000bd8c783b */ /* 0x000ea20000004200 */
[----:B------:R-:W5:Y:S02]  /*5170*/  MUFU.EX2 R172, R172 ;  /* 0x000000ac00ac7308 */ /* 0x000f640000000800 */
[----:B------:R-:W-:Y:S02]  /*5180*/  FMUL.FTZ R107, R0, R107 ;  /* 0x0000006b006b7220 */ /* 0x000fe40000410000 */
[C---:B------:R-:W-:Y:S02]  /*5190*/  FMUL.FTZ R108, R2.reuse, R108 ;  /* 0x0000006c026c7220 */ /* 0x040fe40000410000 */
[C---:B---3--:R-:W-:Y:S04]  /*51a0*/  HMMA.16816.F32 R96, R128.reuse, R144, R96 ;  /* 0x000000908060723c */ /* 0x048fe80000001860 */
[----:B------:R-:W-:Y:S02]  /*51b0*/  FMUL.FTZ R109, R2, R109 ;  /* 0x0000006d026d7220 */ /* 0x000fe40000410000 */
[C---:B------:R-:W-:Y:S02]  /*51c0*/  FMUL.FTZ R110, R0.reuse, R110 ;  /* 0x0000006e006e7220 */ /* 0x040fe40000410000 */
[C---:B------:R-:W-:Y:S01]  /*51d0*/  HMMA.16816.F32 R100, R128.reuse, R146, R100 ;  /* 0x000000928064723c */ /* 0x040fe20000001864 */
[----:B------:R-:W-:Y:S03]  /*51e0*/  LDSM.16.MT88.4 R144, [R190+0x12800] ;  /* 0x01280000be90783b */ /* 0x000fe60000004200 */
[----:B------:R-:W-:Y:S02]  /*51f0*/  FMUL.FTZ R111, R0, R111 ;  /* 0x0000006f006f7220 */ /* 0x000fe40000410000 */
[--C-:B------:R-:W-:Y:S02]  /*5200*/  FFMA.FTZ R173, R16, c[0x0][0x23c], -R168.reuse ;  /* 0x00008f0010ad7a23 */ /* 0x100fe400000108a8 */
[----:B------:R-:W-:Y:S01]  /*5210*/  FFMA.FTZ R174, R17, c[0x0][0x23c], -R168 ;  /* 0x00008f0011ae7a23 */ /* 0x000fe200000108a8 */
[C---:B----4-:R-:W-:Y:S03]  /*5220*/  HMMA.16816.F32 R104, R128.reuse, R136, R104 ;  /* 0x000000888068723c */ /* 0x050fe60000001868 */
[--C-:B------:R-:W-:Y:S01]  /*5230*/  FFMA.FTZ R175, R18, c[0x0][0x23c], -R167.reuse ;  /* 0x00008f0012af7a23 */ /* 0x100fe200000108a7 */
[----:B------:R-:W-:Y:S01]  /*5240*/  MUFU.EX2 R173, R173 ;  /* 0x000000ad00ad7308 */ /* 0x000fe20000000800 */
[----:B------:R-:W-:Y:S02]  /*5250*/  FFMA.FTZ R220, R19, c[0x0][0x23c], -R167 ;  /* 0x00008f0013dc7a23 */ /* 0x000fe400000108a7 */
[C---:B------:R-:W-:Y:S01]  /*5260*/  FMUL.FTZ R112, R2.reuse, R112 ;  /* 0x0000007002707220 */ /* 0x040fe20000410000 */
[C---:B------:R-:W-:Y:S01]  /*5270*/  HMMA.16816.F32 R12, R128.reuse, R138, R12 ;  /* 0x0000008a800c723c */ /* 0x040fe2000000180c */
[----:B------:R-:W3:Y:S03]  /*5280*/  LDSM.16.MT88.4 R136, [R192+0x12800] ;  /* 0x01280000c088783b */ /* 0x000ee60000004200 */
[----:B------:R-:W-:Y:S02]  /*5290*/  FMUL.FTZ R113, R2, R113 ;  /* 0x0000007102717220 */ /* 0x000fe40000410000 */
[----:B------:R-:W4:Y:S01]  /*52a0*/  MUFU.EX2 R174, R174 ;  /* 0x000000ae00ae7308 */ /* 0x000f220000000800 */
[C---:B------:R-:W-:Y:S01]  /*52b0*/  FMUL.FTZ R114, R0.reuse, R114 ;  /* 0x0000007200727220 */ /* 0x040fe20000410000 */
[C---:B--2---:R-:W-:Y:S04]  /*52c0*/  HMMA.16816.F32 R108, R128.reuse, R140, R108 ;  /* 0x0000008c806c723c */ /* 0x044fe8000000186c */
[----:B------:R-:W-:Y:S02]  /*52d0*/  FMUL.FTZ R115, R0, R115 ;  /* 0x0000007300737220 */ /* 0x000fe40000410000 */
[----:B------:R-:W-:Y:S01]  /*52e0*/  FMUL.FTZ R16, R2, R120 ;  /* 0x0000007802107220 */ /* 0x000fe20000410000 */
[----:B-1----:R-:W-:Y:S01]  /*52f0*/  F2FP.PACK_AB R120, R170, R169 ;  /* 0x000000a9aa78723e */ /* 0x002fe200000000ff */
[----:B------:R-:W-:Y:S01]  /*5300*/  MUFU.EX2 R175, R175 ;  /* 0x000000af00af7308 */ /* 0x000fe20000000800 */
[----:B------:R-:W-:Y:S02]  /*5310*/  FMUL.FTZ R17, R2, R121 ;  /* 0x0000007902117220 */ /* 0x000fe40000410000 */
[C---:B------:R-:W-:Y:S01]  /*5320*/  HMMA.16816.F32 R112, R128.reuse, R142, R112 ;  /* 0x0000008e8070723c */ /* 0x040fe20000001870 */
[----:B------:R-:W1:Y:S02]  /*5330*/  LDSM.16.MT88.4 R140, [R189+0x12800] ;  /* 0x01280000bd8c783b */ /* 0x000e640000004200 */
[----:B------:R-:W-:Y:S01]  /*5340*/  FMUL.FTZ R18, R0, R122 ;  /* 0x0000007a00127220 */ /* 0x000fe20000410000 */
[----:B-----5:R-:W-:Y:S01]  /*5350*/  F2FP.PACK_AB R121, R172, R171 ;  /* 0x000000abac79723e */ /* 0x020fe200000000ff */
[----:B------:R-:W-:Y:S02]  /*5360*/  FMUL.FTZ R19, R0, R123 ;  /* 0x0000007b00137220 */ /* 0x000fe40000410000 */
[----:B------:R-:W2:Y:S01]  /*5370*/  MUFU.EX2 R220, R220 ;  /* 0x000000dc00dc7308 */ /* 0x000ea20000000800 */
[C---:B------:R-:W-:Y:S04]  /*5380*/  FMUL.FTZ R116, R2.reuse, R116 ;  /* 0x0000007402747220 */ /* 0x040fe80000410000 */
[C---:B------:R-:W-:Y:S03]  /*5390*/  HMMA.16816.F32 R16, R128.reuse, R124, R16 ;  /* 0x0000007c8010723c */ /* 0x040fe60000001810 */
[----:B------:R-:W-:Y:S01]  /*53a0*/  FMUL.FTZ R117, R2, R117 ;  /* 0x0000007502757220 */ /* 0x000fe20000410000 */
[----:B----4-:R-:W-:Y:S01]  /*53b0*/  F2FP.PACK_AB R122, R174, R173 ;  /* 0x000000adae7a723e */ /* 0x010fe200000000ff */
[C---:B------:R-:W-:Y:S02]  /*53c0*/  FMUL.FTZ R118, R0.reuse, R118 ;  /* 0x0000007600767220 */ /* 0x040fe40000410000 */
[----:B------:R-:W-:Y:S02]  /*53d0*/  FMUL.FTZ R119, R0, R119 ;  /* 0x0000007700777220 */ /* 0x000fe40000410000 */
[----:B------:R-:W-:Y:S03]  /*53e0*/  FFMA.FTZ R164, R2, R221, R164 ;  /* 0x000000dd02a47223 */ /* 0x000fe600000100a4 */
[----:B------:R-:W-:Y:S01]  /*53f0*/  FFMA.FTZ R6, R0, R219, R6 ;  /* 0x000000db00067223 */ /* 0x000fe20000010006 */
[----:B------:R-:W-:Y:S01]  /*5400*/  MOV R0, R3 ;  /* 0x0000000300007202 */ /* 0x000fe20000000f00 */
[----:B------:R-:W-:Y:S01]  /*5410*/  HMMA.16816.F32 R116, R128, R126, R116 ;  /* 0x0000007e8074723c */ /* 0x000fe20000001874 */
[----:B------:R-:W4:Y:S02]  /*5420*/  LDSM.16.MT88.4 R124, [R188+0x14800] ;  /* 0x01480000bc7c783b */ /* 0x000f240000004200 */
[----:B------:R-:W-:Y:S01]  /*5430*/  FADD.FTZ R5, R5, R164 ;  /* 0x000000a405057221 */ /* 0x000fe20000010000 */
[----:B--2---:R-:W-:Y:S01]  /*5440*/  F2FP.PACK_AB R123, R220, R175 ;  /* 0x000000afdc7b723e */ /* 0x004fe200000000ff */
[----:B------:R-:W-:Y:S02]  /*5450*/  FADD.FTZ R6, R7, R6 ;  /* 0x0000000607067221 */ /* 0x000fe40000010000 */
[----:B------:R-:W-:Y:S02]  /*5460*/  FADD.FTZ R134, R134, R5 ;  /* 0x0000000586867221 */ /* 0x000fe40000010000 */
[----:B------:R-:W2:Y:S02]  /*5470*/  LDSM.16.MT88.4 R128, [R192+0x16800] ;  /* 0x01680000c080783b */ /* 0x000ea40000004200 */
[C---:B---3--:R-:W-:Y:S05]  /*5480*/  HMMA.16816.F32 R8, R120.reuse, R136, R8 ;  /* 0x000000887808723c */ /* 0x048fea0000001808 */
[----:B------:R-:W-:Y:S02]  /*5490*/  FADD.FTZ R165, R165, R6 ;  /* 0x00000006a5a57221 */ /* 0x000fe40000010000 */
[----:B------:R-:W-:Y:S01]  /*54a0*/  FADD.FTZ R134, R135, R134 ;  /* 0x0000008687867221 */ /* 0x000fe20000010000 */
[C---:B------:R-:W-:Y:S01]  /*54b0*/  HMMA.16816.F32 R36, R120.reuse, R138, R36 ;  /* 0x0000008a7824723c */ /* 0x040fe20000001824 */
[----:B------:R-:W3:Y:S03]  /*54c0*/  LDSM.16.MT88.4 R136, [R190+0x16800] ;  /* 0x01680000be88783b */ /* 0x000ee60000004200 */
[----:B------:R-:W-:Y:S02]  /*54d0*/  FADD.FTZ R166, R166, R165 ;  /* 0x000000a5a6a67221 */ /* 0x000fe40000010000 */
[----:B------:R-:W-:Y:S02]  /*54e0*/  FADD.FTZ R169, R169, R134 ;  /* 0x00000086a9a97221 */ /* 0x000fe40000010000 */
[C---:B------:R-:W-:Y:S04]  /*54f0*/  HMMA.16816.F32 R40, R120.reuse, R144, R40 ;  /* 0x000000907828723c */ /* 0x040fe80000001828 */
[----:B------:R-:W-:Y:S02]  /*5500*/  FADD.FTZ R171, R171, R166 ;  /* 0x000000a6abab7221 */ /* 0x000fe40000010000 */
[----:B------:R-:W-:Y:S02]  /*5510*/  FADD.FTZ R170, R170, R169 ;  /* 0x000000a9aaaa7221 */ /* 0x000fe40000010000 */
[C---:B------:R-:W-:Y:S01]  /*5520*/  HMMA.16816.F32 R44, R120.reuse, R146, R44 ;  /* 0x00000092782c723c */ /* 0x040fe2000000182c */
[----:B------:R-:W-:Y:S03]  /*5530*/  LDSM.16.MT88.4 R144, [R190+0x15000] ;  /* 0x01500000be90783b */ /* 0x000fe60000004200 */
[----:B------:R-:W-:Y:S02]  /*5540*/  FADD.FTZ R172, R172, R171 ;  /* 0x000000abacac7221 */ /* 0x000fe40000010000 */
[----:B------:R-:W-:Y:S02]  /*5550*/  FADD.FTZ R173, R173, R170 ;  /* 0x000000aaadad7221 */ /* 0x000fe40000010000 */
[C---:B-1----:R-:W-:Y:S04]  /*5560*/  HMMA.16816.F32 R48, R120.reuse, R140, R48 ;  /* 0x0000008c7830723c */ /* 0x042fe80000001830 */
[----:B------:R-:W-:Y:S02]  /*5570*/  FADD.FTZ R5, R175, R172 ;  /* 0x000000acaf057221 */ /* 0x000fe40000010000 */
[----:B------:R-:W-:Y:S02]  /*5580*/  FADD.FTZ R173, R174, R173 ;  /* 0x000000adaead7221 */ /* 0x000fe40000010000 */
[C---:B------:R-:W-:Y:S01]  /*5590*/  HMMA.16816.F32 R52, R120.reuse, R142, R52 ;  /* 0x0000008e7834723c */ /* 0x040fe20000001834 */
[----:B------:R-:W1:Y:S03]  /*55a0*/  LDSM.16.MT88.4 R140, [R189+0x16800] ;  /* 0x01680000bd8c783b */ /* 0x000e660000004200 */
[----:B------:R-:W-:Y:S04]  /*55b0*/  FADD.FTZ R5, R220, R5 ;  /* 0x00000005dc057221 */ /* 0x000fe80000010000 */
[C---:B------:R-:W-:Y:S08]  /*55c0*/  HMMA.16816.F32 R56, R120.reuse, R148, R56 ;  /* 0x000000947838723c */ /* 0x040ff00000001838 */
[C---:B------:R-:W-:Y:S01]  /*55d0*/  HMMA.16816.F32 R60, R120.reuse, R150, R60 ;  /* 0x00000096783c723c */ /* 0x040fe2000000183c */
[----:B------:R-:W-:Y:S07]  /*55e0*/  LDSM.16.MT88.4 R148, [R189+0x15000] ;  /* 0x01500000bd94783b */ /* 0x000fee0000004200 */
[C---:B------:R-:W-:Y:S07]  /*55f0*/  HMMA.16816.F32 R64, R120.reuse, R152, R64 ;  /* 0x000000987840723c */ /* 0x040fee0000001840 */
[--C-:B------:R-:W-:Y:S01]  /*5600*/  FFMA.FTZ R152, R20, c[0x0][0x23c], -R168.reuse ;  /* 0x00008f0014987a23 */ /* 0x100fe200000108a8 */
[C---:B------:R-:W-:Y:S04]  /*5610*/  HMMA.16816.F32 R68, R120.reuse, R154, R68 ;  /* 0x0000009a7844723c */ /* 0x040fe80000001844 */
[--C-:B------:R-:W-:Y:S01]  /*5620*/  FFMA.FTZ R153, R21, c[0x0][0x23c], -R168.reuse ;  /* 0x00008f0015997a23 */ /* 0x100fe200000108a8 */
[----:B------:R-:W-:Y:S02]  /*5630*/  MUFU.EX2 R152, R152 ;  /* 0x0000009800987308 */ /* 0x000fe40000000800 */
[--C-:B------:R-:W-:Y:S01]  /*5640*/  FFMA.FTZ R154, R22, c[0x0][0x23c], -R167.reuse ;  /* 0x00008f00169a7a23 */ /* 0x100fe200000108a7 */
[C---:B------:R-:W-:Y:S04]  /*5650*/  HMMA.16816.F32 R72, R120.reuse, R156, R72 ;  /* 0x0000009c7848723c */ /* 0x040fe80000001848 */
[--C-:B------:R-:W-:Y:S02]  /*5660*/  FFMA.FTZ R155, R23, c[0x0][0x23c], -R167.reuse ;  /* 0x00008f00179b7a23 */ /* 0x100fe400000108a7 */
[----:B------:R-:W5:Y:S01]  /*5670*/  LDSM.16.MT88.4 R20, [R188+0x16800] ;  /* 0x01680000bc14783b */ /* 0x000f620000004200 */
[--C-:B------:R-:W-:Y:S01]  /*5680*/  FFMA.FTZ R156, R24, c[0x0][0x23c], -R168.reuse ;  /* 0x00008f00189c7a23 */ /* 0x100fe200000108a8 */
[C---:B------:R-:W-:Y:S01]  /*5690*/  HMMA.16816.F32 R76, R120.reuse, R158, R76 ;  /* 0x0000009e784c723c */ /* 0x040fe2000000184c */
[----:B------:R-:W1:Y:S03]  /*56a0*/  MUFU.EX2 R153, R153 ;  /* 0x0000009900997308 */ /* 0x000e660000000800 */
[--C-:B------:R-:W-:Y:S03]  /*56b0*/  FFMA.FTZ R157, R25, c[0x0][0x23c], -R168.reuse ;  /* 0x00008f00199d7a23 */ /* 0x100fe600000108a8 */
[--C-:B------:R-:W-:Y:S01]  /*56c0*/  FFMA.FTZ R158, R26, c[0x0][0x23c], -R167.reuse ;  /* 0x00008f001a9e7a23 */ /* 0x100fe200000108a7 */
[C---:B------:R-:W-:Y:S03]  /*56d0*/  HMMA.16816.F32 R80, R120.reuse, R160, R80 ;  /* 0x000000a07850723c */ /* 0x040fe60000001850 */
[----:B------:R-:W-:Y:S01]  /*56e0*/  MUFU.EX2 R154, R154 ;  /* 0x0000009a009a7308 */ /* 0x000fe20000000800 */
[--C-:B------:R-:W-:Y:S02]  /*56f0*/  FFMA.FTZ R159, R27, c[0x0][0x23c], -R167.reuse ;  /* 0x00008f001b9f7a23 */ /* 0x100fe400000108a7 */
[----:B------:R-:W-:Y:S01]  /*5700*/  LDSM.16.MT88.4 R24, [R189+0x13000] ;  /* 0x01300000bd18783b */ /* 0x000fe20000004200 */
[--C-:B------:R-:W-:Y:S01]  /*5710*/  FFMA.FTZ R160, R28, c[0x0][0x23c], -R168.reuse ;  /* 0x00008f001ca07a23 */ /* 0x100fe200000108a8 */
[C---:B------:R-:W-:Y:S04]  /*5720*/  HMMA.16816.F32 R84, R120.reuse, R162, R84 ;  /* 0x000000a27854723c */ /* 0x040fe80000001854 */
[--C-:B------:R-:W-:Y:S01]  /*5730*/  FFMA.FTZ R161, R29, c[0x0][0x23c], -R168.reuse ;  /* 0x00008f001da17a23 */ /* 0x100fe200000108a8 */
[----:B------:R-:W1:Y:S01]  /*5740*/  MUFU.EX2 R155, R155 ;  /* 0x0000009b009b7308 */ /* 0x000e620000000800 */
[----:B------:R-:W-:Y:S02]  /*5750*/  FFMA.FTZ R168, R33, c[0x0][0x23c], -R168 ;  /* 0x00008f0021a87a23 */ /* 0x000fe400000108a8 */
[C---:B----4-:R-:W-:Y:S04]  /*5760*/  HMMA.16816.F32 R88, R120.reuse, R124, R88 ;  /* 0x0000007c7858723c */ /* 0x050fe80000001858 */
[--C-:B------:R-:W-:Y:S02]  /*5770*/  FFMA.FTZ R162, R30, c[0x0][0x23c], -R167.reuse ;  /* 0x00008f001ea27a23 */ /* 0x100fe400000108a7 */
[--C-:B------:R-:W-:Y:S01]  /*5780*/  FFMA.FTZ R163, R31, c[0x0][0x23c], -R167.reuse ;  /* 0x00008f001fa37a23 */ /* 0x100fe200000108a7 */
[----:B------:R-:W-:Y:S01]  /*5790*/  MUFU.EX2 R156, R156 ;  /* 0x0000009c009c7308 */ /* 0x000fe20000000800 */
[C---:B------:R-:W-:Y:S01]  /*57a0*/  HMMA.16816.F32 R92, R120.reuse, R126, R92 ;  /* 0x0000007e785c723c */ /* 0x040fe2000000185c */
[----:B------:R-:W4:Y:S03]  /*57b0*/  LDSM.16.MT88.4 R124, [R192+0x13000] ;  /* 0x01300000c07c783b */ /* 0x000f260000004200 */
[----:B------:R-:W-:Y:S04]  /*57c0*/  FFMA.FTZ R167, R35, c[0x0][0x23c], -R167 ;  /* 0x00008f0023a77a23 */ /* 0x000fe800000108a7 */
[C---:B--2---:R-:W-:Y:S01]  /*57d0*/  HMMA.16816.F32 R96, R120.reuse, R128, R96 ;  /* 0x000000807860723c */ /* 0x044fe20000001860 */
[----:B------:R-:W-:Y:S01]  /*57e0*/  LDSM.16.MT88.4 R28, [R188+0x17000] ;  /* 0x01700000bc1c783b */ /* 0x000fe20000004200 */
[----:B------:R-:W2:Y:S06]  /*57f0*/  MUFU.EX2 R157, R157 ;  /* 0x0000009d009d7308 */ /* 0x000eac0000000800 */
[C---:B------:R-:W-:Y:S01]  /*5800*/  HMMA.16816.F32 R100, R120.reuse, R130, R100 ;  /* 0x000000827864723c */ /* 0x040fe20000001864 */
[----:B------:R-:W2:Y:S03]  /*5810*/  LDSM.16.MT88.4 R128, [R190+0x13000] ;  /* 0x01300000be80783b */ /* 0x000ea60000004200 */
[----:B------:R-:W-:Y:S04]  /*5820*/  MUFU.EX2 R158, R158 ;  /* 0x0000009e009e7308 */ /* 0x000fe80000000800 */
[C---:B---3--:R-:W-:Y:S01]  /*5830*/  HMMA.16816.F32 R104, R120.reuse, R136, R104 ;  /* 0x000000887868723c */ /* 0x048fe20000001868 */
[----:B------:R-:W-:Y:S05]  /*5840*/  LDSM.16.MT88.4 R32, [R189+0x13800] ;  /* 0x01380000bd20783b */ /* 0x000fea0000004200 */
[----:B------:R-:W3:Y:S02]  /*5850*/  MUFU.EX2 R159, R159 ;  /* 0x0000009f009f7308 */ /* 0x000ee40000000800 */
[C---:B------:R-:W-:Y:S01]  /*5860*/  HMMA.16816.F32 R12, R120.reuse, R138, R12 ;  /* 0x0000008a780c723c */ /* 0x040fe2000000180c */
[----:B------:R-:W3:Y:S07]  /*5870*/  LDSM.16.MT88.4 R136, [R188+0x13000] ;  /* 0x01300000bc88783b */ /* 0x000eee0000004200 */
[C---:B-1----:R-:W-:Y:S01]  /*5880*/  HMMA.16816.F32 R108, R120.reuse, R140, R108 ;  /* 0x0000008c786c723c */ /* 0x042fe2000000186c */
[----:B------:R-:W-:Y:S07]  /*5890*/  MUFU.EX2 R160, R160 ;  /* 0x000000a000a07308 */ /* 0x000fee0000000800 */
[C---:B------:R-:W-:Y:S01]  /*58a0*/  HMMA.16816.F32 R112, R120.reuse, R142, R112 ;  /* 0x0000008e7870723c */ /* 0x040fe20000001870 */
[----:B------:R-:W1:Y:S02]  /*58b0*/  LDSM.16.MT88.4 R140, [R192+0x15000] ;  /* 0x01500000c08c783b */ /* 0x000e640000004200 */
[----:B------:R-:W1:Y:S05]  /*58c0*/  MUFU.EX2 R161, R161 ;  /* 0x000000a100a17308 */ /* 0x000e6a0000000800 */
[C---:B-----5:R-:W-:Y:S05]  /*58d0*/  HMMA.16816.F32 R16, R120.reuse, R20, R16 ;  /* 0x000000147810723c */ /* 0x060fea0000001810 */
[----:B------:R-:W-:Y:S02]  /*58e0*/  MUFU.EX2 R162, R162 ;  /* 0x000000a200a27308 */ /* 0x000fe40000000800 */
[----:B------:R-:W-:Y:S01]  /*58f0*/  F2FP.PACK_AB R20, R153, R152 ;  /* 0x000000989914723e */ /* 0x000fe200000000ff */
[----:B------:R-:W-:Y:S01]  /*5900*/  HMMA.16816.F32 R116, R120, R22, R116 ;  /* 0x000000167874723c */ /* 0x000fe20000001874 */
[----:B------:R-:W5:Y:S03]  /*5910*/  LDSM.16.MT88.4 R120, [R188+0x15000] ;  /* 0x01500000bc78783b */ /* 0x000f660000004200 */
[----:B------:R-:W-:Y:S01]  /*5920*/  F2FP.PACK_AB R21, R155, R154 ;  /* 0x0000009a9b15723e */ /* 0x000fe200000000ff */
[----:B------:R-:W-:Y:S02]  /*5930*/  FADD.FTZ R152, R152, R173 ;  /* 0x000000ad98987221 */ /* 0x000fe40000010000 */
[----:B--2---:R-:W-:Y:S01]  /*5940*/  F2FP.PACK_AB R22, R157, R156 ;  /* 0x0000009c9d16723e */ /* 0x004fe200000000ff */
[----:B------:R-:W2:Y:S01]  /*5950*/  MUFU.EX2 R163, R163 ;  /* 0x000000a300a37308 */ /* 0x000ea20000000800 */
[----:B---3--:R-:W-:Y:S03]  /*5960*/  F2FP.PACK_AB R23, R159, R158 ;  /* 0x0000009e9f17723e */ /* 0x008fe600000000ff */
[----:B------:R-:W-:Y:S02]  /*5970*/  FADD.FTZ R154, R154, R5 ;  /* 0x000000059a9a7221 */ /* 0x000fe40000010000 */
[----:B------:R-:W-:Y:S02]  /*5980*/  FADD.FTZ R153, R153, R152 ;  /* 0x0000009899997221 */ /* 0x000fe40000010000 */
[C---:B----4-:R-:W-:Y:S02]  /*5990*/  HMMA.16816.F32 R8, R20.reuse, R124, R8 ;  /* 0x0000007c1408723c */ /* 0x050fe40000001808 */
[----:B------:R-:W3:Y:S03]  /*59a0*/  MUFU.EX2 R223, R168 ;  /* 0x000000a800df7308 */ /* 0x000ee60000000800 */
[----:B------:R-:W-:Y:S02]  /*59b0*/  FADD.FTZ R155, R155, R154 ;  /* 0x0000009a9b9b7221 */ /* 0x000fe40000010000 */
[----:B------:R-:W-:Y:S01]  /*59c0*/  FADD.FTZ R156, R156, R153 ;  /* 0x000000999c9c7221 */ /* 0x000fe20000010000 */
[C---:B------:R-:W-:Y:S01]  /*59d0*/  HMMA.16816.F32 R36, R20.reuse, R126, R36 ;  /* 0x0000007e1424723c */ /* 0x040fe20000001824 */
[----:B------:R-:W-:Y:S03]  /*59e0*/  LDSM.16.MT88.4 R124, [R190+0x17000] ;  /* 0x01700000be7c783b */ /* 0x000fe60000004200 */
[----:B------:R-:W4:Y:S01]  /*59f0*/  MUFU.EX2 R167, R167 ;  /* 0x000000a700a77308 */ /* 0x000f220000000800 */
[----:B------:R-:W-:Y:S02]  /*5a00*/  FADD.FTZ R158, R158, R155 ;  /* 0x0000009b9e9e7221 */ /* 0x000fe40000010000 */
[----:B------:R-:W-:Y:S01]  /*5a10*/  FADD.FTZ R157, R157, R156 ;  /* 0x0000009c9d9d7221 */ /* 0x000fe20000010000 */
[C---:B------:R-:W-:Y:S04]  /*5a20*/  HMMA.16816.F32 R40, R20.reuse, R128, R40 ;  /* 0x000000801428723c */ /* 0x040fe80000001828 */
[----:B------:R-:W-:Y:S04]  /*5a30*/  FADD.FTZ R159, R159, R158 ;  /* 0x0000009e9f9f7221 */ /* 0x000fe80000010000 */
[C---:B------:R-:W-:Y:S01]  /*5a40*/  HMMA.16816.F32 R44, R20.reuse, R130, R44 ;  /* 0x00000082142c723c */ /* 0x040fe2000000182c */
[----:B------:R-:W-:Y:S07]  /*5a50*/  LDSM.16.MT88.4 R128, [R189+0x17000] ;  /* 0x01700000bd80783b */ /* 0x000fee0000004200 */
[C---:B------:R-:W-:Y:S08]  /*5a60*/  HMMA.16816.F32 R48, R20.reuse, R24, R48 ;  /* 0x000000181430723c */ /* 0x040ff00000001830 */
[C---:B------:R-:W-:Y:S01]  /*5a70*/  HMMA.16816.F32 R52, R20.reuse, R26, R52 ;  /* 0x0000001a1434723c */ /* 0x040fe20000001834 */
[----:B------:R-:W2:Y:S07]  /*5a80*/  LDSM.16.MT88.4 R24, [R192+0x17000] ;  /* 0x01700000c018783b */ /* 0x000eae0000004200 */
[C---:B------:R-:W-:Y:S08]  /*5a90*/  HMMA.16816.F32 R56, R20.reuse, R136, R56 ;  /* 0x000000881438723c */ /* 0x040ff00000001838 */
[C---:B------:R-:W-:Y:S01]  /*5aa0*/  HMMA.16816.F32 R60, R20.reuse, R138, R60 ;  /* 0x0000008a143c723c */ /* 0x040fe2000000183c */
[----:B------:R-:W-:Y:S07]  /*5ab0*/  LDSM.16.MT88.4 R136, [R192+0x15800] ;  /* 0x01580000c088783b */ /* 0x000fee0000004200 */
[C---:B-1----:R-:W-:Y:S08]  /*5ac0*/  HMMA.16816.F32 R64, R20.reuse, R140, R64 ;  /* 0x0000008c1440723c */ /* 0x042ff00000001840 */
        /* <DEDUP_REMOVED lines=8> */
[C---:B-----5:R-:W-:Y:S08]  /*5b50*/  HMMA.16816.F32 R88, R20.reuse, R120, R88 ;  /* 0x000000781458723c */ /* 0x060ff00000001858 */
[C---:B------:R-:W-:Y:S01]  /*5b60*/  HMMA.16816.F32 R92, R20.reuse, R122, R92 ;  /* 0x0000007a145c723c */ /* 0x040fe2000000185c */
[----:B------:R-:W-:Y:S07]  /*5b70*/  LDSM.16.MT88.4 R120, [R190+0x13800] ;  /* 0x01380000be78783b */ /* 0x000fee0000004200 */
[C---:B--2---:R-:W-:Y:S08]  /*5b80*/  HMMA.16816.F32 R96, R20.reuse, R24, R96 ;  /* 0x000000181460723c */ /* 0x044ff00000001860 */
[C---:B------:R-:W-:Y:S01]  /*5b90*/  HMMA.16816.F32 R100, R20.reuse, R26, R100 ;  /* 0x0000001a1464723c */ /* 0x040fe20000001864 */
[----:B------:R-:W1:Y:S07]  /*5ba0*/  LDSM.16.MT88.4 R24, [R192+0x13800] ;  /* 0x01380000c018783b */ /* 0x000e6e0000004200 */
[C---:B------:R-:W-:Y:S08]  /*5bb0*/  HMMA.16816.F32 R104, R20.reuse, R124, R104 ;  /* 0x0000007c1468723c */ /* 0x040ff00000001868 */
[C---:B------:R-:W-:Y:S01]  /*5bc0*/  HMMA.16816.F32 R12, R20.reuse, R126, R12 ;  /* 0x0000007e140c723c */ /* 0x040fe2000000180c */
[----:B------:R-:W2:Y:S07]  /*5bd0*/  LDSM.16.MT88.4 R124, [R188+0x13800] ;  /* 0x01380000bc7c783b */ /* 0x000eae0000004200 */
[C---:B------:R-:W-:Y:S08]  /*5be0*/  HMMA.16816.F32 R108, R20.reuse, R128, R108 ;  /* 0x00000080146c723c */ /* 0x040ff0000000186c */
[C---:B------:R-:W-:Y:S08]  /*5bf0*/  HMMA.16816.F32 R112, R20.reuse, R130, R112 ;  /* 0x000000821470723c */ /* 0x040ff00000001870 */
[C---:B------:R-:W-:Y:S08]  /*5c00*/  HMMA.16816.F32 R16, R20.reuse, R28, R16 ;  /* 0x0000001c1410723c */ /* 0x040ff00000001810 */
[----:B------:R-:W-:Y:S01]  /*5c10*/  HMMA.16816.F32 R116, R20, R30, R116 ;  /* 0x0000001e1474723c */ /* 0x000fe20000001874 */
[----:B------:R-:W5:Y:S06]  /*5c20*/  LDSM.16.MT88.4 R28, [R189+0x15800] ;  /* 0x01580000bd1c783b */ /* 0x000f6c0000004200 */
[----:B------:R-:W-:Y:S01]  /*5c30*/  F2FP.PACK_AB R20, R161, R160 ;  /* 0x000000a0a114723e */ /* 0x000fe200000000ff */
[----:B------:R-:W-:Y:S01]  /*5c40*/  FADD.FTZ R160, R160, R157 ;  /* 0x0000009da0a07221 */ /* 0x000fe20000010000 */
[----:B------:R-:W-:Y:S03]  /*5c50*/  F2FP.PACK_AB R21, R163, R162 ;  /* 0x000000a2a315723e */ /* 0x000fe600000000ff */
[----:B---3--:R-:W-:Y:S01]  /*5c60*/  F2FP.PACK_AB R22, R223, R222 ;  /* 0x000000dedf16723e */ /* 0x008fe200000000ff */
[----:B------:R-:W-:Y:S01]  /*5c70*/  FADD.FTZ R162, R162, R159 ;  /* 0x0000009fa2a27221 */ /* 0x000fe20000010000 */
[----:B----4-:R-:W-:Y:S01]  /*5c80*/  F2FP.PACK_AB R23, R167, R224 ;  /* 0x000000e0a717723e */ /* 0x010fe200000000ff */
[----:B------:R-:W-:Y:S02]  /*5c90*/  FADD.FTZ R161, R161, R160 ;  /* 0x000000a0a1a17221 */ /* 0x000fe40000010000 */
[----:B------:R-:W-:Y:S02]  /*5ca0*/  FADD.FTZ R163, R163, R162 ;  /* 0x000000a2a3a37221 */ /* 0x000fe40000010000 */
[----:B------:R-:W-:Y:S02]  /*5cb0*/  FADD.FTZ R222, R222, R161 ;  /* 0x000000a1dede7221 */ /* 0x000fe40000010000 */
[C---:B-1----:R-:W-:Y:S01]  /*5cc0*/  HMMA.16816.F32 R128, R20.reuse, R24, R8 ;  /* 0x000000181480723c */ /* 0x042fe20000001808 */
[----:B------:R-:W1:Y:S02]  /*5cd0*/  LDSM.16.MT88.4 R8, [R190+0x17800] ;  /* 0x01780000be08783b */ /* 0x000e640000004200 */
[----:B------:R-:W-:Y:S02]  /*5ce0*/  FADD.FTZ R224, R224, R163 ;  /* 0x000000a3e0e07221 */ /* 0x000fe40000010000 */
[----:B------:R-:W-:Y:S02]  /*5cf0*/  FADD.FTZ R221, R223, R222 ;  /* 0x000000dedfdd7221 */ /* 0x000fe40000010000 */
[----:B------:R-:W-:Y:S01]  /*5d00*/  FADD.FTZ R219, R167, R224 ;  /* 0x000000e0a7db7221 */ /* 0x000fe20000010000 */
[C---:B------:R-:W-:Y:S01]  /*5d10*/  HMMA.16816.F32 R36, R20.reuse, R26, R36 ;  /* 0x0000001a1424723c */ /* 0x040fe20000001824 */
[----:B------:R-:W3:Y:S07]  /*5d20*/  LDSM.16.MT88.4 R24, [R189+0x17800] ;  /* 0x01780000bd18783b */ /* 0x000eee0000004200 */
[C---:B------:R-:W-:Y:S08]  /*5d30*/  HMMA.16816.F32 R40, R20.reuse, R120, R40 ;  /* 0x000000781428723c */ /* 0x040ff00000001828 */
[C---:B------:R-:W-:Y:S08]  /*5d40*/  HMMA.16816.F32 R44, R20.reuse, R122, R44 ;  /* 0x0000007a142c723c */ /* 0x040ff0000000182c */
[C---:B------:R-:W-:Y:S08]  /*5d50*/  HMMA.16816.F32 R48, R20.reuse, R32, R48 ;  /* 0x000000201430723c */ /* 0x040ff00000001830 */
[C---:B------:R-:W-:Y:S08]  /*5d60*/  HMMA.16816.F32 R52, R20.reuse, R34, R52 ;  /* 0x000000221434723c */ /* 0x040ff00000001834 */
[C---:B--2---:R-:W-:Y:S08]  /*5d70*/  HMMA.16816.F32 R56, R20.reuse, R124, R56 ;  /* 0x0000007c1438723c */ /* 0x044ff00000001838 */
[C---:B------:R-:W-:Y:S08]  /*5d80*/  HMMA.16816.F32 R60, R20.reuse, R126, R60 ;  /* 0x0000007e143c723c */ /* 0x040ff0000000183c */
[C---:B------:R-:W-:Y:S08]  /*5d90*/  HMMA.16816.F32 R64, R20.reuse, R136, R64 ;  /* 0x000000881440723c */ /* 0x040ff00000001840 */
[C---:B------:R-:W-:Y:S08]  /*5da0*/  HMMA.16816.F32 R68, R20.reuse, R138, R68 ;  /* 0x0000008a1444723c */ /* 0x040ff00000001844 */
[C---:B------:R-:W-:Y:S08]  /*5db0*/  HMMA.16816.F32 R72, R20.reuse, R140, R72 ;  /* 0x0000008c1448723c */ /* 0x040ff00000001848 */
[C---:B------:R-:W-:Y:S08]  /*5dc0*/  HMMA.16816.F32 R76, R20.reuse, R142, R76 ;  /* 0x0000008e144c723c */ /* 0x040ff0000000184c */
[C---:B-----5:R-:W-:Y:S08]  /*5dd0*/  HMMA.16816.F32 R80, R20.reuse, R28, R80 ;  /* 0x0000001c1450723c */ /* 0x060ff00000001850 */
[C---:B------:R-:W-:Y:S01]  /*5de0*/  HMMA.16816.F32 R84, R20.reuse, R30, R84 ;  /* 0x0000001e1454723c */ /* 0x040fe20000001854 */
[----:B------:R-:W2:Y:S07]  /*5df0*/  LDSM.16.MT88.4 R28, [R188+0x17800] ;  /* 0x01780000bc1c783b */ /* 0x000eae0000004200 */
[C---:B------:R-:W-:Y:S08]  /*5e00*/  HMMA.16816.F32 R88, R20.reuse, R144, R88 ;  /* 0x000000901458723c */ /* 0x040ff00000001858 */
[C---:B------:R-:W-:Y:S08]  /*5e10*/  HMMA.16816.F32 R92, R20.reuse, R146, R92 ;  /* 0x00000092145c723c */ /* 0x040ff0000000185c */
[C---:B------:R-:W-:Y:S08]  /*5e20*/  HMMA.16816.F32 R96, R20.reuse, R148, R96 ;  /* 0x000000941460723c */ /* 0x040ff00000001860 */
[C---:B------:R-:W-:Y:S08]  /*5e30*/  HMMA.16816.F32 R100, R20.reuse, R150, R100 ;  /* 0x000000961464723c */ /* 0x040ff00000001864 */
[C---:B-1----:R-:W-:Y:S08]  /*5e40*/  HMMA.16816.F32 R104, R20.reuse, R8, R104 ;  /* 0x000000081468723c */ /* 0x042ff00000001868 */
[C---:B------:R-:W-:Y:S08]  /*5e50*/  HMMA.16816.F32 R124, R20.reuse, R10, R12 ;  /* 0x0000000a147c723c */ /* 0x040ff0000000180c */
[C---:B---3--:R-:W-:Y:S08]  /*5e60*/  HMMA.16816.F32 R108, R20.reuse, R24, R108 ;  /* 0x00000018146c723c */ /* 0x048ff0000000186c */
[C---:B------:R-:W-:Y:S08]  /*5e70*/  HMMA.16816.F32 R112, R20.reuse, R26, R112 ;  /* 0x0000001a1470723c */ /* 0x040ff00000001870 */
[C---:B--2---:R-:W-:Y:S08]  /*5e80*/  HMMA.16816.F32 R120, R20.reuse, R28, R16 ;  /* 0x0000001c1478723c */ /* 0x044ff00000001810 */
[----:B------:R-:W-:Y:S01]  /*5e90*/  HMMA.16816.F32 R116, R20, R30, R116 ;  /* 0x0000001e1474723c */ /* 0x000fe20000001874 */
[----:B------:R-:W-:-:S07]  /*5ea0*/  @P0 BRA `(.L_x_7) ;  /* 0xffffdb1000000947 */ /* 0x000fce000383ffff */
.L_x_6:
[----:B------:R-:W1:Y:S01]  /*5eb0*/  SHFL.BFLY PT, R2, R221, 0x2, 0x1f ;  /* 0x0c401f00dd027f89 */ /* 0x000e6200000e0000 */
[----:B------:R-:W-:Y:S01]  /*5ec0*/  ISETP.NE.AND P0, PT, R203, -0x1, PT ;  /* 0xffffffffcb00780c */ /* 0x000fe20003f05270 */
[----:B------:R-:W-:Y:S01]  /*5ed0*/  BSSY B0, `(.L_x_10) ;  /* 0x0000147000007945 */ /* 0x000fe20003800000 */
[----:B------:R-:W-:Y:S01]  /*5ee0*/  MOV R7, 0x3f800000 ;  /* 0x3f80000000077802 */ /* 0x000fe20000000f00 */
[----:B------:R-:W2:Y:S01]  /*5ef0*/  SHFL.BFLY PT, R0, R219, 0x2, 0x1f ;  /* 0x0c401f00db007f89 */ /* 0x000ea200000e0000 */
[----:B------:R-:W-:Y:S01]  /*5f00*/  MOV R8, 0x3f800000 ;  /* 0x3f80000000087802 */ /* 0x000fe20000000f00 */
[----:B-1----:R-:W-:-:S02]  /*5f10*/  FADD.FTZ R11, R2, R221 ;  /* 0x000000dd020b7221 */ /* 0x002fc40000010000 */
[----:B--2---:R-:W-:-:S03]  /*5f20*/  FADD.FTZ R5, R0, R219 ;  /* 0x000000db00057221 */ /* 0x004fc60000010000 */
[----:B------:R-:W1:Y:S04]  /*5f30*/  SHFL.BFLY PT, R4, R11, 0x1, 0x1f ;  /* 0x0c201f000b047f89 */ /* 0x000e6800000e0000 */
[----:B------:R-:W2:Y:S04]  /*5f40*/  S2R R0, SR_CTAID.Y ;  /* 0x0000000000007919 */ /* 0x000ea80000002600 */
[----:B------:R-:W3:Y:S01]  /*5f50*/  SHFL.BFLY PT, R2, R5, 0x1, 0x1f ;  /* 0x0c201f0005027f89 */ /* 0x000ee200000e0000 */
[----:B-1----:R-:W-:Y:S02]  /*5f60*/  FADD.FTZ R4, R11, R4 ;  /* 0x000000040b047221 */ /* 0x002fe40000010000 */
[----:B------:R-:W-:Y:S01]  /*5f70*/  @P0 IMAD.WIDE.U32 R10, R203, c[0x0][0x1e8], RZ ;  /* 0x00007a00cb0a0a25 */ /* 0x000fe200078e00ff */
[----:B--2---:R-:W-:-:S02]  /*5f80*/  @!P0 SHF.R.S32.HI R9, RZ, 0x1f, R0 ;  /* 0x0000001fff098819 */ /* 0x004fc40000011400 */
[----:B------:R-:W-:Y:S01]  /*5f90*/  FSETP.NE.FTZ.AND P5, PT, R4, RZ, PT ;  /* 0x000000ff0400720b */ /* 0x000fe20003fb5000 */
[----:B---3--:R-:W-:Y:S01]  /*5fa0*/  FADD.FTZ R2, R5, R2 ;  /* 0x0000000205027221 */ /* 0x008fe20000010000 */
[----:B------:R-:W-:Y:S01]  /*5fb0*/  @P0 MOV R6, R10 ;  /* 0x0000000a00060202 */ /* 0x000fe20000000f00 */
[----:B------:R-:W-:Y:S02]  /*5fc0*/  @!P0 IMAD R9, R9, c[0x0][0x1e0], RZ ;  /* 0x0000780009098a24 */ /* 0x000fe400078e02ff */
[----:B------:R-:W-:Y:S01]  /*5fd0*/  @P0 IMAD R5, R203, c[0x0][0x1ec], R11 ;  /* 0x00007b00cb050a24 */ /* 0x000fe200078e020b */
[----:B------:R-:W-:Y:S01]  /*5fe0*/  FSETP.NE.FTZ.AND P4, PT, R2, RZ, PT ;  /* 0x000000ff0200720b */ /* 0x000fe20003f95000 */
[----:B------:R-:W-:-:S04]  /*5ff0*/  @!P0 IMAD.WIDE.U32 R10, R0, c[0x0][0x1e0], RZ ;  /* 0x00007800000a8a25 */ /* 0x000fc800078e00ff */
[----:B------:R-:W-:Y:S01]  /*6000*/  @!P0 IMAD R9, R0, c[0x0][0x1e4], R9 ;  /* 0x0000790000098a24 */ /* 0x000fe200078e0209 */
[----:B------:R-:W-:Y:S01]  /*6010*/  @!P0 MOV R6, R10 ;  /* 0x0000000a00068202 */ /* 0x000fe20000000f00 */
[----:B------:R-:W1:Y:S03]  /*6020*/  @P5 MUFU.RCP R7, R4 ;  /* 0x0000000400075308 */ /* 0x000e660000001000 */
[----:B------:R-:W-:Y:S02]  /*6030*/  @!P0 IADD3 R5, R11, R9, RZ ;  /* 0x000000090b058210 */ /* 0x000fe40007ffe0ff */
[----:B------:R-:W2:Y:S03]  /*6040*/  S2R R9, SR_TID.X ;  /* 0x0000000000097919 */ /* 0x000ea60000002100 */
[----:B------:R-:W3:Y:S01]  /*6050*/  @P4 MUFU.RCP R8, R2 ;  /* 0x0000000200084308 */ /* 0x000ee20000001000 */
[----:B-1----:R-:W-:-:S07]  /*6060*/  FMUL.FTZ R128, R7, R128 ;  /* 0x0000008007807220 */ /* 0x002fce0000410000 */
[----:B------:R-:W1:Y:S01]  /*6070*/  @P5 MUFU.LG2 R4, R4 ;  /* 0x0000000400045308 */ /* 0x000e620000000c00 */
[C---:B------:R-:W-:Y:S02]  /*6080*/  FMUL.FTZ R129, R7.reuse, R129 ;  /* 0x0000008107817220 */ /* 0x040fe40000410000 */
[C---:B------:R-:W-:Y:S02]  /*6090*/  FMUL.FTZ R36, R7.reuse, R36 ;  /* 0x0000002407247220 */ /* 0x040fe40000410000 */
[----:B------:R-:W-:Y:S01]  /*60a0*/  FMUL.FTZ R37, R7, R37 ;  /* 0x0000002507257220 */ /* 0x000fe20000410000 */
[----:B------:R-:W-:Y:S01]  /*60b0*/  F2FP.PACK_AB R128, R129, R128 ;  /* 0x000000808180723e */ /* 0x000fe200000000ff */
[C---:B------:R-:W-:Y:S01]  /*60c0*/  FMUL.FTZ R40, R7.reuse, R40 ;  /* 0x0000002807287220 */ /* 0x040fe20000410000 */
[----:B------:R-:W4:Y:S01]  /*60d0*/  @P4 MUFU.LG2 R2, R2 ;  /* 0x0000000200024308 */ /* 0x000f220000000c00 */
[----:B------:R-:W-:Y:S01]  /*60e0*/  FMUL.FTZ R41, R7, R41 ;  /* 0x0000002907297220 */ /* 0x000fe20000410000 */
[----:B------:R-:W-:Y:S01]  /*60f0*/  F2FP.PACK_AB R36, R37, R36 ;  /* 0x000000242524723e */ /* 0x000fe200000000ff */
[C---:B------:R-:W-:Y:S01]  /*6100*/  FMUL.FTZ R44, R7.reuse, R44 ;  /* 0x0000002c072c7220 */ /* 0x040fe20000410000 */
[----:B--2---:R-:W-:Y:S01]  /*6110*/  SHF.R.S32.HI R10, RZ, 0x1f, R9 ;  /* 0x0000001fff0a7819 */ /* 0x004fe20000011409 */
[----:B------:R-:W-:Y:S01]  /*6120*/  FMUL.FTZ R45, R7, R45 ;  /* 0x0000002d072d7220 */ /* 0x000fe20000410000 */
[----:B------:R-:W-:Y:S01]  /*6130*/  F2FP.PACK_AB R40, R41, R40 ;  /* 0x000000282928723e */ /* 0x000fe200000000ff */
[C---:B------:R-:W-:Y:S01]  /*6140*/  FMUL.FTZ R48, R7.reuse, R48 ;  /* 0x0000003007307220 */ /* 0x040fe20000410000 */
[C---:B------:R-:W-:Y:S01]  /*6150*/  LEA.HI R11, R10.reuse, R9, RZ, 0x2 ;  /* 0x000000090a0b7211 */ /* 0x040fe200078f10ff */
[C---:B------:R-:W-:Y:S01]  /*6160*/  FMUL.FTZ R49, R7.reuse, R49 ;  /* 0x0000003107317220 */ /* 0x040fe20000410000 */
[----:B------:R-:W-:Y:S01]  /*6170*/  LEA.HI R10, R10, R9, RZ, 0x5 ;  /* 0x000000090a0a7211 */ /* 0x000fe200078f28ff */
[C---:B------:R-:W-:Y:S01]  /*6180*/  FMUL.FTZ R52, R7.reuse, R52 ;  /* 0x0000003407347220 */ /* 0x040fe20000410000 */
[--C-:B------:R-:W-:Y:S01]  /*6190*/  SHF.R.S32.HI R13, RZ, 0x2, R11.reuse ;  /* 0x00000002ff0d7819 */ /* 0x100fe2000001140b */
[C---:B------:R-:W-:Y:S01]  /*61a0*/  FMUL.FTZ R53, R7.reuse, R53 ;  /* 0x0000003507357220 */ /* 0x040fe20000410000 */
[----:B------:R-:W-:Y:S01]  /*61b0*/  SHF.R.S32.HI R12, RZ, 0x1f, R11 ;  /* 0x0000001fff0c7819 */ /* 0x000fe2000001140b */
[----:B------:R-:W-:Y:S01]  /*61c0*/  FMUL.FTZ R56, R7, R56 ;  /* 0x0000003807387220 */ /* 0x000fe20000410000 */
[----:B------:R-:W-:Y:S01]  /*61d0*/  LOP3.LUT R14, R11, 0x3ffffffc, RZ, 0xc0, !PT ;  /* 0x3ffffffc0b0e7812 */ /* 0x000fe200078ec0ff */
[C---:B------:R-:W-:Y:S01]  /*61e0*/  FMUL.FTZ R57, R7.reuse, R57 ;  /* 0x0000003907397220 */ /* 0x040fe20000410000 */
[----:B------:R-:W-:Y:S01]  /*61f0*/  LEA.HI R12, R12, R13, RZ, 0x3 ;  /* 0x0000000d0c0c7211 */ /* 0x000fe200078f18ff */
[C---:B------:R-:W-:Y:S01]  /*6200*/  FMUL.FTZ R60, R7.reuse, R60 ;  /* 0x0000003c073c7220 */ /* 0x040fe20000410000 */
[----:B------:R-:W-:Y:S01]  /*6210*/  SHF.R.S32.HI R11, RZ, 0x5, R10 ;  /* 0x00000005ff0b7819 */ /* 0x000fe2000001140a */
[C---:B------:R-:W-:Y:S01]  /*6220*/  FMUL.FTZ R61, R7.reuse, R61 ;  /* 0x0000003d073d7220 */ /* 0x040fe20000410000 */
[----:B------:R-:W-:Y:S01]  /*6230*/  LOP3.LUT R12, R12, 0xfffffff8, RZ, 0xc0, !PT ;  /* 0xfffffff80c0c7812 */ /* 0x000fe200078ec0ff */
[C---:B------:R-:W-:Y:S01]  /*6240*/  FMUL.FTZ R64, R7.reuse, R64 ;  /* 0x0000004007407220 */ /* 0x040fe20000410000 */
[----:B------:R-:W-:Y:S01]  /*6250*/  IADD3 R14, -R14, R9, RZ ;  /* 0x000000090e0e7210 */ /* 0x000fe20007ffe1ff */
[----:B------:R-:W-:Y:S01]  /*6260*/  FMUL.FTZ R65, R7, R65 ;  /* 0x0000004107417220 */ /* 0x000fe20000410000 */
[----:B------:R-:W-:Y:S01]  /*6270*/  IADD3 R12, R13, -R12, RZ ;  /* 0x8000000c0d0c7210 */ /* 0x000fe20007ffe0ff */
[----:B------:R-:W-:Y:S01]  /*6280*/  FMUL.FTZ R68, R7, R68 ;  /* 0x0000004407447220 */ /* 0x000fe20000410000 */
[----:B------:R-:W-:Y:S01]  /*6290*/  LEA R14, R11, R14, 0x9 ;  /* 0x0000000e0b0e7211 */ /* 0x000fe200078e48ff */
[C---:B------:R-:W-:Y:S01]  /*62a0*/  FMUL.FTZ R69, R7.reuse, R69 ;  /* 0x0000004507457220 */ /* 0x040fe20000410000 */
[C---:B------:R-:W-:Y:S01]  /*62b0*/  SHF.L.U32 R13, R12.reuse, 0x6, RZ ;  /* 0x000000060c0d7819 */ /* 0x040fe200000006ff */
[C---:B------:R-:W-:Y:S01]  /*62c0*/  FMUL.FTZ R72, R7.reuse, R72 ;  /* 0x0000004807487220 */ /* 0x040fe20000410000 */
[C---:B------:R-:W-:Y:S01]  /*62d0*/  LOP3.LUT R15, R12.reuse, 0x1, RZ, 0xc0, !PT ;  /* 0x000000010c0f7812 */ /* 0x040fe200078ec0ff */
[----:B------:R-:W-:Y:S01]  /*62e0*/  FMUL.FTZ R73, R7, R73 ;  /* 0x0000004907497220 */ /* 0x000fe20000410000 */
[----:B------:R-:W-:Y:S01]  /*62f0*/  LOP3.LUT R13, R13, 0x1c0, RZ, 0xc0, !PT ;  /* 0x000001c00d0d7812 */ /* 0x000fe200078ec0ff */
[----:B------:R-:W-:Y:S01]  /*6300*/  FMUL.FTZ R76, R7, R76 ;  /* 0x0000004c074c7220 */ /* 0x000fe20000410000 */
[----:B------:R-:W-:Y:S01]  /*6310*/  ISETP.NE.U32.AND P3, PT, R15, 0x1, PT ;  /* 0x000000010f00780c */ /* 0x000fe20003f65070 */
[----:B------:R-:W-:Y:S01]  /*6320*/  FMUL.FTZ R77, R7, R77 ;  /* 0x0000004d074d7220 */ /* 0x000fe20000410000 */
[----:B------:R-:W-:Y:S01]  /*6330*/  LEA.HI R13, R13, R13, RZ, 0x1d ;  /* 0x0000000d0d0d7211 */ /* 0x000fe200078fe8ff */
[C---:B------:R-:W-:Y:S01]  /*6340*/  FMUL.FTZ R80, R7.reuse, R80 ;  /* 0x0000005007507220 */ /* 0x040fe20000410000 */
[----:B------:R-:W-:Y:S01]  /*6350*/  R2P PR, R12, 0x6 ;  /* 0x000000060c007804 */ /* 0x000fe20000000000 */
[C---:B------:R-:W-:Y:S01]  /*6360*/  FMUL.FTZ R81, R7.reuse, R81 ;  /* 0x0000005107517220 */ /* 0x040fe20000410000 */
[----:B------:R-:W-:Y:S01]  /*6370*/  LEA R13, R14, R13, 0x1 ;  /* 0x0000000d0e0d7211 */ /* 0x000fe200078e08ff */
[----:B------:R-:W-:Y:S01]  /*6380*/  FMUL.FTZ R84, R7, R84 ;  /* 0x0000005407547220 */ /* 0x000fe20000410000 */
[----:B------:R-:W-:Y:S01]  /*6390*/  F2FP.PACK_AB R44, R45, R44 ;  /* 0x0000002c2d2c723e */ /* 0x000fe200000000ff */
[----:B------:R-:W-:Y:S01]  /*63a0*/  FMUL.FTZ R85, R7, R85 ;  /* 0x0000005507557220 */ /* 0x000fe20000410000 */
[----:B------:R-:W-:Y:S01]  /*63b0*/  SHF.L.U32 R13, R13, 0x1, RZ ;  /* 0x000000010d0d7819 */ /* 0x000fe200000006ff */
[----:B------:R-:W-:Y:S01]  /*63c0*/  FMUL.FTZ R88, R7, R88 ;  /* 0x0000005807587220 */ /* 0x000fe20000410000 */
[----:B------:R-:W-:Y:S01]  /*63d0*/  F2FP.PACK_AB R48, R49, R48 ;  /* 0x000000303130723e */ /* 0x000fe200000000ff */
[----:B------:R-:W-:Y:S01]  /*63e0*/  FMUL.FTZ R89, R7, R89 ;  /* 0x0000005907597220 */ /* 0x000fe20000410000 */
[----:B------:R-:W-:Y:S01]  /*63f0*/  IADD3 R15, R13, -0x10, RZ ;  /* 0xfffffff00d0f7810 */ /* 0x000fe20007ffe0ff */
[----:B------:R-:W-:Y:S01]  /*6400*/  FMUL.FTZ R92, R7, R92 ;  /* 0x0000005c075c7220 */ /* 0x000fe20000410000 */
[----:B------:R-:W-:Y:S01]  /*6410*/  @P3 IADD3 R15, R13, 0x10, RZ ;  /* 0x000000100d0f3810 */ /* 0x000fe20007ffe0ff */
[----:B------:R-:W-:Y:S01]  /*6420*/  FMUL.FTZ R93, R7, R93 ;  /* 0x0000005d075d7220 */ /* 0x000fe20000410000 */
[----:B------:R-:W-:Y:S01]  /*6430*/  F2FP.PACK_AB R52, R53, R52 ;  /* 0x000000343534723e */ /* 0x000fe200000000ff */
[C---:B------:R-:W-:Y:S01]  /*6440*/  FMUL.FTZ R96, R7.reuse, R96 ;  /* 0x0000006007607220 */ /* 0x040fe20000410000 */
[----:B------:R-:W-:Y:S01]  /*6450*/  STS [R13], R128 ;  /* 0x000000800d007388 */ /* 0x000fe20000000800 */
[----:B------:R-:W-:Y:S01]  /*6460*/  FMUL.FTZ R97, R7, R97 ;  /* 0x0000006107617220 */ /* 0x000fe20000410000 */
[----:B------:R-:W-:Y:S01]  /*6470*/  F2FP.PACK_AB R56, R57, R56 ;  /* 0x000000383938723e */ /* 0x000fe200000000ff */
        /* <DEDUP_REMOVED lines=28> */
[C---:B---3--:R-:W-:Y:S01]  /*6640*/  FMUL.FTZ R131, R8.reuse, R131 ;  /* 0x0000008308837220 */ /* 0x048fe20000410000 */
[----:B------:R-:W-:Y:S01]  /*6650*/  F2FP.PACK_AB R112, R113, R112 ;  /* 0x000000707170723e */ /* 0x000fe200000000ff */
[C---:B------:R-:W-:Y:S01]  /*6660*/  FMUL.FTZ R130, R8.reuse, R130 ;  /* 0x0000008208827220 */ /* 0x040fe20000410000 */
[----:B------:R-:W-:Y:S01]  /*6670*/  F2FP.PACK_AB R116, R7, R116 ;  /* 0x000000740774723e */ /* 0x000fe200000000ff */
[C---:B------:R-:W-:Y:S01]  /*6680*/  FMUL.FTZ R39, R8.reuse, R39 ;  /* 0x0000002708277220 */ /* 0x040fe20000410000 */
[----:B------:R-:W-:Y:S01]  /*6690*/  MOV R7, 0x20 ;  /* 0x0000002000077802 */ /* 0x000fe20000000f00 */
[C---:B------:R-:W-:Y:S01]  /*66a0*/  FMUL.FTZ R38, R8.reuse, R38 ;  /* 0x0000002608267220 */ /* 0x040fe20000410000 */
[----:B------:R-:W-:Y:S01]  /*66b0*/  F2FP.PACK_AB R130, R131, R130 ;  /* 0x000000828382723e */ /* 0x000fe200000000ff */
[C---:B------:R-:W-:Y:S01]  /*66c0*/  FMUL.FTZ R43, R8.reuse, R43 ;  /* 0x0000002b082b7220 */ /* 0x040fe20000410000 */
[----:B------:R-:W-:Y:S01]  /*66d0*/  SEL R12, R7, 0xffffffe0, !P1 ;  /* 0xffffffe0070c7807 */ /* 0x000fe20004800000 */
[C---:B------:R-:W-:Y:S01]  /*66e0*/  FMUL.FTZ R42, R8.reuse, R42 ;  /* 0x0000002a082a7220 */ /* 0x040fe20000410000 */
[----:B------:R-:W-:Y:S01]  /*66f0*/  F2FP.PACK_AB R38, R39, R38 ;  /* 0x000000262726723e */ /* 0x000fe200000000ff */
[C---:B------:R-:W-:Y:S01]  /*6700*/  FMUL.FTZ R47, R8.reuse, R47 ;  /* 0x0000002f082f7220 */ /* 0x040fe20000410000 */
[----:B------:R-:W-:Y:S01]  /*6710*/  IADD3 R7, R13, R12, RZ ;  /* 0x0000000c0d077210 */ /* 0x000fe20007ffe0ff */
[C---:B------:R-:W-:Y:S01]  /*6720*/  FMUL.FTZ R46, R8.reuse, R46 ;  /* 0x0000002e082e7220 */ /* 0x040fe20000410000 */
[----:B------:R-:W-:Y:S01]  /*6730*/  F2FP.PACK_AB R42, R43, R42 ;  /* 0x0000002a2b2a723e */ /* 0x000fe200000000ff */
[C---:B------:R-:W-:Y:S01]  /*6740*/  FMUL.FTZ R51, R8.reuse, R51 ;  /* 0x0000003308337220 */ /* 0x040fe20000410000 */
[----:B------:R-:W-:Y:S01]  /*6750*/  STS [R13+0x400], R130 ;  /* 0x000400820d007388 */ /* 0x000fe20000000800 */
[C---:B------:R-:W-:Y:S01]  /*6760*/  FMUL.FTZ R50, R8.reuse, R50 ;  /* 0x0000003208327220 */ /* 0x040fe20000410000 */
[----:B------:R-:W-:Y:S01]  /*6770*/  F2FP.PACK_AB R46, R47, R46 ;  /* 0x0000002e2f2e723e */ /* 0x000fe200000000ff */
[C---:B------:R-:W-:Y:S01]  /*6780*/  FMUL.FTZ R55, R8.reuse, R55 ;  /* 0x0000003708377220 */ /* 0x040fe20000410000 */
[----:B------:R-:W-:Y:S01]  /*6790*/  STS [R15], R36 ;  /* 0x000000240f007388 */ /* 0x000fe20000000800 */
        /* <DEDUP_REMOVED lines=15> */
[----:B------:R-:W-:Y:S01]  /*6890*/  F2FP.PACK_AB R120, R121, R120 ;  /* 0x000000787978723e */ /* 0x000fe200000000ff */
[C---:B------:R-:W-:Y:S01]  /*68a0*/  FMUL.FTZ R70, R8.reuse, R70 ;  /* 0x0000004608467220 */ /* 0x040fe20000410000 */
[----:B------:R-:W-:Y:S01]  /*68b0*/  F2FP.PACK_AB R66, R67, R66 ;  /* 0x000000424342723e */ /* 0x000fe200000000ff */
[----:B------:R-:W-:Y:S01]  /*68c0*/  FMUL.FTZ R75, R8, R75 ;  /* 0x0000004b084b7220 */ /* 0x000fe20000410000 */
[----:B------:R-:W-:Y:S01]  /*68d0*/  LOP3.LUT R10, R10, 0xffffffe0, RZ, 0xc0, !PT ;  /* 0xffffffe00a0a7812 */ /* 0x000fe200078ec0ff */
[C---:B------:R-:W-:Y:S01]  /*68e0*/  FMUL.FTZ R74, R8.reuse, R74 ;  /* 0x0000004a084a7220 */ /* 0x040fe20000410000 */
[----:B------:R-:W-:Y:S01]  /*68f0*/  F2FP.PACK_AB R70, R71, R70 ;  /* 0x000000464746723e */ /* 0x000fe200000000ff */
[----:B------:R-:W-:-:S02]  /*6900*/  FMUL.FTZ R79, R8, R79 ;  /* 0x0000004f084f7220 */ /* 0x000fc40000410000 */
[C---:B------:R-:W-:Y:S01]  /*6910*/  FMUL.FTZ R78, R8.reuse, R78 ;  /* 0x0000004e084e7220 */ /* 0x040fe20000410000 */
[----:B------:R-:W-:Y:S01]  /*6920*/  F2FP.PACK_AB R74, R75, R74 ;  /* 0x0000004a4b4a723e */ /* 0x000fe200000000ff */
[C---:B------:R-:W-:Y:S02]  /*6930*/  FMUL.FTZ R83, R8.reuse, R83 ;  /* 0x0000005308537220 */ /* 0x040fe40000410000 */
[C---:B------:R-:W-:Y:S01]  /*6940*/  FMUL.FTZ R82, R8.reuse, R82 ;  /* 0x0000005208527220 */ /* 0x040fe20000410000 */
[----:B------:R-:W-:Y:S01]  /*6950*/  F2FP.PACK_AB R78, R79, R78 ;  /* 0x0000004e4f4e723e */ /* 0x000fe200000000ff */
[C---:B------:R-:W-:Y:S02]  /*6960*/  FMUL.FTZ R87, R8.reuse, R87 ;  /* 0x0000005708577220 */ /* 0x040fe40000410000 */
        /* <DEDUP_REMOVED lines=30> */
[----:B------:R-:W-:Y:S01]  /*6b50*/  FMUL.FTZ R8, R8, R118 ;  /* 0x0000007608087220 */ /* 0x000fe20000410000 */
[----:B------:R-:W-:Y:S01]  /*6b60*/  F2FP.PACK_AB R122, R123, R122 ;  /* 0x0000007a7b7a723e */ /* 0x000fe200000000ff */
[----:B------:R-:W-:Y:S02]  /*6b70*/  IMAD.IADD R17, R12, 0x1, R15 ;  /* 0x000000010c117824 */ /* 0x000fe400078e020f */
[----:B------:R-:W2:Y:S01]  /*6b80*/  LDC.U8 R12, c[0x0][0x329] ;  /* 0x0000ca40ff0c7b82 */ /* 0x000ea20000000000 */
[----:B------:R-:W-:Y:S01]  /*6b90*/  F2FP.PACK_AB R119, R119, R8 ;  /* 0x000000087777723e */ /* 0x000fe200000000ff */
[----:B------:R-:W-:Y:S01]  /*6ba0*/  IMAD.IADD R10, R9, 0x1, -R10 ;  /* 0x00000001090a7824 */ /* 0x000fe200078e0a0a */
[----:B------:R-:W-:Y:S01]  /*6bb0*/  MOV R8, 0x40 ;  /* 0x0000004000087802 */ /* 0x000fe20000000f00 */
[----:B------:R-:W-:Y:S01]  /*6bc0*/  STS [R17], R44 ;  /* 0x0000002c11007388 */ /* 0x000fe20000000800 */
[----:B-1----:R-:W-:Y:S02]  /*6bd0*/  @P5 FMUL.FTZ R65, R4, 0.69314718246459960938 ;  /* 0x3f31721804415820 */ /* 0x002fe40000410000 */
[----:B------:R-:W-:Y:S01]  /*6be0*/  SEL R8, R8, 0xffffffc0, !P2 ;  /* 0xffffffc008087807 */ /* 0x000fe20005000000 */
[----:B------:R-:W-:Y:S01]  /*6bf0*/  STS [R17+0x400], R46 ;  /* 0x0004002e11007388 */ /* 0x000fe20000000800 */
[----:B------:R-:W-:Y:S01]  /*6c00*/  SHF.R.S32.HI R9, RZ, 0x1f, R10 ;  /* 0x0000001fff097819 */ /* 0x000fe2000001140a */
[----:B----4-:R-:W-:Y:S01]  /*6c10*/  @P4 FMUL.FTZ R4, R2, 0.69314718246459960938 ;  /* 0x3f31721802044820 */ /* 0x010fe20000410000 */
[----:B------:R-:W-:-:S02]  /*6c20*/  IADD3 R19, R13, R8, RZ ;  /* 0x000000080d137210 */ /* 0x000fc40007ffe0ff */
[----:B------:R-:W-:Y:S02]  /*6c30*/  IADD3 R23, R8, R15, RZ ;  /* 0x0000000f08177210 */ /* 0x000fe40007ffe0ff */
[-C--:B------:R-:W-:Y:S01]  /*6c40*/  IADD3 R21, R7, R8.reuse, RZ ;  /* 0x0000000807157210 */ /* 0x080fe20007ffe0ff */
[----:B------:R-:W-:Y:S01]  /*6c50*/  STS [R19], R48 ;  /* 0x0000003013007388 */ /* 0x000fe20000000800 */
[----:B------:R-:W-:Y:S02]  /*6c60*/  IADD3 R25, R17, R8, RZ ;  /* 0x0000000811197210 */ /* 0x000fe40007ffe0ff */
[----:B------:R-:W1:Y:S01]  /*6c70*/  LDC.U8 R8, c[0x0][0x328] ;  /* 0x0000ca00ff087b82 */ /* 0x000e620000000000 */
[----:B------:R-:W-:Y:S01]  /*6c80*/  STS [R19+0x400], R50 ;  /* 0x0004003213007388 */ /* 0x000fe20000000800 */
[----:B------:R-:W-:-:S03]  /*6c90*/  LEA.HI R9, R9, R10, RZ, 0x2 ;  /* 0x0000000a09097211 */ /* 0x000fc600078f10ff */
[----:B------:R-:W-:Y:S01]  /*6ca0*/  STS [R23], R52 ;  /* 0x0000003417007388 */ /* 0x000fe20000000800 */
[----:B--2---:R-:W-:Y:S02]  /*6cb0*/  ISETP.NE.AND P1, PT, R12, RZ, PT ;  /* 0x000000ff0c00720c */ /* 0x004fe40003f25270 */
[----:B------:R-:W-:Y:S01]  /*6cc0*/  SHF.R.S32.HI R9, RZ, 0x2, R9 ;  /* 0x00000002ff097819 */ /* 0x000fe20000011409 */
[----:B------:R-:W-:Y:S04]  /*6cd0*/  STS [R23+0x400], R54 ;  /* 0x0004003617007388 */ /* 0x000fe80000000800 */
[----:B------:R-:W-:Y:S04]  /*6ce0*/  STS [R21], R56 ;  /* 0x0000003815007388 */ /* 0x000fe80000000800 */
[----:B------:R-:W-:Y:S02]  /*6cf0*/  STS [R21+0x400], R58 ;  /* 0x0004003a15007388 */ /* 0x000fe40000000800 */
[----:B------:R-:W-:-:S02]  /*6d00*/  @P1 MOV R61, c[0x0][0x210] ;  /* 0x00008400003d1a02 */ /* 0x000fc40000000f00 */
[----:B------:R2:W-:Y:S01]  /*6d10*/  STS [R25], R60 ;  /* 0x0000003c19007388 */ /* 0x0005e20000000800 */
[----:B------:R-:W-:Y:S02]  /*6d20*/  @P1 MOV R63, 0x1 ;  /* 0x00000001003f1802 */ /* 0x000fe40000000f00 */
[----:B-1----:R-:W-:Y:S01]  /*6d30*/  ISETP.NE.AND P2, PT, R8, RZ, PT ;  /* 0x000000ff0800720c */ /* 0x002fe20003f45270 */
[----:B------:R-:W-:Y:S01]  /*6d40*/  STS [R25+0x400], R62 ;  /* 0x0004003e19007388 */ /* 0x000fe20000000800 */
[----:B------:R-:W-:Y:S02]  /*6d50*/  @P1 IMAD R61, R61, c[0x0][0x214], RZ ;  /* 0x000085003d3d1a24 */ /* 0x000fe400078e02ff */
[----:B------:R-:W-:Y:S01]  /*6d60*/  ISETP.NE.OR P3, PT, R12, RZ, !P2 ;  /* 0x000000ff0c00720c */ /* 0x000fe20005765670 */
[----:B------:R-:W-:Y:S04]  /*6d70*/  STS [R13+0x4000], R64 ;  /* 0x004000400d007388 */ /* 0x000fe80000000800 */
[----:B------:R1:W-:Y:S04]  /*6d80*/  STS [R13+0x4400], R66 ;  /* 0x004400420d007388 */ /* 0x0003e80000000800 */
[----:B------:R-:W-:Y:S04]  /*6d90*/  STS [R15+0x4000], R68 ;  /* 0x004000440f007388 */ /* 0x000fe80000000800 */
[----:B------:R-:W-:Y:S04]  /*6da0*/  STS [R15+0x4400], R70 ;  /* 0x004400460f007388 */ /* 0x000fe80000000800 */
[----:B------:R-:W-:Y:S01]  /*6db0*/  STS [R7+0x4000], R72 ;  /* 0x0040004807007388 */ /* 0x000fe20000000800 */
[----:B--2---:R-:W-:-:S03]  /*6dc0*/  @!P3 IMAD R60, R0, c[0x0][0x214], RZ ;  /* 0x00008500003cba24 */ /* 0x004fc600078e02ff */
[----:B------:R-:W-:Y:S02]  /*6dd0*/  STS [R7+0x4400], R74 ;  /* 0x0044004a07007388 */ /* 0x000fe40000000800 */
[----:B------:R-:W-:Y:S02]  /*6de0*/  @!P3 SEL R203, R60, R203, !P0 ;  /* 0x000000cb3ccbb207 */ /* 0x000fe40004000000 */
[----:B------:R-:W-:Y:S01]  /*6df0*/  STS [R17+0x4000], R76 ;  /* 0x0040004c11007388 */ /* 0x000fe20000000800 */
[----:B------:R-:W-:Y:S02]  /*6e00*/  @P1 MOV R60, c[0x0][0x210] ;  /* 0x00008400003c1a02 */ /* 0x000fe40000000f00 */
[----:B------:R-:W-:Y:S01]  /*6e10*/  @!P1 MOV R60, 0x1 ;  /* 0x00000001003c9802 */ /* 0x000fe20000000f00 */
[----:B------:R-:W-:Y:S01]  /*6e20*/  STS [R17+0x4400], R78 ;  /* 0x0044004e11007388 */ /* 0x000fe20000000800 */
[----:B------:R-:W-:Y:S01]  /*6e30*/  LOP3.LUT P0, RZ, R10, 0x3, RZ, 0xc0, !PT ;  /* 0x000000030aff7812 */ /* 0x000fe2000780c0ff */
[----:B-1----:R-:W-:-:S02]  /*6e40*/  CS2R R66, SRZ ;  /* 0x0000000000427805 */ /* 0x002fc4000001ff00 */
[----:B------:R-:W-:Y:S01]  /*6e50*/  STS [R19+0x4000], R80 ;  /* 0x0040005013007388 */ /* 0x000fe20000000800 */
[----:B------:R-:W-:Y:S02]  /*6e60*/  @!P3 MOV R66, R203 ;  /* 0x000000cb0042b202 */ /* 0x000fe40000000f00 */
[----:B------:R-:W-:Y:S01]  /*6e70*/  @!P3 SHF.R.S32.HI R67, RZ, 0x1f, R203 ;  /* 0x0000001fff43b819 */ /* 0x000fe200000114cb */
[----:B------:R-:W-:Y:S04]  /*6e80*/  STS [R19+0x4400], R82 ;  /* 0x0044005213007388 */ /* 0x000fe80000000800 */
        /* <DEDUP_REMOVED lines=11> */
[----:B------:R1:W-:Y:S04]  /*6f40*/  STS [R7+0x8400], R106 ;  /* 0x0084006a07007388 */ /* 0x0003e80000000800 */
[----:B------:R2:W-:Y:S04]  /*6f50*/  STS [R17+0x8000], R124 ;  /* 0x0080007c11007388 */ /* 0x0005e80000000800 */
[----:B------:R2:W-:Y:S04]  /*6f60*/  STS [R17+0x8400], R126 ;  /* 0x0084007e11007388 */ /* 0x0005e80000000800 */
[----:B------:R2:W-:Y:S04]  /*6f70*/  STS [R19+0x8000], R108 ;  /* 0x0080006c13007388 */ /* 0x0005e80000000800 */
[----:B------:R2:W-:Y:S04]  /*6f80*/  STS [R19+0x8400], R110 ;  /* 0x0084006e13007388 */ /* 0x0005e80000000800 */
[----:B------:R2:W-:Y:S04]  /*6f90*/  STS [R23+0x8000], R112 ;  /* 0x0080007017007388 */ /* 0x0005e80000000800 */
[----:B------:R2:W-:Y:S01]  /*6fa0*/  STS [R23+0x8400], R114 ;  /* 0x0084007217007388 */ /* 0x0005e20000000800 */
[----:B-1----:R-:W-:-:S03]  /*6fb0*/  @!P1 MOV R7, c[0x0][0x214] ;  /* 0x0000850000079a02 */ /* 0x002fc60000000f00 */
[----:B------:R2:W-:Y:S01]  /*6fc0*/  STS [R21+0x8000], R120 ;  /* 0x0080007815007388 */ /* 0x0005e20000000800 */
[----:B------:R-:W-:-:S03]  /*6fd0*/  @!P1 SEL R61, R7, c[0x0][0x234], !P2 ;  /* 0x00008d00073d9a07 */ /* 0x000fc60005000000 */
[----:B------:R2:W-:Y:S02]  /*6fe0*/  STS [R21+0x8400], R122 ;  /* 0x0084007a15007388 */ /* 0x0005e40000000800 */
[----:B------:R-:W-:Y:S02]  /*6ff0*/  @!P1 IMAD R63, R61, c[0x0][0x1c0], RZ ;  /* 0x000070003d3f9a24 */ /* 0x000fe400078e02ff */
[----:B------:R2:W-:Y:S02]  /*7000*/  STS [R25+0x8000], R116 ;  /* 0x0080007419007388 */ /* 0x0005e40000000800 */
[----:B------:R-:W-:Y:S01]  /*7010*/  IMAD R63, R0, R63, RZ ;  /* 0x0000003f003f7224 */ /* 0x000fe200078e02ff */
[----:B------:R-:W-:Y:S01]  /*7020*/  SHF.R.S32.HI R0, RZ, 0x1f, R11 ;  /* 0x0000001fff007819 */ /* 0x000fe2000001140b */
[----:B------:R2:W-:Y:S03]  /*7030*/  STS [R25+0x8400], R119 ;  /* 0x0084007719007388 */ /* 0x0005e60000000800 */
[----:B------:R-:W-:Y:S01]  /*7040*/  SEL R63, R63, RZ, P3 ;  /* 0x000000ff3f3f7207 */ /* 0x000fe20001800000 */
[----:B------:R-:W-:Y:S01]  /*7050*/  BAR.SYNC.DEFER_BLOCKING 0x0 ;  /* 0x0000000000007b1d */ /* 0x000fe20000010000 */
[----:B------:R-:W-:-:S04]  /*7060*/  LEA.HI R0, R0, R11, RZ, 0x3 ;  /* 0x0000000b00007211 */ /* 0x000fc800078f18ff */
[----:B------:R-:W-:Y:S01]  /*7070*/  LOP3.LUT R0, R0, 0xffffff8, RZ, 0xc0, !PT ;  /* 0x0ffffff800007812 */ /* 0x000fe200078ec0ff */
[----:B------:R-:W1:Y:S03]  /*7080*/  S2R R7, SR_CTAID.X ;  /* 0x0000000000077919 */ /* 0x000e660000002500 */
[----:B------:R-:W-:Y:S01]  /*7090*/  IADD3 R0, -R0, R11, RZ ;  /* 0x0000000b00007210 */ /* 0x000fe20007ffe1ff */
[----:B------:R-:W3:Y:S01]  /*70a0*/  S2R R8, SR_CTAID.Z ;  /* 0x0000000000087919 */ /* 0x000ee20000002700 */
[----:B------:R-:W-:Y:S01]  /*70b0*/  MOV R11, 0x7f800000 ;  /* 0x7f800000000b7802 */ /* 0x000fe20000000f00 */
[----:B------:R-:W-:Y:S01]  /*70c0*/  @P5 FFMA.FTZ R11, R132, c[0x0][0x238], R65 ;  /* 0x00008e00840b5a23 */ /* 0x000fe20000010041 */
[----:B------:R-:W-:Y:S01]  /*70d0*/  LEA R9, R0, R9, 0x4 ;  /* 0x0000000900097211 */ /* 0x000fe200078e20ff */
[----:B------:R2:W4:Y:S04]  /*70e0*/  LDS.128 R52, [R204] ;  /* 0x00000000cc347984 */ /* 0x0005280000000c00 */
[----:B------:R2:W2:Y:S01]  /*70f0*/  LDS.128 R48, [R204+0x1000] ;  /* 0x00100000cc307984 */ /* 0x0004a20000000c00 */
[----:B-1----:R-:W-:-:S03]  /*7100*/  IMAD R10, R7, R60, RZ ;  /* 0x0000003c070a7224 */ /* 0x002fc600078e02ff */
[----:B------:R1:W1:Y:S01]  /*7110*/  LDS.128 R44, [R204+0x2000] ;  /* 0x00200000cc2c7984 */ /* 0x0002620000000c00 */
[----:B---3--:R-:W-:Y:S01]  /*7120*/  IMAD R63, R8, R61, R63 ;  /* 0x0000003d083f7224 */ /* 0x008fe200078e023f */
[----:B------:R-:W-:Y:S02]  /*7130*/  SHF.L.U32 R10, R10, 0x7, RZ ;  /* 0x000000070a0a7819 */ /* 0x000fe400000006ff */
[----:B------:R3:W1:Y:S01]  /*7140*/  LDS.128 R40, [R204+0x3000] ;  /* 0x00300000cc287984 */ /* 0x0006620000000c00 */
[----:B------:R-:W-:Y:S01]  /*7150*/  MOV R61, 0x7f800000 ;  /* 0x7f800000003d7802 */ /* 0x000fe20000000f00 */
[----:B------:R-:W-:Y:S01]  /*7160*/  @P4 FFMA.FTZ R61, R3, c[0x0][0x238], R4 ;  /* 0x00008e00033d4a23 */ /* 0x000fe20000010004 */
[----:B------:R-:W-:Y:S01]  /*7170*/  SHF.R.S32.HI R2, RZ, 0x1f, R10 ;  /* 0x0000001fff027819 */ /* 0x000fe2000001140a */
[----:B------:R3:W1:Y:S01]  /*7180*/  LDS.128 R36, [R204+0x4000] ;  /* 0x00400000cc247984 */ /* 0x0006620000000c00 */
[--C-:B------:R-:W-:Y:S02]  /*7190*/  IADD3 R10, P2, P1, R10, R66, R63.reuse ;  /* 0x000000420a0a7210 */ /* 0x100fe4000795e03f */
[----:B------:R-:W-:Y:S01]  /*71a0*/  SHF.R.S32.HI R63, RZ, 0x1f, R63 ;  /* 0x0000001fff3f7819 */ /* 0x000fe2000001143f */
[----:B------:R3:W1:Y:S03]  /*71b0*/  LDS.128 R32, [R204+0x5000] ;  /* 0x00500000cc207984 */ /* 0x0006660000000c00 */
[----:B------:R-:W-:Y:S01]  /*71c0*/  IADD3.X R2, R2, R67, R63, P2, P1 ;  /* 0x0000004302027210 */ /* 0x000fe200017e243f */
[----:B------:R3:W1:Y:S04]  /*71d0*/  LDS.128 R28, [R204+0x6000] ;  /* 0x00600000cc1c7984 */ /* 0x0006680000000c00 */
[----:B------:R3:W1:Y:S04]  /*71e0*/  LDS.128 R24, [R204+0x7000] ;  /* 0x00700000cc187984 */ /* 0x0006680000000c00 */
[----:B------:R3:W1:Y:S04]  /*71f0*/  LDS.128 R20, [R204+0x8000] ;  /* 0x00800000cc147984 */ /* 0x0006680000000c00 */
[----:B------:R3:W1:Y:S04]  /*7200*/  LDS.128 R16, [R204+0x9000] ;  /* 0x00900000cc107984 */ /* 0x0006680000000c00 */
[----:B------:R3:W1:Y:S04]  /*7210*/  LDS.128 R12, [R204+0xa000] ;  /* 0x00a00000cc0c7984 */ /* 0x0006680000000c00 */
[----:B------:R3:W1:Y:S01]  /*7220*/  LDS.128 R56, [R204+0xb000] ;  /* 0x00b00000cc387984 */ /* 0x0006620000000c00 */
[----:B------:R-:W-:Y:S05]  /*7230*/  @P0 BRA `(.L_x_11) ;  /* 0x0000010000000947 */ /* 0x000fea0003800000 */
[----:B--2-4-:R-:W-:Y:S01]  /*7240*/  IMAD R206, R7, -0x80, R206 ;  /* 0xffffff8007ce7824 */ /* 0x014fe200078e02ce */
[----:B------:R-:W-:-:S04]  /*7250*/  IADD3 R3, R9, 0x8, RZ ;  /* 0x0000000809037810 */ /* 0x000fc80007ffe0ff */
[-C--:B------:R-:W-:Y:S02]  /*7260*/  ISETP.GE.AND P3, PT, R9, R206.reuse, PT ;  /* 0x000000ce0900720c */ /* 0x080fe40003f66270 */
[----:B------:R-:W-:-:S11]  /*7270*/  ISETP.GE.AND P2, PT, R3, R206, PT ;  /* 0x000000ce0300720c */ /* 0x000fd60003f46270 */
[-C--:B------:R-:W-:Y:S02]  /*7280*/  @!P3 IMAD R9, R9, R60.reuse, RZ ;  /* 0x0000003c0909b224 */ /* 0x080fe400078e02ff */
[----:B------:R-:W-:-:S03]  /*7290*/  @!P2 IMAD R3, R3, R60, RZ ;  /* 0x0000003c0303a224 */ /* 0x000fc600078e02ff */
[-C--:B------:R-:W-:Y:S02]  /*72a0*/  @!P3 IADD3 R0, P1, R9, R10.reuse, RZ ;  /* 0x0000000a0900b210 */ /* 0x080fe40007f3e0ff */
[----:B------:R-:W-:Y:S02]  /*72b0*/  @!P2 IADD3 R10, P0, R3, R10, RZ ;  /* 0x0000000a030aa210 */ /* 0x000fe40007f1e0ff */
[-C--:B------:R-:W-:Y:S02]  /*72c0*/  @!P3 LEA.HI.X.SX32 R9, R9, R2.reuse, 0x1, P1 ;  /* 0x000000020909b211 */ /* 0x080fe400008f0eff */
[----:B------:R-:W-:Y:S02]  /*72d0*/  @!P2 LEA.HI.X.SX32 R3, R3, R2, 0x1, P0 ;  /* 0x000000020303a211 */ /* 0x000fe400000f0eff */
[----:B------:R-:W-:Y:S02]  /*72e0*/  @!P3 LEA R62, P1, R0, c[0x0][0x200], 0x2 ;  /* 0x00008000003eba11 */ /* 0x000fe400078210ff */
[----:B------:R-:W-:-:S02]  /*72f0*/  @!P2 LEA R2, P0, R10, c[0x0][0x200], 0x2 ;  /* 0x000080000a02aa11 */ /* 0x000fc400078010ff */
[----:B------:R-:W-:Y:S02]  /*7300*/  @!P3 LEA.HI.X R63, R0, c[0x0][0x204], R9, 0x2, P1 ;  /* 0x00008100003fba11 */ /* 0x000fe400008f1409 */
[----:B------:R-:W-:-:S03]  /*7310*/  @!P2 LEA.HI.X R3, R10, c[0x0][0x204], R3, 0x2, P0 ;  /* 0x000081000a03aa11 */ /* 0x000fc600000f1403 */
[----:B------:R2:W-:Y:S04]  /*7320*/  @!P3 STG.E [R62.64], R11 ;  /* 0x0000000b3e00b986 */ /* 0x0005e8000c101906 */
[----:B------:R2:W-:Y:S02]  /*7330*/  @!P2 STG.E [R2.64], R61 ;  /* 0x0000003d0200a986 */ /* 0x0005e4000c101906 */
.L_x_11:
[----:B--2-4-:R-:W-:Y:S05]  /*7340*/  BSYNC B0 ;  /* 0x0000000000007941 */ /* 0x014fea0003800000 */
.L_x_10:
[----:B------:R-:W2:Y:S01]  /*7350*/  S2R R3, SR_TID.X ;  /* 0x0000000000037919 */ /* 0x000ea20000002100 */
[----:B------:R-:W-:Y:S01]  /*7360*/  IADD3 R6, P0, R214, R6, RZ ;  /* 0x00000006d6067210 */ /* 0x000fe20007f1e0ff */
[----:B------:R-:W-:Y:S01]  /*7370*/  BSSY B0, `(.L_x_12) ;  /* 0x0000016000007945 */ /* 0x000fe20003800000 */
[----:B------:R-:W-:-:S03]  /*7380*/  SHF.R.S32.HI R2, RZ, 0x1f, R8 ;  /* 0x0000001fff027819 */ /* 0x000fc60000011408 */
[----:B------:R-:W-:Y:S01]  /*7390*/  IMAD.X R7, R215, 0x1, R5, P0 ;  /* 0x00000001d7077824 */ /* 0x000fe200000e0605 */
[----:B--2---:R-:W-:-:S04]  /*73a0*/  SHF.R.S32.HI R0, RZ, 0x1f, R3 ;  /* 0x0000001fff007819 */ /* 0x004fc80000011403 */
[----:B------:R-:W-:Y:S01]  /*73b0*/  LEA.HI R0, R0, R3, RZ, 0x3 ;  /* 0x0000000300007211 */ /* 0x000fe200078f18ff */
[----:B------:R-:W-:-:S03]  /*73c0*/  IMAD R3, R2, c[0x0][0x1f0], RZ ;  /* 0x00007c0002037a24 */ /* 0x000fc600078e02ff */
[----:B------:R-:W-:Y:S01]  /*73d0*/  SHF.R.S32.HI R5, RZ, 0x3, R0 ;  /* 0x00000003ff057819 */ /* 0x000fe20000011400 */
[C---:B------:R-:W-:Y:S02]  /*73e0*/  IMAD R3, R8.reuse, c[0x0][0x1f4], R3 ;  /* 0x00007d0008037a24 */ /* 0x040fe400078e0203 */
[----:B------:R-:W-:Y:S01]  /*73f0*/  IMAD.WIDE.U32 R8, R8, c[0x0][0x1f0], R6 ;  /* 0x00007c0008087a25 */ /* 0x000fe200078e0006 */
[----:B------:R-:W-:-:S03]  /*7400*/  ISETP.GE.AND P0, PT, R5, R200, PT ;  /* 0x000000c80500720c */ /* 0x000fc60003f06270 */
[----:B------:R-:W-:-:S10]  /*7410*/  IMAD.IADD R7, R9, 0x1, R3 ;  /* 0x0000000109077824 */ /* 0x000fd400078e0203 */
[----:B------:R-:W-:Y:S05]  /*7420*/  @P0 BRA `(.L_x_13) ;  /* 0x000000a000000947 */ /* 0x000fea0003800000 */
[----:B------:R-:W-:Y:S01]  /*7430*/  MOV R6, R8 ;  /* 0x0000000800067202 */ /* 0x000fe20000000f00 */
[----:B------:R-:W-:-:S04]  /*7440*/  IMAD R3, R217, c[0x0][0x1e8], RZ ;  /* 0x00007a00d9037a24 */ /* 0x000fc800078e02ff */
[----:B------:R-:W-:-:S04]  /*7450*/  IMAD.WIDE.U32 R10, R216, c[0x0][0x1e8], R6 ;  /* 0x00007a00d80a7a25 */ /* 0x000fc800078e0006 */
[----:B------:R-:W-:Y:S01]  /*7460*/  IMAD R0, R216, c[0x0][0x1ec], R3 ;  /* 0x00007b00d8007a24 */ /* 0x000fe200078e0203 */
[----:B------:R-:W-:-:S04]  /*7470*/  LEA R2, P0, R10, c[0x0][0x1d0], 0x1 ;  /* 0x000074000a027a11 */ /* 0x000fc800078008ff */
[----:B------:R-:W-:-:S04]  /*7480*/  IADD3 R0, R11, R0, RZ ;  /* 0x000000000b007210 */ /* 0x000fc80007ffe0ff */
[----:B------:R-:W-:-:S05]  /*7490*/  LEA.HI.X R3, R10, c[0x0][0x1d4], R0, 0x1, P0 ;  /* 0x000075000a037a11 */ /* 0x000fca00000f0c00 */
[----:B------:R2:W-:Y:S04]  /*74a0*/  STG.E.128 [R2.64], R52 ;  /* 0x0000003402007986 */ /* 0x0005e8000c101d06 */
[----:B-1----:R2:W-:Y:S04]  /*74b0*/  STG.E.128 [R2.64+0x80], R36 ;  /* 0x0000802402007986 */ /* 0x0025e8000c101d06 */
[----:B------:R2:W-:Y:S02]  /*74c0*/  STG.E.128 [R2.64+0x100], R20 ;  /* 0x0001001402007986 */ /* 0x0005e4000c101d06 */
.L_x_13:
[----:B------:R-:W-:Y:S05]  /*74d0*/  BSYNC B0 ;  /* 0x0000000000007941 */ /* 0x000fea0003800000 */
.L_x_12:
[----:B------:R-:W-:Y:S01]  /*74e0*/  IADD3 R5, R5, 0x20, RZ ;  /* 0x0000002005057810 */ /* 0x000fe20007ffe0ff */
[----:B------:R-:W-:Y:S03]  /*74f0*/  BSSY B0, `(.L_x_14) ;  /* 0x0000010000007945 */ /* 0x000fe60003800000 */
[----:B------:R-:W-:-:S13]  /*7500*/  ISETP.GE.AND P0, PT, R5, R200, PT ;  /* 0x000000c80500720c */ /* 0x000fda0003f06270 */
[----:B------:R-:W-:Y:S05]  /*7510*/  @P0 BRA `(.L_x_15) ;  /* 0x000000d000000947 */ /* 0x000fea0003800000 */
[----:B--2---:R-:W-:Y:S01]  /*7520*/  IADD3 R2, P0, R216, 0x20, RZ ;  /* 0x00000020d8027810 */ /* 0x004fe20007f1e0ff */
[----:B------:R-:W-:Y:S01]  /*7530*/  IMAD.MOV.U32 R4, RZ, RZ, R8 ;  /* 0x000000ffff047224 */ /* 0x000fe200078e0008 */
[----:B------:R-:W-:-:S03]  /*7540*/  MOV R5, R7 ;  /* 0x0000000700057202 */ /* 0x000fc60000000f00 */
[----:B------:R-:W-:Y:S02]  /*7550*/  IMAD.X R0, RZ, RZ, R217, P0 ;  /* 0x000000ffff007224 */ /* 0x000fe400000e06d9 */
[----:B------:R-:W-:-:S04]  /*7560*/  IMAD.WIDE.U32 R4, R2, c[0x0][0x1e8], R4 ;  /* 0x00007a0002047a25 */ /* 0x000fc800078e0004 */
[----:B------:R-:W-:-:S04]  /*7570*/  IMAD R3, R0, c[0x0][0x1e8], RZ ;  /* 0x00007a0000037a24 */ /* 0x000fc800078e02ff */
[----:B------:R-:W-:Y:S01]  /*7580*/  IMAD R3, R2, c[0x0][0x1ec], R3 ;  /* 0x00007b0002037a24 */ /* 0x000fe200078e0203 */
[----:B------:R-:W-:-:S04]  /*7590*/  LEA R2, P0, R4, c[0x0][0x1d0], 0x1 ;  /* 0x0000740004027a11 */ /* 0x000fc800078008ff */
[----:B------:R-:W-:-:S04]  /*75a0*/  IADD3 R3, R5, R3, RZ ;  /* 0x0000000305037210 */ /* 0x000fc80007ffe0ff */
[----:B------:R-:W-:-:S05]  /*75b0*/  LEA.HI.X R3, R4, c[0x0][0x1d4], R3, 0x1, P0 ;  /* 0x0000750004037a11 */ /* 0x000fca00000f0c03 */
[----:B------:R2:W-:Y:S04]  /*75c0*/  STG.E.128 [R2.64], R48 ;  /* 0x0000003002007986 */ /* 0x0005e8000c101d06 */
[----:B-1----:R2:W-:Y:S04]  /*75d0*/  STG.E.128 [R2.64+0x80], R32 ;  /* 0x0000802002007986 */ /* 0x0025e8000c101d06 */
[----:B------:R2:W-:Y:S02]  /*75e0*/  STG.E.128 [R2.64+0x100], R16 ;  /* 0x0001001002007986 */ /* 0x0005e4000c101d06 */
.L_x_15:
[----:B------:R-:W-:Y:S05]  /*75f0*/  BSYNC B0 ;  /* 0x0000000000007941 */ /* 0x000fea0003800000 */
.L_x_14:
[----:B------:R-:W-:Y:S01]  /*7600*/  ISETP.GE.AND P0, PT, R207, R200, PT ;  /* 0x000000c8cf00720c */ /* 0x000fe20003f06270 */
[----:B------:R-:W-:-:S12]  /*7610*/  BSSY B0, `(.L_x_16) ;  /* 0x000000f000007945 */ /* 0x000fd80003800000 */
        /* <DEDUP_REMOVED lines=11> */
[----:B-1----:R1:W-:Y:S04]  /*76d0*/  STG.E.128 [R2.64], R44 ;  /* 0x0000002c02007986 */ /* 0x0023e8000c101d06 */
[----:B------:R1:W-:Y:S04]  /*76e0*/  STG.E.128 [R2.64+0x80], R28 ;  /* 0x0000801c02007986 */ /* 0x0003e8000c101d06 */
[----:B------:R1:W-:Y:S02]  /*76f0*/  STG.E.128 [R2.64+0x100], R12 ;  /* 0x0001000c02007986 */ /* 0x0003e4000c101d06 */
.L_x_17:
[----:B------:R-:W-:Y:S05]  /*7700*/  BSYNC B0 ;  /* 0x0000000000007941 */ /* 0x000fea0003800000 */
.L_x_16:
[----:B------:R-:W-:-:S13]  /*7710*/  ISETP.GE.AND P0, PT, R205, R200, PT ;  /* 0x000000c8cd00720c */ /* 0x000fda0003f06270 */
[----:B------:R-:W-:Y:S05]  /*7720*/  @P0 EXIT ;  /* 0x000000000000094d */ /* 0x000fea0003800000 */
[----:B------:R-:W-:Y:S01]  /*7730*/  IADD3 R0, P0, R216, 0x60, RZ ;  /* 0x00000060d8007810 */ /* 0x000fe20007f1e0ff */
[----:B------:R-:W-:Y:S01]  /*7740*/  IMAD.MOV.U32 R4, RZ, RZ, R8 ;  /* 0x000000ffff047224 */ /* 0x000fe200078e0008 */
[----:B------:R-:W-:-:S03]  /*7750*/  MOV R5, R7 ;  /* 0x0000000700057202 */ /* 0x000fc60000000f00 */
[----:B------:R-:W-:Y:S02]  /*7760*/  IMAD.X R216, RZ, RZ, R217, P0 ;  /* 0x000000ffffd87224 */ /* 0x000fe400000e06d9 */
[----:B------:R-:W-:-:S04]  /*7770*/  IMAD.WIDE.U32 R4, R0, c[0x0][0x1e8], R4 ;  /* 0x00007a0000047a25 */ /* 0x000fc800078e0004 */
[----:B-12---:R-:W-:Y:S01]  /*7780*/  IMAD R3, R216, c[0x0][0x1e8], RZ ;  /* 0x00007a00d8037a24 */ /* 0x006fe200078e02ff */
[----:B------:R-:W-:-:S03]  /*7790*/  LEA R2, P0, R4, c[0x0][0x1d0], 0x1 ;  /* 0x0000740004027a11 */ /* 0x000fc600078008ff */
[----:B------:R-:W-:-:S05]  /*77a0*/  IMAD R3, R0, c[0x0][0x1ec], R3 ;  /* 0x00007b0000037a24 */ /* 0x000fca00078e0203 */
[----:B------:R-:W-:-:S04]  /*77b0*/  IADD3 R3, R5, R3, RZ ;  /* 0x0000000305037210 */ /* 0x000fc80007ffe0ff */
[----:B------:R-:W-:-:S05]  /*77c0*/  LEA.HI.X R3, R4, c[0x0][0x1d4], R3, 0x1, P0 ;  /* 0x0000750004037a11 */ /* 0x000fca00000f0c03 */
[----:B------:R-:W-:Y:S04]  /*77d0*/  STG.E.128 [R2.64], R40 ;  /* 0x0000002802007986 */ /* 0x000fe8000c101d06 */
[----:B------:R-:W-:Y:S04]  /*77e0*/  STG.E.128 [R2.64+0x80], R24 ;  /* 0x0000801802007986 */ /* 0x000fe8000c101d06 */
[----:B------:R-:W-:Y:S01]  /*77f0*/  STG.E.128 [R2.64+0x100], R56 ;  /* 0x0001003802007986 */ /* 0x000fe2000c101d06 */
[----:B------:R-:W-:Y:S05]  /*7800*/  EXIT ;  /* 0x000000000000794d */ /* 0x000fea0003800000 */
.L_x_2:
[----:B------:R-:W1:Y:S01]  /*7810*/  LDC.U8 R3, c[0x0][0x329] ;  /* 0x0000ca40ff037b82 */ /* 0x000e620000000000 */
[C---:B------:R-:W-:Y:S01]  /*7820*/  ISETP.NE.AND P4, PT, R203.reuse, -0x1, PT ;  /* 0xffffffffcb00780c */ /* 0x040fe20003f85270 */
[----:B------:R-:W-:Y:S01]  /*7830*/  IMAD.IADD R206, R206, 0x1, -R5 ;  /* 0x00000001cece7824 */ /* 0x000fe200078e0a05 */
[----:B------:R-:W-:Y:S01]  /*7840*/  SHF.R.S32.HI R7, RZ, 0x1f, R6 ;  /* 0x0000001fff077819 */ /* 0x000fe20000011406 */
[----:B------:R-:W-:Y:S04]  /*7850*/  BSSY B0, `(.L_x_18) ;  /* 0x000003c000007945 */ /* 0x000fe80003800000 */
[----:B------:R-:W2:Y:S06]  /*7860*/  LDC.U8 R2, c[0x0][0x328] ;  /* 0x0000ca00ff027b82 */ /* 0x000eac0000000000 */
[----:B------:R-:W-:-:S04]  /*7870*/  @P4 IMAD.WIDE.U32 R10, R203, c[0x0][0x1e8], RZ ;  /* 0x00007a00cb0a4a25 */ /* 0x000fc800078e00ff */
[----:B------:R-:W-:Y:S01]  /*7880*/  @P4 IMAD R4, R203, c[0x0][0x1ec], R11 ;  /* 0x00007b00cb044a24 */ /* 0x000fe200078e020b */
[----:B------:R-:W-:Y:S01]  /*7890*/  @!P4 SHF.R.S32.HI R11, RZ, 0x1f, R0 ;  /* 0x0000001fff0bc819 */ /* 0x000fe20000011400 */
[----:B------:R-:W-:Y:S01]  /*78a0*/  @!P4 IMAD.WIDE.U32 R12, R0, c[0x0][0x1e0], RZ ;  /* 0x00007800000cca25 */ /* 0x000fe200078e00ff */
[----:B-1----:R-:W-:-:S03]  /*78b0*/  ISETP.NE.AND P1, PT, R3, RZ, PT ;  /* 0x000000ff0300720c */ /* 0x002fc60003f25270 */
[----:B------:R-:W-:Y:S01]  /*78c0*/  @!P4 IMAD R11, R11, c[0x0][0x1e0], RZ ;  /* 0x000078000b0bca24 */ /* 0x000fe200078e02ff */
[----:B------:R-:W-:-:S03]  /*78d0*/  @!P4 MOV R10, R12 ;  /* 0x0000000c000ac202 */ /* 0x000fc60000000f00 */
[----:B------:R-:W-:Y:S01]  /*78e0*/  @!P4 IMAD R8, R0, c[0x0][0x1e4], R11 ;  /* 0x000079000008ca24 */ /* 0x000fe200078e020b */
[----:B--2---:R-:W-:Y:S02]  /*78f0*/  ISETP.NE.AND P3, PT, R2, RZ, PT ;  /* 0x000000ff0200720c */ /* 0x004fe40003f65270 */
[----:B------:R-:W-:Y:S02]  /*7900*/  LEA.HI R2, R7, R6, RZ, 0x3 ;  /* 0x0000000607027211 */ /* 0x000fe400078f18ff */
[----:B------:R-:W-:Y:S01]  /*7910*/  ISETP.NE.OR P2, PT, R3, RZ, !P3 ;  /* 0x000000ff0300720c */ /* 0x000fe20005f45670 */
[----:B------:R-:W-:Y:S01]  /*7920*/  @P1 IMAD.MOV.U32 R3, RZ, RZ, c[0x0][0x210] ;  /* 0x00008400ff031624 */ /* 0x000fe200078e00ff */
[----:B------:R-:W-:Y:S01]  /*7930*/  LOP3.LUT R7, R2, 0x1ffffff8, RZ, 0xc0, !PT ;  /* 0x1ffffff802077812 */ /* 0x000fe200078ec0ff */
[----:B------:R-:W-:Y:S01]  /*7940*/  @!P1 IMAD.MOV.U32 R9, RZ, RZ, c[0x0][0x214] ;  /* 0x00008500ff099624 */ /* 0x000fe200078e00ff */
[----:B------:R-:W-:Y:S01]  /*7950*/  ISETP.NE.OR P0, PT, R203, -0x1, P2 ;  /* 0xffffffffcb00780c */ /* 0x000fe20001705670 */
[----:B------:R-:W-:Y:S01]  /*7960*/  @P1 IMAD R3, R3, c[0x0][0x214], RZ ;  /* 0x0000850003031a24 */ /* 0x000fe200078e02ff */
[----:B------:R-:W-:Y:S01]  /*7970*/  @!P4 IADD3 R4, R13, R8, RZ ;  /* 0x000000080d04c210 */ /* 0x000fe20007ffe0ff */
[----:B------:R-:W-:Y:S01]  /*7980*/  IMAD.IADD R7, R6, 0x1, -R7 ;  /* 0x0000000106077824 */ /* 0x000fe200078e0a07 */
[----:B------:R-:W-:Y:S01]  /*7990*/  @!P1 SEL R3, R9, c[0x0][0x234], !P3 ;  /* 0x00008d0009039a07 */ /* 0x000fe20005800000 */
[----:B------:R-:W-:Y:S01]  /*79a0*/  @P1 IMAD.MOV.U32 R11, RZ, RZ, 0x1 ;  /* 0x00000001ff0b1424 */ /* 0x000fe200078e00ff */
[----:B------:R-:W-:Y:S01]  /*79b0*/  SHF.R.S32.HI R2, RZ, 0x3, R2 ;  /* 0x00000003ff027819 */ /* 0x000fe20000011402 */
[----:B------:R-:W-:-:S02]  /*79c0*/  IMAD.SHL.U32 R7, R7, 0x8, RZ ;  /* 0x0000000807077824 */ /* 0x000fc400078e00ff */
[----:B------:R-:W-:-:S03]  /*79d0*/  @!P1 IMAD R11, R3, c[0x0][0x1c0], RZ ;  /* 0x00007000030b9a24 */ /* 0x000fc600078e02ff */
[C---:B------:R-:W-:Y:S01]  /*79e0*/  IADD3 R8, P3, R7.reuse, R10, RZ ;  /* 0x0000000a07087210 */ /* 0x040fe20007f7e0ff */
[C---:B------:R-:W-:Y:S02]  /*79f0*/  @!P0 IMAD R203, R0.reuse, c[0x0][0x214], RZ ;  /* 0x0000850000cb8a24 */ /* 0x040fe400078e02ff */
[----:B------:R-:W-:Y:S01]  /*7a00*/  IMAD R0, R0, R11, RZ ;  /* 0x0000000b00007224 */ /* 0x000fe200078e02ff */
[----:B------:R-:W-:Y:S01]  /*7a10*/  LEA.HI.X.SX32 R9, R7, R4, 0x1, P3 ;  /* 0x0000000407097211 */ /* 0x000fe200018f0eff */
[----:B------:R-:W-:Y:S01]  /*7a20*/  CS2R R10, SRZ ;  /* 0x00000000000a7805 */ /* 0x000fe2000001ff00 */
[----:B------:R-:W-:Y:S01]  /*7a30*/  @P1 IMAD.MOV.U32 R4, RZ, RZ, c[0x0][0x210] ;  /* 0x00008400ff041624 */ /* 0x000fe200078e00ff */
[----:B------:R-:W-:Y:S01]  /*7a40*/  @!P1 MOV R4, 0x1 ;  /* 0x0000000100049802 */ /* 0x000fe20000000f00 */
[----:B------:R-:W-:Y:S01]  /*7a50*/  @!P2 IMAD.MOV.U32 R10, RZ, RZ, R203 ;  /* 0x000000ffff0aa224 */ /* 0x000fe200078e00cb */
[----:B------:R-:W-:Y:S01]  /*7a60*/  SEL R0, R0, RZ, P2 ;  /* 0x000000ff00007207 */ /* 0x000fe20001000000 */
[----:B------:R-:W-:Y:S01]  /*7a70*/  IMAD.WIDE.U32 R8, R18, c[0x0][0x1f0], R8 ;  /* 0x00007c0012087a25 */ /* 0x000fe200078e0008 */
[----:B------:R-:W-:-:S02]  /*7a80*/  @!P2 SHF.R.S32.HI R11, RZ, 0x1f, R203 ;  /* 0x0000001fff0ba819 */ /* 0x000fc400000114cb */
[----:B------:R-:W-:Y:S01]  /*7a90*/  ISETP.GE.AND P2, PT, R2, R206, PT ;  /* 0x000000ce0200720c */ /* 0x000fe20003f46270 */
[----:B------:R-:W-:Y:S01]  /*7aa0*/  IMAD R5, R5, R4, RZ ;  /* 0x0000000405057224 */ /* 0x000fe200078e02ff */
[----:B------:R-:W-:Y:S01]  /*7ab0*/  SHF.R.S32.HI R7, RZ, 0x1f, R18 ;  /* 0x0000001fff077819 */ /* 0x000fe20000011412 */
[----:B------:R-:W-:Y:S01]  /*7ac0*/  IMAD R0, R18, R3, R0 ;  /* 0x0000000312007224 */ /* 0x000fe200078e0200 */
[----:B------:R-:W-:Y:S02]  /*7ad0*/  SHF.R.S32.HI R3, RZ, 0x1f, R2 ;  /* 0x0000001fff037819 */ /* 0x000fe40000011402 */
[----:B------:R-:W-:Y:S01]  /*7ae0*/  SHF.R.S32.HI R13, RZ, 0x1f, R5 ;  /* 0x0000001fff0d7819 */ /* 0x000fe20000011405 */
[----:B------:R-:W-:Y:S01]  /*7af0*/  IMAD R7, R7, c[0x0][0x1f0], RZ ;  /* 0x00007c0007077a24 */ /* 0x000fe200078e02ff */
[----:B------:R-:W-:Y:S01]  /*7b00*/  IADD3 R5, P1, P0, R5, R10, R0 ;  /* 0x0000000a05057210 */ /* 0x000fe2000783e000 */
[----:B------:R-:W-:Y:S01]  /*7b10*/  IMAD.WIDE R14, R217, 0x80, R2 ;  /* 0x00000080d90e7825 */ /* 0x000fe200078e0202 */
[----:B------:R-:W-:-:S03]  /*7b20*/  SHF.R.S32.HI R10, RZ, 0x1f, R0 ;  /* 0x0000001fff0a7819 */ /* 0x000fc60000011400 */
[----:B------:R-:W-:Y:S01]  /*7b30*/  IMAD R7, R18, c[0x0][0x1f4], R7 ;  /* 0x00007d0012077a24 */ /* 0x000fe200078e0207 */
[----:B------:R-:W-:-:S04]  /*7b40*/  IADD3.X R10, R13, R11, R10, P1, P0 ;  /* 0x0000000b0d0a7210 */ /* 0x000fc80000fe040a */
[----:B------:R-:W-:Y:S01]  /*7b50*/  IADD3 R17, R7, R9, RZ ;  /* 0x0000000907117210 */ /* 0x000fe20007ffe0ff */
        /* <DEDUP_REMOVED lines=8> */
[----:B------:R1:W-:Y:S04]  /*7be0*/  STG.E.128 [R18.64], RZ ;  /* 0x000000ff12007986 */ /* 0x0003e8000c101d06 */
[----:B------:R1:W-:Y:S04]  /*7bf0*/  STG.E.128 [R18.64+0x80], RZ ;  /* 0x000080ff12007986 */ /* 0x0003e8000c101d06 */
[----:B------:R1:W-:Y:S02]  /*7c00*/  STG.E.128 [R18.64+0x100], RZ ;  /* 0x000100ff12007986 */ /* 0x0003e4000c101d06 */
.L_x_19:
[----:B------:R-:W-:Y:S05]  /*7c10*/  BSYNC B0 ;  /* 0x0000000000007941 */ /* 0x000fea0003800000 */
.L_x_18:
[----:B------:R-:W-:Y:S01]  /*7c20*/  IADD3 R13, R2, 0x20, RZ ;  /* 0x00000020020d7810 */ /* 0x000fe20007ffe0ff */
[----:B------:R-:W-:Y:S03]  /*7c30*/  BSSY B0, `(.L_x_20) ;  /* 0x0000010000007945 */ /* 0x000fe60003800000 */
[----:B------:R-:W-:-:S13]  /*7c40*/  ISETP.GE.AND P0, PT, R13, R206, PT ;  /* 0x000000ce0d00720c */ /* 0x000fda0003f06270 */
[----:B------:R-:W-:Y:S05]  /*7c50*/  @P0 BRA `(.L_x_21) ;  /* 0x000000d000000947 */ /* 0x000fea0003800000 */
[----:B------:R-:W-:Y:S01]  /*7c60*/  IADD3 R7, P0, R14, 0x20, RZ ;  /* 0x000000200e077810 */ /* 0x000fe20007f1e0ff */
[----:B-1----:R-:W-:Y:S01]  /*7c70*/  IMAD.MOV.U32 R18, RZ, RZ, R8 ;  /* 0x000000ffff127224 */ /* 0x002fe200078e0008 */
[----:B------:R-:W-:-:S03]  /*7c80*/  MOV R19, R17 ;  /* 0x0000001100137202 */ /* 0x000fc60000000f00 */
[----:B------:R-:W-:Y:S02]  /*7c90*/  IMAD.X R0, RZ, RZ, R15, P0 ;  /* 0x000000ffff007224 */ /* 0x000fe400000e060f */
[----:B------:R-:W-:-:S04]  /*7ca0*/  IMAD.WIDE.U32 R18, R7, c[0x0][0x1e8], R18 ;  /* 0x00007a0007127a25 */ /* 0x000fc800078e0012 */
[----:B------:R-:W-:Y:S01]  /*7cb0*/  IMAD R0, R0, c[0x0][0x1e8], RZ ;  /* 0x00007a0000007a24 */ /* 0x000fe200078e02ff */
[----:B------:R-:W-:-:S03]  /*7cc0*/  LEA R20, P0, R18, c[0x0][0x1d0], 0x1 ;  /* 0x0000740012147a11 */ /* 0x000fc600078008ff */
[----:B------:R-:W-:-:S05]  /*7cd0*/  IMAD R0, R7, c[0x0][0x1ec], R0 ;  /* 0x00007b0007007a24 */ /* 0x000fca00078e0200 */
[----:B------:R-:W-:-:S04]  /*7ce0*/  IADD3 R0, R0, R19, RZ ;  /* 0x0000001300007210 */ /* 0x000fc80007ffe0ff */
[----:B------:R-:W-:-:S05]  /*7cf0*/  LEA.HI.X R21, R18, c[0x0][0x1d4], R0, 0x1, P0 ;  /* 0x0000750012157a11 */ /* 0x000fca00000f0c00 */
[----:B------:R1:W-:Y:S04]  /*7d00*/  STG.E.128 [R20.64], RZ ;  /* 0x000000ff14007986 */ /* 0x0003e8000c101d06 */
[----:B------:R1:W-:Y:S04]  /*7d10*/  STG.E.128 [R20.64+0x80], RZ ;  /* 0x000080ff14007986 */ /* 0x0003e8000c101d06 */
[----:B------:R1:W-:Y:S02]  /*7d20*/  STG.E.128 [R20.64+0x100], RZ ;  /* 0x000100ff14007986 */ /* 0x0003e4000c101d06 */
.L_x_21:
[----:B------:R-:W-:Y:S05]  /*7d30*/  BSYNC B0 ;  /* 0x0000000000007941 */ /* 0x000fea0003800000 */
.L_x_20:
        /* <DEDUP_REMOVED lines=17> */
.L_x_23:
[----:B------:R-:W-:Y:S05]  /*7e50*/  BSYNC B0 ;  /* 0x0000000000007941 */ /* 0x000fea0003800000 */
.L_x_22:
[----:B------:R-:W-:Y:S01]  /*7e60*/  IADD3 R7, R2, 0x60, RZ ;  /* 0x0000006002077810 */ /* 0x000fe20007ffe0ff */
[----:B------:R-:W-:Y:S03]  /*7e70*/  BSSY B0, `(.L_x_24) ;  /* 0x0000010000007945 */ /* 0x000fe60003800000 */
[----:B------:R-:W-:-:S13]  /*7e80*/  ISETP.GE.AND P0, PT, R7, R206, PT ;  /* 0x000000ce0700720c */ /* 0x000fda0003f06270 */
[----:B------:R-:W-:Y:S05]  /*7e90*/  @P0 BRA `(.L_x_25) ;  /* 0x000000d000000947 */ /* 0x000fea0003800000 */
[----:B------:R-:W-:Y:S01]  /*7ea0*/  IADD3 R0, P0, R14, 0x60, RZ ;  /* 0x000000600e007810 */ /* 0x000fe20007f1e0ff */
[----:B------:R-:W-:-:S04]  /*7eb0*/  IMAD.MOV.U32 R14, RZ, RZ, R8 ;  /* 0x000000ffff0e7224 */ /* 0x000fc800078e0008 */
[----:B------:R-:W-:Y:S01]  /*7ec0*/  IMAD.X R9, RZ, RZ, R15, P0 ;  /* 0x000000ffff097224 */ /* 0x000fe200000e060f */
[----:B------:R-:W-:-:S03]  /*7ed0*/  MOV R15, R17 ;  /* 0x00000011000f7202 */ /* 0x000fc60000000f00 */
[----:B------:R-:W-:Y:S02]  /*7ee0*/  IMAD R9, R9, c[0x0][0x1e8], RZ ;  /* 0x00007a0009097a24 */ /* 0x000fe400078e02ff */
        /* <DEDUP_REMOVED lines=8> */
.L_x_25:
[----:B------:R-:W-:Y:S05]  /*7f70*/  BSYNC B0 ;  /* 0x0000000000007941 */ /* 0x000fea0003800000 */
.L_x_24:
[----:B------:R-:W-:-:S04]  /*7f80*/  LOP3.LUT P6, RZ, R6, 0x7, RZ, 0xc0, !PT ;  /* 0x0000000706ff7812 */ /* 0x000fc800078cc0ff */
[-C--:B------:R-:W-:Y:S02]  /*7f90*/  ISETP.GE.OR P5, PT, R2, R206.reuse, P6 ;  /* 0x000000ce0200720c */ /* 0x080fe400037a6670 */
[-C--:B------:R-:W-:Y:S02]  /*7fa0*/  ISETP.GE.OR P4, PT, R13, R206.reuse, P6 ;  /* 0x000000ce0d00720c */ /* 0x080fe40003786670 */
[-C--:B------:R-:W-:Y:S02]  /*7fb0*/  ISETP.GE.OR P3, PT, R11, R206.reuse, P6 ;  /* 0x000000ce0b00720c */ /* 0x080fe40003766670 */
[----:B------:R-:W-:-:S07]  /*7fc0*/  ISETP.GE.OR P6, PT, R7, R206, P6 ;  /* 0x000000ce0700720c */ /* 0x000fce00037c6670 */
[-C--:B--2---:R-:W-:Y:S02]  /*7fd0*/  @!P5 IMAD R8, R2, R4.reuse, RZ ;  /* 0x000000040208d224 */ /* 0x084fe400078e02ff */
[-C--:B------:R-:W-:Y:S02]  /*7fe0*/  @!P4 IMAD R0, R13, R4.reuse, RZ ;  /* 0x000000040d00c224 */ /* 0x080fe400078e02ff */
[----:B------:R-:W-:Y:S01]  /*7ff0*/  @!P3 IMAD R2, R11, R4, RZ ;  /* 0x000000040b02b224 */ /* 0x000fe200078e02ff */
[-C--:B------:R-:W-:Y:S02]  /*8000*/  @!P5 IADD3 R6, P0, R8, R5.reuse, RZ ;  /* 0x000000050806d210 */ /* 0x080fe40007f1e0ff */
[-C--:B------:R-:W-:Y:S02]  /*8010*/  @!P4 IADD3 R3, P1, R0, R5.reuse, RZ ;  /* 0x000000050003c210 */ /* 0x080fe40007f3e0ff */
[----:B------:R-:W-:Y:S02]  /*8020*/  @!P5 LEA.HI.X.SX32 R11, R8, R10, 0x1, P0 ;  /* 0x0000000a080bd211 */ /* 0x000fe400000f0eff */
[----:B------:R-:W-:-:S02]  /*8030*/  @!P3 IADD3 R9, P0, R2, R5, RZ ;  /* 0x000000050209b210 */ /* 0x000fc40007f1e0ff */
[-C--:B------:R-:W-:Y:S02]  /*8040*/  @!P4 LEA.HI.X.SX32 R0, R0, R10.reuse, 0x1, P1 ;  /* 0x0000000a0000c211 */ /* 0x080fe400008f0eff */
[----:B------:R-:W-:Y:S02]  /*8050*/  @!P4 LEA R12, P1, R3, c[0x0][0x200], 0x2 ;  /* 0x00008000030cca11 */ /* 0x000fe400078210ff */
[----:B------:R-:W-:Y:S02]  /*8060*/  @!P5 LEA R14, P2, R6, c[0x0][0x200], 0x2 ;  /* 0x00008000060eda11 */ /* 0x000fe400078410ff */
[----:B------:R-:W-:Y:S02]  /*8070*/  @!P3 LEA.HI.X.SX32 R2, R2, R10, 0x1, P0 ;  /* 0x0000000a0202b211 */ /* 0x000fe400000f0eff */
[----:B------:R-:W-:Y:S02]  /*8080*/  @!P3 LEA R8, P0, R9, c[0x0][0x200], 0x2 ;  /* 0x000080000908ba11 */ /* 0x000fe400078010ff */
[----:B------:R-:W-:Y:S01]  /*8090*/  @!P4 LEA.HI.X R13, R3, c[0x0][0x204], R0, 0x2, P1 ;  /* 0x00008100030dca11 */ /* 0x000fe200008f1400 */
[----:B------:R-:W-:Y:S01]  /*80a0*/  @!P5 IMAD.MOV.U32 R0, RZ, RZ, 0x7f800000 ;  /* 0x7f800000ff00d424 */ /* 0x000fe200078e00ff */
[----:B------:R-:W-:Y:S01]  /*80b0*/  @!P5 LEA.HI.X R15, R6, c[0x0][0x204], R11, 0x2, P2 ;  /* 0x00008100060fda11 */ /* 0x000fe200010f140b */
[----:B------:R-:W-:Y:S01]  /*80c0*/  @!P4 IMAD.MOV.U32 R11, RZ, RZ, 0x7f800000 ;  /* 0x7f800000ff0bc424 */ /* 0x000fe200078e00ff */
[----:B------:R-:W-:Y:S01]  /*80d0*/  @!P3 LEA.HI.X R9, R9, c[0x0][0x204], R2, 0x2, P0 ;  /* 0x000081000909ba11 */ /* 0x000fe200000f1402 */
[----:B------:R-:W-:-:S02]  /*80e0*/  @!P3 IMAD.MOV.U32 R3, RZ, RZ, 0x7f800000 ;  /* 0x7f800000ff03b424 */ /* 0x000fc400078e00ff */
[----:B------:R2:W-:Y:S04]  /*80f0*/  @!P5 STG.E [R14.64], R0 ;  /* 0x000000000e00d986 */ /* 0x0005e8000c101906 */
[----:B------:R2:W-:Y:S04]  /*8100*/  @!P4 STG.E [R12.64], R11 ;  /* 0x0000000b0c00c986 */ /* 0x0005e8000c101906 */
[----:B------:R2:W-:Y:S01]  /*8110*/  @!P3 STG.E [R8.64], R3 ;  /* 0x000000030800b986 */ /* 0x0005e2000c101906 */
[----:B------:R-:W-:Y:S05]  /*8120*/  @P6 EXIT ;  /* 0x000000000000694d */ /* 0x000fea0003800000 */
[----:B------:R-:W-:-:S05]  /*8130*/  IMAD R4, R7, R4, RZ ;  /* 0x0000000407047224 */ /* 0x000fca00078e02ff */
[----:B------:R-:W-:-:S04]  /*8140*/  IADD3 R5, P0, R4, R5, RZ ;  /* 0x0000000504057210 */ /* 0x000fc80007f1e0ff */
[----:B------:R-:W-:Y:S02]  /*8150*/  LEA.HI.X.SX32 R4, R4, R10, 0x1, P0 ;  /* 0x0000000a04047211 */ /* 0x000fe400000f0eff */
[----:B------:R-:W-:-:S04]  /*8160*/  LEA R2, P0, R5, c[0x0][0x200], 0x2 ;  /* 0x0000800005027a11 */ /* 0x000fc800078010ff */
[----:B--2---:R-:W-:Y:S01]  /*8170*/  LEA.HI.X R3, R5, c[0x0][0x204], R4, 0x2, P0 ;  /* 0x0000810005037a11 */ /* 0x004fe200000f1404 */
[----:B------:R-:W-:-:S05]  /*8180*/  IMAD.MOV.U32 R5, RZ, RZ, 0x7f800000 ;  /* 0x7f800000ff057424 */ /* 0x000fca00078e00ff */
[----:B------:R-:W-:Y:S01]  /*8190*/  STG.E [R2.64], R5 ;  /* 0x0000000502007986 */ /* 0x000fe2000c101906 */
[----:B------:R-:W-:Y:S05]  /*81a0*/  EXIT ;  /* 0x000000000000794d */ /* 0x000fea0003800000 */
.L_x_26:
[----:B------:R-:W-:-:S00]  /*81b0*/  BRA `(.L_x_26) ;  /* 0xfffffff000007947 */ /* 0x000fc0000383ffff */
[----:B------:R-:W-:-:S00]  /*81c0*/  NOP ;  /* 0x0000000000007918 */ /* 0x000fc00000000000 */
        /* <DEDUP_REMOVED lines=11> */
.L_x_1274:


//--------------------- .text._ZN5flash16flash_fwd_kernelI23Flash_fwd_kernel_traitsILi192ELi128ELi64ELi8ELb0ELb0EN7cutlass6half_tE19Flash_kernel_traitsILi192ELi128ELi64ELi8ES3_EELb0ELb0ELb0ELb0ELb0ELb1ELb1ELb0EEEvNS_16Flash_fwd_paramsE --------------------------
	.section	.text._ZN5flash16flash_fwd_kernelI23Flash_fwd_kernel_traitsILi192ELi128ELi64ELi8ELb0ELb0EN7cutlass6half_tE19Flash_kernel_traitsILi192ELi128ELi64ELi8ES3_EELb0ELb0ELb0ELb0ELb0ELb1ELb1ELb0EEEvNS_16Flash_fwd_paramsE,"ax",@progbits
	.sectioninfo	@"SHI_REGISTERS=255"
	.align	128
        .global         _ZN5flash16flash_fwd_kernelI23Flash_fwd_kernel_traitsILi192ELi128ELi64ELi8ELb0ELb0EN7cutlass6half_tE19Flash_kernel_traitsILi192ELi128ELi64ELi8ES3_EELb0ELb0ELb0ELb0ELb0ELb1ELb1ELb0EEEvNS_16Flash_fwd_paramsE
        .type           _ZN5flash16flash_fwd_kernelI23Flash_fwd_kernel_traitsILi192ELi128ELi64ELi8ELb0ELb0EN7cutlass6half_tE19Flash_kernel_traitsILi192ELi128ELi64ELi8ES3_EELb0ELb0ELb0ELb0ELb0ELb1ELb1ELb0EEEvNS_16Flash_fwd_paramsE,@function
        .size           _ZN5flash16flash_fwd_kernelI23Flash_fwd_kernel_traitsILi192ELi128ELi64ELi8ELb0ELb0EN7cutlass6half_tE19Flash_kernel_traitsILi192ELi128ELi64ELi8ES3_EELb0ELb0ELb0ELb0ELb0ELb1ELb1ELb0EEEvNS_16Flash_fwd_paramsE,(.L_x_1275 - _ZN5flash16flash_fwd_kernelI23Flash_fwd_kernel_traitsILi192ELi128ELi64ELi8ELb0ELb0EN7cutlass6half_tE19Flash_kernel_traitsILi192ELi128ELi64ELi8ES3_EELb0ELb0ELb0ELb0ELb0ELb1ELb1ELb0EEEvNS_16Flash_fwd_paramsE)
        .other          _ZN5flash16flash_fwd_kernelI23Flash_fwd_kernel_traitsILi192ELi128ELi64ELi8ELb0ELb0EN7cutlass6half_tE19Flash_kernel_traitsILi192ELi128ELi64ELi8ES3_EELb0ELb0ELb0ELb0ELb0ELb1ELb1ELb0EEEvNS_16Flash_fwd_paramsE,@"STO_CUDA_ENTRY STV_DEFAULT"
_ZN5flash16flash_fwd_kernelI23Flash_fwd_kernel_traitsILi192ELi128ELi64ELi8ELb0ELb0EN7cutlass6half_tE19Flash_kernel_traitsILi192ELi128ELi64ELi8ES3_EELb0ELb0ELb0ELb0ELb0ELb1ELb1ELb0EEEvNS_16Flash_fwd_paramsE:
.text._ZN5flash16flash_fwd_kernelI23Flash_fwd_kernel_traitsILi192ELi128ELi64ELi8ELb0ELb0EN7cutlass6half_tE19Flash_kernel_traitsILi192ELi128ELi64ELi8ES3_EELb0ELb0ELb0ELb0ELb0ELb1ELb1ELb0EEEvNS_16Flash_fwd_paramsE:
        /* <DEDUP_REMOVED lines=34> */
.L_x_27:
[----:B-1-34-:R-:W-:Y:S02]  /*0220*/  MOV R2, c[0x0][0x218] ;  /* 0x0000860000027a02 */ /* 0x01afe40000000f00 */
.L_x_28:
        /* <DEDUP_REMOVED lines=42> */
.L_x_30:
        /* <DEDUP_REMOVED lines=39> */
.L_x_31:
        /* <DEDUP_REMOVED lines=14> */
[----:B------:R-:W-:Y:S01]  /*0820*/  IADD3 R13, R20, 0x40, RZ ;  /* 0x00000040140d7810 */ /* 0x000fe20007ffe0ff */
[----:B------:R-:W-:Y:S01]  /*0830*/  IMAD.SHL.U32 R222, R0, 0x8, RZ ;  /* 0x0000000800de7824 */ /* 0x000fe200078e00ff */
[----:B------:R-:W-:Y:S01]  /*0840*/  ISETP.GE.AND P2, PT, R5, R208, PT ;  /* 0x000000d00500720c */ /* 0x000fe20003f46270 */
[C---:B------:R-:W-:Y:S01]  /*0850*/  IMAD R221, R207.reuse, c[0x0][0x1b0], RZ ;  /* 0x00006c00cfdd7a24 */ /* 0x040fe200078e02ff */
[----:B------:R-:W-:Y:S01]  /*0860*/  SHF.R.S32.HI R21, RZ, 0x1f, R20 ;  /* 0x0000001fff157819 */ /* 0x000fe20000011414 */
[----:B------:R-:W-:Y:S01]  /*0870*/  IMAD R207, R207, c[0x0][0x1b8], RZ ;  /* 0x00006e00cfcf7a24 */ /* 0x000fe200078e02ff */
[----:B------:R-:W-:Y:S01]  /*0880*/  IADD3 R12, P0, R222, R12, RZ ;  /* 0x0000000cde0c7210 */ /* 0x000fe20007f1e0ff */
[----:B------:R-:W-:Y:S01]  /*0890*/  IMAD R221, R216, c[0x0][0x1b4], R221 ;  /* 0x00006d00d8dd7a24 */ /* 0x000fe200078e02dd */
[----:B------:R-:W-:Y:S01]  /*08a0*/  SHF.R.S32.HI R223, RZ, 0x1f, R222 ;  /* 0x0000001fffdf7819 */ /* 0x000fe200000114de */
[----:B------:R-:W-:Y:S01]  /*08b0*/  IMAD.WIDE R224, R225, 0x80, R20 ;  /* 0x00000080e1e07825 */ /* 0x000fe200078e0214 */
[----:B------:R-:W-:-:S02]  /*08c0*/  ISETP.GE.AND P1, PT, R13, R208, PT ;  /* 0x000000d00d00720c */ /* 0x000fc40003f26270 */
[C---:B------:R-:W-:Y:S01]  /*08d0*/  IADD3 R213, R20.reuse, 0x60, RZ ;  /* 0x0000006014d57810 */ /* 0x040fe20007ffe0ff */
[----:B------:R-:W-:Y:S01]  /*08e0*/  IMAD.X R13, R223, 0x1, R11, P0 ;  /* 0x00000001df0d7824 */ /* 0x000fe200000e060b */
[CC--:B------:R-:W-:Y:S01]  /*08f0*/  ISETP.GE.AND P3, PT, R20.reuse, R208.reuse, PT ;  /* 0x000000d01400720c */ /* 0x0c0fe20003f66270 */
[----:B------:R-:W-:Y:S01]  /*0900*/  IMAD.SHL.U32 R11, R20, 0x40, RZ ;  /* 0x00000040140b7824 */ /* 0x000fe200078e00ff */
[----:B------:R-:W-:Y:S01]  /*0910*/  @!P2 IADD3 R26, P4, R224, 0x20, RZ ;  /* 0x00000020e01aa810 */ /* 0x000fe20007f9e0ff */
[----:B------:R-:W-:Y:S01]  /*0920*/  IMAD.WIDE.U32 R18, R18, c[0x0][0x1a8], R12 ;  /* 0x00006a0012127a25 */ /* 0x000fe200078e000c */
[----:B------:R-:W-:Y:S02]  /*0930*/  ISETP.GE.AND P0, PT, R213, R208, PT ;  /* 0x000000d0d500720c */ /* 0x000fe40003f06270 */
        /* <DEDUP_REMOVED lines=114> */
[----:B------:R-:W-:Y:S01]  /*1060*/  IMAD.IADD R10, R19, 0x1, R13 ;  /* 0x00000001130a7824 */ /* 0x000fe200078e020d */
[----:B------:R2:W-:Y:S01]  /*1070*/  @!P5 LDGSTS.E.BYPASS.LTC128B.128 [R212+0x11000], [R24.64+0x100] ;  /* 0x1100010018d4dfae */ /* 0x0005e2000b901d46 */
[----:B------:R-:W-:-:S02]  /*1080*/  IMAD.IADD R205, R12, 0x1, -R205 ;  /* 0x000000010ccd7824 */ /* 0x000fc400078e0acd */
        /* <DEDUP_REMOVED lines=14> */
[----:B------:R-:W-:Y:S01]  /*1170*/  @!P3 LEA R7, P0, R10, R8, 0x5 ;  /* 0x000000080a07b211 */ /* 0x000fe200078028ff */
[----:B------:R-:W-:Y:S01]  /*1180*/  IMAD.SHL.U32 R6, R6, 0x2, RZ ;  /* 0x0000000206067824 */ /* 0x000fe200078e00ff */
[----:B------:R-:W-:Y:S02]  /*1190*/  SHF.R.U32.HI R12, RZ, 0x3, R12 ;  /* 0x00000003ff0c7819 */ /* 0x000fe4000001160c */
[----:B------:R-:W-:Y:S02]  /*11a0*/  SHF.R.U32.HI R96, RZ, 0x3, R96 ;  /* 0x00000003ff607819 */ /* 0x000fe40000011660 */
[----:B------:R-:W-:Y:S02]  /*11b0*/  SHF.R.S32.HI R14, RZ, 0x5, R14 ;  /* 0x00000005ff0e7819 */ /* 0x000fe4000001140e */
[----:B------:R-:W-:Y:S01]  /*11c0*/  LOP3.LUT R99, R99, 0xfffffe00, RZ, 0xc0, !PT ;  /* 0xfffffe0063637812 */ /* 0x000fe200078ec0ff */
[----:B------:R-:W-:-:S04]  /*11d0*/  DEPBAR.LE SB0, 0x0 ;  /* 0x000080000000791a */ /* 0x000fc80000000000 */
[----:B------:R-:W-:Y:S01]  /*11e0*/  BAR.SYNC.DEFER_BLOCKING 0x0 ;  /* 0x0000000000007b1d */ /* 0x000fe20000010000 */
[----:B---3--:R-:W-:Y:S02]  /*11f0*/  @!P4 LEA R16, P1, R8, c[0x0][0x170], 0x1 ;  /* 0x00005c000810ca11 */ /* 0x008fe400078208ff */
[----:B------:R-:W-:Y:S01]  /*1200*/  @!P3 LEA.HI.X R10, R10, R19, R9, 0x5, P0 ;  /* 0x000000130a0ab211 */ /* 0x000fe200000f2c09 */
[----:B------:R-:W-:Y:S01]  /*1210*/  IMAD R9, R14, 0x400, R99 ;  /* 0x000004000e097824 */ /* 0x000fe200078e0263 */
[----:B------:R-:W-:Y:S02]  /*1220*/  LOP3.LUT R12, R13, R12, RZ, 0x3c, !PT ;  /* 0x0000000c0d0c7212 */ /* 0x000fe400078e3cff */
[----:B------:R-:W-:Y:S02]  /*1230*/  LOP3.LUT R96, R11, R96, RZ, 0x3c, !PT ;  /* 0x000000600b607212 */ /* 0x000fe400078e3cff */
        /* <DEDUP_REMOVED lines=13> */
[----:B------:R-:W-:Y:S01]  /*1310*/  @P4 STS.128 [R212+0x12000], RZ ;  /* 0x012000ffd4004388 */ /* 0x000fe20000000c00 */
[----:B------:R-:W-:Y:S02]  /*1320*/  IMAD.IADD R200, R99, 0x1, R96 ;  /* 0x0000000163c87824 */ /* 0x000fe400078e0260 */
        /* <DEDUP_REMOVED lines=25> */
[C---:B------:R-:W-:Y:S01]  /*14c0*/  IADD3 R193, R203.reuse, 0x1800, RZ ;  /* 0x00001800cbc17810 */ /* 0x040fe20007ffe0ff */
[----:B------:R-:W-:Y:S01]  /*14d0*/  IMAD.IADD R192, R0, 0x1, R203 ;  /* 0x0000000100c07824 */ /* 0x000fe200078e02cb */
[----:B------:R-:W-:Y:S01]  /*14e0*/  @!PT LDS RZ, [RZ] ;  /* 0x00000000fffff984 */ /* 0x000fe20000000800 */
[----:B------:R-:W-:Y:S01]  /*14f0*/  @!PT LDS RZ, [RZ] ;  /* 0x00000000fffff984 */ /* 0x000fe20000000800 */
[----:B------:R-:W-:Y:S01]  /*1500*/  @!PT LDS RZ, [RZ] ;  /* 0x00000000fffff984 */ /* 0x000fe20000000800 */
[----:B------:R3:W-:Y:S01]  /*1510*/  @!P3 LDGSTS.E.BYPASS.LTC128B.128 [R212+0x13000], [R18.64] ;  /* 0x1300000012d4bfae */ /* 0x0007e2000b901d46 */
[----:B------:R-:W-:-:S02]  /*1520*/  IADD3 R191, R203, 0x2000, RZ ;  /* 0x00002000cbbf7810 */ /* 0x000fc40007ffe0ff */
[C---:B------:R-:W-:Y:S01]  /*1530*/  IADD3 R190, R203.reuse, 0x2800, RZ ;  /* 0x00002800cbbe7810 */ /* 0x040fe20007ffe0ff */
[----:B------:R3:W-:Y:S01]  /*1540*/  @!P3 LDGSTS.E.BYPASS.LTC128B.128 [R212+0x15000], [R18.64+0x80] ;  /* 0x1500008012d4bfae */ /* 0x0007e2000b901d46 */
[C---:B------:R-:W-:Y:S02]  /*1550*/  IADD3 R189, R203.reuse, 0x3000, RZ ;  /* 0x00003000cbbd7810 */ /* 0x040fe40007ffe0ff */
[C---:B------:R-:W-:Y:S01]  /*1560*/  IADD3 R188, R203.reuse, 0x3800, RZ ;  /* 0x00003800cbbc7810 */ /* 0x040fe20007ffe0ff */
[----:B------:R3:W-:Y:S01]  /*1570*/  @!P3 LDGSTS.E.BYPASS.LTC128B.128 [R212+0x17000], [R18.64+0x100] ;  /* 0x1700010012d4bfae */ /* 0x0007e2000b901d46 */
[C---:B------:R-:W-:Y:S02]  /*1580*/  IADD3 R187, R203.reuse, 0x4000, RZ ;  /* 0x00004000cbbb7810 */ /* 0x040fe40007ffe0ff */
[C---:B------:R-:W-:Y:S01]  /*1590*/  IADD3 R186, R203.reuse, 0x4800, RZ ;  /* 0x00004800cbba7810 */ /* 0x040fe20007ffe0ff */
[----:B------:R-:W-:Y:S01]  /*15a0*/  LDSM.16.M88.4 R12, [R206] ;  /* 0x00000000ce0c783b */ /* 0x000fe20000000200 */
[----:B------:R-:W-:-:S02]  /*15b0*/  IADD3 R185, R203, 0x5000, RZ ;  /* 0x00005000cbb97810 */ /* 0x000fc40007ffe0ff */
[----:B------:R-:W-:Y:S01]  /*15c0*/  IADD3 R184, R203, 0x5800, RZ ;  /* 0x00005800cbb87810 */ /* 0x000fe20007ffe0ff */
[----:B------:R-:W4:Y:S04]  /*15d0*/  LDSM.16.M88.4 R20, [R205+0xc000] ;  /* 0x00c00000cd14783b */ /* 0x000f280000000200 */
[----:B------:R-:W-:Y:S04]  /*15e0*/  LDSM.16.M88.4 R36, [R204] ;  /* 0x00000000cc24783b */ /* 0x000fe80000000200 */
[----:B------:R-:W5:Y:S04]  /*15f0*/  LDSM.16.M88.4 R44, [R205+0xc800] ;  /* 0x00c80000cd2c783b */ /* 0x000f680000000200 */
[----:B------:R-:W-:Y:S04]  /*1600*/  LDSM.16.M88.4 R56, [R205+0xd000] ;  /* 0x00d00000cd38783b */ /* 0x000fe80000000200 */
[----:B-1----:R-:W-:Y:S04]  /*1610*/  LDSM.16.M88.4 R28, [R205+0xd800] ;  /* 0x00d80000cd1c783b */ /* 0x002fe80000000200 */
[----:B---3--:R-:W1:Y:S04]  /*1620*/  LDSM.16.M88.4 R16, [R203] ;  /* 0x00000000cb10783b */ /* 0x008e680000000200 */
[----:B------:R-:W-:Y:S04]  /*1630*/  LDSM.16.M88.4 R72, [R202] ;  /* 0x00000000ca48783b */ /* 0x000fe80000000200 */
[----:B--2---:R-:W2:Y:S04]  /*1640*/  LDSM.16.M88.4 R24, [R199+0xc000] ;  /* 0x00c00000c718783b */ /* 0x004ea80000000200 */
[----:B------:R-:W3:Y:S04]  /*1650*/  LDSM.16.M88.4 R52, [R203+0x800] ;  /* 0x00080000cb34783b */ /* 0x000ee80000000200 */
[----:B------:R-:W2:Y:S01]  /*1660*/  LDSM.16.M88.4 R48, [R203+0x1000] ;  /* 0x00100000cb30783b */ /* 0x000ea20000000200 */
[C---:B----4-:R-:W-:Y:S03]  /*1670*/  HMMA.16816.F32 R8, R12.reuse, R20, RZ ;  /* 0x000000140c08723c */ /* 0x050fe600000018ff */
[----:B------:R-:W4:Y:S04]  /*1680*/  LDSM.16.M88.4 R40, [R203+0x1800] ;  /* 0x00180000cb28783b */ /* 0x000f280000000200 */
[----:B------:R-:W-:Y:S01]  /*1690*/  LDSM.16.M88.4 R80, [R199+0xc800] ;  /* 0x00c80000c750783b */ /* 0x000fe20000000200 */
[C---:B------:R-:W-:Y:S03]  /*16a0*/  HMMA.16816.F32 R20, R12.reuse, R22, RZ ;  /* 0x000000160c14723c */ /* 0x040fe600000018ff */
[----:B------:R-:W-:Y:S04]  /*16b0*/  LDSM.16.M88.4 R68, [R199+0xd000] ;  /* 0x00d00000c744783b */ /* 0x000fe80000000200 */
[----:B------:R-:W-:Y:S01]  /*16c0*/  LDSM.16.M88.4 R64, [R199+0xd800] ;  /* 0x00d80000c740783b */ /* 0x000fe20000000200 */
[----:B-----5:R-:W-:Y:S03]  /*16d0*/  HMMA.16816.F32 R32, R12, R44, RZ ;  /* 0x0000002c0c20723c */ /* 0x020fe600000018ff */
[----:B------:R-:W-:Y:S04]  /*16e0*/  LDSM.16.M88.4 R84, [R202+0x4000] ;  /* 0x00400000ca54783b */ /* 0x000fe80000000200 */
[----:B------:R-:W-:Y:S01]  /*16f0*/  LDSM.16.M88.4 R92, [R205+0x10800] ;  /* 0x01080000cd5c783b */ /* 0x000fe20000000200 */
[----:B-1----:R-:W-:Y:S03]  /*1700*/  HMMA.16816.F32 R8, R36, R16, R8 ;  /* 0x000000102408723c */ /* 0x002fe60000001808 */
[----:B------:R-:W-:Y:S04]  /*1710*/  LDSM.16.M88.4 R88, [R199+0x10000] ;  /* 0x01000000c758783b */ /* 0x000fe80000000200 */
[----:B------:R-:W0:Y:S01]  /*1720*/  LDGDEPBAR ;  /* 0x00000000000079af */ /* 0x000e220000000000 */
[C---:B------:R-:W-:Y:S08]  /*1730*/  HMMA.16816.F32 R60, R12.reuse, R56, RZ ;  /* 0x000000380c3c723c */ /* 0x040ff000000018ff */
[C---:B------:R-:W-:Y:S08]  /*1740*/  HMMA.16816.F32 R44, R12.reuse, R46, RZ ;  /* 0x0000002e0c2c723c */ /* 0x040ff000000018ff */
[C---:B------:R-:W-:Y:S08]  /*1750*/  HMMA.16816.F32 R56, R12.reuse, R58, RZ ;  /* 0x0000003a0c38723c */ /* 0x040ff000000018ff */
[----:B------:R-:W-:Y:S08]  /*1760*/  HMMA.16816.F32 R76, R12, R28, RZ ;  /* 0x0000001c0c4c723c */ /* 0x000ff000000018ff */
[----:B------:R-:W-:Y:S01]  /*1770*/  HMMA.16816.F32 R20, R36, R18, R20 ;  /* 0x000000122414723c */ /* 0x000fe20000001814 */
[----:B------:R-:W-:Y:S07]  /*1780*/  LDSM.16.M88.4 R16, [R192] ;  /* 0x00000000c010783b */ /* 0x000fee0000000200 */
[----:B------:R-:W-:Y:S01]  /*1790*/  HMMA.16816.F32 R12, R12, R30, RZ ;  /* 0x0000001e0c0c723c */ /* 0x000fe200000018ff */
[----:B------:R-:W1:Y:S07]  /*17a0*/  LDSM.16.M88.4 R28, [R201] ;  /* 0x00000000c91c783b */ /* 0x000e6e0000000200 */
[----:B--2---:R-:W-:Y:S08]  /*17b0*/  HMMA.16816.F32 R8, R72, R24, R8 ;  /* 0x000000184808723c */ /* 0x004ff00000001808 */
[C---:B---3--:R-:W-:Y:S08]  /*17c0*/  HMMA.16816.F32 R32, R36.reuse, R52, R32 ;  /* 0x000000342420723c */ /* 0x048ff00000001820 */
[C---:B------:R-:W-:Y:S01]  /*17d0*/  HMMA.16816.F32 R44, R36.reuse, R54, R44 ;  /* 0x00000036242c723c */ /* 0x040fe2000000182c */
[----:B------:R-:W-:Y:S07]  /*17e0*/  LDSM.16.M88.4 R52, [R192+0x800] ;  /* 0x00080000c034783b */ /* 0x000fee0000000200 */
[C---:B------:R-:W-:Y:S08]  /*17f0*/  HMMA.16816.F32 R60, R36.reuse, R48, R60 ;  /* 0x00000030243c723c */ /* 0x040ff0000000183c */
[C---:B------:R-:W-:Y:S01]  /*1800*/  HMMA.16816.F32 R56, R36.reuse, R50, R56 ;  /* 0x000000322438723c */ /* 0x040fe20000001838 */
[----:B------:R-:W-:Y:S07]  /*1810*/  LDSM.16.M88.4 R48, [R192+0x1000] ;  /* 0x00100000c030783b */ /* 0x000fee0000000200 */
[----:B----4-:R-:W-:Y:S08]  /*1820*/  HMMA.16816.F32 R76, R36, R40, R76 ;  /* 0x00000028244c723c */ /* 0x010ff0000000184c */
[----:B------:R-:W-:Y:S01]  /*1830*/  HMMA.16816.F32 R20, R72, R26, R20 ;  /* 0x0000001a4814723c */ /* 0x000fe20000001814 */
[----:B------:R-:W-:Y:S07]  /*1840*/  LDSM.16.M88.4 R24, [R205+0xe000] ;  /* 0x00e00000cd18783b */ /* 0x000fee0000000200 */
[----:B------:R-:W-:Y:S01]  /*1850*/  HMMA.16816.F32 R12, R36, R42, R12 ;  /* 0x0000002a240c723c */ /* 0x000fe2000000180c */
[----:B------:R-:W2:Y:S04]  /*1860*/  LDSM.16.M88.4 R36, [R206+0x4000] ;  /* 0x00400000ce24783b */ /* 0x000ea80000000200 */
[----:B------:R-:W-:Y:S03]  /*1870*/  LDSM.16.M88.4 R40, [R192+0x1800] ;  /* 0x00180000c028783b */ /* 0x000fe60000000200 */
[----:B-1----:R-:W-:Y:S08]  /*1880*/  HMMA.16816.F32 R8, R28, R16, R8 ;  /* 0x000000101c08723c */ /* 0x002ff00000001808 */
[C---:B------:R-:W-:Y:S08]  /*1890*/  HMMA.16816.F32 R32, R72.reuse, R80, R32 ;  /* 0x000000504820723c */ /* 0x040ff00000001820 */
[C---:B------:R-:W-:Y:S01]  /*18a0*/  HMMA.16816.F32 R44, R72.reuse, R82, R44 ;  /* 0x00000052482c723c */ /* 0x040fe2000000182c */
[----:B------:R-:W-:Y:S07]  /*18b0*/  LDSM.16.M88.4 R80, [R199+0xe800] ;  /* 0x00e80000c750783b */ /* 0x000fee0000000200 */
[C---:B------:R-:W-:Y:S08]  /*18c0*/  HMMA.16816.F32 R60, R72.reuse, R68, R60 ;  /* 0x00000044483c723c */ /* 0x040ff0000000183c */
[C---:B------:R-:W-:Y:S01]  /*18d0*/  HMMA.16816.F32 R56, R72.reuse, R70, R56 ;  /* 0x000000464838723c */ /* 0x040fe20000001838 */
[----:B------:R-:W-:Y:S07]  /*18e0*/  LDSM.16.M88.4 R68, [R201+0x4000] ;  /* 0x00400000c944783b */ /* 0x000fee0000000200 */
[----:B------:R-:W-:Y:S08]  /*18f0*/  HMMA.16816.F32 R76, R72, R64, R76 ;  /* 0x00000040484c723c */ /* 0x000ff0000000184c */
[----:B------:R-:W-:Y:S01]  /*1900*/  HMMA.16816.F32 R20, R28, R18, R20 ;  /* 0x000000121c14723c */ /* 0x000fe20000001814 */
[----:B------:R-:W-:Y:S07]  /*1910*/  LDSM.16.M88.4 R16, [R204+0x4000] ;  /* 0x00400000cc10783b */ /* 0x000fee0000000200 */
[----:B------:R-:W-:Y:S01]  /*1920*/  HMMA.16816.F32 R72, R72, R66, R12 ;  /* 0x000000424848723c */ /* 0x000fe2000000180c */
[----:B------:R-:W1:Y:S04]  /*1930*/  LDSM.16.M88.4 R64, [R203+0x2000] ;  /* 0x00200000cb40783b */ /* 0x000e680000000200 */
[----:B------:R-:W3:Y:S03]  /*1940*/  LDSM.16.M88.4 R12, [R205+0xe800] ;  /* 0x00e80000cd0c783b */ /* 0x000ee60000000200 */
[C---:B--2---:R-:W-:Y:S08]  /*1950*/  HMMA.16816.F32 R8, R36.reuse, R24, R8 ;  /* 0x000000182408723c */ /* 0x044ff00000001808 */
[----:B------:R-:W-:Y:S01]  /*1960*/  HMMA.16816.F32 R20, R36, R26, R20 ;  /* 0x0000001a2414723c */ /* 0x000fe20000001814 */
[----:B------:R-:W2:Y:S07]  /*1970*/  LDSM.16.M88.4 R24, [R199+0xe000] ;  /* 0x00e00000c718783b */ /* 0x000eae0000000200 */
[C---:B------:R-:W-:Y:S08]  /*1980*/  HMMA.16816.F32 R32, R28.reuse, R52, R32 ;  /* 0x000000341c20723c */ /* 0x040ff00000001820 */
[C---:B------:R-:W-:Y:S01]  /*1990*/  HMMA.16816.F32 R44, R28.reuse, R54, R44 ;  /* 0x000000361c2c723c */ /* 0x040fe2000000182c */
[----:B------:R-:W4:Y:S07]  /*19a0*/  LDSM.16.M88.4 R52, [R205+0xf000] ;  /* 0x00f00000cd34783b */ /* 0x000f2e0000000200 */
[C---:B------:R-:W-:Y:S08]  /*19b0*/  HMMA.16816.F32 R60, R28.reuse, R48, R60 ;  /* 0x000000301c3c723c */ /* 0x040ff0000000183c */
[----:B------:R-:W-:Y:S01]  /*19c0*/  HMMA.16816.F32 R56, R28, R50, R56 ;  /* 0x000000321c38723c */ /* 0x000fe20000001838 */
[----:B------:R-:W5:Y:S07]  /*19d0*/  LDSM.16.M88.4 R48, [R205+0xf800] ;  /* 0x00f80000cd30783b */ /* 0x000f6e0000000200 */
[C---:B-1----:R-:W-:Y:S08]  /*19e0*/  HMMA.16816.F32 R8, R16.reuse, R64, R8 ;  /* 0x000000401008723c */ /* 0x042ff00000001808 */
[----:B------:R-:W-:Y:S01]  /*19f0*/  HMMA.16816.F32 R20, R16, R66, R20 ;  /* 0x000000421014723c */ /* 0x000fe20000001814 */
[----:B------:R-:W-:Y:S07]  /*1a00*/  LDSM.16.M88.4 R64, [R203+0x3800] ;  /* 0x00380000cb40783b */ /* 0x000fee0000000200 */
[C---:B------:R-:W-:Y:S08]  /*1a10*/  HMMA.16816.F32 R76, R28.reuse, R40, R76 ;  /* 0x000000281c4c723c */ /* 0x040ff0000000184c */
[----:B------:R-:W-:Y:S01]  /*1a20*/  HMMA.16816.F32 R72, R28, R42, R72 ;  /* 0x0000002a1c48723c */ /* 0x000fe20000001848 */
[----:B------:R-:W1:Y:S04]  /*1a30*/  LDSM.16.M88.4 R40, [R203+0x2800] ;  /* 0x00280000cb28783b */ /* 0x000e680000000200 */
[----:B------:R-:W1:Y:S03]  /*1a40*/  LDSM.16.M88.4 R28, [R192+0x2000] ;  /* 0x00200000c01c783b */ /* 0x000e660000000200 */
[C---:B---3--:R-:W-:Y:S08]  /*1a50*/  HMMA.16816.F32 R32, R36.reuse, R12, R32 ;  /* 0x0000000c2420723c */ /* 0x048ff00000001820 */
[----:B------:R-:W-:Y:S01]  /*1a60*/  HMMA.16816.F32 R44, R36, R14, R44 ;  /* 0x0000000e242c723c */ /* 0x000fe2000000182c */
[----:B------:R-:W3:Y:S07]  /*1a70*/  LDSM.16.M88.4 R12, [R203+0x3000] ;  /* 0x00300000cb0c783b */ /* 0x000eee0000000200 */
[C---:B--2---:R-:W-:Y:S08]  /*1a80*/  HMMA.16816.F32 R8, R84.reuse, R24, R8 ;  /* 0x000000185408723c */ /* 0x044ff00000001808 */
[----:B------:R-:W-:Y:S01]  /*1a90*/  HMMA.16816.F32 R20, R84, R26, R20 ;  /* 0x0000001a5414723c */ /* 0x000fe20000001814 */
[----:B------:R-:W-:Y:S07]  /*1aa0*/  LDSM.16.M88.4 R24, [R199+0xf000] ;  /* 0x00f00000c718783b */ /* 0x000fee0000000200 */
[C---:B----4-:R-:W-:Y:S08]  /*1ab0*/  HMMA.16816.F32 R60, R36.reuse, R52, R60 ;  /* 0x00000034243c723c */ /* 0x050ff0000000183c */
[C---:B------:R-:W-:Y:S01]  /*1ac0*/  HMMA.16816.F32 R56, R36.reuse, R54, R56 ;  /* 0x000000362438723c */ /* 0x040fe20000001838 */
[----:B------:R-:W-:Y:S07]  /*1ad0*/  LDSM.16.M88.4 R52, [R206+0x8000] ;  /* 0x00800000ce34783b */ /* 0x000fee0000000200 */
[C---:B-----5:R-:W-:Y:S08]  /*1ae0*/  HMMA.16816.F32 R76, R36.reuse, R48, R76 ;  /* 0x00000030244c723c */ /* 0x060ff0000000184c */
[----:B------:R-:W-:Y:S01]  /*1af0*/  HMMA.16816.F32 R72, R36, R50, R72 ;  /* 0x000000322448723c */ /* 0x000fe20000001848 */
[----:B------:R-:W2:Y:S04]  /*1b00*/  LDSM.16.M88.4 R36, [R205+0x10000] ;  /* 0x01000000cd24783b */ /* 0x000ea80000000200 */
[----:B------:R-:W-:Y:S03]  /*1b10*/  LDSM.16.M88.4 R48, [R203+0x4000] ;  /* 0x00400000cb30783b */ /* 0x000fe60000000200 */
[C---:B-1----:R-:W-:Y:S08]  /*1b20*/  HMMA.16816.F32 R32, R16.reuse, R40, R32 ;  /* 0x000000281020723c */ /* 0x042ff00000001820 */
[----:B------:R-:W-:Y:S01]  /*1b30*/  HMMA.16816.F32 R44, R16, R42, R44 ;  /* 0x0000002a102c723c */ /* 0x000fe2000000182c */
[----:B------:R-:W-:Y:S07]  /*1b40*/  LDSM.16.M88.4 R40, [R204+0x8000] ;  /* 0x00800000cc28783b */ /* 0x000fee0000000200 */
[C---:B------:R-:W-:Y:S08]  /*1b50*/  HMMA.16816.F32 R8, R68.reuse, R28, R8 ;  /* 0x0000001c4408723c */ /* 0x040ff00000001808 */
[----:B------:R-:W-:Y:S01]  /*1b60*/  HMMA.16816.F32 R20, R68, R30, R20 ;  /* 0x0000001e4414723c */ /* 0x000fe20000001814 */
[----:B------:R-:W-:Y:S07]  /*1b70*/  LDSM.16.M88.4 R28, [R202+0x8000] ;  /* 0x00800000ca1c783b */ /* 0x000fee0000000200 */
[C---:B---3--:R-:W-:Y:S08]  /*1b80*/  HMMA.16816.F32 R60, R16.reuse, R12, R60 ;  /* 0x0000000c103c723c */ /* 0x048ff0000000183c */
[----:B------:R-:W-:Y:S01]  /*1b90*/  HMMA.16816.F32 R56, R16, R14, R56 ;  /* 0x0000000e1038723c */ /* 0x000fe20000001838 */
[----:B------:R-:W1:Y:S07]  /*1ba0*/  LDSM.16.M88.4 R12, [R192+0x2800] ;  /* 0x00280000c00c783b */ /* 0x000e6e0000000200 */
[----:B------:R-:W-:Y:S08]  /*1bb0*/  HMMA.16816.F32 R32, R84, R80, R32 ;  /* 0x000000505420723c */ /* 0x000ff00000001820 */
[----:B--2---:R-:W-:Y:S08]  /*1bc0*/  HMMA.16816.F32 R8, R52, R36, R8 ;  /* 0x000000243408723c */ /* 0x004ff00000001808 */
[----:B------:R-:W-:Y:S01]  /*1bd0*/  HMMA.16816.F32 R44, R84, R82, R44 ;  /* 0x00000052542c723c */ /* 0x000fe2000000182c */
[----:B------:R-:W-:Y:S07]  /*1be0*/  LDSM.16.M88.4 R80, [R199+0xf800] ;  /* 0x00f80000c750783b */ /* 0x000fee0000000200 */
[C---:B------:R-:W-:Y:S08]  /*1bf0*/  HMMA.16816.F32 R76, R16.reuse, R64, R76 ;  /* 0x00000040104c723c */ /* 0x040ff0000000184c */
[----:B------:R-:W-:Y:S01]  /*1c00*/  HMMA.16816.F32 R72, R16, R66, R72 ;  /* 0x000000421048723c */ /* 0x000fe20000001848 */
[----:B------:R-:W2:Y:S04]  /*1c10*/  LDSM.16.M88.4 R64, [R192+0x3000] ;  /* 0x00300000c040783b */ /* 0x000ea80000000200 */
[----:B------:R-:W-:Y:S03]  /*1c20*/  LDSM.16.M88.4 R16, [R201+0x8000] ;  /* 0x00800000c910783b */ /* 0x000fe60000000200 */
[----:B------:R-:W-:Y:S01]  /*1c30*/  HMMA.16816.F32 R20, R52, R38, R20 ;  /* 0x000000263414723c */ /* 0x000fe20000001814 */
[----:B------:R-:W-:Y:S07]  /*1c40*/  LDSM.16.M88.4 R36, [R203+0x4800] ;  /* 0x00480000cb24783b */ /* 0x000fee0000000200 */
[----:B------:R-:W-:Y:S08]  /*1c50*/  HMMA.16816.F32 R60, R84, R24, R60 ;  /* 0x00000018543c723c */ /* 0x000ff0000000183c */
[----:B-1----:R-:W-:Y:S08]  /*1c60*/  HMMA.16816.F32 R32, R68, R12, R32 ;  /* 0x0000000c4420723c */ /* 0x002ff00000001820 */
[----:B------:R-:W-:Y:S08]  /*1c70*/  HMMA.16816.F32 R8, R40, R48, R8 ;  /* 0x000000302808723c */ /* 0x000ff00000001808 */
[----:B------:R-:W-:Y:S01]  /*1c80*/  HMMA.16816.F32 R44, R68, R14, R44 ;  /* 0x0000000e442c723c */ /* 0x000fe2000000182c */
[----:B------:R-:W-:Y:S07]  /*1c90*/  LDSM.16.M88.4 R12, [R192+0x4000] ;  /* 0x00400000c00c783b */ /* 0x000fee0000000200 */
[----:B------:R-:W-:Y:S01]  /*1ca0*/  HMMA.16816.F32 R20, R40, R50, R20 ;  /* 0x000000322814723c */ /* 0x000fe20000001814 */
[----:B------:R-:W1:Y:S07]  /*1cb0*/  LDSM.16.M88.4 R48, [R205+0x11000] ;  /* 0x01100000cd30783b */ /* 0x000e6e0000000200 */
[----:B--2---:R-:W-:Y:S08]  /*1cc0*/  HMMA.16816.F32 R60, R68, R64, R60 ;  /* 0x00000040443c723c */ /* 0x004ff0000000183c */
[----:B------:R-:W-:Y:S08]  /*1cd0*/  HMMA.16816.F32 R32, R52, R92, R32 ;  /* 0x0000005c3420723c */ /* 0x000ff00000001820 */
[----:B------:R-:W-:Y:S08]  /*1ce0*/  HMMA.16816.F32 R8, R28, R88, R8 ;  /* 0x000000581c08723c */ /* 0x000ff00000001808 */
[----:B------:R-:W-:Y:S08]  /*1cf0*/  HMMA.16816.F32 R44, R52, R94, R44 ;  /* 0x0000005e342c723c */ /* 0x000ff0000000182c */
[----:B------:R-:W-:Y:S01]  /*1d00*/  HMMA.16816.F32 R20, R28, R90, R20 ;  /* 0x0000005a1c14723c */ /* 0x000fe20000001814 */
[----:B------:R-:W2:Y:S07]  /*1d10*/  LDSM.16.M88.4 R88, [R203+0x5000] ;  /* 0x00500000cb58783b */ /* 0x000eae0000000200 */
[----:B------:R-:W-:Y:S01]  /*1d20*/  HMMA.16816.F32 R56, R84, R26, R56 ;  /* 0x0000001a5438723c */ /* 0x000fe20000001838 */
[----:B------:R-:W3:Y:S07]  /*1d30*/  LDSM.16.M88.4 R24, [R199+0x10800] ;  /* 0x01080000c718783b */ /* 0x000eee0000000200 */
[----:B-1----:R-:W-:Y:S08]  /*1d40*/  HMMA.16816.F32 R60, R52, R48, R60 ;  /* 0x00000030343c723c */ /* 0x002ff0000000183c */
[----:B------:R-:W-:Y:S08]  /*1d50*/  HMMA.16816.F32 R32, R40, R36, R32 ;  /* 0x000000242820723c */ /* 0x000ff00000001820 */
[----:B------:R-:W-:Y:S08]  /*1d60*/  HMMA.16816.F32 R8, R16, R12, R8 ;  /* 0x0000000c1008723c */ /* 0x000ff00000001808 */
[----:B------:R-:W-:Y:S01]  /*1d70*/  HMMA.16816.F32 R44, R40, R38, R44 ;  /* 0x00000026282c723c */ /* 0x000fe2000000182c */
[----:B------:R-:W1:Y:S07]  /*1d80*/  LDSM.16.M88.4 R36, [R192+0x3800] ;  /* 0x00380000c024783b */ /* 0x000e6e0000000200 */
[----:B------:R-:W-:Y:S08]  /*1d90*/  HMMA.16816.F32 R76, R84, R80, R76 ;  /* 0x00000050544c723c */ /* 0x000ff0000000184c */
[----:B------:R-:W-:Y:S01]  /*1da0*/  HMMA.16816.F32 R20, R16, R14, R20 ;  /* 0x0000000e1014723c */ /* 0x000fe20000001814 */
[----:B------:R-:W4:Y:S01]  /*1db0*/  LDSM.16.M88.4 R12, [R199+0x11000] ;  /* 0x01100000c70c783b */ /* 0x000f220000000200 */
[----:B------:R-:W-:-:S02]  /*1dc0*/  FMUL.FTZ R0, R8, c[0x0][0x2ec] ;  /* 0x0000bb0008007a20 */ /* 0x000fc40000410000 */
[----:B------:R-:W-:Y:S02]  /*1dd0*/  FMUL.FTZ R48, R9, c[0x0][0x2ec] ;  /* 0x0000bb0009307a20 */ /* 0x000fe40000410000 */
[----:B------:R-:W-:Y:S02]  /*1de0*/  FMUL.FTZ R49, R10, c[0x0][0x2ec] ;  /* 0x0000bb000a317a20 */ /* 0x000fe40000410000 */
[----:B------:R-:W-:Y:S01]  /*1df0*/  HMMA.16816.F32 R80, R84, R82, R72 ;  /* 0x000000525450723c */ /* 0x000fe20000001848 */
[----:B------:R-:W5:Y:S01]  /*1e00*/  LDSM.16.M88.4 R72, [R192+0x4800] ;  /* 0x00480000c048783b */ /* 0x000f620000000200 */
[----:B------:R-:W-:Y:S01]  /*1e10*/  FMUL.FTZ R64, R11, c[0x0][0x2ec] ;  /* 0x0000bb000b407a20 */ /* 0x000fe20000410000 */
[----:B------:R-:W-:Y:S02]  /*1e20*/  MUFU.TANH R0, R0 ;  /* 0x0000000000007308 */ /* 0x000fe40000002400 */
[----:B------:R-:W4:Y:S03]  /*1e30*/  LDSM.16.M88.4 R8, [R205+0x11800] ;  /* 0x01180000cd08783b */ /* 0x000f260000000200 */
[----:B------:R-:W-:Y:S03]  /*1e40*/  HMMA.16816.F32 R56, R68, R66, R56 ;  /* 0x000000424438723c */ /* 0x000fe60000001838 */
[----:B------:R-:W1:Y:S05]  /*1e50*/  MUFU.TANH R49, R49 ;  /* 0x0000003100317308 */ /* 0x000e6a0000002400 */
[----:B--2---:R-:W-:Y:S01]  /*1e60*/  HMMA.16816.F32 R60, R40, R88, R60 ;  /* 0x00000058283c723c */ /* 0x004fe2000000183c */
[----:B------:R-:W-:-:S02]  /*1e70*/  FMUL.FTZ R65, R20, c[0x0][0x2ec] ;  /* 0x0000bb0014417a20 */ /* 0x000fc40000410000 */
[----:B------:R-:W-:Y:S05]  /*1e80*/  MUFU.TANH R48, R48 ;  /* 0x0000003000307308 */ /* 0x000fea0000002400 */
[----:B---3--:R-:W-:Y:S03]  /*1e90*/  HMMA.16816.F32 R32, R28, R24, R32 ;  /* 0x000000181c20723c */ /* 0x008fe60000001820 */
[----:B------:R-:W-:Y:S01]  /*1ea0*/  MUFU.TANH R64, R64 ;  /* 0x0000004000407308 */ /* 0x000fe20000002400 */
[----:B-1----:R-:W-:-:S04]  /*1eb0*/  FSEL R49, R49, -INF , !P2 ;  /* 0xff80000031317808 */ /* 0x002fc80005000000 */
[----:B------:R-:W-:Y:S03]  /*1ec0*/  HMMA.16816.F32 R76, R68, R36, R76 ;  /* 0x00000024444c723c */ /* 0x000fe6000000184c */
[----:B------:R-:W-:Y:S04]  /*1ed0*/  MUFU.TANH R65, R65 ;  /* 0x0000004100417308 */ /* 0x000fe80000002400 */
[----:B------:R-:W-:Y:S01]  /*1ee0*/  FMUL.FTZ R36, R22, c[0x0][0x2ec] ;  /* 0x0000bb0016247a20 */ /* 0x000fe20000410000 */
[----:B------:R-:W-:Y:S05]  /*1ef0*/  HMMA.16816.F32 R56, R52, R50, R56 ;  /* 0x000000323438723c */ /* 0x000fea0000001838 */
[----:B------:R-:W-:Y:S02]  /*1f00*/  MUFU.TANH R36, R36 ;  /* 0x0000002400247308 */ /* 0x000fe40000002400 */
[----:B------:R-:W-:Y:S01]  /*1f10*/  FMUL.FTZ R50, R21, c[0x0][0x2ec] ;  /* 0x0000bb0015327a20 */ /* 0x000fe20000410000 */
[----:B----4-:R-:W-:Y:S05]  /*1f20*/  HMMA.16816.F32 R60, R28, R12, R60 ;  /* 0x0000000c1c3c723c */ /* 0x010fea000000183c */
[----:B------:R-:W-:Y:S02]  /*1f30*/  MUFU.TANH R50, R50 ;  /* 0x0000003200327308 */ /* 0x000fe40000002400 */
[----:B------:R-:W-:Y:S01]  /*1f40*/  FMUL.FTZ R12, R23, c[0x0][0x2ec] ;  /* 0x0000bb00170c7a20 */ /* 0x000fe20000410000 */
[----:B-----5:R-:W-:Y:S01]  /*1f50*/  HMMA.16816.F32 R32, R16, R72, R32 ;  /* 0x000000481020723c */ /* 0x020fe20000001820 */
[----:B------:R-:W1:Y:S04]  /*1f60*/  LDSM.16.M88.4 R20, [R203+0x5800] ;  /* 0x00580000cb14783b */ /* 0x000e680000000200 */
[----:B------:R-:W2:Y:S03]  /*1f70*/  MUFU.TANH R12, R12 ;  /* 0x0000000c000c7308 */ /* 0x000ea60000002400 */
[----:B------:R-:W-:Y:S08]  /*1f80*/  HMMA.16816.F32 R80, R68, R38, R80 ;  /* 0x000000264450723c */ /* 0x000ff00000001850 */
[----:B------:R-:W-:Y:S08]  /*1f90*/  HMMA.16816.F32 R76, R52, R8, R76 ;  /* 0x00000008344c723c */ /* 0x000ff0000000184c */
[----:B------:R-:W-:Y:S01]  /*1fa0*/  FMUL.FTZ R13, R32, c[0x0][0x2ec] ;  /* 0x0000bb00200d7a20 */ /* 0x000fe20000410000 */
[----:B------:R-:W-:Y:S01]  /*1fb0*/  HMMA.16816.F32 R44, R28, R26, R44 ;  /* 0x0000001a1c2c723c */ /* 0x000fe2000000182c */
[----:B------:R-:W-:Y:S01]  /*1fc0*/  FMUL.FTZ R37, R33, c[0x0][0x2ec] ;  /* 0x0000bb0021257a20 */ /* 0x000fe20000410000 */
[----:B------:R-:W-:Y:S01]  /*1fd0*/  LDSM.16.M88.4 R24, [R192+0x5000] ;  /* 0x00500000c018783b */ /* 0x000fe20000000200 */
[----:B------:R-:W-:-:S02]  /*1fe0*/  FMUL.FTZ R51, R34, c[0x0][0x2ec] ;  /* 0x0000bb0022337a20 */ /* 0x000fc40000410000 */
[----:B------:R-:W-:Y:S01]  /*1ff0*/  FMUL.FTZ R38, R35, c[0x0][0x2ec] ;  /* 0x0000bb0023267a20 */ /* 0x000fe20000410000 */
[----:B------:R-:W-:Y:S01]  /*2000*/  MUFU.TANH R13, R13 ;  /* 0x0000000d000d7308 */ /* 0x000fe20000002400 */
[----:B------:R-:W3:Y:S01]  /*2010*/  LDSM.16.M88.4 R32, [R199+0x11800] ;  /* 0x01180000c720783b */ /* 0x000ee20000000200 */
[----:B------:R-:W-:Y:S03]  /*2020*/  HMMA.16816.F32 R80, R52, R10, R80 ;  /* 0x0000000a3450723c */ /* 0x000fe60000001850 */
[----:B------:R-:W4:Y:S01]  /*2030*/  LDSM.16.M88.4 R8, [R192+0x5800] ;  /* 0x00580000c008783b */ /* 0x000f220000000200 */
[----:B------:R-:W-:-:S04]  /*2040*/  DEPBAR.LE SB0, 0x0 ;  /* 0x000080000000791a */ /* 0x000fc80000000000 */
[C---:B-1----:R-:W-:Y:S01]  /*2050*/  HMMA.16816.F32 R76, R40.reuse, R20, R76 ;  /* 0x00000014284c723c */ /* 0x042fe2000000184c */
[----:B------:R-:W1:Y:S07]  /*2060*/  MUFU.TANH R51, R51 ;  /* 0x0000003300337308 */ /* 0x000e6e0000002400 */
[C---:B------:R-:W-:Y:S01]  /*2070*/  HMMA.16816.F32 R56, R40.reuse, R90, R56 ;  /* 0x0000005a2838723c */ /* 0x040fe20000001838 */
[----:B------:R-:W-:Y:S07]  /*2080*/  MUFU.TANH R37, R37 ;  /* 0x0000002500257308 */ /* 0x000fee0000002400 */
[----:B------:R-:W-:Y:S01]  /*2090*/  HMMA.16816.F32 R80, R40, R22, R80 ;  /* 0x000000162850723c */ /* 0x000fe20000001850 */
[----:B------:R-:W-:Y:S06]  /*20a0*/  MUFU.TANH R38, R38 ;  /* 0x0000002600267308 */ /* 0x000fec0000002400 */
[----:B------:R-:W-:Y:S01]  /*20b0*/  FSEL R23, R0, -INF , !P2 ;  /* 0xff80000000177808 */ /* 0x000fe20005000000 */
[----:B------:R-:W-:Y:S08]  /*20c0*/  HMMA.16816.F32 R44, R16, R74, R44 ;  /* 0x0000004a102c723c */ /* 0x000ff0000000182c */
[C---:B---3--:R-:W-:Y:S08]  /*20d0*/  HMMA.16816.F32 R76, R28.reuse, R32, R76 ;  /* 0x000000201c4c723c */ /* 0x048ff0000000184c */
[C---:B------:R-:W-:Y:S07]  /*20e0*/  HMMA.16816.F32 R56, R28.reuse, R14, R56 ;  /* 0x0000000e1c38723c */ /* 0x040fee0000001838 */
[----:B------:R-:W-:Y:S01]  /*20f0*/  IADD3 R15, R97, 0x9, RZ ;  /* 0x00000009610f7810 */ /* 0x000fe20007ffe0ff */
[----:B------:R-:W-:Y:S01]  /*2100*/  HMMA.16816.F32 R80, R28, R34, R80 ;  /* 0x000000221c50723c */ /* 0x000fe20000001850 */
[----:B------:R-:W-:-:S02]  /*2110*/  FMUL.FTZ R20, R46, c[0x0][0x2ec] ;  /* 0x0000bb002e147a20 */ /* 0x000fc40000410000 */
[----:B------:R-:W-:Y:S01]  /*2120*/  FMUL.FTZ R14, R45, c[0x0][0x2ec] ;  /* 0x0000bb002d0e7a20 */ /* 0x000fe20000410000 */
[-C--:B------:R-:W-:Y:S01]  /*2130*/  ISETP.GE.AND P6, PT, R15, R98.reuse, PT ;  /* 0x000000620f00720c */ /* 0x080fe20003fc6270 */
[----:B------:R-:W-:Y:S01]  /*2140*/  FMUL.FTZ R21, R47, c[0x0][0x2ec] ;  /* 0x0000bb002f157a20 */ /* 0x000fe20000410000 */
[----:B------:R-:W-:Y:S01]  /*2150*/  IADD3 R15, R97, 0x11, RZ ;  /* 0x00000011610f7810 */ /* 0x000fe20007ffe0ff */
[----:B------:R-:W-:Y:S01]  /*2160*/  MUFU.TANH R20, R20 ;  /* 0x0000001400147308 */ /* 0x000fe20000002400 */
[----:B----4-:R-:W-:Y:S01]  /*2170*/  HMMA.16816.F32 R76, R16, R8, R76 ;  /* 0x00000008104c723c */ /* 0x010fe2000000184c */
[----:B--2---:R-:W-:Y:S02]  /*2180*/  FSEL R6, R12, -INF , !P6 ;  /* 0xff8000000c067808 */ /* 0x004fe40007000000 */
[----:B------:R-:W-:-:S04]  /*2190*/  ISETP.GE.AND P4, PT, R15, R98, PT ;  /* 0x000000620f00720c */ /* 0x000fc80003f86270 */
[----:B------:R-:W-:Y:S01]  /*21a0*/  IADD3 R9, R97, 0x1, RZ ;  /* 0x0000000161097810 */ /* 0x000fe20007ffe0ff */
[C---:B------:R-:W-:Y:S01]  /*21b0*/  HMMA.16816.F32 R60, R16.reuse, R24, R60 ;  /* 0x00000018103c723c */ /* 0x040fe2000000183c */
[----:B------:R-:W-:Y:S02]  /*21c0*/  MUFU.TANH R14, R14 ;  /* 0x0000000e000e7308 */ /* 0x000fe40000002400 */
[-C--:B------:R-:W-:Y:S02]  /*21d0*/  ISETP.GE.AND P0, PT, R9, R98.reuse, PT ;  /* 0x000000620900720c */ /* 0x080fe40003f06270 */
[----:B------:R-:W-:Y:S02]  /*21e0*/  IADD3 R9, R97, 0x8, RZ ;  /* 0x0000000861097810 */ /* 0x000fe40007ffe0ff */
[----:B------:R-:W-:Y:S01]  /*21f0*/  FSEL R64, R64, -INF , !P0 ;  /* 0xff80000040407808 */ /* 0x000fe20004000000 */
[----:B------:R-:W-:Y:S01]  /*2200*/  HMMA.16816.F32 R56, R16, R26, R56 ;  /* 0x0000001a1038723c */ /* 0x000fe20000001838 */
[----:B------:R-:W-:Y:S01]  /*2210*/  ISETP.GE.AND P1, PT, R9, R98, PT ;  /* 0x000000620900720c */ /* 0x000fe20003f26270 */
[----:B------:R-:W-:Y:S01]  /*2220*/  FMUL.FTZ R24, R44, c[0x0][0x2ec] ;  /* 0x0000bb002c187a20 */ /* 0x000fe20000410000 */
[----:B------:R-:W-:Y:S01]  /*2230*/  IADD3 R9, R97, 0x10, RZ ;  /* 0x0000001061097810 */ /* 0x000fe20007ffe0ff */
[----:B------:R-:W-:Y:S01]  /*2240*/  MUFU.TANH R21, R21 ;  /* 0x0000001500157308 */ /* 0x000fe20000002400 */
[----:B------:R-:W-:-:S02]  /*2250*/  FSEL R48, R48, -INF , !P0 ;  /* 0xff80000030307808 */ /* 0x000fc40004000000 */
[-C--:B------:R-:W-:Y:S01]  /*2260*/  ISETP.GE.AND P5, PT, R9, R98.reuse, PT ;  /* 0x000000620900720c */ /* 0x080fe20003fa6270 */
[----:B------:R-:W-:Y:S01]  /*2270*/  HMMA.16816.F32 R80, R16, R10, R80 ;  /* 0x0000000a1050723c */ /* 0x000fe20000001850 */
[----:B------:R-:W-:Y:S01]  /*2280*/  IADD3 R9, R97, 0x18, RZ ;  /* 0x0000001861097810 */ /* 0x000fe20007ffe0ff */
[----:B------:R-:W-:Y:S01]  /*2290*/  FMUL.FTZ R76, R76, c[0x0][0x2ec] ;  /* 0x0000bb004c4c7a20 */ /* 0x000fe20000410000 */
[----:B------:R-:W-:Y:S01]  /*22a0*/  FSEL R36, R36, -INF , !P1 ;  /* 0xff80000024247808 */ /* 0x000fe20004800000 */
[----:B------:R-:W-:Y:S01]  /*22b0*/  MUFU.TANH R24, R24 ;  /* 0x0000001800187308 */ /* 0x000fe20000002400 */
[-C--:B------:R-:W-:Y:S01]  /*22c0*/  ISETP.GE.AND P3, PT, R9, R98.reuse, PT ;  /* 0x000000620900720c */ /* 0x080fe20003f66270 */
[----:B------:R-:W-:Y:S01]  /*22d0*/  FMUL.FTZ R78, R78, c[0x0][0x2ec] ;  /* 0x0000bb004e4e7a20 */ /* 0x000fe20000410000 */
[----:B------:R-:W-:Y:S01]  /*22e0*/  IADD3 R9, R97, 0x19, RZ ;  /* 0x0000001961097810 */ /* 0x000fe20007ffe0ff */
[----:B------:R-:W-:Y:S01]  /*22f0*/  FMUL.FTZ R60, R60, c[0x0][0x2ec] ;  /* 0x0000bb003c3c7a20 */ /* 0x000fe20000410000 */
[----:B------:R-:W-:Y:S01]  /*2300*/  FSEL R65, R65, -INF , !P1 ;  /* 0xff80000041417808 */ /* 0x000fe20004800000 */
[----:B------:R-:W-:Y:S01]  /*2310*/  FMUL.FTZ R62, R62, c[0x0][0x2ec] ;  /* 0x0000bb003e3e7a20 */ /* 0x000fe20000410000 */
[-C--:B------:R-:W-:Y:S01]  /*2320*/  ISETP.GE.AND P2, PT, R9, R98.reuse, PT ;  /* 0x000000620900720c */ /* 0x080fe20003f46270 */
[----:B------:R-:W-:Y:S01]  /*2330*/  MUFU.TANH R165, R60 ;  /* 0x0000003c00a57308 */ /* 0x000fe20000002400 */
[----:B------:R-:W-:Y:S01]  /*2340*/  IADD3 R9, R97, 0x20, RZ ;  /* 0x0000002061097810 */ /* 0x000fe20007ffe0ff */
[----:B------:R-:W-:Y:S01]  /*2350*/  FMUL.FTZ R61, R61, c[0x0][0x2ec] ;  /* 0x0000bb003d3d7a20 */ /* 0x000fe20000410000 */
[----:B------:R-:W-:Y:S01]  /*2360*/  FSEL R17, R50, -INF , !P6 ;  /* 0xff80000032117808 */ /* 0x000fe20007000000 */
[----:B------:R-:W-:Y:S01]  /*2370*/  FMUL.FTZ R63, R63, c[0x0][0x2ec] ;  /* 0x0000bb003f3f7a20 */ /* 0x000fe20000410000 */
[-C--:B------:R-:W-:Y:S01]  /*2380*/  ISETP.GE.AND P0, PT, R9, R98.reuse, PT ;  /* 0x000000620900720c */ /* 0x080fe20003f06270 */
[----:B------:R-:W-:Y:S01]  /*2390*/  FMUL.FTZ R56, R56, c[0x0][0x2ec] ;  /* 0x0000bb0038387a20 */ /* 0x000fe20000410000 */
[----:B------:R-:W-:Y:S01]  /*23a0*/  IADD3 R9, R97, 0x21, RZ ;  /* 0x0000002161097810 */ /* 0x000fe20007ffe0ff */
[----:B------:R-:W2:Y:S01]  /*23b0*/  MUFU.TANH R162, R62 ;  /* 0x0000003e00a27308 */ /* 0x000ea20000002400 */
[----:B------:R-:W-:Y:S01]  /*23c0*/  FMUL.FTZ R57, R57, c[0x0][0x2ec] ;  /* 0x0000bb0039397a20 */ /* 0x000fe20000410000 */
[----:B-1----:R-:W-:Y:S01]  /*23d0*/  FSEL R12, R51, -INF , !P5 ;  /* 0xff800000330c7808 */ /* 0x002fe20006800000 */
[----:B------:R-:W-:Y:S01]  /*23e0*/  FMUL.FTZ R58, R58, c[0x0][0x2ec] ;  /* 0x0000bb003a3a7a20 */ /* 0x000fe20000410000 */
[-C--:B------:R-:W-:Y:S01]  /*23f0*/  ISETP.GE.AND P1, PT, R9, R98.reuse, PT ;  /* 0x000000620900720c */ /* 0x080fe20003f26270 */
[----:B------:R-:W-:Y:S01]  /*2400*/  FMUL.FTZ R59, R59, c[0x0][0x2ec] ;  /* 0x0000bb003b3b7a20 */ /* 0x000fe20000410000 */
[----:B------:R-:W-:Y:S01]  /*2410*/  IADD3 R9, R97, 0x28, RZ ;  /* 0x0000002861097810 */ /* 0x000fe20007ffe0ff */
[----:B------:R-:W-:Y:S01]  /*2420*/  FMUL.FTZ R77, R77, c[0x0][0x2ec] ;  /* 0x0000bb004d4d7a20 */ /* 0x000fe20000410000 */
[----:B------:R-:W-:Y:S01]  /*2430*/  MUFU.TANH R159, R61 ;  /* 0x0000003d009f7308 */ /* 0x000fe20000002400 */
[----:B------:R-:W-:Y:S01]  /*2440*/  FMUL.FTZ R79, R79, c[0x0][0x2ec] ;  /* 0x0000bb004f4f7a20 */ /* 0x000fe20000410000 */
[-C--:B------:R-:W-:Y:S01]  /*2450*/  ISETP.GE.AND P6, PT, R9, R98.reuse, PT ;  /* 0x000000620900720c */ /* 0x080fe20003fc6270 */
[----:B------:R-:W-:Y:S01]  /*2460*/  FMUL.FTZ R80, R80, c[0x0][0x2ec] ;  /* 0x0000bb0050507a20 */ /* 0x000fe20000410000 */
[----:B------:R-:W-:Y:S01]  /*2470*/  IADD3 R9, R97, 0x29, RZ ;  /* 0x0000002961097810 */ /* 0x000fe20007ffe0ff */
[----:B------:R-:W-:Y:S01]  /*2480*/  FMUL.FTZ R82, R82, c[0x0][0x2ec] ;  /* 0x0000bb0052527a20 */ /* 0x000fe20000410000 */
[----:B------:R-:W-:Y:S01]  /*2490*/  FSEL R15, R13, -INF , !P5 ;  /* 0xff8000000d0f7808 */ /* 0x000fe20006800000 */
[----:B------:R-:W-:Y:S01]  /*24a0*/  FMUL.FTZ R81, R81, c[0x0][0x2ec] ;  /* 0x0000bb0051517a20 */ /* 0x000fe20000410000 */
[----:B------:R-:W1:Y:S01]  /*24b0*/  MUFU.TANH R172, R63 ;  /* 0x0000003f00ac7308 */ /* 0x000e620000002400 */
[----:B------:R-:W-:Y:S01]  /*24c0*/  FMUL.FTZ R83, R83, c[0x0][0x2ec] ;  /* 0x0000bb0053537a20 */ /* 0x000fe20000410000 */
[----:B------:R-:W-:-:S02]  /*24d0*/  ISETP.GE.AND P5, PT, R9, R98, PT ;  /* 0x000000620900720c */ /* 0x000fc40003fa6270 */
[----:B--2---:R-:W-:Y:S02]  /*24e0*/  FSEL R162, R162, -INF , !P0 ;  /* 0xff800000a2a27808 */ /* 0x004fe40004000000 */
[----:B------:R-:W-:Y:S02]  /*24f0*/  FSEL R165, R165, -INF , !P0 ;  /* 0xff800000a5a57808 */ /* 0x000fe40004000000 */
[----:B------:R-:W-:Y:S01]  /*2500*/  MUFU.TANH R157, R56 ;  /* 0x00000038009d7308 */ /* 0x000fe20000002400 */
[----:B------:R-:W-:Y:S02]  /*2510*/  IADD3 R9, R97, 0x30, RZ ;  /* 0x0000003061097810 */ /* 0x000fe40007ffe0ff */
[----:B------:R-:W-:Y:S02]  /*2520*/  ISETP.GE.AND P0, PT, R98, 0x41, PT ;  /* 0x000000416200780c */ /* 0x000fe40003f06270 */
[----:B------:R-:W-:Y:S02]  /*2530*/  FSEL R10, R38, -INF , !P4 ;  /* 0xff800000260a7808 */ /* 0x000fe40006000000 */
[----:B------:R-:W-:Y:S01]  /*2540*/  FSEL R13, R37, -INF , !P4 ;  /* 0xff800000250d7808 */ /* 0x000fe20006000000 */
[----:B------:R-:W-:Y:S01]  /*2550*/  MUFU.TANH R163, R57 ;  /* 0x0000003900a37308 */ /* 0x000fe20000002400 */
[----:B------:R-:W-:-:S02]  /*2560*/  ISETP.GE.AND P4, PT, R9, R98, PT ;  /* 0x000000620900720c */ /* 0x000fc40003f86270 */
[C---:B------:R-:W-:Y:S02]  /*2570*/  IADD3 R9, R97.reuse, 0x31, RZ ;  /* 0x0000003161097810 */ /* 0x040fe40007ffe0ff */
[C---:B------:R-:W-:Y:S02]  /*2580*/  IADD3 R19, R97.reuse, 0x38, RZ ;  /* 0x0000003861137810 */ /* 0x040fe40007ffe0ff */
[----:B------:R-:W-:Y:S01]  /*2590*/  IADD3 R97, R97, 0x39, RZ ;  /* 0x0000003961617810 */ /* 0x000fe20007ffe0ff */
[----:B------:R-:W2:Y:S01]  /*25a0*/  MUFU.TANH R164, R58 ;  /* 0x0000003a00a47308 */ /* 0x000ea20000002400 */
[----:B------:R-:W-:Y:S02]  /*25b0*/  FSEL R8, R20, -INF , !P3 ;  /* 0xff80000014087808 */ /* 0x000fe40005800000 */
[----:B------:R-:W-:Y:S02]  /*25c0*/  FSEL R11, R24, -INF , !P3 ;  /* 0xff800000180b7808 */ /* 0x000fe40005800000 */
[----:B------:R-:W-:-:S02]  /*25d0*/  ISETP.GE.AND P3, PT, R9, R98, PT ;  /* 0x000000620900720c */ /* 0x000fc40003f66270 */
[----:B------:R-:W-:Y:S01]  /*25e0*/  FSEL R0, R21, -INF , !P2 ;  /* 0xff80000015007808 */ /* 0x000fe20005000000 */
[----:B------:R-:W3:Y:S01]  /*25f0*/  MUFU.TANH R170, R59 ;  /* 0x0000003b00aa7308 */ /* 0x000ee20000002400 */
[----:B------:R-:W-:Y:S02]  /*2600*/  FSEL R9, R14, -INF , !P2 ;  /* 0xff8000000e097808 */ /* 0x000fe40005000000 */
[----:B-1----:R-:W-:Y:S02]  /*2610*/  FSEL R172, R172, -INF , !P1 ;  /* 0xff800000acac7808 */ /* 0x002fe40004800000 */
[----:B------:R-:W-:Y:S02]  /*2620*/  FSEL R159, R159, -INF , !P1 ;  /* 0xff8000009f9f7808 */ /* 0x000fe40004800000 */
[-C--:B------:R-:W-:Y:S01]  /*2630*/  ISETP.GE.AND P2, PT, R19, R98.reuse, PT ;  /* 0x000000621300720c */ /* 0x080fe20003f46270 */
[----:B------:R-:W1:Y:S01]  /*2640*/  MUFU.TANH R169, R76 ;  /* 0x0000004c00a97308 */ /* 0x000e620000002400 */
[----:B------:R-:W-:-:S02]  /*2650*/  ISETP.GE.AND P1, PT, R97, R98, PT ;  /* 0x000000626100720c */ /* 0x000fc40003f26270 */
[----:B--2---:R-:W-:Y:S02]  /*2660*/  FSEL R164, R164, -INF , !P6 ;  /* 0xff800000a4a47808 */ /* 0x004fe40007000000 */
[----:B------:R-:W-:Y:S02]  /*2670*/  FSEL R157, R157, -INF , !P6 ;  /* 0xff8000009d9d7808 */ /* 0x000fe40007000000 */
[----:B------:R-:W-:Y:S01]  /*2680*/  FSEL R163, R163, -INF , !P5 ;  /* 0xff800000a3a37808 */ /* 0x000fe20006800000 */
[----:B------:R-:W2:Y:S01]  /*2690*/  MUFU.TANH R166, R78 ;  /* 0x0000004e00a67308 */ /* 0x000ea20000002400 */
[----:B---3--:R-:W-:-:S07]  /*26a0*/  FSEL R170, R170, -INF , !P5 ;  /* 0xff800000aaaa7808 */ /* 0x008fce0006800000 */
[----:B------:R-:W3:Y:S01]  /*26b0*/  MUFU.TANH R167, R77 ;  /* 0x0000004d00a77308 */ /* 0x000ee20000002400 */
[----:B-1----:R-:W-:-:S07]  /*26c0*/  FSEL R169, R169, -INF , !P4 ;  /* 0xff800000a9a97808 */ /* 0x002fce0006000000 */
[----:B------:R-:W1:Y:S01]  /*26d0*/  MUFU.TANH R142, R79 ;  /* 0x0000004f008e7308 */ /* 0x000e620000002400 */
[----:B--2---:R-:W-:-:S07]  /*26e0*/  FSEL R166, R166, -INF , !P4 ;  /* 0xff800000a6a67808 */ /* 0x004fce0006000000 */
[----:B------:R-:W2:Y:S01]  /*26f0*/  MUFU.TANH R143, R80 ;  /* 0x00000050008f7308 */ /* 0x000ea20000002400 */
[----:B---3--:R-:W-:-:S07]  /*2700*/  FSEL R167, R167, -INF , !P3 ;  /* 0xff800000a7a77808 */ /* 0x008fce0005800000 */
[----:B------:R-:W3:Y:S01]  /*2710*/  MUFU.TANH R140, R82 ;  /* 0x00000052008c7308 */ /* 0x000ee20000002400 */
[----:B-1----:R-:W-:-:S07]  /*2720*/  FSEL R142, R142, -INF , !P3 ;  /* 0xff8000008e8e7808 */ /* 0x002fce0005800000 */
[----:B------:R-:W1:Y:S01]  /*2730*/  MUFU.TANH R160, R83 ;  /* 0x0000005300a07308 */ /* 0x000e620000002400 */
[----:B--2---:R-:W-:-:S07]  /*2740*/  FSEL R143, R143, -INF , !P2 ;  /* 0xff8000008f8f7808 */ /* 0x004fce0005000000 */
[----:B------:R-:W2:Y:S01]  /*2750*/  MUFU.TANH R141, R81 ;  /* 0x00000051008d7308 */ /* 0x000ea20000002400 */
[----:B---3--:R-:W-:Y:S02]  /*2760*/  FSEL R140, R140, -INF , !P2 ;  /* 0xff8000008c8c7808 */ /* 0x008fe40005000000 */
[----:B-1----:R-:W-:Y:S02]  /*2770*/  FSEL R160, R160, -INF , !P1 ;  /* 0xff800000a0a07808 */ /* 0x002fe40004800000 */
[----:B--2---:R-:W-:Y:S01]  /*2780*/  FSEL R141, R141, -INF , !P1 ;  /* 0xff8000008d8d7808 */ /* 0x004fe20004800000 */
        /* <DEDUP_REMOVED lines=22> */
.L_x_32:
        /* <DEDUP_REMOVED lines=31> */
[----:B-1----:R-:W1:Y:S03]  /*2ae0*/  SHFL.BFLY PT, R19, R14, 0x2, 0x1f ;  /* 0x0c401f000e137f89 */ /* 0x002e6600000e0000 */
[-C--:B------:R-:W-:Y:S01]  /*2af0*/  LEA R197, R5, R200.reuse, 0x1 ;  /* 0x000000c805c57211 */ /* 0x080fe200078e08ff */
[----:B------:R-:W2:Y:S01]  /*2b00*/  SHFL.BFLY PT, R4, R21, 0x2, 0x1f ;  /* 0x0c401f0015047f89 */ /* 0x000ea200000e0000 */
[----:B------:R-:W-:-:S03]  /*2b10*/  LEA R198, R7, R200, 0x1 ;  /* 0x000000c807c67211 */ /* 0x000fc600078e08ff */
[----:B------:R-:W-:Y:S01]  /*2b20*/  LDSM.16.MT88.4 R40, [R200+0x14000] ;  /* 0x01400000c828783b */ /* 0x000fe20000004200 */
[----:B------:R-:W-:-:S03]  /*2b30*/  LEA R196, R5, R198, 0x1 ;  /* 0x000000c605c47211 */ /* 0x000fc600078e08ff */
[----:B------:R-:W-:Y:S04]  /*2b40*/  LDSM.16.MT88.4 R56, [R197+0x14000] ;  /* 0x01400000c538783b */ /* 0x000fe80000004200 */
[----:B------:R-:W-:Y:S04]  /*2b50*/  LDSM.16.MT88.4 R124, [R200+0x12000] ;  /* 0x01200000c87c783b */ /* 0x000fe80000004200 */
[----:B------:R-:W-:Y:S01]  /*2b60*/  LDSM.16.MT88.4 R116, [R198+0x12000] ;  /* 0x01200000c674783b */ /* 0x000fe20000004200 */
[----:B-1----:R-:W-:-:S03]  /*2b70*/  FMNMX.FTZ R19, R14, R19, !PT ;  /* 0x000000130e137209 */ /* 0x002fc60007810000 */
[----:B------:R-:W-:Y:S01]  /*2b80*/  LDSM.16.MT88.4 R108, [R197+0x12000] ;  /* 0x01200000c56c783b */ /* 0x000fe20000004200 */
[----:B--2---:R-:W-:-:S03]  /*2b90*/  FMNMX.FTZ R4, R21, R4, !PT ;  /* 0x0000000415047209 */ /* 0x004fc60007810000 */
[----:B------:R-:W1:Y:S04]  /*2ba0*/  SHFL.BFLY PT, R132, R19, 0x1, 0x1f ;  /* 0x0c201f0013847f89 */ /* 0x000e6800000e0000 */
[----:B------:R-:W2:Y:S04]  /*2bb0*/  SHFL.BFLY PT, R3, R4, 0x1, 0x1f ;  /* 0x0c201f0004037f89 */ /* 0x000ea800000e0000 */
[----:B------:R-:W3:Y:S04]  /*2bc0*/  LDSM.16.MT88.4 R100, [R196+0x12000] ;  /* 0x01200000c464783b */ /* 0x000ee80000004200 */
[----:B------:R-:W-:Y:S04]  /*2bd0*/  LDSM.16.MT88.4 R72, [R200+0x16000] ;  /* 0x01600000c848783b */ /* 0x000fe80000004200 */
[----:B------:R-:W-:Y:S04]  /*2be0*/  LDSM.16.MT88.4 R80, [R198+0x16000] ;  /* 0x01600000c650783b */ /* 0x000fe80000004200 */
[----:B------:R-:W-:Y:S01]  /*2bf0*/  LDSM.16.MT88.4 R88, [R197+0x16000] ;  /* 0x01600000c558783b */ /* 0x000fe20000004200 */
[----:B-1----:R-:W-:-:S03]  /*2c00*/  FMNMX.FTZ R132, R19, R132, !PT ;  /* 0x0000008413847209 */ /* 0x002fc60007810000 */
[----:B------:R-:W-:Y:S01]  /*2c10*/  LDSM.16.MT88.4 R136, [R198+0x12800] ;  /* 0x01280000c688783b */ /* 0x000fe20000004200 */
[----:B--2---:R-:W-:Y:S01]  /*2c20*/  FMNMX.FTZ R3, R4, R3, !PT ;  /* 0x0000000304037209 */ /* 0x004fe20007810000 */
[C---:B------:R-:W-:Y:S01]  /*2c30*/  FMUL.FTZ R168, R132.reuse, c[0x0][0x23c] ;  /* 0x00008f0084a87a20 */ /* 0x040fe20000410000 */
[----:B------:R-:W-:Y:S01]  /*2c40*/  FSETP.NEU.FTZ.AND P1, PT, R132, -INF , PT ;  /* 0xff8000008400780b */ /* 0x000fe20003f3d000 */
[----:B------:R-:W-:Y:S02]  /*2c50*/  LDSM.16.MT88.4 R32, [R197+0x12800] ;  /* 0x01280000c520783b */ /* 0x000fe40000004200 */
        /* <DEDUP_REMOVED lines=19> */
[----:B------:R-:W4:Y:S01]  /*2d90*/  LDSM.16.MT88.4 R64, [R196+0x14000] ;  /* 0x01400000c440783b */ /* 0x000f220000004200 */
[--C-:B------:R-:W-:Y:S02]  /*2da0*/  FFMA.FTZ R133, R9, c[0x0][0x23c], -R168.reuse ;  /* 0x00008f0009857a23 */ /* 0x100fe400000108a8 */
[--C-:B------:R-:W-:Y:S01]  /*2db0*/  FFMA.FTZ R134, R10, c[0x0][0x23c], -R161.reuse ;  /* 0x00008f000a867a23 */ /* 0x100fe200000108a1 */
[----:B------:R-:W5:Y:S01]  /*2dc0*/  LDSM.16.MT88.4 R4, [R196+0x16000] ;  /* 0x01600000c404783b */ /* 0x000f620000004200 */
[----:B------:R-:W-:Y:S01]  /*2dd0*/  FFMA.FTZ R135, R8, c[0x0][0x23c], -R161 ;  /* 0x00008f0008877a23 */ /* 0x000fe200000108a1 */
[----:B------:R-:W-:Y:S01]  /*2de0*/  MUFU.EX2 R149, R149 ;  /* 0x0000009500957308 */ /* 0x000fe20000000800 */
[--C-:B------:R-:W-:Y:S01]  /*2df0*/  FFMA.FTZ R150, R15, c[0x0][0x23c], -R168.reuse ;  /* 0x00008f000f967a23 */ /* 0x100fe200000108a8 */
[----:B------:R-:W1:Y:S01]  /*2e00*/  LDSM.16.MT88.4 R8, [R200+0x14800] ;  /* 0x01480000c808783b */ /* 0x000e620000004200 */
[----:B------:R-:W-:-:S02]  /*2e10*/  FFMA.FTZ R145, R13, c[0x0][0x23c], -R168 ;  /* 0x00008f000d917a23 */ /* 0x000fc400000108a8 */
[--C-:B------:R-:W-:Y:S01]  /*2e20*/  FFMA.FTZ R147, R12, c[0x0][0x23c], -R161.reuse ;  /* 0x00008f000c937a23 */ /* 0x100fe200000108a1 */
[----:B------:R-:W-:Y:S01]  /*2e30*/  LDSM.16.MT88.4 R24, [R198+0x14800] ;  /* 0x01480000c618783b */ /* 0x000fe20000004200 */
[----:B------:R-:W-:Y:S01]  /*2e40*/  FFMA.FTZ R0, R0, c[0x0][0x23c], -R161 ;  /* 0x00008f0000007a23 */ /* 0x000fe200000108a1 */
[----:B------:R-:W3:Y:S01]  /*2e50*/  MUFU.EX2 R146, R146 ;  /* 0x0000009200927308 */ /* 0x000ee20000000800 */
[----:B--2---:R-:W-:Y:S01]  /*2e60*/  F2FP.PACK_AB R96, R151, R152 ;  /* 0x000000989760723e */ /* 0x004fe200000000ff */
[----:B------:R-:W2:Y:S01]  /*2e70*/  LDSM.16.MT88.4 R12, [R196+0x14800] ;  /* 0x01480000c40c783b */ /* 0x000ea20000004200 */
[--C-:B------:R-:W-:Y:S02]  /*2e80*/  FFMA.FTZ R156, R165, c[0x0][0x23c], -R168.reuse ;  /* 0x00008f00a59c7a23 */ /* 0x100fe400000108a8 */
[--C-:B------:R-:W-:Y:S02]  /*2e90*/  FFMA.FTZ R158, R163, c[0x0][0x23c], -R168.reuse ;  /* 0x00008f00a39e7a23 */ /* 0x100fe400000108a8 */
[--C-:B------:R-:W-:Y:S01]  /*2ea0*/  FFMA.FTZ R159, R159, c[0x0][0x23c], -R168.reuse ;  /* 0x00008f009f9f7a23 */ /* 0x100fe200000108a8 */
[----:B------:R-:W-:Y:S01]  /*2eb0*/  MUFU.EX2 R153, R153 ;  /* 0x0000009900997308 */ /* 0x000fe20000000800 */
[----:B------:R-:W-:-:S02]  /*2ec0*/  FFMA.FTZ R157, R157, c[0x0][0x23c], -R168 ;  /* 0x00008f009d9d7a23 */ /* 0x000fc400000108a8 */
[--C-:B------:R-:W-:Y:S02]  /*2ed0*/  FFMA.FTZ R162, R162, c[0x0][0x23c], -R161.reuse ;  /* 0x00008f00a2a27a23 */ /* 0x100fe400000108a1 */
[--C-:B------:R-:W-:Y:S02]  /*2ee0*/  FFMA.FTZ R163, R172, c[0x0][0x23c], -R161.reuse ;  /* 0x00008f00aca37a23 */ /* 0x100fe400000108a1 */
[--C-:B------:R-:W-:Y:S01]  /*2ef0*/  FFMA.FTZ R164, R164, c[0x0][0x23c], -R161.reuse ;  /* 0x00008f00a4a47a23 */ /* 0x100fe200000108a1 */
[----:B------:R-:W4:Y:S01]  /*2f00*/  MUFU.EX2 R154, R154 ;  /* 0x0000009a009a7308 */ /* 0x000f220000000800 */
[----:B---3--:R-:W-:Y:S01]  /*2f10*/  F2FP.PACK_AB R98, R146, R149 ;  /* 0x000000959262723e */ /* 0x008fe200000000ff */
[----:B------:R-:W-:Y:S02]  /*2f20*/  FFMA.FTZ R165, R170, c[0x0][0x23c], -R161 ;  /* 0x00008f00aaa57a23 */ /* 0x000fe400000108a1 */
[--C-:B------:R-:W-:Y:S02]  /*2f30*/  FFMA.FTZ R170, R167, c[0x0][0x23c], -R168.reuse ;  /* 0x00008f00a7aa7a23 */ /* 0x100fe400000108a8 */
[----:B------:R-:W-:-:S02]  /*2f40*/  FFMA.FTZ R169, R169, c[0x0][0x23c], -R168 ;  /* 0x00008f00a9a97a23 */ /* 0x000fc400000108a8 */
[----:B------:R-:W-:Y:S01]  /*2f50*/  MUFU.EX2 R155, R155 ;  /* 0x0000009b009b7308 */ /* 0x000fe20000000800 */
[--C-:B------:R-:W-:Y:S02]  /*2f60*/  FFMA.FTZ R167, R143, c[0x0][0x23c], -R168.reuse ;  /* 0x00008f008fa77a23 */ /* 0x100fe400000108a8 */
[----:B------:R-:W-:Y:S02]  /*2f70*/  FFMA.FTZ R168, R141, c[0x0][0x23c], -R168 ;  /* 0x00008f008da87a23 */ /* 0x000fe400000108a8 */
[--C-:B------:R-:W-:Y:S02]  /*2f80*/  FFMA.FTZ R166, R166, c[0x0][0x23c], -R161.reuse ;  /* 0x00008f00a6a67a23 */ /* 0x100fe400000108a1 */
[--C-:B------:R-:W-:Y:S01]  /*2f90*/  FFMA.FTZ R171, R142, c[0x0][0x23c], -R161.reuse ;  /* 0x00008f008eab7a23 */ /* 0x100fe200000108a1 */
[----:B------:R-:W3:Y:S01]  /*2fa0*/  MUFU.EX2 R148, R148 ;  /* 0x0000009400947308 */ /* 0x000ee20000000800 */
[----:B----4-:R-:W-:Y:S01]  /*2fb0*/  F2FP.PACK_AB R97, R154, R153 ;  /* 0x000000999a61723e */ /* 0x010fe200000000ff */
[----:B------:R-:W-:-:S02]  /*2fc0*/  FFMA.FTZ R172, R140, c[0x0][0x23c], -R161 ;  /* 0x00008f008cac7a23 */ /* 0x000fc400000108a1 */
[----:B------:R-:W-:Y:S01]  /*2fd0*/  FFMA.FTZ R227, R160, c[0x0][0x23c], -R161 ;  /* 0x00008f00a0e37a23 */ /* 0x000fe200000108a1 */
[----:B------:R-:W-:Y:S01]  /*2fe0*/  LDSM.16.MT88.4 R140, [R198+0x13800] ;  /* 0x01380000c68c783b */ /* 0x000fe20000004200 */
[----:B------:R-:W-:Y:S02]  /*2ff0*/  FADD.FTZ R152, R152, R151 ;  /* 0x0000009798987221 */ /* 0x000fe40000010000 */
[----:B------:R-:W-:Y:S01]  /*3000*/  MUFU.EX2 R150, R150 ;  /* 0x0000009600967308 */ /* 0x000fe20000000800 */
[----:B------:R-:W-:Y:S02]  /*3010*/  FADD.FTZ R154, R153, R154 ;  /* 0x0000009a999a7221 */ /* 0x000fe40000010000 */
[----:B------:R-:W-:-:S04]  /*3020*/  FADD.FTZ R149, R149, R152 ;  /* 0x0000009895957221 */ /* 0x000fc80000010000 */
[----:B------:R-:W-:Y:S01]  /*3030*/  FADD.FTZ R149, R146, R149 ;  /* 0x0000009592957221 */ /* 0x000fe20000010000 */
[----:B---3--:R-:W-:Y:S01]  /*3040*/  F2FP.PACK_AB R99, R148, R155 ;  /* 0x0000009b9463723e */ /* 0x008fe200000000ff */
[----:B------:R-:W3:Y:S01]  /*3050*/  MUFU.EX2 R145, R145 ;  /* 0x0000009100917308 */ /* 0x000ee20000000800 */
[----:B------:R-:W-:-:S04]  /*3060*/  FADD.FTZ R155, R155, R154 ;  /* 0x0000009a9b9b7221 */ /* 0x000fc80000010000 */
        /* <DEDUP_REMOVED lines=17> */
[C---:B-1----:R-:W-:Y:S02]  /*3180*/  HMMA.16816.F32 R44, R96.reuse, R48, RZ ;  /* 0x00000030602c723c */ /* 0x042fe400000018ff */
        /* <DEDUP_REMOVED lines=27> */
[C---:B-----5:R-:W-:Y:S07]  /*3340*/  HMMA.16816.F32 R92, R96.reuse, R4, RZ ;  /* 0x00000004605c723c */ /* 0x060fee00000018ff */
[----:B---3--:R-:W-:Y:S01]  /*3350*/  F2FP.PACK_AB R4, R145, R150 ;  /* 0x000000969104723e */ /* 0x008fe200000000ff */
        /* <DEDUP_REMOVED lines=11> */
[----:B------:R-:W-:Y:S01]  /*3410*/  HMMA.16816.F32 R36, R4, R8, R36 ;  /* 0x000000080424723c */ /* 0x000fe20000001824 */
[----:B------:R-:W-:-:S07]  /*3420*/  FADD.FTZ R135, R0, R135 ;  /* 0x0000008700877221 */ /* 0x000fce0000010000 */
        /* <DEDUP_REMOVED lines=8> */
[C---:B--2---:R-:W-:Y:S08]  /*34b0*/  HMMA.16816.F32 R60, R4.reuse, R12, R60 ;  /* 0x0000000c043c723c */ /* 0x044ff0000000183c */
[C---:B------:R-:W-:Y:S01]  /*34c0*/  HMMA.16816.F32 R64, R4.reuse, R14, R64 ;  /* 0x0000000e0440723c */ /* 0x040fe20000001840 */
[----:B------:R-:W2:Y:S07]  /*34d0*/  LDSM.16.MT88.4 R12, [R196+0x16800] ;  /* 0x01680000c40c783b */ /* 0x000eae0000004200 */
[C---:B---3--:R-:W-:Y:S08]  /*34e0*/  HMMA.16816.F32 R76, R4.reuse, R8, R76 ;  /* 0x00000008044c723c */ /* 0x048ff0000000184c */
[C---:B------:R-:W-:Y:S01]  /*34f0*/  HMMA.16816.F32 R80, R4.reuse, R10, R80 ;  /* 0x0000000a0450723c */ /* 0x040fe20000001850 */
[----:B------:R-:W3:Y:S07]  /*3500*/  LDSM.16.MT88.4 R8, [R200+0x13000] ;  /* 0x01300000c808783b */ /* 0x000eee0000004200 */
[C---:B----4-:R-:W-:Y:S08]  /*3510*/  HMMA.16816.F32 R84, R4.reuse, R16, R84 ;  /* 0x000000100454723c */ /* 0x050ff00000001854 */
[C---:B------:R-:W-:Y:S01]  /*3520*/  HMMA.16816.F32 R88, R4.reuse, R18, R88 ;  /* 0x000000120458723c */ /* 0x040fe20000001858 */
[----:B------:R-:W4:Y:S07]  /*3530*/  LDSM.16.MT88.4 R16, [R198+0x13000] ;  /* 0x01300000c610783b */ /* 0x000f2e0000004200 */
        /* <DEDUP_REMOVED lines=16> */
[----:B------:R-:W-:Y:S01]  /*3640*/  HMMA.16816.F32 R96, R4, R14, R96 ;  /* 0x0000000e0460723c */ /* 0x000fe20000001860 */
[----:B------:R-:W2:Y:S06]  /*3650*/  LDSM.16.MT88.4 R12, [R200+0x15000] ;  /* 0x01500000c80c783b */ /* 0x000eac0000004200 */
[----:B------:R-:W-:Y:S01]  /*3660*/  F2FP.PACK_AB R4, R159, R156 ;  /* 0x0000009c9f04723e */ /* 0x000fe200000000ff */
[----:B------:R-:W-:Y:S01]  /*3670*/  FADD.FTZ R156, R156, R133 ;  /* 0x000000859c9c7221 */ /* 0x000fe20000010000 */
[----:B-1----:R-:W-:Y:S01]  /*3680*/  F2FP.PACK_AB R5, R163, R162 ;  /* 0x000000a2a305723e */ /* 0x002fe200000000ff */
[----:B------:R-:W-:Y:S01]  /*3690*/  FADD.FTZ R162, R162, R135 ;  /* 0x00000087a2a27221 */ /* 0x000fe20000010000 */
[----:B------:R-:W-:Y:S01]  /*36a0*/  F2FP.PACK_AB R6, R158, R157 ;  /* 0x0000009d9e06723e */ /* 0x000fe200000000ff */
[----:B------:R-:W-:Y:S01]  /*36b0*/  FADD.FTZ R156, R159, R156 ;  /* 0x0000009c9f9c7221 */ /* 0x000fe20000010000 */
[----:B------:R-:W-:Y:S01]  /*36c0*/  F2FP.PACK_AB R7, R165, R164 ;  /* 0x000000a4a507723e */ /* 0x000fe200000000ff */
[----:B------:R-:W-:-:S02]  /*36d0*/  FADD.FTZ R163, R163, R162 ;  /* 0x000000a2a3a37221 */ /* 0x000fc40000010000 */
[----:B------:R-:W-:Y:S02]  /*36e0*/  FADD.FTZ R157, R157, R156 ;  /* 0x0000009c9d9d7221 */ /* 0x000fe40000010000 */
[----:B------:R-:W-:Y:S02]  /*36f0*/  FADD.FTZ R164, R164, R163 ;  /* 0x000000a3a4a47221 */ /* 0x000fe40000010000 */
[----:B---3--:R-:W-:Y:S01]  /*3700*/  HMMA.16816.F32 R128, R4, R8, R128 ;  /* 0x000000080480723c */ /* 0x008fe20000001880 */
[----:B------:R-:W-:Y:S02]  /*3710*/  FADD.FTZ R158, R158, R157 ;  /* 0x0000009d9e9e7221 */ /* 0x000fe40000010000 */
[----:B------:R-:W-:-:S05]  /*3720*/  FADD.FTZ R165, R165, R164 ;  /* 0x000000a4a5a57221 */ /* 0x000fca0000010000 */
[C---:B------:R-:W-:Y:S01]  /*3730*/  HMMA.16816.F32 R124, R4.reuse, R10, R124 ;  /* 0x0000000a047c723c */ /* 0x040fe2000000187c */
[----:B------:R-:W1:Y:S07]  /*3740*/  LDSM.16.MT88.4 R8, [R197+0x15000] ;  /* 0x01500000c508783b */ /* 0x000e6e0000004200 */
[C---:B----4-:R-:W-:Y:S08]  /*3750*/  HMMA.16816.F32 R120, R4.reuse, R16, R120 ;  /* 0x000000100478723c */ /* 0x050ff00000001878 */
        /* <DEDUP_REMOVED lines=79> */
.L_x_36:
        /* <DEDUP_REMOVED lines=23> */
.L_x_34:
[----:B------:R-:W-:Y:S01]  /*3dc0*/  SHF.R.S32.HI R2, RZ, 0x1f, R215 ;  /* 0x0000001fff027819 */ /* 0x000fe200000114d7 */
[----:B------:R-:W-:Y:S04]  /*3dd0*/  DEPBAR.LE SB0, 0x0 ;  /* 0x000080000000791a */ /* 0x000fe80000000000 */
[----:B------:R-:W-:Y:S01]  /*3de0*/  BAR.SYNC.DEFER_BLOCKING 0x0 ;  /* 0x0000000000007b1d */ /* 0x000fe20000010000 */
[----:B------:R-:W-:Y:S02]  /*3df0*/  IMAD R2, R2, c[0x0][0x1a0], RZ ;  /* 0x0000680002027a24 */ /* 0x000fe400078e02ff */
[C---:B------:R-:W-:Y:S04]  /*3e00*/  IMAD.WIDE.U32 R132, R215.reuse, c[0x0][0x1a0], RZ ;  /* 0x00006800d7847a25 */ /* 0x040fe800078e00ff */
[----:B------:R-:W-:Y:S01]  /*3e10*/  IMAD R2, R215, c[0x0][0x1a4], R2 ;  /* 0x00006900d7027a24 */ /* 0x000fe200078e0202 */
[C---:B------:R-:W-:Y:S04]  /*3e20*/  LEA R3, P0, R132.reuse, R216, 0x6 ;  /* 0x000000d884037211 */ /* 0x040fe800078030ff */
[----:B------:R-:W-:Y:S02]  /*3e30*/  IADD3 R2, R133, R2, RZ ;  /* 0x0000000285027210 */ /* 0x000fe40007ffe0ff */
[C---:B------:R-:W-:Y:S02]  /*3e40*/  LEA R230, P1, R3.reuse, c[0x0][0x170], 0x1 ;  /* 0x00005c0003e67a11 */ /* 0x040fe400078208ff */
        /* <DEDUP_REMOVED lines=8> */
[----:B------:R-:W-:Y:S06]  /*3ed0*/  ISETP.GT.AND P0, PT, R215, RZ, PT ;  /* 0x000000ffd700720c */ /* 0x000fec0003f04270 */
[----:B------:R1:W-:Y:S07]  /*3ee0*/  LDGSTS.E.BYPASS.LTC128B.128 [R212+0x14000], [R230.64+0x80] ;  /* 0x14000080e6d47fae */ /* 0x0003ee000b901d46 */
[----:B------:R1:W-:Y:S07]  /*3ef0*/  LDGSTS.E.BYPASS.LTC128B.128 [R212+0x16000], [R230.64+0x100] ;  /* 0x16000100e6d47fae */ /* 0x0003ee000b901d46 */
[----:B------:R2:W-:Y:S07]  /*3f00*/  LDGSTS.E.BYPASS.LTC128B.128 [R212+0x13000], [R132.64] ;  /* 0x1300000084d47fae */ /* 0x0005ee000b901d46 */
[----:B------:R2:W-:Y:S07]  /*3f10*/  LDGSTS.E.BYPASS.LTC128B.128 [R212+0x15000], [R132.64+0x80] ;  /* 0x1500008084d47fae */ /* 0x0005ee000b901d46 */
[----:B------:R2:W-:Y:S07]  /*3f20*/  LDGSTS.E.BYPASS.LTC128B.128 [R212+0x17000], [R132.64+0x100] ;  /* 0x1700010084d47fae */ /* 0x0005ee000b901d46 */
[----:B------:R-:W-:Y:S07]  /*3f30*/  LDSM.16.M88.4 R136, [R206] ;  /* 0x00000000ce88783b */ /* 0x000fee0000000200 */
[----:B------:R-:W3:Y:S07]  /*3f40*/  LDSM.16.M88.4 R140, [R205+0xc000] ;  /* 0x00c00000cd8c783b */ /* 0x000eee0000000200 */
[----:B------:R-:W4:Y:S07]  /*3f50*/  LDSM.16.M88.4 R144, [R205+0xc800] ;  /* 0x00c80000cd90783b */ /* 0x000f2e0000000200 */
[----:B------:R-:W5:Y:S07]  /*3f60*/  LDSM.16.M88.4 R148, [R205+0xd000] ;  /* 0x00d00000cd94783b */ /* 0x000f6e0000000200 */
[----:B------:R-:W0:Y:S07]  /*3f70*/  LDGDEPBAR ;  /* 0x00000000000079af */ /* 0x000e2e0000000000 */
[----:B------:R-:W1:Y:S07]  /*3f80*/  LDSM.16.M88.4 R152, [R205+0xd800] ;  /* 0x00d80000cd98783b */ /* 0x000e6e0000000200 */
[----:B------:R-:W-:Y:S01]  /*3f90*/  LDSM.16.M88.4 R156, [R204] ;  /* 0x00000000cc9c783b */ /* 0x000fe20000000200 */
[C---:B---3--:R-:W-:Y:S06]  /*3fa0*/  HMMA.16816.F32 R4, R136.reuse, R140, RZ ;  /* 0x0000008c8804723c */ /* 0x048fec00000018ff */
[----:B------:R-:W3:Y:S02]  /*3fb0*/  LDSM.16.M88.4 R160, [R203] ;  /* 0x00000000cba0783b */ /* 0x000ee40000000200 */
[C---:B------:R-:W-:Y:S05]  /*3fc0*/  HMMA.16816.F32 R8, R136.reuse, R142, RZ ;  /* 0x0000008e8808723c */ /* 0x040fea00000018ff */
[----:B------:R-:W2:Y:S03]  /*3fd0*/  LDSM.16.M88.4 R164, [R195] ;  /* 0x00000000c3a4783b */ /* 0x000ea60000000200 */
[C---:B----4-:R-:W-:Y:S04]  /*3fe0*/  HMMA.16816.F32 R12, R136.reuse, R144, RZ ;  /* 0x00000090880c723c */ /* 0x050fe800000018ff */
[----:B------:R-:W4:Y:S04]  /*3ff0*/  LDSM.16.M88.4 R168, [R194] ;  /* 0x00000000c2a8783b */ /* 0x000f280000000200 */
[C---:B------:R-:W-:Y:S03]  /*4000*/  HMMA.16816.F32 R16, R136.reuse, R146, RZ ;  /* 0x000000928810723c */ /* 0x040fe600000018ff */
[----:B------:R-:W2:Y:S05]  /*4010*/  LDSM.16.M88.4 R172, [R193] ;  /* 0x00000000c1ac783b */ /* 0x000eaa0000000200 */
[C---:B-----5:R-:W-:Y:S02]  /*4020*/  HMMA.16816.F32 R20, R136.reuse, R148, RZ ;  /* 0x000000948814723c */ /* 0x060fe400000018ff */
[----:B------:R-:W-:Y:S06]  /*4030*/  LDSM.16.M88.4 R176, [R202] ;  /* 0x00000000cab0783b */ /* 0x000fec0000000200 */
[C---:B------:R-:W-:Y:S01]  /*4040*/  HMMA.16816.F32 R24, R136.reuse, R150, RZ ;  /* 0x000000968818723c */ /* 0x040fe200000018ff */
[----:B------:R-:W5:Y:S07]  /*4050*/  LDSM.16.M88.4 R180, [R199+0xc000] ;  /* 0x00c00000c7b4783b */ /* 0x000f6e0000000200 */
[C---:B-1----:R-:W-:Y:S01]  /*4060*/  HMMA.16816.F32 R28, R136.reuse, R152, RZ ;  /* 0x00000098881c723c */ /* 0x042fe200000018ff */
[----:B------:R-:W-:Y:S07]  /*4070*/  LDSM.16.M88.4 R140, [R199+0xd000] ;  /* 0x00d00000c78c783b */ /* 0x000fee0000000200 */
[----:B------:R-:W-:Y:S01]  /*4080*/  HMMA.16816.F32 R32, R136, R154, RZ ;  /* 0x0000009a8820723c */ /* 0x000fe200000018ff */
[----:B------:R-:W1:Y:S07]  /*4090*/  LDSM.16.M88.4 R136, [R199+0xc800] ;  /* 0x00c80000c788783b */ /* 0x000e6e0000000200 */
[C---:B---3--:R-:W-:Y:S01]  /*40a0*/  HMMA.16816.F32 R4, R156.reuse, R160, R4 ;  /* 0x000000a09c04723c */ /* 0x048fe20000001804 */
[----:B------:R-:W3:Y:S07]  /*40b0*/  LDSM.16.M88.4 R144, [R199+0xd800] ;  /* 0x00d80000c790783b */ /* 0x000eee0000000200 */
[C---:B------:R-:W-:Y:S01]  /*40c0*/  HMMA.16816.F32 R8, R156.reuse, R162, R8 ;  /* 0x000000a29c08723c */ /* 0x040fe20000001808 */
[----:B------:R-:W-:Y:S07]  /*40d0*/  LDSM.16.M88.4 R148, [R201] ;  /* 0x00000000c994783b */ /* 0x000fee0000000200 */
[C---:B--2---:R-:W-:Y:S01]  /*40e0*/  HMMA.16816.F32 R12, R156.reuse, R164, R12 ;  /* 0x000000a49c0c723c */ /* 0x044fe2000000180c */
[----:B------:R-:W2:Y:S07]  /*40f0*/  LDSM.16.M88.4 R152, [R192] ;  /* 0x00000000c098783b */ /* 0x000eae0000000200 */
[C---:B------:R-:W-:Y:S01]  /*4100*/  HMMA.16816.F32 R16, R156.reuse, R166, R16 ;  /* 0x000000a69c10723c */ /* 0x040fe20000001810 */
[----:B------:R-:W-:Y:S07]  /*4110*/  LDSM.16.M88.4 R160, [R192+0x1000] ;  /* 0x00100000c0a0783b */ /* 0x000fee0000000200 */
[C---:B----4-:R-:W-:Y:S01]  /*4120*/  HMMA.16816.F32 R20, R156.reuse, R168, R20 ;  /* 0x000000a89c14723c */ /* 0x050fe20000001814 */
[----:B------:R-:W-:Y:S07]  /*4130*/  LDSM.16.M88.4 R164, [R192+0x1800] ;  /* 0x00180000c0a4783b */ /* 0x000fee0000000200 */
[C---:B------:R-:W-:Y:S01]  /*4140*/  HMMA.16816.F32 R24, R156.reuse, R170, R24 ;  /* 0x000000aa9c18723c */ /* 0x040fe20000001818 */
[----:B------:R-:W-:Y:S07]  /*4150*/  LDSM.16.M88.4 R168, [R206+0x4000] ;  /* 0x00400000cea8783b */ /* 0x000fee0000000200 */
[C---:B------:R-:W-:Y:S08]  /*4160*/  HMMA.16816.F32 R28, R156.reuse, R172, R28 ;  /* 0x000000ac9c1c723c */ /* 0x040ff0000000181c */
[----:B------:R-:W-:Y:S01]  /*4170*/  HMMA.16816.F32 R32, R156, R174, R32 ;  /* 0x000000ae9c20723c */ /* 0x000fe20000001820 */
[----:B------:R-:W4:Y:S07]  /*4180*/  LDSM.16.M88.4 R156, [R192+0x800] ;  /* 0x00080000c09c783b */ /* 0x000f2e0000000200 */
[C---:B-----5:R-:W-:Y:S01]  /*4190*/  HMMA.16816.F32 R4, R176.reuse, R180, R4 ;  /* 0x000000b4b004723c */ /* 0x060fe20000001804 */
[----:B------:R-:W5:Y:S07]  /*41a0*/  LDSM.16.M88.4 R172, [R205+0xe000] ;  /* 0x00e00000cdac783b */ /* 0x000f6e0000000200 */
[C---:B------:R-:W-:Y:S01]  /*41b0*/  HMMA.16816.F32 R8, R176.reuse, R182, R8 ;  /* 0x000000b6b008723c */ /* 0x040fe20000001808 */
[----:B------:R-:W-:Y:S07]  /*41c0*/  LDSM.16.M88.4 R180, [R191] ;  /* 0x00000000bfb4783b */ /* 0x000fee0000000200 */
[C---:B-1----:R-:W-:Y:S08]  /*41d0*/  HMMA.16816.F32 R12, R176.reuse, R136, R12 ;  /* 0x00000088b00c723c */ /* 0x042ff0000000180c */
[C---:B------:R-:W-:Y:S01]  /*41e0*/  HMMA.16816.F32 R16, R176.reuse, R138, R16 ;  /* 0x0000008ab010723c */ /* 0x040fe20000001810 */
[----:B------:R-:W1:Y:S07]  /*41f0*/  LDSM.16.M88.4 R136, [R205+0xe800] ;  /* 0x00e80000cd88783b */ /* 0x000e6e0000000200 */
[C---:B------:R-:W-:Y:S08]  /*4200*/  HMMA.16816.F32 R20, R176.reuse, R140, R20 ;  /* 0x0000008cb014723c */ /* 0x040ff00000001814 */
[C---:B------:R-:W-:Y:S01]  /*4210*/  HMMA.16816.F32 R24, R176.reuse, R142, R24 ;  /* 0x0000008eb018723c */ /* 0x040fe20000001818 */
[----:B------:R-:W1:Y:S07]  /*4220*/  LDSM.16.M88.4 R140, [R205+0xf000] ;  /* 0x00f00000cd8c783b */ /* 0x000e6e0000000200 */
[C---:B---3--:R-:W-:Y:S08]  /*4230*/  HMMA.16816.F32 R28, R176.reuse, R144, R28 ;  /* 0x00000090b01c723c */ /* 0x048ff0000000181c */
[----:B------:R-:W-:Y:S01]  /*4240*/  HMMA.16816.F32 R32, R176, R146, R32 ;  /* 0x00000092b020723c */ /* 0x000fe20000001820 */
[----:B------:R-:W3:Y:S07]  /*4250*/  LDSM.16.M88.4 R144, [R205+0xf800] ;  /* 0x00f80000cd90783b */ /* 0x000eee0000000200 */
[C---:B--2---:R-:W-:Y:S01]  /*4260*/  HMMA.16816.F32 R4, R148.reuse, R152, R4 ;  /* 0x000000989404723c */ /* 0x044fe20000001804 */
[----:B------:R-:W2:Y:S07]  /*4270*/  LDSM.16.M88.4 R176, [R204+0x4000] ;  /* 0x00400000ccb0783b */ /* 0x000eae0000000200 */
[C---:B------:R-:W-:Y:S01]  /*4280*/  HMMA.16816.F32 R8, R148.reuse, R154, R8 ;  /* 0x0000009a9408723c */ /* 0x040fe20000001808 */
[----:B------:R-:W-:Y:S07]  /*4290*/  LDSM.16.M88.4 R152, [R189] ;  /* 0x00000000bd98783b */ /* 0x000fee0000000200 */
[C---:B----4-:R-:W-:Y:S08]  /*42a0*/  HMMA.16816.F32 R12, R148.reuse, R156, R12 ;  /* 0x0000009c940c723c */ /* 0x050ff0000000180c */
[C---:B------:R-:W-:Y:S01]  /*42b0*/  HMMA.16816.F32 R16, R148.reuse, R158, R16 ;  /* 0x0000009e9410723c */ /* 0x040fe20000001810 */
[----:B------:R-:W-:Y:S07]  /*42c0*/  LDSM.16.M88.4 R156, [R188] ;  /* 0x00000000bc9c783b */ /* 0x000fee0000000200 */
[C---:B------:R-:W-:Y:S08]  /*42d0*/  HMMA.16816.F32 R20, R148.reuse, R160, R20 ;  /* 0x000000a09414723c */ /* 0x040ff00000001814 */
[C---:B------:R-:W-:Y:S01]  /*42e0*/  HMMA.16816.F32 R24, R148.reuse, R162, R24 ;  /* 0x000000a29418723c */ /* 0x040fe20000001818 */
[----:B------:R-:W-:Y:S07]  /*42f0*/  LDSM.16.M88.4 R160, [R202+0x4000] ;  /* 0x00400000caa0783b */ /* 0x000fee0000000200 */
[C---:B------:R-:W-:Y:S08]  /*4300*/  HMMA.16816.F32 R28, R148.reuse, R164, R28 ;  /* 0x000000a4941c723c */ /* 0x040ff0000000181c */
[----:B------:R-:W-:Y:S01]  /*4310*/  HMMA.16816.F32 R32, R148, R166, R32 ;  /* 0x000000a69420723c */ /* 0x000fe20000001820 */
[----:B------:R-:W4:Y:S07]  /*4320*/  LDSM.16.M88.4 R148, [R190] ;  /* 0x00000000be94783b */ /* 0x000f2e0000000200 */
[C---:B-----5:R-:W-:Y:S01]  /*4330*/  HMMA.16816.F32 R4, R168.reuse, R172, R4 ;  /* 0x000000aca804723c */ /* 0x060fe20000001804 */
[----:B------:R-:W5:Y:S07]  /*4340*/  LDSM.16.M88.4 R164, [R199+0xe000] ;  /* 0x00e00000c7a4783b */ /* 0x000f6e0000000200 */
[C---:B------:R-:W-:Y:S01]  /*4350*/  HMMA.16816.F32 R8, R168.reuse, R174, R8 ;  /* 0x000000aea808723c */ /* 0x040fe20000001808 */
[----:B------:R-:W-:Y:S07]  /*4360*/  LDSM.16.M88.4 R172, [R192+0x2000] ;  /* 0x00200000c0ac783b */ /* 0x000fee0000000200 */
        /* <DEDUP_REMOVED lines=12> */
[----:B------:R-:W-:Y:S07]  /*4430*/  LDSM.16.M88.4 R180, [R205+0x10000] ;  /* 0x01000000cdb4783b */ /* 0x000fee0000000200 */
[C---:B----4-:R-:W-:Y:S08]  /*4440*/  HMMA.16816.F32 R12, R176.reuse, R148, R12 ;  /* 0x00000094b00c723c */ /* 0x050ff0000000180c */
[C---:B------:R-:W-:Y:S01]  /*4450*/  HMMA.16816.F32 R16, R176.reuse, R150, R16 ;  /* 0x00000096b010723c */ /* 0x040fe20000001810 */
[----:B------:R-:W4:Y:S07]  /*4460*/  LDSM.16.M88.4 R148, [R192+0x2800] ;  /* 0x00280000c094783b */ /* 0x000f2e0000000200 */
[C---:B------:R-:W-:Y:S08]  /*4470*/  HMMA.16816.F32 R20, R176.reuse, R152, R20 ;  /* 0x00000098b014723c */ /* 0x040ff00000001814 */
[C---:B------:R-:W-:Y:S01]  /*4480*/  HMMA.16816.F32 R24, R176.reuse, R154, R24 ;  /* 0x0000009ab018723c */ /* 0x040fe20000001818 */
[----:B------:R-:W2:Y:S07]  /*4490*/  LDSM.16.M88.4 R152, [R192+0x3000] ;  /* 0x00300000c098783b */ /* 0x000eae0000000200 */
[C---:B------:R-:W-:Y:S08]  /*44a0*/  HMMA.16816.F32 R28, R176.reuse, R156, R28 ;  /* 0x0000009cb01c723c */ /* 0x040ff0000000181c */
[----:B------:R-:W-:Y:S01]  /*44b0*/  HMMA.16816.F32 R32, R176, R158, R32 ;  /* 0x0000009eb020723c */ /* 0x000fe20000001820 */
[----:B------:R-:W2:Y:S07]  /*44c0*/  LDSM.16.M88.4 R156, [R192+0x3800] ;  /* 0x00380000c09c783b */ /* 0x000eae0000000200 */
        /* <DEDUP_REMOVED lines=19> */
[----:B------:R-:W4:Y:S07]  /*4600*/  LDSM.16.M88.4 R148, [R186] ;  /* 0x00000000ba94783b */ /* 0x000f2e0000000200 */
[C---:B------:R-:W-:Y:S08]  /*4610*/  HMMA.16816.F32 R20, R168.reuse, R152, R20 ;  /* 0x00000098a814723c */ /* 0x040ff00000001814 */
[C---:B------:R-:W-:Y:S01]  /*4620*/  HMMA.16816.F32 R24, R168.reuse, R154, R24 ;  /* 0x0000009aa818723c */ /* 0x040fe20000001818 */
[----:B------:R-:W1:Y:S07]  /*4630*/  LDSM.16.M88.4 R152, [R185] ;  /* 0x00000000b998783b */ /* 0x000e6e0000000200 */
[C---:B------:R-:W-:Y:S08]  /*4640*/  HMMA.16816.F32 R28, R168.reuse, R156, R28 ;  /* 0x0000009ca81c723c */ /* 0x040ff0000000181c */
[----:B------:R-:W-:Y:S01]  /*4650*/  HMMA.16816.F32 R32, R168, R158, R32 ;  /* 0x0000009ea820723c */ /* 0x000fe20000001820 */
[----:B------:R-:W2:Y:S07]  /*4660*/  LDSM.16.M88.4 R156, [R184] ;  /* 0x00000000b89c783b */ /* 0x000eae0000000200 */
[----:B------:R-:W2:Y:S01]  /*4670*/  LDSM.16.M88.4 R168, [R202+0x8000] ;  /* 0x00800000caa8783b */ /* 0x000ea20000000200 */
[C---:B-----5:R-:W-:Y:S08]  /*4680*/  HMMA.16816.F32 R4, R176.reuse, R180, R4 ;  /* 0x000000b4b004723c */ /* 0x060ff00000001804 */
[C---:B------:R-:W-:Y:S01]  /*4690*/  HMMA.16816.F32 R8, R176.reuse, R182, R8 ;  /* 0x000000b6b008723c */ /* 0x040fe20000001808 */
[----:B------:R-:W-:Y:S07]  /*46a0*/  LDSM.16.M88.4 R180, [R192+0x4000] ;  /* 0x00400000c0b4783b */ /* 0x000fee0000000200 */
[C---:B-1----:R-:W-:Y:S08]  /*46b0*/  HMMA.16816.F32 R12, R176.reuse, R136, R12 ;  /* 0x00000088b00c723c */ /* 0x042ff0000000180c */
[C---:B------:R-:W-:Y:S01]  /*46c0*/  HMMA.16816.F32 R16, R176.reuse, R138, R16 ;  /* 0x0000008ab010723c */ /* 0x040fe20000001810 */
[----:B------:R-:W1:Y:S07]  /*46d0*/  LDSM.16.M88.4 R136, [R199+0x10800] ;  /* 0x01080000c788783b */ /* 0x000e6e0000000200 */
[C---:B------:R-:W-:Y:S08]  /*46e0*/  HMMA.16816.F32 R20, R176.reuse, R140, R20 ;  /* 0x0000008cb014723c */ /* 0x040ff00000001814 */
[C---:B------:R-:W-:Y:S01]  /*46f0*/  HMMA.16816.F32 R24, R176.reuse, R142, R24 ;  /* 0x0000008eb018723c */ /* 0x040fe20000001818 */
[----:B------:R-:W5:Y:S07]  /*4700*/  LDSM.16.M88.4 R140, [R199+0x11000] ;  /* 0x01100000c78c783b */ /* 0x000f6e0000000200 */
[C---:B---3--:R-:W-:Y:S08]  /*4710*/  HMMA.16816.F32 R28, R176.reuse, R144, R28 ;  /* 0x00000090b01c723c */ /* 0x048ff0000000181c */
[----:B------:R-:W-:Y:S01]  /*4720*/  HMMA.16816.F32 R32, R176, R146, R32 ;  /* 0x00000092b020723c */ /* 0x000fe20000001820 */
[----:B------:R-:W3:Y:S07]  /*4730*/  LDSM.16.M88.4 R144, [R199+0x11800] ;  /* 0x01180000c790783b */ /* 0x000eee0000000200 */
[----:B------:R-:W1:Y:S01]  /*4740*/  LDSM.16.M88.4 R176, [R201+0x8000] ;  /* 0x00800000c9b0783b */ /* 0x000e620000000200 */
[C---:B--2---:R-:W-:Y:S08]  /*4750*/  HMMA.16816.F32 R4, R160.reuse, R164, R4 ;  /* 0x000000a4a004723c */ /* 0x044ff00000001804 */
[C---:B------:R-:W-:Y:S08]  /*4760*/  HMMA.16816.F32 R8, R160.reuse, R166, R8 ;  /* 0x000000a6a008723c */ /* 0x040ff00000001808 */
[C---:B----4-:R-:W-:Y:S08]  /*4770*/  HMMA.16816.F32 R12, R160.reuse, R148, R12 ;  /* 0x00000094a00c723c */ /* 0x050ff0000000180c */
[C---:B------:R-:W-:Y:S08]  /*4780*/  HMMA.16816.F32 R16, R160.reuse, R150, R16 ;  /* 0x00000096a010723c */ /* 0x040ff00000001810 */
[C---:B------:R-:W-:Y:S08]  /*4790*/  HMMA.16816.F32 R20, R160.reuse, R152, R20 ;  /* 0x00000098a014723c */ /* 0x040ff00000001814 */
[C---:B------:R-:W-:Y:S08]  /*47a0*/  HMMA.16816.F32 R24, R160.reuse, R154, R24 ;  /* 0x0000009aa018723c */ /* 0x040ff00000001818 */
[C---:B------:R-:W-:Y:S08]  /*47b0*/  HMMA.16816.F32 R28, R160.reuse, R156, R28 ;  /* 0x0000009ca01c723c */ /* 0x040ff0000000181c */
[----:B------:R-:W-:Y:S08]  /*47c0*/  HMMA.16816.F32 R32, R160, R158, R32 ;  /* 0x0000009ea020723c */ /* 0x000ff00000001820 */
[C---:B------:R-:W-:Y:S08]  /*47d0*/  HMMA.16816.F32 R4, R168.reuse, R172, R4 ;  /* 0x000000aca804723c */ /* 0x040ff00000001804 */
[C---:B------:R-:W-:Y:S08]  /*47e0*/  HMMA.16816.F32 R8, R168.reuse, R174, R8 ;  /* 0x000000aea808723c */ /* 0x040ff00000001808 */
[C---:B-1----:R-:W-:Y:S08]  /*47f0*/  HMMA.16816.F32 R12, R168.reuse, R136, R12 ;  /* 0x00000088a80c723c */ /* 0x042ff0000000180c */
[C---:B------:R-:W-:Y:S01]  /*4800*/  HMMA.16816.F32 R16, R168.reuse, R138, R16 ;  /* 0x0000008aa810723c */ /* 0x040fe20000001810 */
[----:B------:R-:W1:Y:S07]  /*4810*/  LDSM.16.M88.4 R136, [R192+0x4800] ;  /* 0x00480000c088783b */ /* 0x000e6e0000000200 */
[C---:B-----5:R-:W-:Y:S08]  /*4820*/  HMMA.16816.F32 R20, R168.reuse, R140, R20 ;  /* 0x0000008ca814723c */ /* 0x060ff00000001814 */
[C---:B------:R-:W-:Y:S01]  /*4830*/  HMMA.16816.F32 R24, R168.reuse, R142, R24 ;  /* 0x0000008ea818723c */ /* 0x040fe20000001818 */
[----:B------:R-:W2:Y:S07]  /*4840*/  LDSM.16.M88.4 R140, [R192+0x5000] ;  /* 0x00500000c08c783b */ /* 0x000eae0000000200 */
[C---:B---3--:R-:W-:Y:S08]  /*4850*/  HMMA.16816.F32 R28, R168.reuse, R144, R28 ;  /* 0x00000090a81c723c */ /* 0x048ff0000000181c */
[----:B------:R-:W-:Y:S08]  /*4860*/  HMMA.16816.F32 R32, R168, R146, R32 ;  /* 0x00000092a820723c */ /* 0x000ff00000001820 */
[C---:B------:R-:W-:Y:S08]  /*4870*/  HMMA.16816.F32 R4, R176.reuse, R180, R4 ;  /* 0x000000b4b004723c */ /* 0x040ff00000001804 */
[C---:B------:R-:W-:Y:S08]  /*4880*/  HMMA.16816.F32 R8, R176.reuse, R182, R8 ;  /* 0x000000b6b008723c */ /* 0x040ff00000001808 */
[C---:B-1----:R-:W-:Y:S08]  /*4890*/  HMMA.16816.F32 R12, R176.reuse, R136, R12 ;  /* 0x00000088b00c723c */ /* 0x042ff0000000180c */
[C---:B------:R-:W-:Y:S01]  /*48a0*/  HMMA.16816.F32 R16, R176.reuse, R138, R16 ;  /* 0x0000008ab010723c */ /* 0x040fe20000001810 */
[----:B------:R-:W1:Y:S01]  /*48b0*/  LDSM.16.M88.4 R136, [R192+0x5800] ;  /* 0x00580000c088783b */ /* 0x000e620000000200 */
[----:B------:R-:W-:Y:S04]  /*48c0*/  DEPBAR.LE SB0, 0x0 ;  /* 0x000080000000791a */ /* 0x000fe80000000000 */
[----:B------:R-:W-:Y:S02]  /*48d0*/  FMUL.FTZ R3, R4, c[0x0][0x2ec] ;  /* 0x0000bb0004037a20 */ /* 0x000fe40000410000 */
[C---:B--2---:R-:W-:Y:S02]  /*48e0*/  HMMA.16816.F32 R20, R176.reuse, R140, R20 ;  /* 0x0000008cb014723c */ /* 0x044fe40000001814 */
[----:B------:R2:W3:Y:S01]  /*48f0*/  MUFU.TANH R170, R3 ;  /* 0x0000000300aa7308 */ /* 0x0004e20000002400 */
[----:B------:R-:W-:Y:S02]  /*4900*/  BAR.SYNC.DEFER_BLOCKING 0x0 ;  /* 0x0000000000007b1d */ /* 0x000fe40000010000 */
[----:B------:R-:W-:Y:S02]  /*4910*/  FMUL.FTZ R2, R6, c[0x0][0x2ec] ;  /* 0x0000bb0006027a20 */ /* 0x000fe40000410000 */
[----:B------:R-:W-:Y:S01]  /*4920*/  FMUL.FTZ R252, R5, c[0x0][0x2ec] ;  /* 0x0000bb0005fc7a20 */ /* 0x000fe20000410000 */
[C---:B------:R-:W-:Y:S04]  /*4930*/  HMMA.16816.F32 R24, R176.reuse, R142, R24 ;  /* 0x0000008eb018723c */ /* 0x040fe80000001818 */
[----:B------:R4:W2:Y:S01]  /*4940*/  MUFU.TANH R169, R2 ;  /* 0x0000000200a97308 */ /* 0x0008a20000002400 */
[----:B------:R-:W-:Y:S02]  /*4950*/  FMUL.FTZ R251, R7, c[0x0][0x2ec] ;  /* 0x0000bb0007fb7a20 */ /* 0x000fe40000410000 */
[----:B------:R-:W-:Y:S02]  /*4960*/  FMUL.FTZ R250, R8, c[0x0][0x2ec] ;  /* 0x0000bb0008fa7a20 */ /* 0x000fe40000410000 */
[----:B------:R-:W-:Y:S03]  /*4970*/  FMUL.FTZ R248, R12, c[0x0][0x2ec] ;  /* 0x0000bb000cf87a20 */ /* 0x000fe60000410000 */
[----:B------:R-:W-:Y:S02]  /*4980*/  FMUL.FTZ R246, R13, c[0x0][0x2ec] ;  /* 0x0000bb000df67a20 */ /* 0x000fe40000410000 */
[----:B------:R-:W2:Y:S01]  /*4990*/  MUFU.TANH R252, R252 ;  /* 0x000000fc00fc7308 */ /* 0x000ea20000002400 */
[----:B------:R-:W-:Y:S02]  /*49a0*/  FMUL.FTZ R249, R14, c[0x0][0x2ec] ;  /* 0x0000bb000ef97a20 */ /* 0x000fe40000410000 */
[----:B------:R-:W-:Y:S02]  /*49b0*/  FMUL.FTZ R247, R15, c[0x0][0x2ec] ;  /* 0x0000bb000ff77a20 */ /* 0x000fe40000410000 */
[----:B------:R-:W-:Y:S02]  /*49c0*/  FMUL.FTZ R244, R16, c[0x0][0x2ec] ;  /* 0x0000bb0010f47a20 */ /* 0x000fe40000410000 */
[----:B------:R-:W-:Y:S02]  /*49d0*/  FMUL.FTZ R242, R17, c[0x0][0x2ec] ;  /* 0x0000bb0011f27a20 */ /* 0x000fe40000410000 */
[----:B------:R-:W-:Y:S01]  /*49e0*/  FMUL.FTZ R245, R18, c[0x0][0x2ec] ;  /* 0x0000bb0012f57a20 */ /* 0x000fe20000410000 */
[----:B------:R-:W2:Y:S01]  /*49f0*/  MUFU.TANH R251, R251 ;  /* 0x000000fb00fb7308 */ /* 0x000ea20000002400 */
[C---:B-1----:R-:W-:Y:S03]  /*4a00*/  HMMA.16816.F32 R28, R176.reuse, R136, R28 ;  /* 0x00000088b01c723c */ /* 0x042fe6000000181c */
[----:B------:R-:W-:Y:S02]  /*4a10*/  FMUL.FTZ R243, R19, c[0x0][0x2ec] ;  /* 0x0000bb0013f37a20 */ /* 0x000fe40000410000 */
[----:B------:R-:W-:Y:S02]  /*4a20*/  FMUL.FTZ R240, R20, c[0x0][0x2ec] ;  /* 0x0000bb0014f07a20 */ /* 0x000fe40000410000 */
[----:B------:R-:W-:Y:S01]  /*4a30*/  FMUL.FTZ R238, R21, c[0x0][0x2ec] ;  /* 0x0000bb0015ee7a20 */ /* 0x000fe20000410000 */
[----:B------:R-:W-:Y:S01]  /*4a40*/  HMMA.16816.F32 R32, R176, R138, R32 ;  /* 0x0000008ab020723c */ /* 0x000fe20000001820 */
[----:B------:R-:W1:Y:S03]  /*4a50*/  MUFU.TANH R250, R250 ;  /* 0x000000fa00fa7308 */ /* 0x000e660000002400 */
[----:B------:R-:W-:Y:S02]  /*4a60*/  FMUL.FTZ R241, R22, c[0x0][0x2ec] ;  /* 0x0000bb0016f17a20 */ /* 0x000fe40000410000 */
[----:B------:R-:W-:Y:S02]  /*4a70*/  FMUL.FTZ R239, R23, c[0x0][0x2ec] ;  /* 0x0000bb0017ef7a20 */ /* 0x000fe40000410000 */
[----:B------:R-:W-:Y:S03]  /*4a80*/  FMUL.FTZ R236, R24, c[0x0][0x2ec] ;  /* 0x0000bb0018ec7a20 */ /* 0x000fe60000410000 */
[----:B------:R-:W1:Y:S01]  /*4a90*/  MUFU.TANH R248, R248 ;  /* 0x000000f800f87308 */ /* 0x000e620000002400 */
[----:B------:R-:W-:Y:S02]  /*4aa0*/  FMUL.FTZ R234, R25, c[0x0][0x2ec] ;  /* 0x0000bb0019ea7a20 */ /* 0x000fe40000410000 */
[----:B------:R-:W-:Y:S02]  /*4ab0*/  FMUL.FTZ R237, R26, c[0x0][0x2ec] ;  /* 0x0000bb001aed7a20 */ /* 0x000fe40000410000 */
[----:B------:R-:W-:Y:S02]  /*4ac0*/  FMUL.FTZ R235, R27, c[0x0][0x2ec] ;  /* 0x0000bb001beb7a20 */ /* 0x000fe40000410000 */
[----:B------:R-:W-:Y:S02]  /*4ad0*/  FMUL.FTZ R230, R28, c[0x0][0x2ec] ;  /* 0x0000bb001ce67a20 */ /* 0x000fe40000410000 */
[----:B------:R-:W-:Y:S01]  /*4ae0*/  FMUL.FTZ R232, R29, c[0x0][0x2ec] ;  /* 0x0000bb001de87a20 */ /* 0x000fe20000410000 */
        /* <DEDUP_REMOVED lines=8> */
[----:B--2---:R-:W-:Y:S02]  /*4b70*/  FMUL.FTZ R3, R10, c[0x0][0x2ec] ;  /* 0x0000bb000a037a20 */ /* 0x004fe40000410000 */
[----:B----4-:R-:W-:Y:S02]  /*4b80*/  FMUL.FTZ R2, R11, c[0x0][0x2ec] ;  /* 0x0000bb000b027a20 */ /* 0x010fe40000410000 */
[----:B------:R-:W-:Y:S03]  /*4b90*/  FMUL.FTZ R35, R35, c[0x0][0x2ec] ;  /* 0x0000bb0023237a20 */ /* 0x000fe60000410000 */
[----:B------:R2:W4:Y:S10]  /*4ba0*/  MUFU.TANH R182, R132 ;  /* 0x0000008400b67308 */ /* 0x0005340000002400 */
[----:B------:R2:W1:Y:S10]  /*4bb0*/  MUFU.TANH R183, R3 ;  /* 0x0000000300b77308 */ /* 0x0004740000002400 */
[----:B------:R2:W1:Y:S10]  /*4bc0*/  MUFU.TANH R181, R2 ;  /* 0x0000000200b57308 */ /* 0x0004740000002400 */
[----:B------:R-:W1:Y:S10]  /*4bd0*/  MUFU.TANH R247, R247 ;  /* 0x000000f700f77308 */ /* 0x000e740000002400 */
        /* <DEDUP_REMOVED lines=19> */
[----:B------:R2:W1:Y:S02]  /*4d10*/  MUFU.TANH R133, R35 ;  /* 0x0000002300857308 */ /* 0x0004640000002400 */
[----:B-1234-:R-:W-:-:S05]  /*4d20*/  @P0 BRA `(.L_x_36) ;  /* 0xffffef2000000947 */ /* 0x01efca000383ffff */
.L_x_35:
        /* <DEDUP_REMOVED lines=39> */
[----:B-1----:R-:W-:Y:S02]  /*4fa0*/  FMNMX.FTZ R7, R133, R2, !PT ;  /* 0x0000000285077209 */ /* 0x002fe40007810000 */
[----:B------:R-:W-:Y:S01]  /*4fb0*/  IADD3 R215, R215, -0x1, RZ ;  /* 0xffffffffd7d77810 */ /* 0x000fe20007ffe0ff */
[----:B------:R-:W1:Y:S08]  /*4fc0*/  SHFL.BFLY PT, R6, R5, 0x2, 0x1f ;  /* 0x0c401f0005067f89 */ /* 0x000e7000000e0000 */
[----:B------:R-:W2:Y:S08]  /*4fd0*/  SHFL.BFLY PT, R2, R7, 0x2, 0x1f ;  /* 0x0c401f0007027f89 */ /* 0x000eb000000e0000 */
[----:B------:R-:W-:Y:S08]  /*4fe0*/  LDSM.16.MT88.4 R160, [R196+0x15800] ;  /* 0x01580000c4a0783b */ /* 0x000ff00000004200 */
[----:B------:R-:W-:Y:S01]  /*4ff0*/  LDSM.16.MT88.4 R164, [R200+0x17800] ;  /* 0x01780000c8a4783b */ /* 0x000fe20000004200 */
[----:B-1----:R-:W-:Y:S02]  /*5000*/  FMNMX.FTZ R9, R5, R6, !PT ;  /* 0x0000000605097209 */ /* 0x002fe40007810000 */
[----:B--2---:R-:W-:Y:S05]  /*5010*/  FMNMX.FTZ R4, R7, R2, !PT ;  /* 0x0000000207047209 */ /* 0x004fea0007810000 */
[----:B------:R-:W1:Y:S08]  /*5020*/  SHFL.BFLY PT, R132, R9, 0x1, 0x1f ;  /* 0x0c201f0009847f89 */ /* 0x000e7000000e0000 */
[----:B------:R-:W2:Y:S01]  /*5030*/  SHFL.BFLY PT, R3, R4, 0x1, 0x1f ;  /* 0x0c201f0004037f89 */ /* 0x000ea200000e0000 */
[----:B-1----:R-:W-:Y:S04]  /*5040*/  FMNMX.FTZ R132, R9, R132, !PT ;  /* 0x0000008409847209 */ /* 0x002fe80007810000 */
[C---:B------:R-:W-:Y:S01]  /*5050*/  FSETP.NEU.FTZ.AND P1, PT, R132.reuse, -INF , PT ;  /* 0xff8000008400780b */ /* 0x040fe20003f3d000 */
[C---:B------:R-:W-:Y:S02]  /*5060*/  FMUL.FTZ R145, R132.reuse, c[0x0][0x23c] ;  /* 0x00008f0084917a20 */ /* 0x040fe40000410000 */
[----:B------:R-:W-:Y:S01]  /*5070*/  FADD.FTZ R2, -R132, R135 ;  /* 0x0000008784027221 */ /* 0x000fe20000010100 */
[----:B--2---:R-:W-:Y:S02]  /*5080*/  FMNMX.FTZ R3, R4, R3, !PT ;  /* 0x0000000304037209 */ /* 0x004fe40007810000 */
[----:B------:R-:W-:Y:S01]  /*5090*/  FSEL R145, R145, RZ, P1 ;  /* 0x000000ff91917208 */ /* 0x000fe20000800000 */
[----:B------:R-:W-:Y:S01]  /*50a0*/  FMUL.FTZ R6, R2, c[0x0][0x23c] ;  /* 0x00008f0002067a20 */ /* 0x000fe20000410000 */
[C---:B------:R-:W-:Y:S01]  /*50b0*/  FSETP.NEU.FTZ.AND P1, PT, R3.reuse, -INF , PT ;  /* 0xff8000000300780b */ /* 0x040fe20003f3d000 */
[C---:B------:R-:W-:Y:S01]  /*50c0*/  FMUL.FTZ R144, R3.reuse, c[0x0][0x23c] ;  /* 0x00008f0003907a20 */ /* 0x040fe20000410000 */
[----:B------:R-:W-:Y:S01]  /*50d0*/  MOV R135, R132 ;  /* 0x0000008400877202 */ /* 0x000fe20000000f00 */
[----:B------:R-:W-:Y:S01]  /*50e0*/  FADD.FTZ R5, -R3, R0 ;  /* 0x0000000003057221 */ /* 0x000fe20000010100 */
[----:B------:R-:W1:Y:S01]  /*50f0*/  MUFU.EX2 R2, R6 ;  /* 0x0000000600027308 */ /* 0x000e620000000800 */
[--C-:B------:R-:W-:Y:S01]  /*5100*/  FFMA.FTZ R175, R170, c[0x0][0x23c], -R145.reuse ;  /* 0x00008f00aaaf7a23 */ /* 0x100fe20000010891 */
[----:B------:R-:W-:Y:S01]  /*5110*/  FSEL R144, R144, RZ, P1 ;  /* 0x000000ff90907208 */ /* 0x000fe20000800000 */
[--C-:B------:R-:W-:Y:S02]  /*5120*/  FFMA.FTZ R174, R252, c[0x0][0x23c], -R145.reuse ;  /* 0x00008f00fcae7a23 */ /* 0x100fe40000010891 */
[--C-:B------:R-:W-:Y:S02]  /*5130*/  FFMA.FTZ R173, R250, c[0x0][0x23c], -R145.reuse ;  /* 0x00008f00faad7a23 */ /* 0x100fe40000010891 */
[--C-:B------:R-:W-:Y:S02]  /*5140*/  FFMA.FTZ R171, R169, c[0x0][0x23c], -R144.reuse ;  /* 0x00008f00a9ab7a23 */ /* 0x100fe40000010890 */
[--C-:B------:R-:W-:Y:S01]  /*5150*/  FFMA.FTZ R170, R251, c[0x0][0x23c], -R144.reuse ;  /* 0x00008f00fbaa7a23 */ /* 0x100fe20000010890 */
[----:B------:R-:W-:Y:S01]  /*5160*/  MUFU.EX2 R175, R175 ;  /* 0x000000af00af7308 */ /* 0x000fe20000000800 */
[--C-:B------:R-:W-:Y:S02]  /*5170*/  FFMA.FTZ R172, R182, c[0x0][0x23c], -R145.reuse ;  /* 0x00008f00b6ac7a23 */ /* 0x100fe40000010891 */
[--C-:B------:R-:W-:Y:S02]  /*5180*/  FFMA.FTZ R169, R183, c[0x0][0x23c], -R144.reuse ;  /* 0x00008f00b7a97a23 */ /* 0x100fe40000010890 */
[--C-:B------:R-:W-:Y:S02]  /*5190*/  FFMA.FTZ R168, R181, c[0x0][0x23c], -R144.reuse ;  /* 0x00008f00b5a87a23 */ /* 0x100fe40000010890 */
[----:B------:R-:W-:Y:S02]  /*51a0*/  FMUL.FTZ R0, R5, c[0x0][0x23c] ;  /* 0x00008f0005007a20 */ /* 0x000fe40000410000 */
[--C-:B------:R-:W-:Y:S01]  /*51b0*/  FFMA.FTZ R176, R248, c[0x0][0x23c], -R145.reuse ;  /* 0x00008f00f8b07a23 */ /* 0x100fe20000010891 */
[----:B------:R-:W2:Y:S01]  /*51c0*/  MUFU.EX2 R174, R174 ;  /* 0x000000ae00ae7308 */ /* 0x000ea20000000800 */
[--C-:B------:R-:W-:Y:S02]  /*51d0*/  FFMA.FTZ R177, R246, c[0x0][0x23c], -R145.reuse ;  /* 0x00008f00f6b17a23 */ /* 0x100fe40000010891 */
[--C-:B------:R-:W-:Y:S02]  /*51e0*/  FFMA.FTZ R178, R249, c[0x0][0x23c], -R144.reuse ;  /* 0x00008f00f9b27a23 */ /* 0x100fe40000010890 */
[C---:B-1----:R-:W-:Y:S02]  /*51f0*/  FMUL.FTZ R4, R2.reuse, R128 ;  /* 0x0000008002047220 */ /* 0x042fe40000410000 */
[C---:B------:R-:W-:Y:S02]  /*5200*/  FMUL.FTZ R5, R2.reuse, R129 ;  /* 0x0000008102057220 */ /* 0x040fe40000410000 */
[C---:B------:R-:W-:Y:S01]  /*5210*/  FMUL.FTZ R8, R2.reuse, R124 ;  /* 0x0000007c02087220 */ /* 0x040fe20000410000 */
[----:B------:R-:W1:Y:S01]  /*5220*/  MUFU.EX2 R0, R0 ;  /* 0x0000000000007308 */ /* 0x000e620000000800 */
[C---:B------:R-:W-:Y:S02]  /*5230*/  FMUL.FTZ R9, R2.reuse, R125 ;  /* 0x0000007d02097220 */ /* 0x040fe40000410000 */
[C---:B------:R-:W-:Y:S02]  /*5240*/  FMUL.FTZ R16, R2.reuse, R116 ;  /* 0x0000007402107220 */ /* 0x040fe40000410000 */
[C---:B------:R-:W-:Y:S02]  /*5250*/  FMUL.FTZ R17, R2.reuse, R117 ;  /* 0x0000007502117220 */ /* 0x040fe40000410000 */
[C---:B------:R-:W-:Y:S02]  /*5260*/  FMUL.FTZ R24, R2.reuse, R108 ;  /* 0x0000006c02187220 */ /* 0x040fe40000410000 */
[C---:B------:R-:W-:Y:S01]  /*5270*/  FMUL.FTZ R25, R2.reuse, R109 ;  /* 0x0000006d02197220 */ /* 0x040fe20000410000 */
[----:B------:R-:W-:Y:S01]  /*5280*/  MUFU.EX2 R171, R171 ;  /* 0x000000ab00ab7308 */ /* 0x000fe20000000800 */
[C---:B------:R-:W-:Y:S02]  /*5290*/  FMUL.FTZ R32, R2.reuse, R100 ;  /* 0x0000006402207220 */ /* 0x040fe40000410000 */
[----:B------:R-:W-:Y:S01]  /*52a0*/  FMUL.FTZ R33, R2, R101 ;  /* 0x0000006502217220 */ /* 0x000fe20000410000 */
[----:B--2---:R-:W-:Y:S01]  /*52b0*/  F2FP.PACK_AB R128, R174, R175 ;  /* 0x000000afae80723e */ /* 0x004fe200000000ff */
[C---:B------:R-:W-:Y:S02]  /*52c0*/  FMUL.FTZ R36, R2.reuse, R36 ;  /* 0x0000002402247220 */ /* 0x040fe40000410000 */
[C---:B------:R-:W-:Y:S02]  /*52d0*/  FMUL.FTZ R37, R2.reuse, R37 ;  /* 0x0000002502257220 */ /* 0x040fe40000410000 */
[C---:B------:R-:W-:Y:S01]  /*52e0*/  FMUL.FTZ R40, R2.reuse, R40 ;  /* 0x0000002802287220 */ /* 0x040fe20000410000 */
[----:B------:R-:W2:Y:S01]  /*52f0*/  MUFU.EX2 R170, R170 ;  /* 0x000000aa00aa7308 */ /* 0x000ea20000000800 */
[C---:B------:R-:W-:Y:S02]  /*5300*/  FMUL.FTZ R41, R2.reuse, R41 ;  /* 0x0000002902297220 */ /* 0x040fe40000410000 */
[----:B------:R-:W-:Y:S02]  /*5310*/  FMUL.FTZ R44, R2, R44 ;  /* 0x0000002c022c7220 */ /* 0x000fe40000410000 */
[C---:B-1----:R-:W-:Y:S02]  /*5320*/  FMUL.FTZ R6, R0.reuse, R130 ;  /* 0x0000008200067220 */ /* 0x042fe40000410000 */
[C---:B------:R-:W-:Y:S02]  /*5330*/  FMUL.FTZ R7, R0.reuse, R131 ;  /* 0x0000008300077220 */ /* 0x040fe40000410000 */
[C---:B------:R-:W-:Y:S01]  /*5340*/  FMUL.FTZ R10, R0.reuse, R126 ;  /* 0x0000007e000a7220 */ /* 0x040fe20000410000 */
[----:B------:R-:W-:Y:S01]  /*5350*/  MUFU.EX2 R173, R173 ;  /* 0x000000ad00ad7308 */ /* 0x000fe20000000800 */
[C---:B------:R-:W-:Y:S02]  /*5360*/  FMUL.FTZ R11, R0.reuse, R127 ;  /* 0x0000007f000b7220 */ /* 0x040fe40000410000 */
[C---:B------:R-:W-:Y:S01]  /*5370*/  FMUL.FTZ R18, R0.reuse, R118 ;  /* 0x0000007600127220 */ /* 0x040fe20000410000 */
[----:B------:R-:W-:Y:S01]  /*5380*/  LDSM.16.MT88.4 R124, [R200+0x14800] ;  /* 0x01480000c87c783b */ /* 0x000fe20000004200 */
[C---:B------:R-:W-:Y:S02]  /*5390*/  FMUL.FTZ R19, R0.reuse, R119 ;  /* 0x0000007700137220 */ /* 0x040fe40000410000 */
[C---:B------:R-:W-:Y:S02]  /*53a0*/  FMUL.FTZ R26, R0.reuse, R110 ;  /* 0x0000006e001a7220 */ /* 0x040fe40000410000 */
[C---:B------:R-:W-:Y:S01]  /*53b0*/  FMUL.FTZ R27, R0.reuse, R111 ;  /* 0x0000006f001b7220 */ /* 0x040fe20000410000 */
[----:B------:R-:W1:Y:S01]  /*53c0*/  MUFU.EX2 R172, R172 ;  /* 0x000000ac00ac7308 */ /* 0x000e620000000800 */
[C---:B------:R-:W-:Y:S01]  /*53d0*/  FMUL.FTZ R34, R0.reuse, R102 ;  /* 0x0000006600227220 */ /* 0x040fe20000410000 */
[----:B------:R-:W-:Y:S01]  /*53e0*/  LDSM.16.MT88.4 R108, [R196+0x14000] ;  /* 0x01400000c46c783b */ /* 0x000fe20000004200 */
[----:B------:R-:W-:Y:S01]  /*53f0*/  FMUL.FTZ R35, R0, R103 ;  /* 0x0000006700237220 */ /* 0x000fe20000410000 */
[----:B--2---:R-:W-:Y:S01]  /*5400*/  F2FP.PACK_AB R129, R170, R171 ;  /* 0x000000abaa81723e */ /* 0x004fe200000000ff */
[C---:B------:R-:W-:Y:S02]  /*5410*/  FMUL.FTZ R38, R0.reuse, R38 ;  /* 0x0000002600267220 */ /* 0x040fe40000410000 */
[C---:B------:R-:W-:Y:S02]  /*5420*/  FMUL.FTZ R39, R0.reuse, R39 ;  /* 0x0000002700277220 */ /* 0x040fe40000410000 */
[C---:B------:R-:W-:Y:S01]  /*5430*/  FMUL.FTZ R42, R0.reuse, R42 ;  /* 0x0000002a002a7220 */ /* 0x040fe20000410000 */
[----:B------:R-:W-:Y:S01]  /*5440*/  MUFU.EX2 R169, R169 ;  /* 0x000000a900a97308 */ /* 0x000fe20000000800 */
[----:B------:R-:W-:Y:S01]  /*5450*/  LDSM.16.MT88.4 R100, [R197+0x14000] ;  /* 0x01400000c564783b */ /* 0x000fe20000004200 */
[----:B------:R-:W-:Y:S02]  /*5460*/  FMUL.FTZ R43, R0, R43 ;  /* 0x0000002b002b7220 */ /* 0x000fe40000410000 */
[----:B------:R-:W-:Y:S02]  /*5470*/  FMUL.FTZ R45, R2, R45 ;  /* 0x0000002d022d7220 */ /* 0x000fe40000410000 */
[C---:B------:R-:W-:Y:S02]  /*5480*/  FMUL.FTZ R46, R0.reuse, R46 ;  /* 0x0000002e002e7220 */ /* 0x040fe40000410000 */
[----:B------:R-:W-:Y:S01]  /*5490*/  FMUL.FTZ R47, R0, R47 ;  /* 0x0000002f002f7220 */ /* 0x000fe20000410000 */
[----:B------:R-:W-:Y:S01]  /*54a0*/  LDSM.16.MT88.4 R116, [R198+0x12800] ;  /* 0x01280000c674783b */ /* 0x000fe20000004200 */
[----:B------:R-:W2:Y:S01]  /*54b0*/  MUFU.EX2 R168, R168 ;  /* 0x000000a800a87308 */ /* 0x000ea20000000800 */
[C---:B------:R-:W-:Y:S02]  /*54c0*/  FMUL.FTZ R48, R2.reuse, R48 ;  /* 0x0000003002307220 */ /* 0x040fe40000410000 */
[----:B------:R-:W-:Y:S01]  /*54d0*/  FMUL.FTZ R49, R2, R49 ;  /* 0x0000003102317220 */ /* 0x000fe20000410000 */
[----:B-1----:R-:W-:Y:S01]  /*54e0*/  F2FP.PACK_AB R130, R172, R173 ;  /* 0x000000adac82723e */ /* 0x002fe200000000ff */
        /* <DEDUP_REMOVED lines=9> */
[----:B------:R-:W1:Y:S01]  /*5580*/  MUFU.EX2 R177, R177 ;  /* 0x000000b100b17308 */ /* 0x000e620000000800 */
[C---:B------:R-:W-:Y:S02]  /*5590*/  FMUL.FTZ R58, R0.reuse, R58 ;  /* 0x0000003a003a7220 */ /* 0x040fe40000410000 */
[----:B------:R-:W-:Y:S01]  /*55a0*/  FMUL.FTZ R59, R0, R59 ;  /* 0x0000003b003b7220 */ /* 0x000fe20000410000 */
[----:B--2---:R-:W-:Y:S01]  /*55b0*/  F2FP.PACK_AB R131, R168, R169 ;  /* 0x000000a9a883723e */ /* 0x004fe200000000ff */
[C---:B------:R-:W-:Y:S02]  /*55c0*/  FMUL.FTZ R60, R2.reuse, R60 ;  /* 0x0000003c023c7220 */ /* 0x040fe40000410000 */
[----:B------:R-:W-:Y:S02]  /*55d0*/  FMUL.FTZ R61, R2, R61 ;  /* 0x0000003d023d7220 */ /* 0x000fe40000410000 */
[C---:B------:R-:W-:Y:S01]  /*55e0*/  FMUL.FTZ R62, R0.reuse, R62 ;  /* 0x0000003e003e7220 */ /* 0x040fe20000410000 */
[----:B------:R-:W-:Y:S01]  /*55f0*/  MUFU.EX2 R178, R178 ;  /* 0x000000b200b27308 */ /* 0x000fe20000000800 */
[C---:B------:R-:W-:Y:S05]  /*5600*/  HMMA.16816.F32 R4, R128.reuse, R12, R4 ;  /* 0x0000000c8004723c */ /* 0x040fea0000001804 */
[----:B------:R-:W-:Y:S02]  /*5610*/  FMUL.FTZ R63, R0, R63 ;  /* 0x0000003f003f7220 */ /* 0x000fe40000410000 */
[C---:B------:R-:W-:Y:S01]  /*5620*/  FMUL.FTZ R12, R2.reuse, R120 ;  /* 0x00000078020c7220 */ /* 0x040fe20000410000 */
[C---:B------:R-:W-:Y:S04]  /*5630*/  HMMA.16816.F32 R8, R128.reuse, R14, R8 ;  /* 0x0000000e8008723c */ /* 0x040fe80000001808 */
[C---:B------:R-:W-:Y:S02]  /*5640*/  FMUL.FTZ R13, R2.reuse, R121 ;  /* 0x00000079020d7220 */ /* 0x040fe40000410000 */
[----:B------:R-:W-:Y:S02]  /*5650*/  FMUL.FTZ R64, R2, R64 ;  /* 0x0000004002407220 */ /* 0x000fe40000410000 */
[C---:B------:R-:W-:Y:S04]  /*5660*/  FMUL.FTZ R14, R0.reuse, R122 ;  /* 0x0000007a000e7220 */ /* 0x040fe80000410000 */
[----:B------:R-:W-:Y:S02]  /*5670*/  FMUL.FTZ R15, R0, R123 ;  /* 0x0000007b000f7220 */ /* 0x000fe40000410000 */
[----:B------:R-:W2:Y:S01]  /*5680*/  LDSM.16.MT88.4 R120, [R196+0x12000] ;  /* 0x01200000c478783b */ /* 0x000ea20000004200 */
[----:B------:R-:W-:Y:S02]  /*5690*/  FMUL.FTZ R65, R2, R65 ;  /* 0x0000004102417220 */ /* 0x000fe40000410000 */
[C---:B------:R-:W-:Y:S02]  /*56a0*/  FMUL.FTZ R66, R0.reuse, R66 ;  /* 0x0000004200427220 */ /* 0x040fe40000410000 */
[C---:B------:R-:W-:Y:S03]  /*56b0*/  HMMA.16816.F32 R12, R128.reuse, R20, R12 ;  /* 0x00000014800c723c */ /* 0x040fe6000000180c */
[----:B------:R-:W-:Y:S02]  /*56c0*/  FMUL.FTZ R67, R0, R67 ;  /* 0x0000004300437220 */ /* 0x000fe40000410000 */
[C---:B------:R-:W-:Y:S02]  /*56d0*/  FMUL.FTZ R68, R2.reuse, R68 ;  /* 0x0000004402447220 */ /* 0x040fe40000410000 */
[C---:B------:R-:W-:Y:S01]  /*56e0*/  FMUL.FTZ R20, R2.reuse, R112 ;  /* 0x0000007002147220 */ /* 0x040fe20000410000 */
[C---:B------:R-:W-:Y:S04]  /*56f0*/  HMMA.16816.F32 R16, R128.reuse, R22, R16 ;  /* 0x000000168010723c */ /* 0x040fe80000001810 */
[C---:B------:R-:W-:Y:S02]  /*5700*/  FMUL.FTZ R21, R2.reuse, R113 ;  /* 0x0000007102157220 */ /* 0x040fe40000410000 */
[----:B------:R-:W-:Y:S02]  /*5710*/  FMUL.FTZ R69, R2, R69 ;  /* 0x0000004502457220 */ /* 0x000fe40000410000 */
[C---:B------:R-:W-:Y:S04]  /*5720*/  FMUL.FTZ R22, R0.reuse, R114 ;  /* 0x0000007200167220 */ /* 0x040fe80000410000 */
[C---:B------:R-:W-:Y:S02]  /*5730*/  FMUL.FTZ R23, R0.reuse, R115 ;  /* 0x0000007300177220 */ /* 0x040fe40000410000 */
[----:B------:R-:W3:Y:S01]  /*5740*/  LDSM.16.MT88.4 R112, [R200+0x14000] ;  /* 0x01400000c870783b */ /* 0x000ee20000004200 */
[C---:B------:R-:W-:Y:S02]  /*5750*/  FMUL.FTZ R70, R0.reuse, R70 ;  /* 0x0000004600467220 */ /* 0x040fe40000410000 */
[----:B------:R-:W-:Y:S02]  /*5760*/  FMUL.FTZ R71, R0, R71 ;  /* 0x0000004700477220 */ /* 0x000fe40000410000 */
[C---:B------:R-:W-:Y:S03]  /*5770*/  HMMA.16816.F32 R20, R128.reuse, R28, R20 ;  /* 0x0000001c8014723c */ /* 0x040fe60000001814 */
[C---:B------:R-:W-:Y:S02]  /*5780*/  FMUL.FTZ R72, R2.reuse, R72 ;  /* 0x0000004802487220 */ /* 0x040fe40000410000 */
[C---:B------:R-:W-:Y:S02]  /*5790*/  FMUL.FTZ R73, R2.reuse, R73 ;  /* 0x0000004902497220 */ /* 0x040fe40000410000 */
[C---:B------:R-:W-:Y:S01]  /*57a0*/  FMUL.FTZ R28, R2.reuse, R104 ;  /* 0x00000068021c7220 */ /* 0x040fe20000410000 */
[C---:B------:R-:W-:Y:S04]  /*57b0*/  HMMA.16816.F32 R24, R128.reuse, R30, R24 ;  /* 0x0000001e8018723c */ /* 0x040fe80000001818 */
[----:B------:R-:W-:Y:S02]  /*57c0*/  FMUL.FTZ R29, R2, R105 ;  /* 0x00000069021d7220 */ /* 0x000fe40000410000 */
[C---:B------:R-:W-:Y:S02]  /*57d0*/  FMUL.FTZ R74, R0.reuse, R74 ;  /* 0x0000004a004a7220 */ /* 0x040fe40000410000 */
[C---:B------:R-:W-:Y:S04]  /*57e0*/  FMUL.FTZ R30, R0.reuse, R106 ;  /* 0x0000006a001e7220 */ /* 0x040fe80000410000 */
[C---:B------:R-:W-:Y:S02]  /*57f0*/  FMUL.FTZ R31, R0.reuse, R107 ;  /* 0x0000006b001f7220 */ /* 0x040fe40000410000 */
[----:B------:R-:W4:Y:S01]  /*5800*/  LDSM.16.MT88.4 R104, [R198+0x14000] ;  /* 0x01400000c668783b */ /* 0x000f220000004200 */
[----:B------:R-:W-:Y:S02]  /*5810*/  FMUL.FTZ R75, R0, R75 ;  /* 0x0000004b004b7220 */ /* 0x000fe40000410000 */
[C---:B------:R-:W-:Y:S02]  /*5820*/  FMUL.FTZ R76, R2.reuse, R76 ;  /* 0x0000004c024c7220 */ /* 0x040fe40000410000 */
[C---:B--2---:R-:W-:Y:S03]  /*5830*/  HMMA.16816.F32 R28, R128.reuse, R120, R28 ;  /* 0x00000078801c723c */ /* 0x044fe6000000181c */
[----:B------:R-:W-:Y:S02]  /*5840*/  FMUL.FTZ R77, R2, R77 ;  /* 0x0000004d024d7220 */ /* 0x000fe40000410000 */
[C---:B------:R-:W-:Y:S02]  /*5850*/  FMUL.FTZ R78, R0.reuse, R78 ;  /* 0x0000004e004e7220 */ /* 0x040fe40000410000 */
[----:B------:R-:W-:Y:S01]  /*5860*/  FMUL.FTZ R79, R0, R79 ;  /* 0x0000004f004f7220 */ /* 0x000fe20000410000 */
[C---:B------:R-:W-:Y:S01]  /*5870*/  HMMA.16816.F32 R32, R128.reuse, R122, R32 ;  /* 0x0000007a8020723c */ /* 0x040fe20000001820 */
[----:B------:R-:W-:Y:S03]  /*5880*/  LDSM.16.MT88.4 R120, [R196+0x12800] ;  /* 0x01280000c478783b */ /* 0x000fe60000004200 */
[C---:B------:R-:W-:Y:S02]  /*5890*/  FMUL.FTZ R80, R2.reuse, R80 ;  /* 0x0000005002507220 */ /* 0x040fe40000410000 */
[----:B------:R-:W-:Y:S02]  /*58a0*/  FMUL.FTZ R81, R2, R81 ;  /* 0x0000005102517220 */ /* 0x000fe40000410000 */
[C---:B---3--:R-:W-:Y:S04]  /*58b0*/  HMMA.16816.F32 R36, R128.reuse, R112, R36 ;  /* 0x000000708024723c */ /* 0x048fe80000001824 */
[C---:B------:R-:W-:Y:S02]  /*58c0*/  FMUL.FTZ R82, R0.reuse, R82 ;  /* 0x0000005200527220 */ /* 0x040fe40000410000 */
[----:B------:R-:W-:Y:S02]  /*58d0*/  FMUL.FTZ R83, R0, R83 ;  /* 0x0000005300537220 */ /* 0x000fe40000410000 */
[C---:B------:R-:W-:Y:S01]  /*58e0*/  HMMA.16816.F32 R40, R128.reuse, R114, R40 ;  /* 0x000000728028723c */ /* 0x040fe20000001828 */
[----:B------:R-:W-:Y:S03]  /*58f0*/  LDSM.16.MT88.4 R112, [R200+0x12800] ;  /* 0x01280000c870783b */ /* 0x000fe60000004200 */
[C---:B------:R-:W-:Y:S02]  /*5900*/  FMUL.FTZ R84, R2.reuse, R84 ;  /* 0x0000005402547220 */ /* 0x040fe40000410000 */
[----:B------:R-:W-:Y:S02]  /*5910*/  FMUL.FTZ R85, R2, R85 ;  /* 0x0000005502557220 */ /* 0x000fe40000410000 */
[C---:B------:R-:W-:Y:S01]  /*5920*/  FMUL.FTZ R86, R0.reuse, R86 ;  /* 0x0000005600567220 */ /* 0x040fe20000410000 */
[C---:B----4-:R-:W-:Y:S03]  /*5930*/  HMMA.16816.F32 R44, R128.reuse, R104, R44 ;  /* 0x00000068802c723c */ /* 0x050fe6000000182c */
[----:B------:R-:W-:Y:S02]  /*5940*/  FMUL.FTZ R87, R0, R87 ;  /* 0x0000005700577220 */ /* 0x000fe40000410000 */
[--C-:B------:R-:W-:Y:S02]  /*5950*/  FFMA.FTZ R179, R247, c[0x0][0x23c], -R144.reuse ;  /* 0x00008f00f7b37a23 */ /* 0x100fe40000010890 */
[--C-:B------:R-:W-:Y:S01]  /*5960*/  FFMA.FTZ R181, R244, c[0x0][0x23c], -R145.reuse ;  /* 0x00008f00f4b57a23 */ /* 0x100fe20000010891 */
[C---:B------:R-:W-:Y:S01]  /*5970*/  HMMA.16816.F32 R48, R128.reuse, R106, R48 ;  /* 0x0000006a8030723c */ /* 0x040fe20000001830 */
[----:B------:R-:W2:Y:S02]  /*5980*/  LDSM.16.MT88.4 R104, [R200+0x16000] ;  /* 0x01600000c868783b */ /* 0x000ea40000004200 */
[----:B------:R-:W3:Y:S01]  /*5990*/  MUFU.EX2 R179, R179 ;  /* 0x000000b300b37308 */ /* 0x000ee20000000800 */
[--C-:B------:R-:W-:Y:S02]  /*59a0*/  FFMA.FTZ R180, R242, c[0x0][0x23c], -R145.reuse ;  /* 0x00008f00f2b47a23 */ /* 0x100fe40000010891 */
[--C-:B------:R-:W-:Y:S02]  /*59b0*/  FFMA.FTZ R182, R245, c[0x0][0x23c], -R144.reuse ;  /* 0x00008f00f5b67a23 */ /* 0x100fe40000010890 */
[C---:B------:R-:W-:Y:S04]  /*59c0*/  HMMA.16816.F32 R52, R128.reuse, R100, R52 ;  /* 0x000000648034723c */ /* 0x040fe80000001834 */
[--C-:B------:R-:W-:Y:S01]  /*59d0*/  FFMA.FTZ R183, R243, c[0x0][0x23c], -R144.reuse ;  /* 0x00008f00f3b77a23 */ /* 0x100fe20000010890 */
[----:B------:R-:W-:Y:S01]  /*59e0*/  MUFU.EX2 R181, R181 ;  /* 0x000000b500b57308 */ /* 0x000fe20000000800 */
[C---:B------:R-:W-:Y:S02]  /*59f0*/  FMUL.FTZ R88, R2.reuse, R88 ;  /* 0x0000005802587220 */ /* 0x040fe40000410000 */
[C---:B------:R-:W-:Y:S01]  /*5a00*/  HMMA.16816.F32 R56, R128.reuse, R102, R56 ;  /* 0x000000668038723c */ /* 0x040fe20000001838 */
[----:B------:R-:W4:Y:S03]  /*5a10*/  LDSM.16.MT88.4 R100, [R198+0x16000] ;  /* 0x01600000c664783b */ /* 0x000f260000004200 */
[----:B------:R-:W-:Y:S02]  /*5a20*/  FMUL.FTZ R89, R2, R89 ;  /* 0x0000005902597220 */ /* 0x000fe40000410000 */
[C---:B------:R-:W-:Y:S01]  /*5a30*/  FMUL.FTZ R90, R0.reuse, R90 ;  /* 0x0000005a005a7220 */ /* 0x040fe20000410000 */
[----:B------:R-:W5:Y:S01]  /*5a40*/  MUFU.EX2 R180, R180 ;  /* 0x000000b400b47308 */ /* 0x000f620000000800 */
[C---:B------:R-:W-:Y:S04]  /*5a50*/  HMMA.16816.F32 R60, R128.reuse, R108, R60 ;  /* 0x0000006c803c723c */ /* 0x040fe8000000183c */
[----:B------:R-:W-:Y:S02]  /*5a60*/  FMUL.FTZ R91, R0, R91 ;  /* 0x0000005b005b7220 */ /* 0x000fe40000410000 */
[C---:B------:R-:W-:Y:S02]  /*5a70*/  FMUL.FTZ R92, R2.reuse, R92 ;  /* 0x0000005c025c7220 */ /* 0x040fe40000410000 */
[C---:B------:R-:W-:Y:S01]  /*5a80*/  HMMA.16816.F32 R64, R128.reuse, R110, R64 ;  /* 0x0000006e8040723c */ /* 0x040fe20000001840 */
[----:B------:R-:W5:Y:S01]  /*5a90*/  LDSM.16.MT88.4 R108, [R197+0x16000] ;  /* 0x01600000c56c783b */ /* 0x000f620000004200 */
[----:B------:R-:W-:Y:S02]  /*5aa0*/  MUFU.EX2 R182, R182 ;  /* 0x000000b600b67308 */ /* 0x000fe40000000800 */
[----:B------:R-:W-:Y:S02]  /*5ab0*/  FMUL.FTZ R93, R2, R93 ;  /* 0x0000005d025d7220 */ /* 0x000fe40000410000 */
[C---:B------:R-:W-:Y:S02]  /*5ac0*/  FMUL.FTZ R94, R0.reuse, R94 ;  /* 0x0000005e005e7220 */ /* 0x040fe40000410000 */
[----:B------:R-:W-:Y:S01]  /*5ad0*/  FMUL.FTZ R95, R0, R95 ;  /* 0x0000005f005f7220 */ /* 0x000fe20000410000 */
[C---:B--2---:R-:W-:Y:S03]  /*5ae0*/  HMMA.16816.F32 R68, R128.reuse, R104, R68 ;  /* 0x000000688044723c */ /* 0x044fe60000001844 */
[C---:B------:R-:W-:Y:S01]  /*5af0*/  FMUL.FTZ R96, R2.reuse, R96 ;  /* 0x0000006002607220 */ /* 0x040fe20000410000 */
[----:B------:R-:W2:Y:S01]  /*5b00*/  MUFU.EX2 R183, R183 ;  /* 0x000000b700b77308 */ /* 0x000ea20000000800 */
[----:B------:R-:W-:Y:S02]  /*5b10*/  FMUL.FTZ R97, R2, R97 ;  /* 0x0000006102617220 */ /* 0x000fe40000410000 */
[C---:B------:R-:W-:Y:S01]  /*5b20*/  FMUL.FTZ R98, R0.reuse, R98 ;  /* 0x0000006200627220 */ /* 0x040fe20000410000 */
[C---:B------:R-:W-:Y:S01]  /*5b30*/  HMMA.16816.F32 R72, R128.reuse, R106, R72 ;  /* 0x0000006a8048723c */ /* 0x040fe20000001848 */
[----:B------:R-:W2:Y:S03]  /*5b40*/  LDSM.16.MT88.4 R104, [R196+0x16000] ;  /* 0x01600000c468783b */ /* 0x000ea60000004200 */
[----:B------:R-:W-:Y:S02]  /*5b50*/  FMUL.FTZ R99, R0, R99 ;  /* 0x0000006300637220 */ /* 0x000fe40000410000 */
[--C-:B------:R-:W-:Y:S02]  /*5b60*/  FFMA.FTZ R240, R240, c[0x0][0x23c], -R145.reuse ;  /* 0x00008f00f0f07a23 */ /* 0x100fe40000010891 */
[C---:B----4-:R-:W-:Y:S04]  /*5b70*/  HMMA.16816.F32 R76, R128.reuse, R100, R76 ;  /* 0x00000064804c723c */ /* 0x050fe8000000184c */
[--C-:B------:R-:W-:Y:S01]  /*5b80*/  FFMA.FTZ R243, R238, c[0x0][0x23c], -R145.reuse ;  /* 0x00008f00eef37a23 */ /* 0x100fe20000010891 */
[----:B------:R-:W-:Y:S01]  /*5b90*/  MUFU.EX2 R240, R240 ;  /* 0x000000f000f07308 */ /* 0x000fe20000000800 */
[--C-:B------:R-:W-:Y:S01]  /*5ba0*/  FFMA.FTZ R238, R241, c[0x0][0x23c], -R144.reuse ;  /* 0x00008f00f1ee7a23 */ /* 0x100fe20000010890 */
[----:B-1----:R-:W-:Y:S01]  /*5bb0*/  F2FP.PACK_AB R100, R177, R176 ;  /* 0x000000b0b164723e */ /* 0x002fe200000000ff */
[C---:B------:R-:W-:Y:S04]  /*5bc0*/  HMMA.16816.F32 R80, R128.reuse, R102, R80 ;  /* 0x000000668050723c */ /* 0x040fe80000001850 */
[----:B---3--:R-:W-:Y:S01]  /*5bd0*/  F2FP.PACK_AB R101, R179, R178 ;  /* 0x000000b2b365723e */ /* 0x008fe200000000ff */
[--C-:B------:R-:W-:Y:S02]  /*5be0*/  FFMA.FTZ R239, R239, c[0x0][0x23c], -R144.reuse ;  /* 0x00008f00efef7a23 */ /* 0x100fe40000010890 */
[----:B-----5:R-:W-:Y:S01]  /*5bf0*/  F2FP.PACK_AB R102, R180, R181 ;  /* 0x000000b5b466723e */ /* 0x020fe200000000ff */
[C---:B------:R-:W-:Y:S01]  /*5c00*/  HMMA.16816.F32 R84, R128.reuse, R108, R84 ;  /* 0x0000006c8054723c */ /* 0x040fe20000001854 */
[----:B------:R-:W1:Y:S03]  /*5c10*/  MUFU.EX2 R243, R243 ;  /* 0x000000f300f37308 */ /* 0x000e660000000800 */
[----:B--2---:R-:W-:Y:S01]  /*5c20*/  F2FP.PACK_AB R103, R183, R182 ;  /* 0x000000b6b767723e */ /* 0x004fe200000000ff */
[--C-:B------:R-:W-:Y:S02]  /*5c30*/  FFMA.FTZ R236, R236, c[0x0][0x23c], -R145.reuse ;  /* 0x00008f00ecec7a23 */ /* 0x100fe40000010891 */
[--C-:B------:R-:W-:Y:S01]  /*5c40*/  FFMA.FTZ R241, R234, c[0x0][0x23c], -R145.reuse ;  /* 0x00008f00eaf17a23 */ /* 0x100fe20000010891 */
[C---:B------:R-:W-:Y:S01]  /*5c50*/  HMMA.16816.F32 R88, R128.reuse, R110, R88 ;  /* 0x0000006e8058723c */ /* 0x040fe20000001858 */
[----:B------:R-:W2:Y:S02]  /*5c60*/  LDSM.16.MT88.4 R108, [R197+0x12800] ;  /* 0x01280000c56c783b */ /* 0x000ea40000004200 */
[----:B------:R-:W-:Y:S01]  /*5c70*/  MUFU.EX2 R238, R238 ;  /* 0x000000ee00ee7308 */ /* 0x000fe20000000800 */
[--C-:B------:R-:W-:Y:S02]  /*5c80*/  FFMA.FTZ R234, R237, c[0x0][0x23c], -R144.reuse ;  /* 0x00008f00edea7a23 */ /* 0x100fe40000010890 */
[--C-:B------:R-:W-:Y:S02]  /*5c90*/  FFMA.FTZ R235, R235, c[0x0][0x23c], -R144.reuse ;  /* 0x00008f00ebeb7a23 */ /* 0x100fe40000010890 */
[--C-:B------:R-:W-:Y:S01]  /*5ca0*/  FFMA.FTZ R230, R230, c[0x0][0x23c], -R145.reuse ;  /* 0x00008f00e6e67a23 */ /* 0x100fe20000010891 */
[C---:B------:R-:W-:Y:S03]  /*5cb0*/  HMMA.16816.F32 R92, R128.reuse, R104, R92 ;  /* 0x00000068805c723c */ /* 0x040fe6000000185c */
[--C-:B------:R-:W-:Y:S01]  /*5cc0*/  FFMA.FTZ R237, R232, c[0x0][0x23c], -R145.reuse ;  /* 0x00008f00e8ed7a23 */ /* 0x100fe20000010891 */
[----:B------:R-:W3:Y:S01]  /*5cd0*/  MUFU.EX2 R239, R239 ;  /* 0x000000ef00ef7308 */ /* 0x000ee20000000800 */
[--C-:B------:R-:W-:Y:S02]  /*5ce0*/  FFMA.FTZ R232, R233, c[0x0][0x23c], -R144.reuse ;  /* 0x00008f00e9e87a23 */ /* 0x100fe40000010890 */
[--C-:B------:R-:W-:Y:S01]  /*5cf0*/  FFMA.FTZ R231, R231, c[0x0][0x23c], -R144.reuse ;  /* 0x00008f00e7e77a23 */ /* 0x100fe20000010890 */
[----:B------:R-:W-:Y:S01]  /*5d00*/  HMMA.16816.F32 R96, R128, R106, R96 ;  /* 0x0000006a8060723c */ /* 0x000fe20000001860 */
[----:B------:R-:W4:Y:S03]  /*5d10*/  LDSM.16.MT88.4 R104, [R196+0x14800] ;  /* 0x01480000c468783b */ /* 0x000f260000004200 */
[--C-:B------:R-:W-:Y:S02]  /*5d20*/  FFMA.FTZ R228, R228, c[0x0][0x23c], -R145.reuse ;  /* 0x00008f00e4e47a23 */ /* 0x100fe40000010891 */
[----:B------:R-:W-:Y:S01]  /*5d30*/  FFMA.FTZ R145, R226, c[0x0][0x23c], -R145 ;  /* 0x00008f00e2917a23 */ /* 0x000fe20000010891 */
[----:B------:R-:W-:Y:S01]  /*5d40*/  MUFU.EX2 R236, R236 ;  /* 0x000000ec00ec7308 */ /* 0x000fe20000000800 */
[C---:B------:R-:W-:Y:S01]  /*5d50*/  HMMA.16816.F32 R4, R100.reuse, R112, R4 ;  /* 0x000000706404723c */ /* 0x040fe20000001804 */
[----:B------:R-:W-:Y:S04]  /*5d60*/  LDSM.16.MT88.4 R128, [R198+0x15000] ;  /* 0x01500000c680783b */ /* 0x000fe80000004200 */
[--C-:B------:R-:W-:Y:S02]  /*5d70*/  FFMA.FTZ R134, R134, c[0x0][0x23c], -R144.reuse ;  /* 0x00008f0086867a23 */ /* 0x100fe40000010890 */
[----:B------:R-:W-:Y:S01]  /*5d80*/  FFMA.FTZ R144, R133, c[0x0][0x23c], -R144 ;  /* 0x00008f0085907a23 */ /* 0x000fe20000010890 */
[C---:B------:R-:W-:Y:S01]  /*5d90*/  HMMA.16816.F32 R8, R100.reuse, R114, R8 ;  /* 0x000000726408723c */ /* 0x040fe20000001808 */
[----:B------:R-:W-:Y:S01]  /*5da0*/  LDSM.16.MT88.4 R112, [R198+0x16800] ;  /* 0x01680000c670783b */ /* 0x000fe20000004200 */
[----:B------:R-:W-:Y:S02]  /*5db0*/  MUFU.EX2 R233, R145 ;  /* 0x0000009100e97308 */ /* 0x000fe40000000800 */
[----:B------:R-:W-:Y:S02]  /*5dc0*/  FFMA.FTZ R175, R2, R229, R175 ;  /* 0x000000e502af7223 */ /* 0x000fe400000100af */
[----:B------:R-:W-:Y:S01]  /*5dd0*/  FFMA.FTZ R171, R0, R227, R171 ;  /* 0x000000e300ab7223 */ /* 0x000fe200000100ab */
[----:B------:R-:W-:Y:S01]  /*5de0*/  MOV R0, R3 ;  /* 0x0000000300007202 */ /* 0x000fe20000000f00 */
[C---:B------:R-:W-:Y:S04]  /*5df0*/  HMMA.16816.F32 R12, R100.reuse, R116, R12 ;  /* 0x00000074640c723c */ /* 0x040fe8000000180c */
[----:B------:R5:W-:Y:S01]  /*5e00*/  MUFU.EX2 R133, R144 ;  /* 0x0000009000857308 */ /* 0x000be20000000800 */
[----:B------:R-:W-:Y:S02]  /*5e10*/  FADD.FTZ R174, R174, R175 ;  /* 0x000000afaeae7221 */ /* 0x000fe40000010000 */
[----:B------:R-:W-:Y:S01]  /*5e20*/  FADD.FTZ R170, R170, R171 ;  /* 0x000000abaaaa7221 */ /* 0x000fe20000010000 */
[C---:B------:R-:W-:Y:S01]  /*5e30*/  HMMA.16816.F32 R16, R100.reuse, R118, R16 ;  /* 0x000000766410723c */ /* 0x040fe20000001810 */
[----:B------:R-:W-:Y:S03]  /*5e40*/  LDSM.16.MT88.4 R116, [R197+0x16800] ;  /* 0x01680000c574783b */ /* 0x000fe60000004200 */
[----:B------:R-:W-:Y:S02]  /*5e50*/  FADD.FTZ R173, R173, R174 ;  /* 0x000000aeadad7221 */ /* 0x000fe40000010000 */
[----:B------:R-:W1:Y:S02]  /*5e60*/  MUFU.EX2 R241, R241 ;  /* 0x000000f100f17308 */ /* 0x000e640000000800 */
[C---:B--2---:R-:W-:Y:S04]  /*5e70*/  HMMA.16816.F32 R20, R100.reuse, R108, R20 ;  /* 0x0000006c6414723c */ /* 0x044fe80000001814 */
[----:B------:R-:W-:Y:S04]  /*5e80*/  FADD.FTZ R173, R172, R173 ;  /* 0x000000adacad7221 */ /* 0x000fe80000010000 */
[C---:B------:R-:W-:Y:S01]  /*5e90*/  HMMA.16816.F32 R24, R100.reuse, R110, R24 ;  /* 0x0000006e6418723c */ /* 0x040fe20000001818 */
[----:B------:R-:W2:Y:S01]  /*5ea0*/  LDSM.16.MT88.4 R108, [R200+0x16800] ;  /* 0x01680000c86c783b */ /* 0x000ea20000004200 */
[----:B------:R-:W-:Y:S02]  /*5eb0*/  MUFU.EX2 R234, R234 ;  /* 0x000000ea00ea7308 */ /* 0x000fe40000000800 */
[----:B------:R-:W-:Y:S04]  /*5ec0*/  FADD.FTZ R176, R176, R173 ;  /* 0x000000adb0b07221 */ /* 0x000fe80000010000 */
[C---:B------:R-:W-:Y:S01]  /*5ed0*/  HMMA.16816.F32 R28, R100.reuse, R120, R28 ;  /* 0x00000078641c723c */ /* 0x040fe2000000181c */
[----:B-----5:R-:W-:Y:S03]  /*5ee0*/  LDSM.16.MT88.4 R144, [R196+0x13800] ;  /* 0x01380000c490783b */ /* 0x020fe60000004200 */
[----:B------:R-:W5:Y:S01]  /*5ef0*/  MUFU.EX2 R235, R235 ;  /* 0x000000eb00eb7308 */ /* 0x000f620000000800 */
[----:B------:R-:W-:Y:S03]  /*5f00*/  FADD.FTZ R176, R177, R176 ;  /* 0x000000b0b1b07221 */ /* 0x000fe60000010000 */
[C---:B------:R-:W-:Y:S01]  /*5f10*/  HMMA.16816.F32 R32, R100.reuse, R122, R32 ;  /* 0x0000007a6420723c */ /* 0x040fe20000001820 */
[----:B------:R-:W-:Y:S03]  /*5f20*/  LDSM.16.MT88.4 R120, [R198+0x13000] ;  /* 0x01300000c678783b */ /* 0x000fe60000004200 */
[----:B------:R-:W-:Y:S02]  /*5f30*/  FADD.FTZ R181, R181, R176 ;  /* 0x000000b0b5b57221 */ /* 0x000fe40000010000 */
[----:B------:R-:W-:Y:S02]  /*5f40*/  MUFU.EX2 R230, R230 ;  /* 0x000000e600e67308 */ /* 0x000fe40000000800 */
[C---:B------:R-:W-:Y:S04]  /*5f50*/  HMMA.16816.F32 R36, R100.reuse, R124, R36 ;  /* 0x0000007c6424723c */ /* 0x040fe80000001824 */
[----:B------:R-:W-:Y:S04]  /*5f60*/  FADD.FTZ R181, R180, R181 ;  /* 0x000000b5b4b57221 */ /* 0x000fe80000010000 */
[C---:B------:R-:W-:Y:S01]  /*5f70*/  HMMA.16816.F32 R40, R100.reuse, R126, R40 ;  /* 0x0000007e6428723c */ /* 0x040fe20000001828 */
[----:B------:R-:W-:Y:S01]  /*5f80*/  LDSM.16.MT88.4 R124, [R196+0x13000] ;  /* 0x01300000c47c783b */ /* 0x000fe20000004200 */
[----:B------:R-:W1:Y:S06]  /*5f90*/  MUFU.EX2 R237, R237 ;  /* 0x000000ed00ed7308 */ /* 0x000e6c0000000800 */
[C---:B------:R-:W-:Y:S04]  /*5fa0*/  HMMA.16816.F32 R44, R100.reuse, R136, R44 ;  /* 0x00000088642c723c */ /* 0x040fe8000000182c */
[----:B------:R-:W-:Y:S04]  /*5fb0*/  MUFU.EX2 R232, R232 ;  /* 0x000000e800e87308 */ /* 0x000fe80000000800 */
[C---:B------:R-:W-:Y:S01]  /*5fc0*/  HMMA.16816.F32 R48, R100.reuse, R138, R48 ;  /* 0x0000008a6430723c */ /* 0x040fe20000001830 */
[----:B------:R-:W-:Y:S05]  /*5fd0*/  LDSM.16.MT88.4 R136, [R197+0x15000] ;  /* 0x01500000c588783b */ /* 0x000fea0000004200 */
[----:B------:R-:W1:Y:S02]  /*5fe0*/  MUFU.EX2 R231, R231 ;  /* 0x000000e700e77308 */ /* 0x000e640000000800 */
[C---:B------:R-:W-:Y:S08]  /*5ff0*/  HMMA.16816.F32 R52, R100.reuse, R140, R52 ;  /* 0x0000008c6434723c */ /* 0x040ff00000001834 */
[C---:B------:R-:W-:Y:S01]  /*6000*/  HMMA.16816.F32 R56, R100.reuse, R142, R56 ;  /* 0x0000008e6438723c */ /* 0x040fe20000001838 */
[----:B------:R-:W-:Y:S01]  /*6010*/  LDSM.16.MT88.4 R140, [R197+0x13800] ;  /* 0x01380000c58c783b */ /* 0x000fe20000004200 */
[----:B------:R-:W1:Y:S06]  /*6020*/  MUFU.EX2 R228, R228 ;  /* 0x000000e400e47308 */ /* 0x000e6c0000000800 */
[C---:B----4-:R-:W-:Y:S04]  /*6030*/  HMMA.16816.F32 R60, R100.reuse, R104, R60 ;  /* 0x00000068643c723c */ /* 0x050fe8000000183c */
[----:B------:R-:W4:Y:S04]  /*6040*/  MUFU.EX2 R134, R134 ;  /* 0x0000008600867308 */ /* 0x000f280000000800 */
[C---:B------:R-:W-:Y:S01]  /*6050*/  HMMA.16816.F32 R64, R100.reuse, R106, R64 ;  /* 0x0000006a6440723c */ /* 0x040fe20000001840 */
[----:B------:R-:W1:Y:S07]  /*6060*/  LDSM.16.MT88.4 R104, [R196+0x16800] ;  /* 0x01680000c468783b */ /* 0x000e6e0000004200 */
[C---:B--2---:R-:W-:Y:S08]  /*6070*/  HMMA.16816.F32 R68, R100.reuse, R108, R68 ;  /* 0x0000006c6444723c */ /* 0x044ff00000001844 */
[C---:B------:R-:W-:Y:S01]  /*6080*/  HMMA.16816.F32 R72, R100.reuse, R110, R72 ;  /* 0x0000006e6448723c */ /* 0x040fe20000001848 */
[----:B------:R-:W2:Y:S07]  /*6090*/  LDSM.16.MT88.4 R108, [R200+0x13000] ;  /* 0x01300000c86c783b */ /* 0x000eae0000004200 */
[C---:B------:R-:W-:Y:S08]  /*60a0*/  HMMA.16816.F32 R76, R100.reuse, R112, R76 ;  /* 0x00000070644c723c */ /* 0x040ff0000000184c */
[C---:B------:R-:W-:Y:S01]  /*60b0*/  HMMA.16816.F32 R80, R100.reuse, R114, R80 ;  /* 0x000000726450723c */ /* 0x040fe20000001850 */
[----:B------:R-:W2:Y:S07]  /*60c0*/  LDSM.16.MT88.4 R112, [R197+0x13000] ;  /* 0x01300000c570783b */ /* 0x000eae0000004200 */
[C---:B------:R-:W-:Y:S08]  /*60d0*/  HMMA.16816.F32 R84, R100.reuse, R116, R84 ;  /* 0x000000746454723c */ /* 0x040ff00000001854 */
[C---:B------:R-:W-:Y:S01]  /*60e0*/  HMMA.16816.F32 R88, R100.reuse, R118, R88 ;  /* 0x000000766458723c */ /* 0x040fe20000001858 */
[----:B------:R-:W4:Y:S07]  /*60f0*/  LDSM.16.MT88.4 R116, [R200+0x15000] ;  /* 0x01500000c874783b */ /* 0x000f2e0000004200 */
[C---:B-1----:R-:W-:Y:S08]  /*6100*/  HMMA.16816.F32 R92, R100.reuse, R104, R92 ;  /* 0x00000068645c723c */ /* 0x042ff0000000185c */
[----:B------:R-:W-:Y:S01]  /*6110*/  HMMA.16816.F32 R96, R100, R106, R96 ;  /* 0x0000006a6460723c */ /* 0x000fe20000001860 */
[----:B------:R-:W1:Y:S06]  /*6120*/  LDSM.16.MT88.4 R104, [R196+0x15000] ;  /* 0x01500000c468783b */ /* 0x000e6c0000004200 */
[----:B------:R-:W-:Y:S01]  /*6130*/  F2FP.PACK_AB R100, R243, R240 ;  /* 0x000000f0f364723e */ /* 0x000fe200000000ff */
[----:B------:R-:W-:Y:S01]  /*6140*/  FADD.FTZ R240, R240, R181 ;  /* 0x000000b5f0f07221 */ /* 0x000fe20000010000 */
[----:B---3--:R-:W-:Y:S03]  /*6150*/  F2FP.PACK_AB R101, R239, R238 ;  /* 0x000000eeef65723e */ /* 0x008fe600000000ff */
[----:B------:R-:W-:Y:S01]  /*6160*/  F2FP.PACK_AB R102, R241, R236 ;  /* 0x000000ecf166723e */ /* 0x000fe200000000ff */
[----:B------:R-:W-:Y:S01]  /*6170*/  FADD.FTZ R243, R243, R240 ;  /* 0x000000f0f3f37221 */ /* 0x000fe20000010000 */
[----:B-----5:R-:W-:Y:S03]  /*6180*/  F2FP.PACK_AB R103, R235, R234 ;  /* 0x000000eaeb67723e */ /* 0x020fe600000000ff */
[----:B------:R-:W-:Y:S04]  /*6190*/  FADD.FTZ R236, R236, R243 ;  /* 0x000000f3ecec7221 */ /* 0x000fe80000010000 */
[C---:B--2---:R-:W-:Y:S03]  /*61a0*/  HMMA.16816.F32 R4, R100.reuse, R108, R4 ;  /* 0x0000006c6404723c */ /* 0x044fe60000001804 */
[----:B------:R-:W-:Y:S05]  /*61b0*/  FADD.FTZ R241, R241, R236 ;  /* 0x000000ecf1f17221 */ /* 0x000fea0000010000 */
[C---:B------:R-:W-:Y:S01]  /*61c0*/  HMMA.16816.F32 R8, R100.reuse, R110, R8 ;  /* 0x0000006e6408723c */ /* 0x040fe20000001808 */
[----:B------:R-:W2:Y:S07]  /*61d0*/  LDSM.16.MT88.4 R108, [R200+0x17000] ;  /* 0x01700000c86c783b */ /* 0x000eae0000004200 */
[C---:B------:R-:W-:Y:S08]  /*61e0*/  HMMA.16816.F32 R12, R100.reuse, R120, R12 ;  /* 0x00000078640c723c */ /* 0x040ff0000000180c */
[C---:B------:R-:W-:Y:S08]  /*61f0*/  HMMA.16816.F32 R16, R100.reuse, R122, R16 ;  /* 0x0000007a6410723c */ /* 0x040ff00000001810 */
[C---:B------:R-:W-:Y:S08]  /*6200*/  HMMA.16816.F32 R20, R100.reuse, R112, R20 ;  /* 0x000000706414723c */ /* 0x040ff00000001814 */
[C---:B------:R-:W-:Y:S01]  /*6210*/  HMMA.16816.F32 R24, R100.reuse, R114, R24 ;  /* 0x000000726418723c */ /* 0x040fe20000001818 */
[----:B------:R-:W3:Y:S07]  /*6220*/  LDSM.16.MT88.4 R112, [R198+0x17000] ;  /* 0x01700000c670783b */ /* 0x000eee0000004200 */
[C---:B------:R-:W-:Y:S08]  /*6230*/  HMMA.16816.F32 R28, R100.reuse, R124, R28 ;  /* 0x0000007c641c723c */ /* 0x040ff0000000181c */
[C---:B------:R-:W-:Y:S01]  /*6240*/  HMMA.16816.F32 R32, R100.reuse, R126, R32 ;  /* 0x0000007e6420723c */ /* 0x040fe20000001820 */
[----:B------:R-:W-:Y:S07]  /*6250*/  LDSM.16.MT88.4 R124, [R200+0x13800] ;  /* 0x01380000c87c783b */ /* 0x000fee0000004200 */
[C---:B----4-:R-:W-:Y:S08]  /*6260*/  HMMA.16816.F32 R36, R100.reuse, R116, R36 ;  /* 0x000000746424723c */ /* 0x050ff00000001824 */
[C---:B------:R-:W-:Y:S01]  /*6270*/  HMMA.16816.F32 R40, R100.reuse, R118, R40 ;  /* 0x000000766428723c */ /* 0x040fe20000001828 */
[----:B------:R-:W4:Y:S07]  /*6280*/  LDSM.16.MT88.4 R116, [R197+0x17000] ;  /* 0x01700000c574783b */ /* 0x000f2e0000004200 */
[C---:B------:R-:W-:Y:S08]  /*6290*/  HMMA.16816.F32 R44, R100.reuse, R128, R44 ;  /* 0x00000080642c723c */ /* 0x040ff0000000182c */
[C---:B------:R-:W-:Y:S08]  /*62a0*/  HMMA.16816.F32 R48, R100.reuse, R130, R48 ;  /* 0x000000826430723c */ /* 0x040ff00000001830 */
[C---:B------:R-:W-:Y:S07]  /*62b0*/  HMMA.16816.F32 R52, R100.reuse, R136, R52 ;  /* 0x000000886434723c */ /* 0x040fee0000001834 */
[----:B------:R-:W-:Y:S01]  /*62c0*/  F2FP.PACK_AB R136, R237, R230 ;  /* 0x000000e6ed88723e */ /* 0x000fe200000000ff */
[C---:B------:R-:W-:Y:S04]  /*62d0*/  HMMA.16816.F32 R56, R100.reuse, R138, R56 ;  /* 0x0000008a6438723c */ /* 0x040fe80000001838 */
[----:B------:R-:W-:Y:S01]  /*62e0*/  F2FP.PACK_AB R137, R231, R232 ;  /* 0x000000e8e789723e */ /* 0x000fe200000000ff */
[----:B------:R-:W-:Y:S02]  /*62f0*/  FADD.FTZ R230, R230, R241 ;  /* 0x000000f1e6e67221 */ /* 0x000fe40000010000 */
[----:B------:R-:W-:Y:S01]  /*6300*/  F2FP.PACK_AB R138, R233, R228 ;  /* 0x000000e4e98a723e */ /* 0x000fe200000000ff */
[C---:B-1----:R-:W-:Y:S04]  /*6310*/  HMMA.16816.F32 R60, R100.reuse, R104, R60 ;  /* 0x00000068643c723c */ /* 0x042fe8000000183c */
[----:B------:R-:W-:Y:S01]  /*6320*/  F2FP.PACK_AB R139, R133, R134 ;  /* 0x00000086858b723e */ /* 0x000fe200000000ff */
[----:B------:R-:W-:Y:S03]  /*6330*/  FADD.FTZ R237, R237, R230 ;  /* 0x000000e6eded7221 */ /* 0x000fe60000010000 */
[C---:B------:R-:W-:Y:S01]  /*6340*/  HMMA.16816.F32 R64, R100.reuse, R106, R64 ;  /* 0x0000006a6440723c */ /* 0x040fe20000001840 */
[----:B------:R-:W1:Y:S03]  /*6350*/  LDSM.16.MT88.4 R104, [R196+0x17000] ;  /* 0x01700000c468783b */ /* 0x000e660000004200 */
[----:B------:R-:W-:Y:S04]  /*6360*/  FADD.FTZ R228, R228, R237 ;  /* 0x000000ede4e47221 */ /* 0x000fe80000010000 */
[C---:B--2---:R-:W-:Y:S04]  /*6370*/  HMMA.16816.F32 R68, R100.reuse, R108, R68 ;  /* 0x0000006c6444723c */ /* 0x044fe80000001844 */
[----:B------:R-:W-:Y:S04]  /*6380*/  FADD.FTZ R229, R233, R228 ;  /* 0x000000e4e9e57221 */ /* 0x000fe80000010000 */
[C---:B------:R-:W-:Y:S01]  /*6390*/  HMMA.16816.F32 R72, R100.reuse, R110, R72 ;  /* 0x0000006e6448723c */ /* 0x040fe20000001848 */
[----:B------:R-:W2:Y:S07]  /*63a0*/  LDSM.16.MT88.4 R108, [R198+0x13800] ;  /* 0x01380000c66c783b */ /* 0x000eae0000004200 */
[C---:B---3--:R-:W-:Y:S08]  /*63b0*/  HMMA.16816.F32 R76, R100.reuse, R112, R76 ;  /* 0x00000070644c723c */ /* 0x048ff0000000184c */
[C---:B------:R-:W-:Y:S08]  /*63c0*/  HMMA.16816.F32 R80, R100.reuse, R114, R80 ;  /* 0x000000726450723c */ /* 0x040ff00000001850 */
[C---:B----4-:R-:W-:Y:S08]  /*63d0*/  HMMA.16816.F32 R84, R100.reuse, R116, R84 ;  /* 0x000000746454723c */ /* 0x050ff00000001854 */
[C---:B------:R-:W-:Y:S08]  /*63e0*/  HMMA.16816.F32 R88, R100.reuse, R118, R88 ;  /* 0x000000766458723c */ /* 0x040ff00000001858 */
[C---:B-1----:R-:W-:Y:S08]  /*63f0*/  HMMA.16816.F32 R92, R100.reuse, R104, R92 ;  /* 0x00000068645c723c */ /* 0x042ff0000000185c */
[----:B------:R-:W-:Y:S08]  /*6400*/  HMMA.16816.F32 R96, R100, R106, R96 ;  /* 0x0000006a6460723c */ /* 0x000ff00000001860 */
[C---:B------:R-:W-:Y:S01]  /*6410*/  HMMA.16816.F32 R128, R136.reuse, R124, R4 ;  /* 0x0000007c8880723c */ /* 0x040fe20000001804 */
[----:B------:R-:W1:Y:S07]  /*6420*/  LDSM.16.MT88.4 R4, [R198+0x17800] ;  /* 0x01780000c604783b */ /* 0x000e6e0000004200 */
[C---:B------:R-:W-:Y:S01]  /*6430*/  HMMA.16816.F32 R124, R136.reuse, R126, R8 ;  /* 0x0000007e887c723c */ /* 0x040fe20000001808 */
[----:B------:R-:W3:Y:S07]  /*6440*/  LDSM.16.MT88.4 R8, [R197+0x17800] ;  /* 0x01780000c508783b */ /* 0x000eee0000004200 */
[C---:B--2---:R-:W-:Y:S01]  /*6450*/  HMMA.16816.F32 R120, R136.reuse, R108, R12 ;  /* 0x0000006c8878723c */ /* 0x044fe2000000180c */
[----:B------:R-:W2:Y:S07]  /*6460*/  LDSM.16.MT88.4 R12, [R196+0x17800] ;  /* 0x01780000c40c783b */ /* 0x000eae0000004200 */
[C---:B------:R-:W-:Y:S08]  /*6470*/  HMMA.16816.F32 R116, R136.reuse, R110, R16 ;  /* 0x0000006e8874723c */ /* 0x040ff00000001810 */
        /* <DEDUP_REMOVED lines=14> */
[C---:B-1----:R-:W-:Y:S07]  /*6560*/  HMMA.16816.F32 R76, R136.reuse, R4, R76 ;  /* 0x00000004884c723c */ /* 0x042fee000000184c */
[----:B------:R-:W-:Y:S01]  /*6570*/  FADD.FTZ R5, R169, R170 ;  /* 0x000000aaa9057221 */ /* 0x000fe20000010000 */
[C---:B------:R-:W-:Y:S04]  /*6580*/  HMMA.16816.F32 R80, R136.reuse, R6, R80 ;  /* 0x000000068850723c */ /* 0x040fe80000001850 */
[----:B------:R-:W-:Y:S04]  /*6590*/  FADD.FTZ R5, R168, R5 ;  /* 0x00000005a8057221 */ /* 0x000fe80000010000 */
[C---:B---3--:R-:W-:Y:S04]  /*65a0*/  HMMA.16816.F32 R84, R136.reuse, R8, R84 ;  /* 0x000000088854723c */ /* 0x048fe80000001854 */
[----:B------:R-:W-:Y:S04]  /*65b0*/  FADD.FTZ R178, R178, R5 ;  /* 0x00000005b2b27221 */ /* 0x000fe80000010000 */
[C---:B------:R-:W-:Y:S04]  /*65c0*/  HMMA.16816.F32 R88, R136.reuse, R10, R88 ;  /* 0x0000000a8858723c */ /* 0x040fe80000001858 */
[----:B------:R-:W-:Y:S04]  /*65d0*/  FADD.FTZ R179, R179, R178 ;  /* 0x000000b2b3b37221 */ /* 0x000fe80000010000 */
[----:B------:R-:W-:Y:S01]  /*65e0*/  FADD.FTZ R182, R182, R179 ;  /* 0x000000b3b6b67221 */ /* 0x000fe20000010000 */
[C---:B--2---:R-:W-:Y:S03]  /*65f0*/  HMMA.16816.F32 R92, R136.reuse, R12, R92 ;  /* 0x0000000c885c723c */ /* 0x044fe6000000185c */
[----:B------:R-:W-:Y:S04]  /*6600*/  FADD.FTZ R183, R183, R182 ;  /* 0x000000b6b7b77221 */ /* 0x000fe80000010000 */
[----:B------:R-:W-:Y:S01]  /*6610*/  FADD.FTZ R238, R238, R183 ;  /* 0x000000b7eeee7221 */ /* 0x000fe20000010000 */
[----:B------:R-:W-:Y:S04]  /*6620*/  HMMA.16816.F32 R96, R136, R14, R96 ;  /* 0x0000000e8860723c */ /* 0x000fe80000001860 */
[----:B------:R-:W-:Y:S04]  /*6630*/  FADD.FTZ R239, R239, R238 ;  /* 0x000000eeefef7221 */ /* 0x000fe80000010000 */
[----:B------:R-:W-:Y:S04]  /*6640*/  FADD.FTZ R234, R234, R239 ;  /* 0x000000efeaea7221 */ /* 0x000fe80000010000 */
[----:B------:R-:W-:Y:S04]  /*6650*/  FADD.FTZ R235, R235, R234 ;  /* 0x000000eaebeb7221 */ /* 0x000fe80000010000 */
[----:B------:R-:W-:Y:S04]  /*6660*/  FADD.FTZ R232, R232, R235 ;  /* 0x000000ebe8e87221 */ /* 0x000fe80000010000 */
[----:B------:R-:W-:Y:S04]  /*6670*/  FADD.FTZ R231, R231, R232 ;  /* 0x000000e8e7e77221 */ /* 0x000fe80000010000 */
[----:B------:R-:W-:Y:S04]  /*6680*/  FADD.FTZ R134, R134, R231 ;  /* 0x000000e786867221 */ /* 0x000fe80000010000 */
[----:B------:R-:W-:Y:S01]  /*6690*/  FADD.FTZ R227, R133, R134 ;  /* 0x0000008685e37221 */ /* 0x000fe20000010000 */
[----:B------:R-:W-:-:S05]  /*66a0*/  @P0 BRA `(.L_x_34) ;  /* 0xffffd71000000947 */ /* 0x000fca000383ffff */
.L_x_33:
        /* <DEDUP_REMOVED lines=230> */
[----:B------:R-:W-:Y:S01]  /*7510*/  STS [R25], R100 ;  /* 0x0000006419007388 */ /* 0x000fe20000000800 */
[----:B------:R-:W-:Y:S02]  /*7520*/  @P1 MOV R63, 0x1 ;  /* 0x00000001003f1802 */ /* 0x000fe40000000f00 */
[----:B-1----:R-:W-:Y:S01]  /*7530*/  ISETP.NE.AND P2, PT, R8, RZ, PT ;  /* 0x000000ff0800720c */ /* 0x002fe20003f45270 */
[----:B------:R-:W-:Y:S01]  /*7540*/  STS [R25+0x400], R102 ;  /* 0x0004006619007388 */ /* 0x000fe20000000800 */
[----:B------:R-:W-:Y:S02]  /*7550*/  @P1 IMAD R61, R61, c[0x0][0x214], RZ ;  /* 0x000085003d3d1a24 */ /* 0x000fe400078e02ff */
[----:B------:R-:W-:Y:S01]  /*7560*/  ISETP.NE.OR P3, PT, R12, RZ, !P2 ;  /* 0x000000ff0c00720c */ /* 0x000fe20005765670 */
        /* <DEDUP_REMOVED lines=13> */
[----:B------:R-:W-:Y:S04]  /*7640*/  STS [R21+0x4400], R62 ;  /* 0x0044003e15007388 */ /* 0x000fe80000000800 */
[----:B------:R-:W-:Y:S04]  /*7650*/  STS [R25+0x4000], R64 ;  /* 0x0040004019007388 */ /* 0x000fe80000000800 */
[----:B------:R2:W-:Y:S04]  /*7660*/  STS [R25+0x4400], R66 ;  /* 0x0044004219007388 */ /* 0x0005e80000000800 */
[----:B------:R-:W-:Y:S04]  /*7670*/  STS [R13+0x8000], R68 ;  /* 0x008000440d007388 */ /* 0x000fe80000000800 */
[----:B------:R-:W-:Y:S04]  /*7680*/  STS [R13+0x8400], R70 ;  /* 0x008400460d007388 */ /* 0x000fe80000000800 */
[----:B------:R-:W-:Y:S01]  /*7690*/  STS [R15+0x8000], R72 ;  /* 0x008000480f007388 */ /* 0x000fe20000000800 */
[----:B-1----:R-:W-:-:S03]  /*76a0*/  @!P3 IMAD R60, R0, c[0x0][0x214], RZ ;  /* 0x00008500003cba24 */ /* 0x002fc600078e02ff */
[----:B------:R-:W-:Y:S02]  /*76b0*/  STS [R15+0x8400], R74 ;  /* 0x0084004a0f007388 */ /* 0x000fe40000000800 */
[----:B------:R-:W-:Y:S02]  /*76c0*/  @!P3 SEL R211, R60, R211, !P0 ;  /* 0x000000d33cd3b207 */ /* 0x000fe40004000000 */
[----:B------:R-:W-:Y:S01]  /*76d0*/  STS [R7+0x8000], R76 ;  /* 0x0080004c07007388 */ /* 0x000fe20000000800 */
[----:B------:R-:W-:Y:S02]  /*76e0*/  @P1 MOV R60, c[0x0][0x210] ;  /* 0x00008400003c1a02 */ /* 0x000fe40000000f00 */
[----:B------:R-:W-:Y:S01]  /*76f0*/  @!P1 MOV R60, 0x1 ;  /* 0x00000001003c9802 */ /* 0x000fe20000000f00 */
[----:B------:R1:W-:Y:S01]  /*7700*/  STS [R7+0x8400], R78 ;  /* 0x0084004e07007388 */ /* 0x0003e20000000800 */
[----:B------:R-:W-:Y:S01]  /*7710*/  LOP3.LUT P0, RZ, R10, 0x3, RZ, 0xc0, !PT ;  /* 0x000000030aff7812 */ /* 0x000fe2000780c0ff */
[----:B--2---:R-:W-:-:S02]  /*7720*/  CS2R R66, SRZ ;  /* 0x0000000000427805 */ /* 0x004fc4000001ff00 */
[----:B------:R2:W-:Y:S01]  /*7730*/  STS [R17+0x8000], R80 ;  /* 0x0080005011007388 */ /* 0x0005e20000000800 */
[----:B------:R-:W-:Y:S02]  /*7740*/  @!P3 MOV R66, R211 ;  /* 0x000000d30042b202 */ /* 0x000fe40000000f00 */
[----:B------:R-:W-:Y:S01]  /*7750*/  @!P3 SHF.R.S32.HI R67, RZ, 0x1f, R211 ;  /* 0x0000001fff43b819 */ /* 0x000fe200000114d3 */
        /* <DEDUP_REMOVED lines=62> */
.L_x_38:
[----:B--2-4-:R-:W-:Y:S05]  /*7b40*/  BSYNC B0 ;  /* 0x0000000000007941 */ /* 0x014fea0003800000 */
.L_x_37:
        /* <DEDUP_REMOVED lines=24> */
.L_x_40:
[----:B------:R-:W-:Y:S05]  /*7cd0*/  BSYNC B0 ;  /* 0x0000000000007941 */ /* 0x000fea0003800000 */
.L_x_39:
[----:B--2---:R-:W-:Y:S01]  /*7ce0*/  IADD3 R3, R5, 0x20, RZ ;  /* 0x0000002005037810 */ /* 0x004fe20007ffe0ff */
[----:B------:R-:W-:Y:S03]  /*7cf0*/  BSSY B0, `(.L_x_41) ;  /* 0x0000010000007945 */ /* 0x000fe60003800000 */
[----:B------:R-:W-:-:S13]  /*7d00*/  ISETP.GE.AND P0, PT, R3, R208, PT ;  /* 0x000000d00300720c */ /* 0x000fda0003f06270 */
[----:B------:R-:W-:Y:S05]  /*7d10*/  @P0 BRA `(.L_x_42) ;  /* 0x000000d000000947 */ /* 0x000fea0003800000 */
[----:B------:R-:W-:Y:S01]  /*7d20*/  IADD3 R2, P0, R224, 0x20, RZ ;  /* 0x00000020e0027810 */ /* 0x000fe20007f1e0ff */
        /* <DEDUP_REMOVED lines=12> */
.L_x_42:
[----:B------:R-:W-:Y:S05]  /*7df0*/  BSYNC B0 ;  /* 0x0000000000007941 */ /* 0x000fea0003800000 */
.L_x_41:
        /* <DEDUP_REMOVED lines=17> */
.L_x_44:
[----:B------:R-:W-:Y:S05]  /*7f10*/  BSYNC B0 ;  /* 0x0000000000007941 */ /* 0x000fea0003800000 */
.L_x_43:
        /* <DEDUP_REMOVED lines=16> */
.L_x_29:
        /* <DEDUP_REMOVED lines=64> */
.L_x_46:
[----:B------:R-:W-:Y:S05]  /*8420*/  BSYNC B0 ;  /* 0x0000000000007941 */ /* 0x000fea0003800000 */
.L_x_45:
        /* <DEDUP_REMOVED lines=17> */
.L_x_48:
[----:B------:R-:W-:Y:S05]  /*8540*/  BSYNC B0 ;  /* 0x0000000000007941 */ /* 0x000fea0003800000 */
.L_x_47:
        /* <DEDUP_REMOVED lines=17> */
.L_x_50:
[----:B------:R-:W-:Y:S05]  /*8660*/  BSYNC B0 ;  /* 0x0000000000007941 */ /* 0x000fea0003800000 */
.L_x_49:
        /* <DEDUP_REMOVED lines=17> */
.L_x_52:
[----:B------:R-:W-:Y:S05]  /*8780*/  BSYNC B0 ;  /* 0x0000000000007941 */ /* 0x000fea0003800000 */
.L_x_51:
        /* <DEDUP_REMOVED lines=35> */
.L_x_53:
        /* <DEDUP_REMOVED lines=12> */
.L_x_1275:


//--------------------- .text._ZN5flash16flash_fwd_kernelI23Flash_fwd_kernel_traitsILi192ELi128ELi64ELi8ELb0ELb0EN7cutlass6half_tE19Flash_kernel_traitsILi192ELi128ELi64ELi8ES3_EELb0ELb0ELb0ELb0ELb0ELb0ELb0ELb0EEEvNS_16Flash_fwd_paramsE --------------------------
	.section	.text._ZN5flash16flash_fwd_kernelI23Flash_fwd_kernel_traitsILi192ELi128ELi64ELi8ELb0ELb0EN7cutlass6half_tE19Flash_kernel_traitsILi192ELi128ELi64ELi8ES3_EELb0ELb0ELb0ELb0ELb0ELb0ELb0ELb0EEEvNS_16Flash_fwd_paramsE,"ax",@progbits
	.sectioninfo	@"SHI_REGISTERS=234"
	.align	128
        .global         _ZN5flash16flash_fwd_kernelI23Flash_fwd_kernel_traitsILi192ELi128ELi64ELi8ELb0ELb0EN7cutlass6half_tE19Flash_kernel_traitsILi192ELi128ELi64ELi8ES3_EELb0ELb0ELb0ELb0ELb0ELb0ELb0ELb0EEEvNS_16Flash_fwd_paramsE
        .type           _ZN5flash16flash_fwd_kernelI23Flash_fwd_kernel_traitsILi192ELi128ELi64ELi8ELb0ELb0EN7cutlass6half_tE19Flash_kernel_traitsILi192ELi128ELi64ELi8ES3_EELb0ELb0ELb0ELb0ELb0ELb0ELb0ELb0EEEvNS_16Flash_fwd_paramsE,@function
        .size           _ZN5flash16flash_fwd_kernelI23Flash_fwd_kernel_traitsILi192ELi128ELi64ELi8ELb0ELb0EN7cutlass6half_tE19Flash_kernel_traitsILi192ELi128ELi64ELi8ES3_EELb0ELb0ELb0ELb0ELb0ELb0ELb0ELb0EEEvNS_16Flash_fwd_paramsE,(.L_x_1276 - _ZN5flash16flash_fwd_kernelI23Flash_fwd_kernel_traitsILi192ELi128ELi64ELi8ELb0ELb0EN7cutlass6half_tE19Flash_kernel_traitsILi192ELi128ELi64ELi8ES3_EELb0ELb0ELb0ELb0ELb0ELb0ELb0ELb0EEEvNS_16Flash_fwd_paramsE)
        .other          _ZN5flash16flash_fwd_kernelI23Flash_fwd_kernel_traitsILi192ELi128ELi64ELi8ELb0ELb0EN7cutlass6half_tE19Flash_kernel_traitsILi192ELi128ELi64ELi8ES3_EELb0ELb0ELb0ELb0ELb0ELb0ELb0ELb0EEEvNS_16Flash_fwd_paramsE,@"STO_CUDA_ENTRY STV_DEFAULT"
_ZN5flash16flash_fwd_kernelI23Flash_fwd_kernel_traitsILi192ELi128ELi64ELi8ELb0ELb0EN7cutlass6half_tE19Flash_kernel_traitsILi192ELi128ELi64ELi8ES3_EELb0ELb0ELb0ELb0ELb0ELb0ELb0ELb0EEEvNS_16Flash_fwd_paramsE:
.text._ZN5flash16flash_fwd_kernelI23Flash_fwd_kernel_traitsILi192ELi128ELi64ELi8ELb0ELb0EN7cutlass6half_tE19Flash_kernel_traitsILi192ELi128ELi64ELi8ES3_EELb0ELb0ELb0ELb0ELb0ELb0ELb0ELb0EEEvNS_16Flash_fwd_paramsE:
        /* <DEDUP_REMOVED lines=34> */
.L_x_54:
[----:B-1-34-:R-:W-:Y:S02]  /*0220*/  MOV R5, c[0x0][0x218] ;  /* 0x0000860000057a02 */ /* 0x01afe40000000f00 */
.L_x_55:
        /* <DEDUP_REMOVED lines=22> */
[----:B------:R-:W-:Y:S02]  /*0390*/  @!P1 IMAD R5, R5, c[0x0][0x178], RZ ;  /* 0x00005e0005059a24 */ /* 0x000fe400078e02ff */
[----:B------:R-:W-:-:S04]  /*03a0*/  @!P1 IMAD.WIDE.U32 R10, R0, c[0x0][0x178], RZ ;  /* 0x00005e00000a9a25 */ /* 0x000fc800078e00ff */
[----:B------:R-:W-:Y:S01]  /*03b0*/  @!P1 IMAD R5, R0, c[0x0][0x17c], R5 ;  /* 0x00005f0000059a24 */ /* 0x000fe200078e0205 */
[----:B------:R-:W-:Y:S01]  /*03c0*/  @!P1 MOV R12, R10 ;  /* 0x0000000a000c9202 */ /* 0x000fe20000000f00 */
[----:B------:R-:W-:-:S04]  /*03d0*/  @P0 IMAD.WIDE.U32 R210, R3, c[0x0][0x198], RZ ;  /* 0x0000660003d20a25 */ /* 0x000fc800078e00ff */
[----:B------:R-:W-:Y:S01]  /*03e0*/  @P1 IMAD R13, R201, c[0x0][0x194], R13 ;  /* 0x00006500c90d1a24 */ /* 0x000fe200078e020d */
        /* <DEDUP_REMOVED lines=13> */
.L_x_57:
[----:B------:R-:W-:Y:S01]  /*04c0*/  IABS R8, c[0x0][0x1c8] ;  /* 0x0000720000087a13 */ /* 0x000fe20000000000 */
[----:B------:R-:W-:Y:S01]  /*04d0*/  IMAD.MOV.U32 R10, RZ, RZ, RZ ;  /* 0x000000ffff0a7224 */ /* 0x000fe200078e00ff */
[----:B------:R-:W-:Y:S02]  /*04e0*/  SHF.R.S32.HI R19, RZ, 0x1f, R16 ;  /* 0x0000001fff137819 */ /* 0x000fe40000011410 */
[----:B------:R-:W1:Y:S08]  /*04f0*/  I2F.RP R14, R8 ;  /* 0x00000008000e7306 */ /* 0x000e700000209400 */
        /* <DEDUP_REMOVED lines=8> */
[----:B------:R-:W-:-:S05]  /*0580*/  IMAD.HI.U32 R208, R10, R7, RZ ;  /* 0x000000070ad07227 */ /* 0x000fca00078e00ff */
[----:B------:R-:W-:-:S05]  /*0590*/  IADD3 R5, -R208, RZ, RZ ;  /* 0x000000ffd0057210 */ /* 0x000fca0007ffe1ff */
[----:B------:R-:W-:Y:S02]  /*05a0*/  IMAD R5, R8, R5, R7 ;  /* 0x0000000508057224 */ /* 0x000fe400078e0207 */
[----:B------:R-:W-:-:S03]  /*05b0*/  @P0 IMAD.IADD R7, R2, 0x1, R9 ;  /* 0x0000000102070824 */ /* 0x000fc600078e0209 */
[----:B------:R-:W-:Y:S01]  /*05c0*/  ISETP.GT.U32.AND P2, PT, R8, R5, PT ;  /* 0x000000050800720c */ /* 0x000fe20003f44070 */
[----:B------:R-:W-:-:S04]  /*05d0*/  @P0 IMAD.WIDE.U32 R10, R7, c[0x0][0x1a0], RZ ;  /* 0x00006800070a0a25 */ /* 0x000fc800078e00ff */
[----:B------:R-:W-:-:S08]  /*05e0*/  @P0 IMAD R7, R7, c[0x0][0x1a4], R11 ;  /* 0x0000690007070a24 */ /* 0x000fd000078e020b */
[----:B------:R-:W-:Y:S01]  /*05f0*/  @!P2 IMAD.IADD R5, R5, 0x1, -R8 ;  /* 0x000000010505a824 */ /* 0x000fe200078e0a08 */
[----:B------:R-:W-:Y:S02]  /*0600*/  @!P2 IADD3 R208, R208, 0x1, RZ ;  /* 0x00000001d0d0a810 */ /* 0x000fe40007ffe0ff */
[----:B------:R-:W-:Y:S02]  /*0610*/  ISETP.NE.AND P2, PT, RZ, c[0x0][0x1c8], PT ;  /* 0x00007200ff007a0c */ /* 0x000fe40003f45270 */
[----:B------:R-:W-:Y:S02]  /*0620*/  ISETP.GE.U32.AND P3, PT, R5, R8, PT ;  /* 0x000000080500720c */ /* 0x000fe40003f66070 */
[----:B------:R-:W-:-:S04]  /*0630*/  LOP3.LUT R5, R16, c[0x0][0x1c8], RZ, 0x3c, !PT ;  /* 0x0000720010057a12 */ /* 0x000fc800078e3cff */
[----:B------:R-:W-:-:S07]  /*0640*/  ISETP.GE.AND P1, PT, R5, RZ, PT ;  /* 0x000000ff0500720c */ /* 0x000fce0003f26270 */
        /* <DEDUP_REMOVED lines=14> */
.L_x_58:
[----:B------:R-:W-:Y:S01]  /*0730*/  SHF.R.S32.HI R9, RZ, 0x1f, R4 ;  /* 0x0000001fff097819 */ /* 0x000fe20000011404 */
[----:B------:R-:W-:Y:S01]  /*0740*/  IMAD R19, R19, c[0x0][0x1a8], RZ ;  /* 0x00006a0013137a24 */ /* 0x000fe200078e02ff */
[----:B------:R-:W-:Y:S01]  /*0750*/  BSSY B0, `(.L_x_59) ;  /* 0x0000066000007945 */ /* 0x000fe20003800000 */
[----:B------:R-:W-:Y:S01]  /*0760*/  IMAD.IADD R199, R206, 0x1, -R199 ;  /* 0x00000001cec77824 */ /* 0x000fe200078e0ac7 */
[CC--:B------:R-:W-:Y:S01]  /*0770*/  LEA.HI R5, R9.reuse, R4.reuse, RZ, 0x3 ;  /* 0x0000000409057211 */ /* 0x0c0fe200078f18ff */
[----:B------:R-:W-:Y:S01]  /*0780*/  IMAD R19, R16, c[0x0][0x1ac], R19 ;  /* 0x00006b0010137a24 */ /* 0x000fe200078e0213 */
[----:B------:R-:W-:Y:S02]  /*0790*/  LEA.HI R197, R9, R4, RZ, 0x4 ;  /* 0x0000000409c57211 */ /* 0x000fe400078f20ff */
[----:B------:R-:W-:Y:S02]  /*07a0*/  SHF.R.S32.HI R14, RZ, 0x3, R5 ;  /* 0x00000003ff0e7819 */ /* 0x000fe40000011405 */
[----:B------:R-:W-:-:S02]  /*07b0*/  LOP3.LUT R5, R5, 0xfffffff8, RZ, 0xc0, !PT ;  /* 0xfffffff805057812 */ /* 0x000fc400078ec0ff */
[----:B------:R-:W-:Y:S01]  /*07c0*/  SHF.R.S32.HI R8, RZ, 0x4, R197 ;  /* 0x00000004ff087819 */ /* 0x000fe200000114c5 */
[----:B------:R-:W-:Y:S01]  /*07d0*/  IMAD.SHL.U32 R203, R14, 0x40, RZ ;  /* 0x000000400ecb7824 */ /* 0x000fe200078e00ff */
[C---:B------:R-:W-:Y:S01]  /*07e0*/  LOP3.LUT R17, R197.reuse, 0xfffffff0, RZ, 0xc0, !PT ;  /* 0xfffffff0c5117812 */ /* 0x040fe200078ec0ff */
[----:B------:R-:W-:Y:S01]  /*07f0*/  IMAD.IADD R2, R4, 0x1, -R5 ;  /* 0x0000000104027824 */ /* 0x000fe200078e0a05 */
[----:B------:R-:W-:Y:S02]  /*0800*/  LEA.HI R197, R197, R8, RZ, 0x1 ;  /* 0x00000008c5c57211 */ /* 0x000fe400078f08ff */
[----:B------:R-:W-:Y:S01]  /*0810*/  LOP3.LUT R203, R203, 0x1c0, RZ, 0xc0, !PT ;  /* 0x000001c0cbcb7812 */ /* 0x000fe200078ec0ff */
[----:B------:R-:W-:Y:S01]  /*0820*/  IMAD.SHL.U32 R214, R2, 0x8, RZ ;  /* 0x0000000802d67824 */ /* 0x000fe200078e00ff */
[----:B------:R-:W-:Y:S01]  /*0830*/  LOP3.LUT R197, R197, 0xfffffffe, RZ, 0xc0, !PT ;  /* 0xfffffffec5c57812 */ /* 0x000fe200078ec0ff */
[----:B------:R-:W-:Y:S01]  /*0840*/  IMAD.IADD R17, R4, 0x1, -R17 ;  /* 0x0000000104117824 */ /* 0x000fe200078e0a11 */
[----:B------:R-:W-:-:S02]  /*0850*/  SHF.R.S32.HI R15, RZ, 0x1f, R14 ;  /* 0x0000001fff0f7819 */ /* 0x000fc4000001140e */
[--C-:B------:R-:W-:Y:S01]  /*0860*/  LOP3.LUT R0, R203, 0x38, R214.reuse, 0xf8, !PT ;  /* 0x00000038cb007812 */ /* 0x100fe200078ef8d6 */
[----:B------:R-:W-:Y:S01]  /*0870*/  IMAD.IADD R197, R8, 0x1, -R197 ;  /* 0x0000000108c57824 */ /* 0x000fe200078e0ac5 */
[----:B------:R-:W-:Y:S01]  /*0880*/  SHF.R.U32.HI R203, RZ, 0x3, R203 ;  /* 0x00000003ffcb7819 */ /* 0x000fe200000116cb */
[----:B------:R-:W-:Y:S01]  /*0890*/  IMAD R11, R15, c[0x0][0x198], RZ ;  /* 0x000066000f0b7a24 */ /* 0x000fe200078e02ff */
[--C-:B------:R-:W-:Y:S02]  /*08a0*/  SHF.R.S32.HI R215, RZ, 0x1f, R214.reuse ;  /* 0x0000001fffd77819 */ /* 0x100fe400000114d6 */
[----:B------:R-:W-:Y:S02]  /*08b0*/  LOP3.LUT R203, R0, R203, RZ, 0x3c, !PT ;  /* 0x000000cb00cb7212 */ /* 0x000fe400078e3cff */
[----:B------:R-:W-:Y:S01]  /*08c0*/  LEA.HI R0, R9, R4, RZ, 0x6 ;  /* 0x0000000409007211 */ /* 0x000fe200078f30ff */
[----:B------:R-:W-:Y:S01]  /*08d0*/  IMAD.WIDE.U32 R20, R14, c[0x0][0x198], R214 ;  /* 0x000066000e147a25 */ /* 0x000fe200078e00d6 */
[----:B------:R-:W-:-:S02]  /*08e0*/  SHF.R.S32.HI R8, RZ, 0x1f, R17 ;  /* 0x0000001fff087819 */ /* 0x000fc40000011411 */
[----:B------:R-:W-:Y:S01]  /*08f0*/  IADD3 R12, P0, R214, R12, RZ ;  /* 0x0000000cd60c7210 */ /* 0x000fe20007f1e0ff */
[----:B------:R-:W-:Y:S01]  /*0900*/  IMAD.SHL.U32 R0, R0, 0x8, RZ ;  /* 0x0000000800007824 */ /* 0x000fe200078e00ff */
[----:B------:R-:W-:Y:S02]  /*0910*/  LEA.HI R5, R8, R17, RZ, 0x3 ;  /* 0x0000001108057211 */ /* 0x000fe400078f18ff */
[----:B------:R-:W-:Y:S01]  /*0920*/  IADD3 R205, R214, 0x40, RZ ;  /* 0x00000040d6cd7810 */ /* 0x000fe20007ffe0ff */
[----:B------:R-:W-:Y:S01]  /*0930*/  IMAD.X R13, R215, 0x1, R13, P0 ;  /* 0x00000001d70d7824 */ /* 0x000fe200000e060d */
[----:B------:R-:W-:Y:S01]  /*0940*/  LOP3.LUT R203, R203, 0xfffffe00, R0, 0xf8, !PT ;  /* 0xfffffe00cbcb7812 */ /* 0x000fe200078ef800 */
[----:B------:R-:W-:Y:S01]  /*0950*/  IMAD R0, R14, c[0x0][0x19c], R11 ;  /* 0x000067000e007a24 */ /* 0x000fe200078e020b */
[----:B------:R-:W-:Y:S01]  /*0960*/  LOP3.LUT R8, R5, 0xfffffff8, RZ, 0xc0, !PT ;  /* 0xfffffff805087812 */ /* 0x000fe200078ec0ff */
[----:B------:R-:W-:Y:S01]  /*0970*/  IMAD R11, R15, c[0x0][0x1a0], RZ ;  /* 0x000068000f0b7a24 */ /* 0x000fe200078e02ff */
[----:B------:R-:W-:Y:S01]  /*0980*/  IADD3 R210, P0, R210, R20, RZ ;  /* 0x00000014d2d27210 */ /* 0x000fe20007f1e0ff */
[----:B------:R-:W-:Y:S01]  /*0990*/  IMAD.SHL.U32 R5, R5, 0x40, RZ ;  /* 0x0000004005057824 */ /* 0x000fe200078e00ff */
[----:B------:R-:W-:Y:S01]  /*09a0*/  IADD3 R204, R214, 0x80, RZ ;  /* 0x00000080d6cc7810 */ /* 0x000fe20007ffe0ff */
[----:B------:R-:W-:Y:S01]  /*09b0*/  IMAD.IADD R8, R17, 0x1, -R8 ;  /* 0x0000000111087824 */ /* 0x000fe200078e0a08 */
[----:B------:R-:W-:Y:S01]  /*09c0*/  IADD3.X R211, R3, R21, R0, P0, !PT ;  /* 0x0000001503d37210 */ /* 0x000fe200007fe400 */
[----:B------:R-:W-:Y:S01]  /*09d0*/  IMAD.WIDE.U32 R20, R14, c[0x0][0x1a0], R214 ;  /* 0x000068000e147a25 */ /* 0x000fe200078e00d6 */
[----:B------:R-:W-:-:S02]  /*09e0*/  SHF.R.S32.HI R3, RZ, 0x1f, R208 ;  /* 0x0000001fff037819 */ /* 0x000fc400000114d0 */
[----:B------:R-:W-:Y:S01]  /*09f0*/  LOP3.LUT P2, RZ, R8, 0x4, RZ, 0xc0, !PT ;  /* 0x0000000408ff7812 */ /* 0x000fe2000784c0ff */
[----:B------:R-:W-:Y:S01]  /*0a00*/  IMAD R0, R14, c[0x0][0x1a4], R11 ;  /* 0x000069000e007a24 */ /* 0x000fe200078e020b */
[C---:B------:R-:W-:Y:S01]  /*0a10*/  LOP3.LUT P1, RZ, R8.reuse, 0x2, RZ, 0xc0, !PT ;  /* 0x0000000208ff7812 */ /* 0x040fe2000782c0ff */
[----:B------:R-:W-:Y:S01]  /*0a20*/  IMAD.SHL.U32 R8, R8, 0x40, RZ ;  /* 0x0000004008087824 */ /* 0x000fe200078e00ff */
[----:B------:R-:W-:Y:S01]  /*0a30*/  IADD3 R10, P0, R10, R20, RZ ;  /* 0x000000140a0a7210 */ /* 0x000fe20007f1e0ff */
[----:B------:R-:W-:-:S03]  /*0a40*/  IMAD.WIDE.U32 R16, R16, c[0x0][0x1a8], R12 ;  /* 0x00006a0010107a25 */ /* 0x000fc600078e000c */
[----:B------:R-:W-:Y:S01]  /*0a50*/  IADD3.X R11, R7, R21, R0, P0, !PT ;  /* 0x00000015070b7210 */ /* 0x000fe200007fe400 */
[----:B------:R-:W-:Y:S01]  /*0a60*/  IMAD.SHL.U32 R13, R197, 0x8, RZ ;  /* 0x00000008c50d7824 */ /* 0x000fe200078e00ff */
[----:B------:R-:W-:Y:S01]  /*0a70*/  LOP3.LUT R8, R8, 0x1c0, RZ, 0xc0, !PT ;  /* 0x000001c008087812 */ /* 0x000fe200078ec0ff */
[C---:B------:R-:W-:Y:S01]  /*0a80*/  IMAD R213, R3.reuse, c[0x0][0x1b0], RZ ;  /* 0x00006c0003d57a24 */ /* 0x040fe200078e02ff */
[----:B------:R-:W-:Y:S01]  /*0a90*/  ISETP.GE.AND P0, PT, R14, R199, PT ;  /* 0x000000c70e00720c */ /* 0x000fe20003f06270 */
[----:B------:R-:W-:Y:S01]  /*0aa0*/  IMAD R3, R3, c[0x0][0x1b8], RZ ;  /* 0x00006e0003037a24 */ /* 0x000fe200078e02ff */
[----:B------:R-:W-:Y:S01]  /*0ab0*/  LOP3.LUT R13, R8, 0x8, R13, 0xf8, !PT ;  /* 0x00000008080d7812 */ /* 0x000fe200078ef80d */
[C---:B------:R-:W-:Y:S01]  /*0ac0*/  IMAD R213, R208.reuse, c[0x0][0x1b4], R213 ;  /* 0x00006d00d0d57a24 */ /* 0x040fe200078e02d5 */
[----:B------:R-:W-:Y:S01]  /*0ad0*/  SHF.R.U32.HI R8, RZ, 0x3, R8 ;  /* 0x00000003ff087819 */ /* 0x000fe20000011608 */
[C---:B------:R-:W-:Y:S02]  /*0ae0*/  IMAD R3, R208.reuse, c[0x0][0x1bc], R3 ;  /* 0x00006f00d0037a24 */ /* 0x040fe400078e0203 */
[----:B------:R-:W-:Y:S01]  /*0af0*/  IMAD.WIDE.U32 R210, R208, c[0x0][0x1b0], R210 ;  /* 0x00006c00d0d27a25 */ /* 0x000fe200078e00d2 */
[----:B------:R-:W-:-:S03]  /*0b00*/  LOP3.LUT R0, R13, R8, RZ, 0x3c, !PT ;  /* 0x000000080d007212 */ /* 0x000fc600078e3cff */
[----:B------:R-:W-:Y:S01]  /*0b10*/  IMAD.MOV.U32 R7, RZ, RZ, 0x10 ;  /* 0x00000010ff077424 */ /* 0x000fe200078e00ff */
[----:B------:R-:W-:Y:S01]  /*0b20*/  LOP3.LUT R0, R0, 0xfffffe00, R5, 0xf8, !PT ;  /* 0xfffffe0000007812 */ /* 0x000fe200078ef805 */
[----:B------:R-:W-:Y:S02]  /*0b30*/  IMAD.MOV.U32 R8, RZ, RZ, 0x20 ;  /* 0x00000020ff087424 */ /* 0x000fe400078e00ff */
[----:B------:R-:W-:Y:S01]  /*0b40*/  IMAD.WIDE.U32 R208, R208, c[0x0][0x1b8], R10 ;  /* 0x00006e00d0d07a25 */ /* 0x000fe200078e000a */
[----:B------:R-:W-:Y:S02]  /*0b50*/  SEL R7, R7, 0xfffffff0, !P1 ;  /* 0xfffffff007077807 */ /* 0x000fe40004800000 */
[----:B------:R-:W-:Y:S01]  /*0b60*/  SEL R5, R8, 0xffffffe0, !P2 ;  /* 0xffffffe008057807 */ /* 0x000fe20005000000 */
[----:B------:R-:W-:-:S04]  /*0b70*/  IMAD.WIDE R20, R202, 0x80, R14 ;  /* 0x00000080ca147825 */ /* 0x000fc800078e020e */
[----:B------:R-:W-:Y:S02]  /*0b80*/  IMAD.SHL.U32 R203, R203, 0x2, RZ ;  /* 0x00000002cbcb7824 */ /* 0x000fe400078e00ff */
[----:B------:R-:W-:Y:S02]  /*0b90*/  IMAD.IADD R19, R17, 0x1, R19 ;  /* 0x0000000111137824 */ /* 0x000fe400078e0213 */
[----:B------:R-:W-:Y:S02]  /*0ba0*/  IMAD.IADD R213, R211, 0x1, R213 ;  /* 0x00000001d3d57824 */ /* 0x000fe400078e02d5 */
[----:B------:R-:W-:Y:S01]  /*0bb0*/  IMAD.IADD R200, R209, 0x1, R3 ;  /* 0x00000001d1c87824 */ /* 0x000fe200078e0203 */
[----:B------:R-:W-:Y:S05]  /*0bc0*/  @P0 BRA `(.L_x_60) ;  /* 0x000001e000000947 */ /* 0x000fea0003800000 */
[----:B------:R-:W-:Y:S01]  /*0bd0*/  ISETP.GE.AND P4, PT, R214, c[0x0][0x220], PT ;  /* 0x00008800d6007a0c */ /* 0x000fe20003f86270 */
[----:B------:R-:W-:Y:S01]  /*0be0*/  IMAD R3, R21, c[0x0][0x190], RZ ;  /* 0x0000640015037a24 */ /* 0x000fe200078e02ff */
[----:B------:R-:W-:Y:S01]  /*0bf0*/  ISETP.GE.AND P3, PT, R205, c[0x0][0x220], PT ;  /* 0x00008800cd007a0c */ /* 0x000fe20003f66270 */
[----:B------:R-:W-:Y:S01]  /*0c00*/  IMAD.MOV.U32 R18, RZ, RZ, R16 ;  /* 0x000000ffff127224 */ /* 0x000fe200078e0010 */
[----:B------:R-:W-:Y:S01]  /*0c10*/  ISETP.GE.AND P2, PT, R204, c[0x0][0x220], PT ;  /* 0x00008800cc007a0c */ /* 0x000fe20003f46270 */
[----:B------:R-:W-:-:S02]  /*0c20*/  IMAD R3, R20, c[0x0][0x194], R3 ;  /* 0x0000650014037a24 */ /* 0x000fc400078e0203 */
[----:B------:R-:W-:-:S04]  /*0c30*/  IMAD.WIDE.U32 R10, R20, c[0x0][0x190], R18 ;  /* 0x00006400140a7a25 */ /* 0x000fc800078e0012 */
[----:B------:R-:W-:Y:S02]  /*0c40*/  IMAD.IADD R3, R11, 0x1, R3 ;  /* 0x000000010b037824 */ /* 0x000fe400078e0203 */
[C---:B------:R-:W-:Y:S01]  /*0c50*/  @!P4 LEA R22, P1, R10.reuse, c[0x0][0x160], 0x1 ;  /* 0x000058000a16ca11 */ /* 0x040fe200078208ff */
[----:B------:R1:W-:Y:S01]  /*0c60*/  @P4 STS.128 [R203], RZ ;  /* 0x000000ffcb004388 */ /* 0x0003e20000000c00 */
[C---:B------:R-:W-:Y:S02]  /*0c70*/  @!P3 LEA R12, P0, R10.reuse, c[0x0][0x160], 0x1 ;  /* 0x000058000a0cba11 */ /* 0x040fe400078008ff */
[C-C-:B------:R-:W-:Y:S02]  /*0c80*/  @!P4 LEA.HI.X R23, R10.reuse, c[0x0][0x164], R3.reuse, 0x1, P1 ;  /* 0x000059000a17ca11 */ /* 0x140fe400008f0c03 */
[----:B------:R-:W-:-:S03]  /*0c90*/  @!P3 LEA.HI.X R13, R10, c[0x0][0x164], R3, 0x1, P0 ;  /* 0x000059000a0dba11 */ /* 0x000fc600000f0c03 */
[----:B------:R-:W-:Y:S01]  /*0ca0*/  @!PT LDS RZ, [RZ] ;  /* 0x00000000fffff984 */ /* 0x000fe20000000800 */
[----:B------:R-:W-:Y:S01]  /*0cb0*/  @!PT LDS RZ, [RZ] ;  /* 0x00000000fffff984 */ /* 0x000fe20000000800 */
[----:B------:R-:W-:Y:S01]  /*0cc0*/  @!PT LDS RZ, [RZ] ;  /* 0x00000000fffff984 */ /* 0x000fe20000000800 */
[----:B------:R1:W-:Y:S04]  /*0cd0*/  @!P4 LDGSTS.E.BYPASS.LTC128B.128 [R203], [R22.64] ;  /* 0x0000000016cbcfae */ /* 0x0003e8000b901d4a */
[----:B------:R1:W-:Y:S04]  /*0ce0*/  @P3 STS.128 [R203+0x4000], RZ ;  /* 0x004000ffcb003388 */ /* 0x0003e80000000c00 */
[----:B------:R-:W-:Y:S01]  /*0cf0*/  @!PT LDS RZ, [RZ] ;  /* 0x00000000fffff984 */ /* 0x000fe20000000800 */
[----:B------:R-:W-:Y:S01]  /*0d00*/  @!PT LDS RZ, [RZ] ;  /* 0x00000000fffff984 */ /* 0x000fe20000000800 */
[----:B------:R-:W-:Y:S01]  /*0d10*/  @!PT LDS RZ, [RZ] ;  /* 0x00000000fffff984 */ /* 0x000fe20000000800 */
[----:B------:R1:W-:Y:S04]  /*0d20*/  @!P3 LDGSTS.E.BYPASS.LTC128B.128 [R203+0x4000], [R12.64+0x80] ;  /* 0x040000800ccbbfae */ /* 0x0003e8000b901d4a */
[----:B------:R1:W-:Y:S01]  /*0d30*/  @P2 STS.128 [R203+0x8000], RZ ;  /* 0x008000ffcb002388 */ /* 0x0003e20000000c00 */
[----:B------:R-:W-:Y:S05]  /*0d40*/  @P2 BRA `(.L_x_60) ;  /* 0x0000006000002947 */ /* 0x000fea0003800000 */
[----:B-1----:R-:W-:-:S04]  /*0d50*/  LEA R12, P0, R10, c[0x0][0x160], 0x1 ;  /* 0x000058000a0c7a11 */ /* 0x002fc800078008ff */
[----:B------:R-:W-:-:S05]  /*0d60*/  LEA.HI.X R13, R10, c[0x0][0x164], R3, 0x1, P0 ;  /* 0x000059000a0d7a11 */ /* 0x000fca00000f0c03 */
[----:B------:R-:W-:Y:S01]  /*0d70*/  @!PT LDS RZ, [RZ] ;  /* 0x00000000fffff984 */ /* 0x000fe20000000800 */
[----:B------:R-:W-:Y:S01]  /*0d80*/  @!PT LDS RZ, [RZ] ;  /* 0x00000000fffff984 */ /* 0x000fe20000000800 */
[----:B------:R-:W-:Y:S01]  /*0d90*/  @!PT LDS RZ, [RZ] ;  /* 0x00000000fffff984 */ /* 0x000fe20000000800 */
[----:B------:R1:W-:Y:S04]  /*0da0*/  LDGSTS.E.BYPASS.LTC128B.128 [R203+0x8000], [R12.64+0x100] ;  /* 0x080001000ccb7fae */ /* 0x0003e8000b901d4a */
.L_x_60:
[----:B------:R-:W-:Y:S05]  /*0db0*/  BSYNC B0 ;  /* 0x0000000000007941 */ /* 0x000fea0003800000 */
.L_x_59:
[----:B------:R-:W-:Y:S01]  /*0dc0*/  IADD3 R10, R14, 0x20, RZ ;  /* 0x000000200e0a7810 */ /* 0x000fe20007ffe0ff */
[----:B------:R-:W-:Y:S03]  /*0dd0*/  BSSY B0, `(.L_x_61) ;  /* 0x0000024000007945 */ /* 0x000fe60003800000 */
[----:B------:R-:W-:-:S13]  /*0de0*/  ISETP.GE.AND P0, PT, R10, R199, PT ;  /* 0x000000c70a00720c */ /* 0x000fda0003f06270 */
[----:B------:R-:W-:Y:S05]  /*0df0*/  @P0 BRA `(.L_x_62) ;  /* 0x0000021000000947 */ /* 0x000fea0003800000 */
[----:B-1----:R-:W-:Y:S01]  /*0e00*/  IADD3 R12, P0, R20, 0x20, RZ ;  /* 0x00000020140c7810 */ /* 0x002fe20007f1e0ff */
[----:B------:R-:W-:Y:S01]  /*0e10*/  IMAD.MOV.U32 R22, RZ, RZ, R16 ;  /* 0x000000ffff167224 */ /* 0x000fe200078e0010 */
[----:B------:R-:W-:Y:S01]  /*0e20*/  ISETP.GE.AND P3, PT, R214, c[0x0][0x220], PT ;  /* 0x00008800d6007a0c */ /* 0x000fe20003f66270 */
[----:B------:R-:W-:Y:S01]  /*0e30*/  IMAD.MOV.U32 R23, RZ, RZ, R19 ;  /* 0x000000ffff177224 */ /* 0x000fe200078e0013 */
[----:B------:R-:W-:Y:S01]  /*0e40*/  ISETP.GE.AND P2, PT, R205, c[0x0][0x220], PT ;  /* 0x00008800cd007a0c */ /* 0x000fe20003f46270 */
[----:B------:R-:W-:Y:S01]  /*0e50*/  IMAD.X R3, RZ, RZ, R21, P0 ;  /* 0x000000ffff037224 */ /* 0x000fe200000e0615 */
[----:B------:R-:W-:Y:S01]  /*0e60*/  ISETP.GE.AND P0, PT, R204, c[0x0][0x220], PT ;  /* 0x00008800cc007a0c */ /* 0x000fe20003f06270 */
[----:B------:R-:W-:-:S04]  /*0e70*/  IMAD.WIDE.U32 R22, R12, c[0x0][0x190], R22 ;  /* 0x000064000c167a25 */ /* 0x000fc800078e0016 */
[----:B------:R-:W-:-:S04]  /*0e80*/  IMAD R3, R3, c[0x0][0x190], RZ ;  /* 0x0000640003037a24 */ /* 0x000fc800078e02ff */
[----:B------:R-:W-:Y:S01]  /*0e90*/  IMAD R3, R12, c[0x0][0x194], R3 ;  /* 0x000065000c037a24 */ /* 0x000fe200078e0203 */
[C---:B------:R-:W-:Y:S01]  /*0ea0*/  @!P3 LEA R12, P4, R22.reuse, c[0x0][0x160], 0x1 ;  /* 0x00005800160cba11 */ /* 0x040fe200078808ff */
[----:B------:R1:W-:Y:S01]  /*0eb0*/  @P3 STS.128 [R203+0x1000], RZ ;  /* 0x001000ffcb003388 */ /* 0x0003e20000000c00 */
[----:B------:R-:W-:Y:S01]  /*0ec0*/  @!P2 LEA R24, P1, R22, c[0x0][0x160], 0x1 ;  /* 0x000058001618aa11 */ /* 0x000fe200078208ff */
[----:B------:R-:W-:-:S05]  /*0ed0*/  IMAD.IADD R3, R23, 0x1, R3 ;  /* 0x0000000117037824 */ /* 0x000fca00078e0203 */
[C-C-:B------:R-:W-:Y:S02]  /*0ee0*/  @!P3 LEA.HI.X R13, R22.reuse, c[0x0][0x164], R3.reuse, 0x1, P4 ;  /* 0x00005900160dba11 */ /* 0x140fe400020f0c03 */
[----:B------:R-:W-:-:S03]  /*0ef0*/  @!P2 LEA.HI.X R25, R22, c[0x0][0x164], R3, 0x1, P1 ;  /* 0x000059001619aa11 */ /* 0x000fc600008f0c03 */
[----:B------:R-:W-:Y:S01]  /*0f00*/  @!PT LDS RZ, [RZ] ;  /* 0x00000000fffff984 */ /* 0x000fe20000000800 */
[----:B------:R-:W-:Y:S01]  /*0f10*/  @!PT LDS RZ, [RZ] ;  /* 0x00000000fffff984 */ /* 0x000fe20000000800 */
[----:B------:R-:W-:Y:S01]  /*0f20*/  @!PT LDS RZ, [RZ] ;  /* 0x00000000fffff984 */ /* 0x000fe20000000800 */
[----:B------:R1:W-:Y:S04]  /*0f30*/  @!P3 LDGSTS.E.BYPASS.LTC128B.128 [R203+0x1000], [R12.64] ;  /* 0x010000000ccbbfae */ /* 0x0003e8000b901d4a */
        /* <DEDUP_REMOVED lines=13> */
.L_x_62:
[----:B------:R-:W-:Y:S05]  /*1010*/  BSYNC B0 ;  /* 0x0000000000007941 */ /* 0x000fea0003800000 */
.L_x_61:
[----:B-1----:R-:W-:Y:S01]  /*1020*/  IADD3 R12, R14, 0x40, RZ ;  /* 0x000000400e0c7810 */ /* 0x002fe20007ffe0ff */
[----:B------:R-:W-:Y:S03]  /*1030*/  BSSY B0, `(.L_x_63) ;  /* 0x0000024000007945 */ /* 0x000fe60003800000 */
[----:B------:R-:W-:-:S13]  /*1040*/  ISETP.GE.AND P0, PT, R12, R199, PT ;  /* 0x000000c70c00720c */ /* 0x000fda0003f06270 */
[----:B------:R-:W-:Y:S05]  /*1050*/  @P0 BRA `(.L_x_64) ;  /* 0x0000021000000947 */ /* 0x000fea0003800000 */
[----:B------:R-:W-:Y:S01]  /*1060*/  IADD3 R12, P0, R20, 0x40, RZ ;  /* 0x00000040140c7810 */ /* 0x000fe20007f1e0ff */
        /* <DEDUP_REMOVED lines=32> */
.L_x_64:
[----:B------:R-:W-:Y:S05]  /*1270*/  BSYNC B0 ;  /* 0x0000000000007941 */ /* 0x000fea0003800000 */
.L_x_63:
[----:B-1----:R-:W-:Y:S01]  /*1280*/  IADD3 R12, R14, 0x60, RZ ;  /* 0x000000600e0c7810 */ /* 0x002fe20007ffe0ff */
[----:B------:R-:W-:Y:S01]  /*1290*/  UMOV UR7, 0x6 ;  /* 0x0000000600077882 */ /* 0x000fe20000000000 */
[----:B------:R-:W-:Y:S01]  /*12a0*/  BSSY B0, `(.L_x_65) ;  /* 0x0000026000007945 */ /* 0x000fe20003800000 */
[----:B------:R-:W-:Y:S01]  /*12b0*/  ULDC.64 UR4, c[0x0][0x198] ;  /* 0x0000660000047ab9 */ /* 0x000fe20000000a00 */
[----:B------:R-:W-:Y:S01]  /*12c0*/  ISETP.GE.AND P0, PT, R12, R199, PT ;  /* 0x000000c70c00720c */ /* 0x000fe20003f06270 */
[----:B------:R-:W-:Y:S02]  /*12d0*/  USHF.L.U64.HI UR7, UR4, UR7, UR5 ;  /* 0x0000000704077299 */ /* 0x000fe40008010205 */
[----:B------:R-:W-:-:S10]  /*12e0*/  USHF.L.U32 UR8, UR4, 0x6, URZ ;  /* 0x0000000604087899 */ /* 0x000fd4000800063f */
[----:B------:R-:W-:Y:S05]  /*12f0*/  @P0 BRA `(.L_x_66) ;  /* 0x0000020000000947 */ /* 0x000fea0003800000 */
[----:B------:R-:W-:Y:S01]  /*1300*/  IADD3 R3, P0, R20, 0x60, RZ ;  /* 0x0000006014037810 */ /* 0x000fe20007f1e0ff */
[----:B------:R-:W-:Y:S01]  /*1310*/  IMAD.MOV.U32 R17, RZ, RZ, R19 ;  /* 0x000000ffff117224 */ /* 0x000fe200078e0013 */
[----:B------:R-:W-:Y:S02]  /*1320*/  ISETP.GE.AND P3, PT, R214, c[0x0][0x220], PT ;  /* 0x00008800d6007a0c */ /* 0x000fe40003f66270 */
        /* <DEDUP_REMOVED lines=29> */
.L_x_66:
[----:B------:R-:W-:Y:S05]  /*1500*/  BSYNC B0 ;  /* 0x0000000000007941 */ /* 0x000fea0003800000 */
.L_x_65:
[----:B------:R-:W-:Y:S01]  /*1510*/  LEA.HI.SX32 R3, R133, 0xffffffff, 0x1a ;  /* 0xffffffff85037811 */ /* 0x000fe200078fd2ff */
[----:B------:R-:W-:Y:S01]  /*1520*/  BSSY B0, `(.L_x_67) ;  /* 0x0000023000007945 */ /* 0x000fe20003800000 */
[----:B------:R-:W-:Y:S02]  /*1530*/  MOV R212, R210 ;  /* 0x000000d200d47202 */ /* 0x000fe40000000f00 */
[----:B------:R-:W-:Y:S01]  /*1540*/  SHF.R.S32.HI R16, RZ, 0x1f, R3 ;  /* 0x0000001fff107819 */ /* 0x000fe20000011403 */
[C---:B-1----:R-:W-:Y:S02]  /*1550*/  IMAD R13, R3.reuse, -0x40, R6 ;  /* 0xffffffc0030d7824 */ /* 0x042fe400078e0206 */
[C---:B------:R-:W-:Y:S02]  /*1560*/  IMAD R11, R3.reuse, UR7, RZ ;  /* 0x00000007030b7c24 */ /* 0x040fe4000f8e02ff */
[----:B------:R-:W-:Y:S01]  /*1570*/  IMAD.WIDE.U32 R18, R3, UR8, R212 ;  /* 0x0000000803127c25 */ /* 0x000fe2000f8e00d4 */
[----:B------:R-:W-:-:S03]  /*1580*/  ISETP.GE.AND P0, PT, R14, R13, PT ;  /* 0x0000000d0e00720c */ /* 0x000fc60003f06270 */
[----:B------:R-:W-:-:S05]  /*1590*/  IMAD R11, R16, UR8, R11 ;  /* 0x00000008100b7c24 */ /* 0x000fca000f8e020b */
[----:B------:R-:W-:-:S05]  /*15a0*/  IADD3 R11, R19, R11, RZ ;  /* 0x0000000b130b7210 */ /* 0x000fca0007ffe0ff */
[----:B------:R-:W-:Y:S05]  /*15b0*/  @P0 BRA `(.L_x_68) ;  /* 0x0000019000000947 */ /* 0x000fea0003800000 */
[----:B------:R-:W-:Y:S02]  /*15c0*/  ISETP.GE.AND P3, PT, R214, c[0x0][0x220], PT ;  /* 0x00008800d6007a0c */ /* 0x000fe40003f66270 */
[----:B------:R-:W-:Y:S02]  /*15d0*/  ISETP.GE.AND P2, PT, R205, c[0x0][0x220], PT ;  /* 0x00008800cd007a0c */ /* 0x000fe40003f46270 */
[----:B------:R-:W-:-:S09]  /*15e0*/  ISETP.GE.AND P0, PT, R204, c[0x0][0x220], PT ;  /* 0x00008800cc007a0c */ /* 0x000fd20003f06270 */
[C---:B------:R-:W-:Y:S01]  /*15f0*/  @!P3 LEA R22, P4, R18.reuse, c[0x0][0x168], 0x1 ;  /* 0x00005a001216ba11 */ /* 0x040fe200078808ff */
[----:B------:R1:W-:Y:S01]  /*1600*/  @P3 STS.128 [R203+0xc000], RZ ;  /* 0x00c000ffcb003388 */ /* 0x0003e20000000c00 */
[C---:B------:R-:W-:Y:S02]  /*1610*/  @!P2 LEA R20, P1, R18.reuse, c[0x0][0x168], 0x1 ;  /* 0x00005a001214aa11 */ /* 0x040fe400078208ff */
        /* <DEDUP_REMOVED lines=19> */
.L_x_68:
[----:B------:R-:W-:Y:S05]  /*1750*/  BSYNC B0 ;  /* 0x0000000000007941 */ /* 0x000fea0003800000 */
.L_x_67:
[----:B------:R-:W-:Y:S01]  /*1760*/  ISETP.GE.AND P0, PT, R10, R13, PT ;  /* 0x0000000d0a00720c */ /* 0x000fe20003f06270 */
[----:B------:R-:W-:Y:S01]  /*1770*/  UMOV UR6, 0x5 ;  /* 0x0000000500067882 */ /* 0x000fe20000000000 */
[----:B------:R-:W-:Y:S01]  /*1780*/  BSSY B0, `(.L_x_69) ;  /* 0x0000020000007945 */ /* 0x000fe20003800000 */
[----:B------:R-:W-:Y:S02]  /*1790*/  ULDC UR5, c[0x0][0x19c] ;  /* 0x0000670000057ab9 */ /* 0x000fe40000000800 */
[----:B------:R-:W-:Y:S02]  /*17a0*/  USHF.L.U32 UR9, UR4, 0x5, URZ ;  /* 0x0000000504097899 */ /* 0x000fe4000800063f */
[----:B------:R-:W-:-:S06]  /*17b0*/  USHF.L.U64.HI UR5, UR4, UR6, UR5 ;  /* 0x0000000604057299 */ /* 0x000fcc0008010205 */
[----:B------:R-:W-:Y:S05]  /*17c0*/  @P0 BRA `(.L_x_70) ;  /* 0x000001b000000947 */ /* 0x000fea0003800000 */
[----:B------:R-:W-:Y:S02]  /*17d0*/  ISETP.GE.AND P3, PT, R214, c[0x0][0x220], PT ;  /* 0x00008800d6007a0c */ /* 0x000fe40003f66270 */
[----:B------:R-:W-:Y:S02]  /*17e0*/  ISETP.GE.AND P2, PT, R205, c[0x0][0x220], PT ;  /* 0x00008800cd007a0c */ /* 0x000fe40003f46270 */
[----:B------:R-:W-:Y:S02]  /*17f0*/  IADD3 R12, P1, R18, UR9, RZ ;  /* 0x00000009120c7c10 */ /* 0x000fe4000ff3e0ff */
[----:B------:R-:W-:Y:S02]  /*1800*/  ISETP.GE.AND P0, PT, R204, c[0x0][0x220], PT ;  /* 0x00008800cc007a0c */ /* 0x000fe40003f06270 */
[----:B------:R-:W-:-:S05]  /*1810*/  IADD3.X R11, R11, UR5, RZ, P1, !PT ;  /* 0x000000050b0b7c10 */ /* 0x000fca0008ffe4ff */
[C---:B-1----:R-:W-:Y:S01]  /*1820*/  @!P3 LEA R20, P4, R12.reuse, c[0x0][0x168], 0x1 ;  /* 0x00005a000c14ba11 */ /* 0x042fe200078808ff */
        /* <DEDUP_REMOVED lines=21> */
.L_x_70:
[----:B------:R-:W-:Y:S05]  /*1980*/  BSYNC B0 ;  /* 0x0000000000007941 */ /* 0x000fea0003800000 */
.L_x_69:
[----:B------:R-:W0:Y:S01]  /*1990*/  LDGDEPBAR ;  /* 0x00000000000079af */ /* 0x000e220000000000 */
[----:B------:R-:W-:Y:S01]  /*19a0*/  ISETP.GE.AND P1, PT, R14, R13, PT ;  /* 0x0000000d0e00720c */ /* 0x000fe20003f26270 */
[----:B------:R-:W-:Y:S01]  /*19b0*/  IMAD R16, R16, c[0x0][0x1a0], RZ ;  /* 0x0000680010107a24 */ /* 0x000fe200078e02ff */
[----:B------:R-:W-:Y:S01]  /*19c0*/  BSSY B0, `(.L_x_71) ;  /* 0x0000025000007945 */ /* 0x000fe20003800000 */
[----:B-1----:R-:W-:-:S04]  /*19d0*/  IMAD.WIDE.U32 R18, R3, c[0x0][0x1a0], RZ ;  /* 0x0000680003127a25 */ /* 0x002fc800078e00ff */
[----:B------:R-:W-:Y:S01]  /*19e0*/  IMAD R11, R3, c[0x0][0x1a4], R16 ;  /* 0x00006900030b7a24 */ /* 0x000fe200078e0210 */
[----:B------:R-:W-:-:S04]  /*19f0*/  LEA R12, P0, R18, R208, 0x6 ;  /* 0x000000d0120c7211 */ /* 0x000fc800078030ff */
[----:B------:R-:W-:-:S04]  /*1a00*/  IADD3 R11, R19, R11, RZ ;  /* 0x0000000b130b7210 */ /* 0x000fc80007ffe0ff */
[----:B------:R-:W-:Y:S01]  /*1a10*/  LEA.HI.X R11, R18, R200, R11, 0x6, P0 ;  /* 0x000000c8120b7211 */ /* 0x000fe200000f340b */
[----:B------:R-:W-:-:S04]  /*1a20*/  DEPBAR.LE SB0, 0x0 ;  /* 0x000080000000791a */ /* 0x000fc80000000000 */
[----:B------:R-:W-:Y:S06]  /*1a30*/  BAR.SYNC.DEFER_BLOCKING 0x0 ;  /* 0x0000000000007b1d */ /* 0x000fec0000010000 */
[----:B------:R1:W-:Y:S04]  /*1a40*/  @P1 STS.128 [R203+0x12000], RZ ;  /* 0x012000ffcb001388 */ /* 0x0003e80000000c00 */
[----:B------:R1:W-:Y:S04]  /*1a50*/  @P1 STS.128 [R203+0x14000], RZ ;  /* 0x014000ffcb001388 */ /* 0x0003e80000000c00 */
[----:B------:R1:W-:Y:S01]  /*1a60*/  @P1 STS.128 [R203+0x16000], RZ ;  /* 0x016000ffcb001388 */ /* 0x0003e20000000c00 */
[----:B------:R-:W-:Y:S05]  /*1a70*/  @P1 BRA `(.L_x_72) ;  /* 0x0000019000001947 */ /* 0x000fea0003800000 */
[----:B------:R-:W-:Y:S02]  /*1a80*/  ISETP.GE.AND P3, PT, R214, c[0x0][0x220], PT ;  /* 0x00008800d6007a0c */ /* 0x000fe40003f66270 */
[----:B------:R-:W-:-:S02]  /*1a90*/  ISETP.GE.AND P2, PT, R205, c[0x0][0x220], PT ;  /* 0x00008800cd007a0c */ /* 0x000fc40003f46270 */
        /* <DEDUP_REMOVED lines=17> */
[----:B--2---:R-:W-:-:S04]  /*1bb0*/  LEA R16, P0, R12, c[0x0][0x170], 0x1 ;  /* 0x00005c000c107a11 */ /* 0x004fc800078008ff */
[----:B------:R-:W-:-:S05]  /*1bc0*/  LEA.HI.X R17, R12, c[0x0][0x174], R11, 0x1, P0 ;  /* 0x00005d000c117a11 */ /* 0x000fca00000f0c0b */
[----:B------:R-:W-:Y:S01]  /*1bd0*/  @!PT LDS RZ, [RZ] ;  /* 0x00000000fffff984 */ /* 0x000fe20000000800 */
[----:B------:R-:W-:Y:S01]  /*1be0*/  @!PT LDS RZ, [RZ] ;  /* 0x00000000fffff984 */ /* 0x000fe20000000800 */
[----:B------:R-:W-:Y:S01]  /*1bf0*/  @!PT LDS RZ, [RZ] ;  /* 0x00000000fffff984 */ /* 0x000fe20000000800 */
[----:B------:R2:W-:Y:S04]  /*1c00*/  LDGSTS.E.BYPASS.LTC128B.128 [R203+0x16000], [R16.64+0x100] ;  /* 0x1600010010cb7fae */ /* 0x0005e8000b901d4a */
.L_x_72:
[----:B------:R-:W-:Y:S05]  /*1c10*/  BSYNC B0 ;  /* 0x0000000000007941 */ /* 0x000fea0003800000 */
.L_x_71:
[----:B------:R-:W-:Y:S01]  /*1c20*/  ISETP.GE.AND P0, PT, R10, R13, PT ;  /* 0x0000000d0a00720c */ /* 0x000fe20003f06270 */
[----:B------:R-:W-:Y:S01]  /*1c30*/  BSSY B0, `(.L_x_73) ;  /* 0x0000024000007945 */ /* 0x000fe20003800000 */
[----:B------:R-:W-:-:S04]  /*1c40*/  LEA.HI R9, R9, R4, RZ, 0x5 ;  /* 0x0000000409097211 */ /* 0x000fc800078f28ff */
[----:B------:R-:W-:-:S07]  /*1c50*/  SHF.R.S32.HI R9, RZ, 0x5, R9 ;  /* 0x00000005ff097819 */ /* 0x000fce0000011409 */
[----:B------:R3:W-:Y:S04]  /*1c60*/  @P0 STS.128 [R203+0x13000], RZ ;  /* 0x013000ffcb000388 */ /* 0x0007e80000000c00 */
[----:B------:R3:W-:Y:S04]  /*1c70*/  @P0 STS.128 [R203+0x15000], RZ ;  /* 0x015000ffcb000388 */ /* 0x0007e80000000c00 */
[----:B------:R3:W-:Y:S01]  /*1c80*/  @P0 STS.128 [R203+0x17000], RZ ;  /* 0x017000ffcb000388 */ /* 0x0007e20000000c00 */
[----:B------:R-:W-:Y:S05]  /*1c90*/  @P0 BRA `(.L_x_74) ;  /* 0x000001d000000947 */ /* 0x000fea0003800000 */
[----:B------:R-:W-:Y:S01]  /*1ca0*/  ISETP.GE.AND P3, PT, R214, c[0x0][0x220], PT ;  /* 0x00008800d6007a0c */ /* 0x000fe20003f66270 */
[----:B--2---:R-:W-:Y:S01]  /*1cb0*/  IMAD.WIDE.U32 R16, R8, c[0x0][0x1a0], RZ ;  /* 0x0000680008107a25 */ /* 0x004fe200078e00ff */
[----:B------:R-:W-:-:S03]  /*1cc0*/  ISETP.GE.AND P2, PT, R205, c[0x0][0x220], PT ;  /* 0x00008800cd007a0c */ /* 0x000fc60003f46270 */
[----:B------:R-:W-:Y:S01]  /*1cd0*/  IMAD R8, R8, c[0x0][0x1a4], RZ ;  /* 0x0000690008087a24 */ /* 0x000fe200078e02ff */
[----:B------:R-:W-:-:S04]  /*1ce0*/  IADD3 R12, P0, R12, R16, RZ ;  /* 0x000000100c0c7210 */ /* 0x000fc80007f1e0ff */
[----:B------:R-:W-:Y:S02]  /*1cf0*/  IADD3.X R11, R11, R17, R8, P0, !PT ;  /* 0x000000110b0b7210 */ /* 0x000fe400007fe408 */
[----:B------:R-:W-:Y:S01]  /*1d00*/  ISETP.GE.AND P0, PT, R204, c[0x0][0x220], PT ;  /* 0x00008800cc007a0c */ /* 0x000fe20003f06270 */
[----:B------:R2:W-:Y:S01]  /*1d10*/  @P3 STS.128 [R203+0x13000], RZ ;  /* 0x013000ffcb003388 */ /* 0x0005e20000000c00 */
[C---:B------:R-:W-:Y:S02]  /*1d20*/  @!P3 LEA R18, P4, R12.reuse, c[0x0][0x170], 0x1 ;  /* 0x00005c000c12ba11 */ /* 0x040fe400078808ff */
        /* <DEDUP_REMOVED lines=14> */
[----:B------:R-:W-:-:S04]  /*1e10*/  LEA R10, P0, R12, c[0x0][0x170], 0x1 ;  /* 0x00005c000c0a7a11 */ /* 0x000fc800078008ff */
[----:B------:R-:W-:-:S05]  /*1e20*/  LEA.HI.X R11, R12, c[0x0][0x174], R11, 0x1, P0 ;  /* 0x00005d000c0b7a11 */ /* 0x000fca00000f0c0b */
[----:B------:R-:W-:Y:S01]  /*1e30*/  @!PT LDS RZ, [RZ] ;  /* 0x00000000fffff984 */ /* 0x000fe20000000800 */
[----:B------:R-:W-:Y:S01]  /*1e40*/  @!PT LDS RZ, [RZ] ;  /* 0x00000000fffff984 */ /* 0x000fe20000000800 */
[----:B------:R-:W-:Y:S01]  /*1e50*/  @!PT LDS RZ, [RZ] ;  /* 0x00000000fffff984 */ /* 0x000fe20000000800 */
[----:B------:R4:W-:Y:S04]  /*1e60*/  LDGSTS.E.BYPASS.LTC128B.128 [R203+0x17000], [R10.64+0x100] ;  /* 0x170001000acb7fae */ /* 0x0009e8000b901d4a */
.L_x_74:
[----:B------:R-:W-:Y:S05]  /*1e70*/  BSYNC B0 ;  /* 0x0000000000007941 */ /* 0x000fea0003800000 */
.L_x_73:
[C---:B------:R-:W-:Y:S01]  /*1e80*/  IMAD.SHL.U32 R8, R2.reuse, 0x40, RZ ;  /* 0x0000004002087824 */ /* 0x040fe200078e00ff */
[----:B------:R-:W-:Y:S01]  /*1e90*/  R2P PR, R2, 0x6 ;  /* 0x0000000602007804 */ /* 0x000fe20000000000 */
[----:B------:R-:W-:Y:S01]  /*1ea0*/  IMAD.SHL.U32 R14, R14, 0x8, RZ ;  /* 0x000000080e0e7824 */ /* 0x000fe200078e00ff */
[----:B------:R-:W0:Y:S01]  /*1eb0*/  LDGDEPBAR ;  /* 0x00000000000079af */ /* 0x000e220000000000 */
[----:B------:R-:W-:Y:S01]  /*1ec0*/  IMAD R198, R9, 0x400, R0 ;  /* 0x0000040009c67824 */ /* 0x000fe200078e0200 */
[----:B----4-:R-:W-:Y:S01]  /*1ed0*/  LOP3.LUT R11, R8, 0x1c0, RZ, 0xc0, !PT ;  /* 0x000001c0080b7812 */ /* 0x010fe200078ec0ff */
[----:B------:R-:W-:Y:S02]  /*1ee0*/  IMAD.SHL.U32 R4, R4, 0x2, RZ ;  /* 0x0000000204047824 */ /* 0x000fe400078e00ff */
[----:B------:R-:W-:Y:S01]  /*1ef0*/  IMAD.SHL.U32 R198, R198, 0x2, RZ ;  /* 0x00000002c6c67824 */ /* 0x000fe200078e00ff */
[----:B------:R-:W-:Y:S02]  /*1f00*/  LOP3.LUT R8, R11, 0x8, R14, 0xf8, !PT ;  /* 0x000000080b087812 */ /* 0x000fe400078ef80e */
[----:B------:R-:W-:Y:S01]  /*1f10*/  SHF.R.U32.HI R11, RZ, 0x3, R11 ;  /* 0x00000003ff0b7819 */ /* 0x000fe2000001160b */
[--C-:B------:R-:W-:Y:S01]  /*1f20*/  IMAD R196, R7, 0x2, R198.reuse ;  /* 0x0000000207c47824 */ /* 0x100fe200078e02c6 */
[----:B------:R-:W-:Y:S01]  /*1f30*/  LDSM.16.M88.4 R48, [R198] ;  /* 0x00000000c630783b */ /* 0x000fe20000000200 */
[C---:B------:R-:W-:Y:S01]  /*1f40*/  IMAD R194, R5.reuse, 0x2, R198 ;  /* 0x0000000205c27824 */ /* 0x040fe200078e02c6 */
[----:B------:R-:W-:Y:S01]  /*1f50*/  LOP3.LUT R8, R8, R11, RZ, 0x3c, !PT ;  /* 0x0000000b08087212 */ /* 0x000fe200078e3cff */
[----:B------:R-:W-:Y:S01]  /*1f60*/  IMAD R193, R5, 0x2, R196 ;  /* 0x0000000205c17824 */ /* 0x000fe200078e02c4 */
[----:B------:R-:W-:Y:S01]  /*1f70*/  LDSM.16.M88.4 R76, [R198+0x4000] ;  /* 0x00400000c64c783b */ /* 0x000fe20000000200 */
[----:B------:R-:W-:-:S02]  /*1f80*/  LOP3.LUT R4, R4, 0x6, RZ, 0xc0, !PT ;  /* 0x0000000604047812 */ /* 0x000fc400078ec0ff */
[----:B------:R-:W-:Y:S01]  /*1f90*/  IMAD R197, R197, 0x200, R8 ;  /* 0x00000200c5c57824 */ /* 0x000fe200078e0208 */
[----:B------:R-:W-:Y:S03]  /*1fa0*/  LDSM.16.M88.4 R52, [R194] ;  /* 0x00000000c234783b */ /* 0x000fe60000000200 */
[----:B------:R-:W-:Y:S01]  /*1fb0*/  IMAD.SHL.U32 R197, R197, 0x2, RZ ;  /* 0x00000002c5c57824 */ /* 0x000fe200078e00ff */
[----:B------:R-:W-:Y:S04]  /*1fc0*/  LDSM.16.M88.4 R8, [R196] ;  /* 0x00000000c408783b */ /* 0x000fe80000000200 */
[----:B------:R-:W4:Y:S01]  /*1fd0*/  LDSM.16.M88.4 R24, [R197+0xc000] ;  /* 0x00c00000c518783b */ /* 0x000f220000000200 */
[----:B------:R-:W-:-:S02]  /*1fe0*/  IADD3 R2, R197, 0xc000, RZ ;  /* 0x0000c000c5027810 */ /* 0x000fc40007ffe0ff */
[----:B------:R-:W-:Y:S01]  /*1ff0*/  IADD3 R195, R197, 0xc020, RZ ;  /* 0x0000c020c5c37810 */ /* 0x000fe20007ffe0ff */
[----:B--2---:R-:W2:Y:S01]  /*2000*/  LDSM.16.M88.4 R16, [R197+0xc800] ;  /* 0x00c80000c510783b */ /* 0x004ea20000000200 */
[----:B------:R-:W-:Y:S01]  /*2010*/  @P1 IADD3 R195, R2, -0x20, RZ ;  /* 0xffffffe002c31810 */ /* 0x000fe20007ffe0ff */
[----:B------:R-:W-:Y:S02]  /*2020*/  IMAD.MOV.U32 R2, RZ, RZ, 0x40 ;  /* 0x00000040ff027424 */ /* 0x000fe400078e00ff */
[----:B------:R-:W5:Y:S01]  /*2030*/  LDSM.16.M88.4 R60, [R197+0xd000] ;  /* 0x00d00000c53c783b */ /* 0x000f620000000200 */
[C---:B------:R-:W-:Y:S02]  /*2040*/  IADD3 R187, R195.reuse, 0x800, RZ ;  /* 0x00000800c3bb7810 */ /* 0x040fe40007ffe0ff */
[----:B------:R-:W-:Y:S01]  /*2050*/  SEL R2, R2, 0xffffffc0, !P2 ;  /* 0xffffffc002027807 */ /* 0x000fe20005000000 */
[----:B------:R-:W1:Y:S01]  /*2060*/  LDSM.16.M88.4 R32, [R197+0xd800] ;  /* 0x00d80000c520783b */ /* 0x000e620000000200 */
[----:B------:R-:W-:-:S02]  /*2070*/  IADD3 R186, R195, 0x1000, RZ ;  /* 0x00001000c3ba7810 */ /* 0x000fc40007ffe0ff */
[----:B------:R-:W-:Y:S01]  /*2080*/  IADD3 R185, R195, 0x1800, RZ ;  /* 0x00001800c3b97810 */ /* 0x000fe20007ffe0ff */
[----:B------:R-:W3:Y:S01]  /*2090*/  LDSM.16.M88.4 R36, [R195] ;  /* 0x00000000c324783b */ /* 0x000ee20000000200 */
[----:B------:R-:W-:Y:S01]  /*20a0*/  IMAD.IADD R191, R197, 0x1, R2 ;  /* 0x00000001c5bf7824 */ /* 0x000fe200078e0202 */
[C---:B------:R-:W-:Y:S01]  /*20b0*/  IADD3 R183, R195.reuse, 0x2000, RZ ;  /* 0x00002000c3b77810 */ /* 0x040fe20007ffe0ff */
[----:B------:R-:W-:Y:S01]  /*20c0*/  IMAD.IADD R184, R2, 0x1, R195 ;  /* 0x0000000102b87824 */ /* 0x000fe200078e02c3 */
[----:B------:R-:W1:Y:S01]  /*20d0*/  LDSM.16.M88.4 R12, [R195+0x800] ;  /* 0x00080000c30c783b */ /* 0x000e620000000200 */
[C---:B------:R-:W-:Y:S02]  /*20e0*/  IADD3 R182, R195.reuse, 0x2800, RZ ;  /* 0x00002800c3b67810 */ /* 0x040fe40007ffe0ff */
[C---:B------:R-:W-:Y:S01]  /*20f0*/  IADD3 R181, R195.reuse, 0x3000, RZ ;  /* 0x00003000c3b57810 */ /* 0x040fe20007ffe0ff */
[----:B------:R-:W1:Y:S01]  /*2100*/  LDSM.16.M88.4 R40, [R195+0x1000] ;  /* 0x00100000c328783b */ /* 0x000e620000000200 */
[----:B------:R-:W-:-:S02]  /*2110*/  IADD3 R180, R195, 0x3800, RZ ;  /* 0x00003800c3b47810 */ /* 0x000fc40007ffe0ff */
[C---:B------:R-:W-:Y:S01]  /*2120*/  IADD3 R179, R195.reuse, 0x4000, RZ ;  /* 0x00004000c3b37810 */ /* 0x040fe20007ffe0ff */
[----:B------:R-:W-:Y:S01]  /*2130*/  LDSM.16.M88.4 R72, [R191+0xc800] ;  /* 0x00c80000bf48783b */ /* 0x000fe20000000200 */
[C---:B------:R-:W-:Y:S02]  /*2140*/  IADD3 R178, R195.reuse, 0x4800, RZ ;  /* 0x00004800c3b27810 */ /* 0x040fe40007ffe0ff */
[C---:B------:R-:W-:Y:S01]  /*2150*/  IADD3 R177, R195.reuse, 0x5000, RZ ;  /* 0x00005000c3b17810 */ /* 0x040fe20007ffe0ff */
[----:B------:R-:W-:Y:S01]  /*2160*/  LDSM.16.M88.4 R68, [R191+0xd800] ;  /* 0x00d80000bf44783b */ /* 0x000fe20000000200 */
[----:B------:R-:W-:-:S03]  /*2170*/  IADD3 R176, R195, 0x5800, RZ ;  /* 0x00005800c3b07810 */ /* 0x000fc60007ffe0ff */
[----:B------:R-:W-:Y:S01]  /*2180*/  LDSM.16.M88.4 R44, [R184+0x800] ;  /* 0x00080000b82c783b */ /* 0x000fe20000000200 */
[C---:B----4-:R-:W-:Y:S08]  /*2190*/  HMMA.16816.F32 R28, R48.reuse, R24, RZ ;  /* 0x00000018301c723c */ /* 0x050ff000000018ff */
[C---:B------:R-:W-:Y:S08]  /*21a0*/  HMMA.16816.F32 R24, R48.reuse, R26, RZ ;  /* 0x0000001a3018723c */ /* 0x040ff000000018ff */
[C---:B--2---:R-:W-:Y:S08]  /*21b0*/  HMMA.16816.F32 R20, R48.reuse, R16, RZ ;  /* 0x000000103014723c */ /* 0x044ff000000018ff */
[C---:B-----5:R-:W-:Y:S08]  /*21c0*/  HMMA.16816.F32 R64, R48.reuse, R60, RZ ;  /* 0x0000003c3040723c */ /* 0x060ff000000018ff */
[C---:B------:R-:W-:Y:S08]  /*21d0*/  HMMA.16816.F32 R16, R48.reuse, R18, RZ ;  /* 0x000000123010723c */ /* 0x040ff000000018ff */
[C---:B------:R-:W-:Y:S08]  /*21e0*/  HMMA.16816.F32 R60, R48.reuse, R62, RZ ;  /* 0x0000003e303c723c */ /* 0x040ff000000018ff */
[C---:B-1----:R-:W-:Y:S08]  /*21f0*/  HMMA.16816.F32 R56, R48.reuse, R32, RZ ;  /* 0x000000203038723c */ /* 0x042ff000000018ff */
[----:B------:R-:W-:Y:S01]  /*2200*/  HMMA.16816.F32 R48, R48, R34, RZ ;  /* 0x000000223030723c */ /* 0x000fe200000018ff */
[----:B------:R-:W1:Y:S07]  /*2210*/  LDSM.16.M88.4 R32, [R195+0x1800] ;  /* 0x00180000c320783b */ /* 0x000e6e0000000200 */
[C---:B---3--:R-:W-:Y:S08]  /*2220*/  HMMA.16816.F32 R28, R8.reuse, R36, R28 ;  /* 0x00000024081c723c */ /* 0x048ff0000000181c */
[C---:B------:R-:W-:Y:S01]  /*2230*/  HMMA.16816.F32 R24, R8.reuse, R38, R24 ;  /* 0x000000260818723c */ /* 0x040fe20000001818 */
[----:B------:R-:W2:Y:S07]  /*2240*/  LDSM.16.M88.4 R36, [R191+0xc000] ;  /* 0x00c00000bf24783b */ /* 0x000eae0000000200 */
[C---:B------:R-:W-:Y:S08]  /*2250*/  HMMA.16816.F32 R20, R8.reuse, R12, R20 ;  /* 0x0000000c0814723c */ /* 0x040ff00000001814 */
[C---:B------:R-:W-:Y:S01]  /*2260*/  HMMA.16816.F32 R16, R8.reuse, R14, R16 ;  /* 0x0000000e0810723c */ /* 0x040fe20000001810 */
[----:B------:R-:W3:Y:S07]  /*2270*/  LDSM.16.M88.4 R12, [R191+0xd000] ;  /* 0x00d00000bf0c783b */ /* 0x000eee0000000200 */
[C---:B------:R-:W-:Y:S08]  /*2280*/  HMMA.16816.F32 R64, R8.reuse, R40, R64 ;  /* 0x000000280840723c */ /* 0x040ff00000001840 */
[C---:B------:R-:W-:Y:S01]  /*2290*/  HMMA.16816.F32 R60, R8.reuse, R42, R60 ;  /* 0x0000002a083c723c */ /* 0x040fe2000000183c */
[----:B------:R-:W-:Y:S07]  /*22a0*/  LDSM.16.M88.4 R40, [R184+0x1000] ;  /* 0x00100000b828783b */ /* 0x000fee0000000200 */
[C---:B-1----:R-:W-:Y:S08]  /*22b0*/  HMMA.16816.F32 R56, R8.reuse, R32, R56 ;  /* 0x000000200838723c */ /* 0x042ff00000001838 */
[----:B------:R-:W-:Y:S01]  /*22c0*/  HMMA.16816.F32 R48, R8, R34, R48 ;  /* 0x000000220830723c */ /* 0x000fe20000001830 */
[----:B------:R-:W-:Y:S04]  /*22d0*/  LDSM.16.M88.4 R32, [R193] ;  /* 0x00000000c120783b */ /* 0x000fe80000000200 */
[----:B------:R-:W1:Y:S03]  /*22e0*/  LDSM.16.M88.4 R8, [R184] ;  /* 0x00000000b808783b */ /* 0x000e660000000200 */
[C---:B--2---:R-:W-:Y:S08]  /*22f0*/  HMMA.16816.F32 R28, R52.reuse, R36, R28 ;  /* 0x00000024341c723c */ /* 0x044ff0000000181c */
[C---:B------:R-:W-:Y:S01]  /*2300*/  HMMA.16816.F32 R24, R52.reuse, R38, R24 ;  /* 0x000000263418723c */ /* 0x040fe20000001818 */
[----:B------:R-:W2:Y:S07]  /*2310*/  LDSM.16.M88.4 R36, [R184+0x1800] ;  /* 0x00180000b824783b */ /* 0x000eae0000000200 */
[C---:B------:R-:W-:Y:S08]  /*2320*/  HMMA.16816.F32 R20, R52.reuse, R72, R20 ;  /* 0x000000483414723c */ /* 0x040ff00000001814 */
[C---:B------:R-:W-:Y:S01]  /*2330*/  HMMA.16816.F32 R16, R52.reuse, R74, R16 ;  /* 0x0000004a3410723c */ /* 0x040fe20000001810 */
[----:B------:R-:W-:Y:S07]  /*2340*/  LDSM.16.M88.4 R72, [R197+0xf000] ;  /* 0x00f00000c548783b */ /* 0x000fee0000000200 */
[C---:B---3--:R-:W-:Y:S08]  /*2350*/  HMMA.16816.F32 R64, R52.reuse, R12, R64 ;  /* 0x0000000c3440723c */ /* 0x048ff00000001840 */
[----:B------:R-:W-:Y:S01]  /*2360*/  HMMA.16816.F32 R60, R52, R14, R60 ;  /* 0x0000000e343c723c */ /* 0x000fe2000000183c */
[----:B------:R-:W3:Y:S07]  /*2370*/  LDSM.16.M88.4 R12, [R197+0xe000] ;  /* 0x00e00000c50c783b */ /* 0x000eee0000000200 */
[C---:B-1----:R-:W-:Y:S08]  /*2380*/  HMMA.16816.F32 R28, R32.reuse, R8, R28 ;  /* 0x00000008201c723c */ /* 0x042ff0000000181c */
[----:B------:R-:W-:Y:S01]  /*2390*/  HMMA.16816.F32 R24, R32, R10, R24 ;  /* 0x0000000a2018723c */ /* 0x000fe20000001818 */
[----:B------:R-:W1:Y:S07]  /*23a0*/  LDSM.16.M88.4 R8, [R197+0xe800] ;  /* 0x00e80000c508783b */ /* 0x000e6e0000000200 */
[C---:B------:R-:W-:Y:S08]  /*23b0*/  HMMA.16816.F32 R56, R52.reuse, R68, R56 ;  /* 0x000000443438723c */ /* 0x040ff00000001838 */
[----:B------:R-:W-:Y:S01]  /*23c0*/  HMMA.16816.F32 R52, R52, R70, R48 ;  /* 0x000000463434723c */ /* 0x000fe20000001830 */
[----:B------:R-:W4:Y:S04]  /*23d0*/  LDSM.16.M88.4 R68, [R197+0xf800] ;  /* 0x00f80000c544783b */ /* 0x000f280000000200 */
[----:B------:R-:W-:Y:S03]  /*23e0*/  LDSM.16.M88.4 R48, [R196+0x4000] ;  /* 0x00400000c430783b */ /* 0x000fe60000000200 */
[C---:B------:R-:W-:Y:S08]  /*23f0*/  HMMA.16816.F32 R20, R32.reuse, R44, R20 ;  /* 0x0000002c2014723c */ /* 0x040ff00000001814 */
[C---:B------:R-:W-:Y:S01]  /*2400*/  HMMA.16816.F32 R16, R32.reuse, R46, R16 ;  /* 0x0000002e2010723c */ /* 0x040fe20000001810 */
[----:B------:R-:W5:Y:S07]  /*2410*/  LDSM.16.M88.4 R44, [R195+0x2000] ;  /* 0x00200000c32c783b */ /* 0x000f6e0000000200 */
[C---:B------:R-:W-:Y:S08]  /*2420*/  HMMA.16816.F32 R64, R32.reuse, R40, R64 ;  /* 0x000000282040723c */ /* 0x040ff00000001840 */
[C---:B------:R-:W-:Y:S01]  /*2430*/  HMMA.16816.F32 R60, R32.reuse, R42, R60 ;  /* 0x0000002a203c723c */ /* 0x040fe2000000183c */
[----:B------:R-:W4:Y:S07]  /*2440*/  LDSM.16.M88.4 R40, [R195+0x2800] ;  /* 0x00280000c328783b */ /* 0x000f2e0000000200 */
[C---:B--2---:R-:W-:Y:S08]  /*2450*/  HMMA.16816.F32 R56, R32.reuse, R36, R56 ;  /* 0x000000242038723c */ /* 0x044ff00000001838 */
[----:B------:R-:W-:Y:S01]  /*2460*/  HMMA.16816.F32 R52, R32, R38, R52 ;  /* 0x000000262034723c */ /* 0x000fe20000001834 */
[----:B------:R-:W2:Y:S04]  /*2470*/  LDSM.16.M88.4 R36, [R195+0x3000] ;  /* 0x00300000c324783b */ /* 0x000ea80000000200 */
[----:B------:R-:W2:Y:S03]  /*2480*/  LDSM.16.M88.4 R32, [R195+0x3800] ;  /* 0x00380000c320783b */ /* 0x000ea60000000200 */
[C---:B---3--:R-:W-:Y:S08]  /*2490*/  HMMA.16816.F32 R28, R76.reuse, R12, R28 ;  /* 0x0000000c4c1c723c */ /* 0x048ff0000000181c */
[C---:B------:R-:W-:Y:S01]  /*24a0*/  HMMA.16816.F32 R24, R76.reuse, R14, R24 ;  /* 0x0000000e4c18723c */ /* 0x040fe20000001818 */
[----:B------:R-:W-:Y:S07]  /*24b0*/  LDSM.16.M88.4 R12, [R194+0x4000] ;  /* 0x00400000c20c783b */ /* 0x000fee0000000200 */
[C---:B-1----:R-:W-:Y:S08]  /*24c0*/  HMMA.16816.F32 R20, R76.reuse, R8, R20 ;  /* 0x000000084c14723c */ /* 0x042ff00000001814 */
[C---:B------:R-:W-:Y:S01]  /*24d0*/  HMMA.16816.F32 R16, R76.reuse, R10, R16 ;  /* 0x0000000a4c10723c */ /* 0x040fe20000001810 */
[----:B------:R-:W1:Y:S07]  /*24e0*/  LDSM.16.M88.4 R8, [R191+0xe000] ;  /* 0x00e00000bf08783b */ /* 0x000e6e0000000200 */
[C---:B------:R-:W-:Y:S08]  /*24f0*/  HMMA.16816.F32 R64, R76.reuse, R72, R64 ;  /* 0x000000484c40723c */ /* 0x040ff00000001840 */
[C---:B------:R-:W-:Y:S01]  /*2500*/  HMMA.16816.F32 R60, R76.reuse, R74, R60 ;  /* 0x0000004a4c3c723c */ /* 0x040fe2000000183c */
[----:B------:R-:W-:Y:S07]  /*2510*/  LDSM.16.M88.4 R72, [R198+0x8000] ;  /* 0x00800000c648783b */ /* 0x000fee0000000200 */
[C---:B----4-:R-:W-:Y:S08]  /*2520*/  HMMA.16816.F32 R56, R76.reuse, R68, R56 ;  /* 0x000000444c38723c */ /* 0x050ff00000001838 */
[----:B------:R-:W-:Y:S01]  /*2530*/  HMMA.16816.F32 R52, R76, R70, R52 ;  /* 0x000000464c34723c */ /* 0x000fe20000001834 */
[----:B------:R-:W-:Y:S07]  /*2540*/  LDSM.16.M88.4 R68, [R191+0xf000] ;  /* 0x00f00000bf44783b */ /* 0x000fee0000000200 */
[C---:B-----5:R-:W-:Y:S08]  /*2550*/  HMMA.16816.F32 R28, R48.reuse, R44, R28 ;  /* 0x0000002c301c723c */ /* 0x060ff0000000181c */
[C---:B------:R-:W-:Y:S01]  /*2560*/  HMMA.16816.F32 R24, R48.reuse, R46, R24 ;  /* 0x0000002e3018723c */ /* 0x040fe20000001818 */
[----:B------:R-:W3:Y:S07]  /*2570*/  LDSM.16.M88.4 R44, [R191+0xe800] ;  /* 0x00e80000bf2c783b */ /* 0x000eee0000000200 */
[C---:B------:R-:W-:Y:S08]  /*2580*/  HMMA.16816.F32 R20, R48.reuse, R40, R20 ;  /* 0x000000283014723c */ /* 0x040ff00000001814 */
[C---:B------:R-:W-:Y:S01]  /*2590*/  HMMA.16816.F32 R16, R48.reuse, R42, R16 ;  /* 0x0000002a3010723c */ /* 0x040fe20000001810 */
[----:B------:R-:W4:Y:S07]  /*25a0*/  LDSM.16.M88.4 R40, [R191+0xf800] ;  /* 0x00f80000bf28783b */ /* 0x000f2e0000000200 */
[C---:B--2---:R-:W-:Y:S08]  /*25b0*/  HMMA.16816.F32 R64, R48.reuse, R36, R64 ;  /* 0x000000243040723c */ /* 0x044ff00000001840 */
[C---:B------:R-:W-:Y:S01]  /*25c0*/  HMMA.16816.F32 R60, R48.reuse, R38, R60 ;  /* 0x00000026303c723c */ /* 0x040fe2000000183c */
[----:B------:R-:W-:Y:S07]  /*25d0*/  LDSM.16.M88.4 R36, [R184+0x2000] ;  /* 0x00200000b824783b */ /* 0x000fee0000000200 */
[C---:B------:R-:W-:Y:S08]  /*25e0*/  HMMA.16816.F32 R56, R48.reuse, R32, R56 ;  /* 0x000000203038723c */ /* 0x040ff00000001838 */
[----:B------:R-:W-:Y:S01]  /*25f0*/  HMMA.16816.F32 R52, R48, R34, R52 ;  /* 0x000000223034723c */ /* 0x000fe20000001834 */
[----:B------:R-:W-:Y:S04]  /*2600*/  LDSM.16.M88.4 R48, [R193+0x4000] ;  /* 0x00400000c130783b */ /* 0x000fe80000000200 */
[----:B------:R-:W2:Y:S03]  /*2610*/  LDSM.16.M88.4 R32, [R184+0x2800] ;  /* 0x00280000b820783b */ /* 0x000ea60000000200 */
[C---:B-1----:R-:W-:Y:S08]  /*2620*/  HMMA.16816.F32 R28, R12.reuse, R8, R28 ;  /* 0x000000080c1c723c */ /* 0x042ff0000000181c */
[C---:B------:R-:W-:Y:S01]  /*2630*/  HMMA.16816.F32 R24, R12.reuse, R10, R24 ;  /* 0x0000000a0c18723c */ /* 0x040fe20000001818 */
[----:B------:R-:W1:Y:S07]  /*2640*/  LDSM.16.M88.4 R8, [R184+0x3000] ;  /* 0x00300000b808783b */ /* 0x000e6e0000000200 */
[C---:B---3--:R-:W-:Y:S08]  /*2650*/  HMMA.16816.F32 R20, R12.reuse, R44, R20 ;  /* 0x0000002c0c14723c */ /* 0x048ff00000001814 */
[C---:B------:R-:W-:Y:S01]  /*2660*/  HMMA.16816.F32 R16, R12.reuse, R46, R16 ;  /* 0x0000002e0c10723c */ /* 0x040fe20000001810 */
[----:B------:R-:W3:Y:S07]  /*2670*/  LDSM.16.M88.4 R44, [R184+0x3800] ;  /* 0x00380000b82c783b */ /* 0x000eee0000000200 */
[C---:B------:R-:W-:Y:S08]  /*2680*/  HMMA.16816.F32 R64, R12.reuse, R68, R64 ;  /* 0x000000440c40723c */ /* 0x040ff00000001840 */
[C---:B------:R-:W-:Y:S01]  /*2690*/  HMMA.16816.F32 R60, R12.reuse, R70, R60 ;  /* 0x000000460c3c723c */ /* 0x040fe2000000183c */
[----:B------:R-:W-:Y:S07]  /*26a0*/  LDSM.16.M88.4 R68, [R197+0x10000] ;  /* 0x01000000c544783b */ /* 0x000fee0000000200 */
[C---:B----4-:R-:W-:Y:S01]  /*26b0*/  HMMA.16816.F32 R76, R12.reuse, R40, R56 ;  /* 0x000000280c4c723c */ /* 0x050fe20000001838 */
[----:B------:R-:W4:Y:S07]  /*26c0*/  LDSM.16.M88.4 R56, [R197+0x10800] ;  /* 0x01080000c538783b */ /* 0x000f2e0000000200 */
[----:B------:R-:W-:Y:S01]  /*26d0*/  HMMA.16816.F32 R52, R12, R42, R52 ;  /* 0x0000002a0c34723c */ /* 0x000fe20000001834 */
[----:B------:R-:W5:Y:S04]  /*26e0*/  LDSM.16.M88.4 R12, [R197+0x11000] ;  /* 0x01100000c50c783b */ /* 0x000f680000000200 */
[----:B------:R-:W-:Y:S03]  /*26f0*/  LDSM.16.M88.4 R40, [R196+0x8000] ;  /* 0x00800000c428783b */ /* 0x000fe60000000200 */
[C---:B--2---:R-:W-:Y:S08]  /*2700*/  HMMA.16816.F32 R20, R48.reuse, R32, R20 ;  /* 0x000000203014723c */ /* 0x044ff00000001814 */
[C---:B------:R-:W-:Y:S01]  /*2710*/  HMMA.16816.F32 R16, R48.reuse, R34, R16 ;  /* 0x000000223010723c */ /* 0x040fe20000001810 */
[----:B------:R-:W-:Y:S07]  /*2720*/  LDSM.16.M88.4 R32, [R197+0x11800] ;  /* 0x01180000c520783b */ /* 0x000fee0000000200 */
[C---:B-1----:R-:W-:Y:S08]  /*2730*/  HMMA.16816.F32 R64, R48.reuse, R8, R64 ;  /* 0x000000083040723c */ /* 0x042ff00000001840 */
[C---:B------:R-:W-:Y:S01]  /*2740*/  HMMA.16816.F32 R60, R48.reuse, R10, R60 ;  /* 0x0000000a303c723c */ /* 0x040fe2000000183c */
[----:B------:R-:W1:Y:S07]  /*2750*/  LDSM.16.M88.4 R8, [R195+0x4800] ;  /* 0x00480000c308783b */ /* 0x000e6e0000000200 */
[C---:B------:R-:W-:Y:S08]  /*2760*/  HMMA.16816.F32 R28, R48.reuse, R36, R28 ;  /* 0x00000024301c723c */ /* 0x040ff0000000181c */
[C---:B---3--:R-:W-:Y:S08]  /*2770*/  HMMA.16816.F32 R76, R48.reuse, R44, R76 ;  /* 0x0000002c304c723c */ /* 0x048ff0000000184c */
[----:B------:R-:W-:Y:S01]  /*2780*/  HMMA.16816.F32 R52, R48, R46, R52 ;  /* 0x0000002e3034723c */ /* 0x000fe20000001834 */
[----:B------:R-:W2:Y:S07]  /*2790*/  LDSM.16.M88.4 R44, [R195+0x5000] ;  /* 0x00500000c32c783b */ /* 0x000eae0000000200 */
[C---:B----4-:R-:W-:Y:S08]  /*27a0*/  HMMA.16816.F32 R20, R72.reuse, R56, R20 ;  /* 0x000000384814723c */ /* 0x050ff00000001814 */
[----:B------:R-:W-:Y:S01]  /*27b0*/  HMMA.16816.F32 R16, R72, R58, R16 ;  /* 0x0000003a4810723c */ /* 0x000fe20000001810 */
[----:B------:R-:W-:Y:S07]  /*27c0*/  LDSM.16.M88.4 R56, [R194+0x8000] ;  /* 0x00800000c238783b */ /* 0x000fee0000000200 */
[----:B------:R-:W-:Y:S01]  /*27d0*/  HMMA.16816.F32 R24, R48, R38, R24 ;  /* 0x000000263018723c */ /* 0x000fe20000001818 */
[----:B------:R-:W3:Y:S04]  /*27e0*/  LDSM.16.M88.4 R36, [R195+0x4000] ;  /* 0x00400000c324783b */ /* 0x000ee80000000200 */
[----:B------:R-:W4:Y:S03]  /*27f0*/  LDSM.16.M88.4 R48, [R195+0x5800] ;  /* 0x00580000c330783b */ /* 0x000f260000000200 */
[C---:B-----5:R-:W-:Y:S08]  /*2800*/  HMMA.16816.F32 R64, R72.reuse, R12, R64 ;  /* 0x0000000c4840723c */ /* 0x060ff00000001840 */
[C---:B------:R-:W-:Y:S01]  /*2810*/  HMMA.16816.F32 R60, R72.reuse, R14, R60 ;  /* 0x0000000e483c723c */ /* 0x040fe2000000183c */
[----:B------:R-:W-:Y:S07]  /*2820*/  LDSM.16.M88.4 R12, [R191+0x10000] ;  /* 0x01000000bf0c783b */ /* 0x000fee0000000200 */
[----:B------:R-:W-:Y:S08]  /*2830*/  HMMA.16816.F32 R28, R72, R68, R28 ;  /* 0x00000044481c723c */ /* 0x000ff0000000181c */
[C---:B-1----:R-:W-:Y:S08]  /*2840*/  HMMA.16816.F32 R20, R40.reuse, R8, R20 ;  /* 0x000000082814723c */ /* 0x042ff00000001814 */
[----:B------:R-:W-:Y:S01]  /*2850*/  HMMA.16816.F32 R16, R40, R10, R16 ;  /* 0x0000000a2810723c */ /* 0x000fe20000001810 */
[----:B------:R-:W1:Y:S07]  /*2860*/  LDSM.16.M88.4 R8, [R191+0x11000] ;  /* 0x01100000bf08783b */ /* 0x000e6e0000000200 */
[C---:B------:R-:W-:Y:S01]  /*2870*/  HMMA.16816.F32 R24, R72.reuse, R70, R24 ;  /* 0x000000464818723c */ /* 0x040fe20000001818 */
[----:B------:R-:W-:Y:S07]  /*2880*/  LDSM.16.M88.4 R68, [R193+0x8000] ;  /* 0x00800000c144783b */ /* 0x000fee0000000200 */
[C---:B------:R-:W-:Y:S08]  /*2890*/  HMMA.16816.F32 R76, R72.reuse, R32, R76 ;  /* 0x00000020484c723c */ /* 0x040ff0000000184c */
[----:B------:R-:W-:Y:S01]  /*28a0*/  HMMA.16816.F32 R52, R72, R34, R52 ;  /* 0x000000224834723c */ /* 0x000fe20000001834 */
[----:B------:R-:W5:Y:S07]  /*28b0*/  LDSM.16.M88.4 R32, [R191+0x10800] ;  /* 0x01080000bf20783b */ /* 0x000f6e0000000200 */
[C---:B--2---:R-:W-:Y:S08]  /*28c0*/  HMMA.16816.F32 R64, R40.reuse, R44, R64 ;  /* 0x0000002c2840723c */ /* 0x044ff00000001840 */
[C---:B------:R-:W-:Y:S01]  /*28d0*/  HMMA.16816.F32 R60, R40.reuse, R46, R60 ;  /* 0x0000002e283c723c */ /* 0x040fe2000000183c */
[----:B------:R-:W2:Y:S07]  /*28e0*/  LDSM.16.M88.4 R44, [R184+0x4000] ;  /* 0x00400000b82c783b */ /* 0x000eae0000000200 */
[C---:B---3--:R-:W-:Y:S08]  /*28f0*/  HMMA.16816.F32 R28, R40.reuse, R36, R28 ;  /* 0x00000024281c723c */ /* 0x048ff0000000181c */
[C---:B------:R-:W-:Y:S01]  /*2900*/  HMMA.16816.F32 R24, R40.reuse, R38, R24 ;  /* 0x000000262818723c */ /* 0x040fe20000001818 */
[----:B------:R-:W3:Y:S07]  /*2910*/  LDSM.16.M88.4 R36, [R191+0x11800] ;  /* 0x01180000bf24783b */ /* 0x000eee0000000200 */
[C---:B----4-:R-:W-:Y:S08]  /*2920*/  HMMA.16816.F32 R76, R40.reuse, R48, R76 ;  /* 0x00000030284c723c */ /* 0x050ff0000000184c */
[----:B------:R-:W-:Y:S01]  /*2930*/  HMMA.16816.F32 R52, R40, R50, R52 ;  /* 0x000000322834723c */ /* 0x000fe20000001834 */
[----:B------:R-:W4:Y:S07]  /*2940*/  LDSM.16.M88.4 R40, [R184+0x4800] ;  /* 0x00480000b828783b */ /* 0x000f2e0000000200 */
[C---:B-1----:R-:W-:Y:S08]  /*2950*/  HMMA.16816.F32 R64, R56.reuse, R8, R64 ;  /* 0x000000083840723c */ /* 0x042ff00000001840 */
[C---:B------:R-:W-:Y:S01]  /*2960*/  HMMA.16816.F32 R60, R56.reuse, R10, R60 ;  /* 0x0000000a383c723c */ /* 0x040fe2000000183c */
[----:B------:R-:W1:Y:S07]  /*2970*/  LDSM.16.M88.4 R8, [R184+0x5000] ;  /* 0x00500000b808783b */ /* 0x000e6e0000000200 */
[C---:B------:R-:W-:Y:S08]  /*2980*/  HMMA.16816.F32 R28, R56.reuse, R12, R28 ;  /* 0x0000000c381c723c */ /* 0x040ff0000000181c */
[----:B------:R-:W-:Y:S01]  /*2990*/  HMMA.16816.F32 R24, R56, R14, R24 ;  /* 0x0000000e3818723c */ /* 0x000fe20000001818 */
[----:B------:R-:W1:Y:S01]  /*29a0*/  LDSM.16.M88.4 R12, [R184+0x5800] ;  /* 0x00580000b80c783b */ /* 0x000e620000000200 */
[----:B------:R-:W-:-:S06]  /*29b0*/  DEPBAR.LE SB0, 0x0 ;  /* 0x000080000000791a */ /* 0x000fcc0000000000 */
[C---:B-----5:R-:W-:Y:S08]  /*29c0*/  HMMA.16816.F32 R20, R56.reuse, R32, R20 ;  /* 0x000000203814723c */ /* 0x060ff00000001814 */
[----:B------:R-:W-:Y:S07]  /*29d0*/  HMMA.16816.F32 R16, R56, R34, R16 ;  /* 0x000000223810723c */ /* 0x000fee0000001810 */
[----:B------:R-:W-:Y:S01]  /*29e0*/  IMAD R35, R3, 0x40, R4 ;  /* 0x0000004003237824 */ /* 0x000fe200078e0204 */
[----:B--2---:R-:W-:Y:S04]  /*29f0*/  HMMA.16816.F32 R28, R68, R44, R28 ;  /* 0x0000002c441c723c */ /* 0x004fe8000000181c */
[----:B------:R-:W-:-:S02]  /*2a00*/  IADD3 R3, R35, 0x10, RZ ;  /* 0x0000001023037810 */ /* 0x000fc40007ffe0ff */
[----:B------:R-:W-:Y:S02]  /*2a10*/  IADD3 R33, R35, 0x9, RZ ;  /* 0x0000000923217810 */ /* 0x000fe40007ffe0ff */
[C---:B---3--:R-:W-:Y:S01]  /*2a20*/  HMMA.16816.F32 R76, R56.reuse, R36, R76 ;  /* 0x00000024384c723c */ /* 0x048fe2000000184c */
[-C--:B------:R-:W-:Y:S02]  /*2a30*/  ISETP.GE.AND P4, PT, R3, R6.reuse, PT ;  /* 0x000000060300720c */ /* 0x080fe40003f86270 */
[----:B------:R-:W-:Y:S02]  /*2a40*/  IADD3 R3, R35, 0x11, RZ ;  /* 0x0000001123037810 */ /* 0x000fe40007ffe0ff */
[-C--:B------:R-:W-:Y:S02]  /*2a50*/  ISETP.GE.AND P6, PT, R33, R6.reuse, PT ;  /* 0x000000062100720c */ /* 0x080fe40003fc6270 */
[C---:B------:R-:W-:Y:S01]  /*2a60*/  ISETP.GE.AND P1, PT, R35.reuse, R6, PT ;  /* 0x000000062300720c */ /* 0x040fe20003f26270 */
[----:B------:R-:W-:Y:S01]  /*2a70*/  HMMA.16816.F32 R52, R56, R38, R52 ;  /* 0x000000263834723c */ /* 0x000fe20000001834 */
[----:B------:R-:W-:-:S02]  /*2a80*/  IADD3 R33, R35, 0x19, RZ ;  /* 0x0000001923217810 */ /* 0x000fc40007ffe0ff */
[----:B------:R-:W-:Y:S02]  /*2a90*/  IADD3 R37, R35, 0x8, RZ ;  /* 0x0000000823257810 */ /* 0x000fe40007ffe0ff */
[-C--:B------:R-:W-:Y:S02]  /*2aa0*/  ISETP.GE.AND P3, PT, R3, R6.reuse, PT ;  /* 0x000000060300720c */ /* 0x080fe40003f66270 */
[----:B------:R-:W-:Y:S01]  /*2ab0*/  IADD3 R39, R35, 0x1, RZ ;  /* 0x0000000123277810 */ /* 0x000fe20007ffe0ff */
[----:B------:R-:W-:Y:S01]  /*2ac0*/  HMMA.16816.F32 R24, R68, R46, R24 ;  /* 0x0000002e4418723c */ /* 0x000fe20000001818 */
[----:B------:R-:W-:Y:S02]  /*2ad0*/  FSEL R30, R30, -INF , !P1 ;  /* 0xff8000001e1e7808 */ /* 0x000fe40004800000 */
[----:B------:R-:W-:Y:S02]  /*2ae0*/  FSEL R3, R28, -INF , !P1 ;  /* 0xff8000001c037808 */ /* 0x000fe40004800000 */
[----:B------:R-:W-:-:S02]  /*2af0*/  ISETP.GE.AND P5, PT, R39, R6, PT ;  /* 0x000000062700720c */ /* 0x000fc40003fa6270 */
[-C--:B------:R-:W-:Y:S01]  /*2b00*/  ISETP.GE.AND P1, PT, R33, R6.reuse, PT ;  /* 0x000000062100720c */ /* 0x080fe20003f26270 */
[C---:B----4-:R-:W-:Y:S01]  /*2b10*/  HMMA.16816.F32 R20, R68.reuse, R40, R20 ;  /* 0x000000284414723c */ /* 0x050fe20000001814 */
[----:B------:R-:W-:Y:S02]  /*2b20*/  IADD3 R33, R35, 0x20, RZ ;  /* 0x0000002023217810 */ /* 0x000fe40007ffe0ff */
[-C--:B------:R-:W-:Y:S02]  /*2b30*/  ISETP.GE.AND P0, PT, R37, R6.reuse, PT ;  /* 0x000000062500720c */ /* 0x080fe40003f06270 */
[----:B------:R-:W-:Y:S02]  /*2b40*/  FSEL R31, R31, -INF , !P5 ;  /* 0xff8000001f1f7808 */ /* 0x000fe40006800000 */
[----:B------:R-:W-:Y:S01]  /*2b50*/  FSEL R29, R29, -INF , !P5 ;  /* 0xff8000001d1d7808 */ /* 0x000fe20006800000 */
[----:B-1----:R-:W-:Y:S01]  /*2b60*/  HMMA.16816.F32 R64, R68, R8, R64 ;  /* 0x000000084440723c */ /* 0x002fe20000001840 */
[----:B------:R-:W-:-:S02]  /*2b70*/  ISETP.GE.AND P5, PT, R33, R6, PT ;  /* 0x000000062100720c */ /* 0x000fc40003fa6270 */
[----:B------:R-:W-:-:S04]  /*2b80*/  IADD3 R37, R35, 0x18, RZ ;  /* 0x0000001823257810 */ /* 0x000fc80007ffe0ff */
[----:B------:R-:W-:Y:S01]  /*2b90*/  IADD3 R9, R35, 0x21, RZ ;  /* 0x0000002123097810 */ /* 0x000fe20007ffe0ff */
[C---:B------:R-:W-:Y:S01]  /*2ba0*/  HMMA.16816.F32 R16, R68.reuse, R42, R16 ;  /* 0x0000002a4410723c */ /* 0x040fe20000001810 */
[----:B------:R-:W-:Y:S02]  /*2bb0*/  FSEL R26, R26, -INF , !P0 ;  /* 0xff8000001a1a7808 */ /* 0x000fe40004000000 */
[----:B------:R-:W-:Y:S02]  /*2bc0*/  FSEL R33, R24, -INF , !P0 ;  /* 0xff80000018217808 */ /* 0x000fe40004000000 */
[----:B------:R-:W-:Y:S02]  /*2bd0*/  ISETP.GE.AND P0, PT, R9, R6, PT ;  /* 0x000000060900720c */ /* 0x000fe40003f06270 */
[----:B------:R-:W-:Y:S01]  /*2be0*/  IADD3 R9, R35, 0x29, RZ ;  /* 0x0000002923097810 */ /* 0x000fe20007ffe0ff */
[----:B------:R-:W-:Y:S01]  /*2bf0*/  HMMA.16816.F32 R60, R68, R10, R60 ;  /* 0x0000000a443c723c */ /* 0x000fe2000000183c */
[----:B------:R-:W-:-:S02]  /*2c00*/  FSEL R2, R27, -INF , !P6 ;  /* 0xff8000001b027808 */ /* 0x000fc40007000000 */
[----:B------:R-:W-:Y:S02]  /*2c10*/  FSEL R25, R25, -INF , !P6 ;  /* 0xff80000019197808 */ /* 0x000fe40007000000 */
[----:B------:R-:W-:Y:S02]  /*2c20*/  FSEL R22, R22, -INF , !P4 ;  /* 0xff80000016167808 */ /* 0x000fe40006000000 */
[----:B------:R-:W-:Y:S01]  /*2c30*/  IADD3 R11, R35, 0x28, RZ ;  /* 0x00000028230b7810 */ /* 0x000fe20007ffe0ff */
[----:B------:R-:W-:Y:S01]  /*2c40*/  HMMA.16816.F32 R76, R68, R12, R76 ;  /* 0x0000000c444c723c */ /* 0x000fe2000000184c */
[----:B------:R-:W-:Y:S02]  /*2c50*/  FSEL R160, R66, -INF , !P5 ;  /* 0xff80000042a07808 */ /* 0x000fe40006800000 */
[----:B------:R-:W-:Y:S02]  /*2c60*/  ISETP.GE.AND P6, PT, R11, R6, PT ;  /* 0x000000060b00720c */ /* 0x000fe40003fc6270 */
[----:B------:R-:W-:-:S02]  /*2c70*/  FSEL R11, R20, -INF , !P4 ;  /* 0xff800000140b7808 */ /* 0x000fc40006000000 */
[-C--:B------:R-:W-:Y:S01]  /*2c80*/  ISETP.GE.AND P4, PT, R9, R6.reuse, PT ;  /* 0x000000060900720c */ /* 0x080fe20003f86270 */
[----:B------:R-:W-:Y:S01]  /*2c90*/  HMMA.16816.F32 R52, R68, R14, R52 ;  /* 0x0000000e4434723c */ /* 0x000fe20000001834 */
[----:B------:R-:W-:Y:S02]  /*2ca0*/  IADD3 R9, R35, 0x30, RZ ;  /* 0x0000003023097810 */ /* 0x000fe40007ffe0ff */
[----:B------:R-:W-:Y:S02]  /*2cb0*/  FSEL R167, R64, -INF , !P5 ;  /* 0xff80000040a77808 */ /* 0x000fe40006800000 */
[----:B------:R-:W-:Y:S02]  /*2cc0*/  ISETP.GE.AND P2, PT, R37, R6, PT ;  /* 0x000000062500720c */ /* 0x000fe40003f46270 */
[----:B------:R-:W-:Y:S02]  /*2cd0*/  ISETP.GE.AND P5, PT, R6, 0x41, PT ;  /* 0x000000410600780c */ /* 0x000fe40003fa6270 */
[----:B------:R-:W-:-:S02]  /*2ce0*/  IADD3 R13, R35, 0x31, RZ ;  /* 0x00000031230d7810 */ /* 0x000fc40007ffe0ff */
[----:B------:R-:W-:Y:S02]  /*2cf0*/  FSEL R10, R23, -INF , !P3 ;  /* 0xff800000170a7808 */ /* 0x000fe40005800000 */
[----:B------:R-:W-:Y:S02]  /*2d00*/  FSEL R21, R21, -INF , !P3 ;  /* 0xff80000015157808 */ /* 0x000fe40005800000 */
[-C--:B------:R-:W-:Y:S02]  /*2d10*/  ISETP.GE.AND P3, PT, R9, R6.reuse, PT ;  /* 0x000000060900720c */ /* 0x080fe40003f66270 */
[----:B------:R-:W-:Y:S02]  /*2d20*/  FSEL R18, R18, -INF , !P2 ;  /* 0xff80000012127808 */ /* 0x000fe40005000000 */
[----:B------:R-:W-:Y:S02]  /*2d30*/  FSEL R9, R16, -INF , !P2 ;  /* 0xff80000010097808 */ /* 0x000fe40005000000 */
[----:B------:R-:W-:-:S02]  /*2d40*/  ISETP.GE.AND P2, PT, R13, R6, PT ;  /* 0x000000060d00720c */ /* 0x000fc40003f46270 */
[C---:B------:R-:W-:Y:S02]  /*2d50*/  IADD3 R13, R35.reuse, 0x38, RZ ;  /* 0x00000038230d7810 */ /* 0x040fe40007ffe0ff */
[----:B------:R-:W-:Y:S02]  /*2d60*/  IADD3 R35, R35, 0x39, RZ ;  /* 0x0000003923237810 */ /* 0x000fe40007ffe0ff */
[----:B------:R-:W-:Y:S02]  /*2d70*/  FSEL R8, R19, -INF , !P1 ;  /* 0xff80000013087808 */ /* 0x000fe40004800000 */
[----:B------:R-:W-:Y:S02]  /*2d80*/  FSEL R17, R17, -INF , !P1 ;  /* 0xff80000011117808 */ /* 0x000fe40004800000 */
[----:B------:R-:W-:Y:S02]  /*2d90*/  FSEL R170, R67, -INF , !P0 ;  /* 0xff80000043aa7808 */ /* 0x000fe40004000000 */
[----:B------:R-:W-:-:S02]  /*2da0*/  FSEL R159, R65, -INF , !P0 ;  /* 0xff800000419f7808 */ /* 0x000fc40004000000 */
[-C--:B------:R-:W-:Y:S02]  /*2db0*/  ISETP.GE.AND P1, PT, R13, R6.reuse, PT ;  /* 0x000000060d00720c */ /* 0x080fe40003f26270 */
[----:B------:R-:W-:Y:S02]  /*2dc0*/  ISETP.GE.AND P0, PT, R35, R6, PT ;  /* 0x000000062300720c */ /* 0x000fe40003f06270 */
[----:B------:R-:W-:Y:S02]  /*2dd0*/  FSEL R162, R62, -INF , !P6 ;  /* 0xff8000003ea27808 */ /* 0x000fe40007000000 */
[----:B------:R-:W-:Y:S02]  /*2de0*/  FSEL R165, R60, -INF , !P6 ;  /* 0xff8000003ca57808 */ /* 0x000fe40007000000 */
        /* <DEDUP_REMOVED lines=9> */
[----:B------:R-:W-:Y:S01]  /*2e80*/  FSEL R141, R53, -INF , !P0 ;  /* 0xff800000358d7808 */ /* 0x000fe20004000000 */
[----:B------:R-:W-:Y:S06]  /*2e90*/  BAR.SYNC.DEFER_BLOCKING 0x0 ;  /* 0x0000000000007b1d */ /* 0x000fec0000010000 */
[----:B------:R-:W-:Y:S05]  /*2ea0*/  @!P5 BRA `(.L_x_75) ;  /* 0x000003900000d947 */ /* 0x000fea0003800000 */
[----:B------:R-:W-:Y:S01]  /*2eb0*/  LEA.HI.SX32 R13, R133, 0xfffffffe, 0x1a ;  /* 0xfffffffe850d7811 */ /* 0x000fe200078fd2ff */
[----:B------:R-:W-:Y:S01]  /*2ec0*/  BSSY B0, `(.L_x_76) ;  /* 0x0000036000007945 */ /* 0x000fe20003800000 */
[----:B------:R-:W-:-:S02]  /*2ed0*/  ISETP.GE.AND P4, PT, R214, c[0x0][0x220], PT ;  /* 0x00008800d6007a0c */ /* 0x000fc40003f86270 */
[----:B------:R-:W-:Y:S01]  /*2ee0*/  SHF.R.S32.HI R15, RZ, 0x1f, R13 ;  /* 0x0000001fff0f7819 */ /* 0x000fe2000001140d */
[----:B------:R-:W-:Y:S01]  /*2ef0*/  IMAD R4, R13, UR7, RZ ;  /* 0x000000070d047c24 */ /* 0x000fe2000f8e02ff */
[----:B------:R-:W-:Y:S01]  /*2f00*/  ISETP.GE.AND P3, PT, R205, c[0x0][0x220], PT ;  /* 0x00008800cd007a0c */ /* 0x000fe20003f66270 */
[----:B------:R-:W-:Y:S01]  /*2f10*/  IMAD.WIDE.U32 R12, R13, UR8, R212 ;  /* 0x000000080d0c7c25 */ /* 0x000fe2000f8e00d4 */
[----:B------:R-:W-:-:S03]  /*2f20*/  ISETP.GE.AND P1, PT, R204, c[0x0][0x220], PT ;  /* 0x00008800cc007a0c */ /* 0x000fc60003f26270 */
[----:B------:R-:W-:-:S04]  /*2f30*/  IMAD R4, R15, UR8, R4 ;  /* 0x000000080f047c24 */ /* 0x000fc8000f8e0204 */
[----:B------:R-:W-:Y:S01]  /*2f40*/  IMAD.IADD R4, R13, 0x1, R4 ;  /* 0x000000010d047824 */ /* 0x000fe200078e0204 */
[C---:B------:R-:W-:Y:S01]  /*2f50*/  @!P4 LEA R40, P6, R12.reuse, c[0x0][0x168], 0x1 ;  /* 0x00005a000c28ca11 */ /* 0x040fe200078c08ff */
[----:B------:R1:W-:Y:S02]  /*2f60*/  @P4 STS.128 [R203+0xc000], RZ ;  /* 0x00c000ffcb004388 */ /* 0x0003e40000000c00 */
[C---:B------:R-:W-:Y:S02]  /*2f70*/  @!P3 LEA R36, P2, R12.reuse, c[0x0][0x168], 0x1 ;  /* 0x00005a000c24ba11 */ /* 0x040fe400078408ff */
[C---:B------:R-:W-:Y:S02]  /*2f80*/  @!P1 LEA R34, P0, R12.reuse, c[0x0][0x168], 0x1 ;  /* 0x00005a000c229a11 */ /* 0x040fe400078008ff */
[C---:B------:R-:W-:Y:S02]  /*2f90*/  @!P4 LEA.HI.X R41, R12.reuse, c[0x0][0x16c], R4, 0x1, P6 ;  /* 0x00005b000c29ca11 */ /* 0x040fe400030f0c04 */
[----:B------:R-:W-:-:S02]  /*2fa0*/  IADD3 R13, P6, R12, UR9, RZ ;  /* 0x000000090c0d7c10 */ /* 0x000fc4000ffde0ff */
[C-C-:B------:R-:W-:Y:S01]  /*2fb0*/  @!P3 LEA.HI.X R37, R12.reuse, c[0x0][0x16c], R4.reuse, 0x1, P2 ;  /* 0x00005b000c25ba11 */ /* 0x140fe200010f0c04 */
[----:B------:R-:W-:Y:S01]  /*2fc0*/  @!PT LDS RZ, [RZ] ;  /* 0x00000000fffff984 */ /* 0x000fe20000000800 */
[----:B------:R-:W-:Y:S01]  /*2fd0*/  @!PT LDS RZ, [RZ] ;  /* 0x00000000fffff984 */ /* 0x000fe20000000800 */
[----:B------:R-:W-:Y:S01]  /*2fe0*/  @!PT LDS RZ, [RZ] ;  /* 0x00000000fffff984 */ /* 0x000fe20000000800 */
[----:B------:R1:W-:Y:S01]  /*2ff0*/  @!P4 LDGSTS.E.BYPASS.LTC128B.128 [R203+0xc000], [R40.64] ;  /* 0x0c00000028cbcfae */ /* 0x0003e2000b901d4a */
[----:B------:R-:W-:Y:S02]  /*3000*/  @!P1 LEA.HI.X R35, R12, c[0x0][0x16c], R4, 0x1, P0 ;  /* 0x00005b000c239a11 */ /* 0x000fe400000f0c04 */
[C---:B------:R-:W-:Y:S01]  /*3010*/  @!P4 LEA R38, P2, R13.reuse, c[0x0][0x168], 0x1 ;  /* 0x00005a000d26ca11 */ /* 0x040fe200078408ff */
[----:B------:R1:W-:Y:S01]  /*3020*/  @P3 STS.128 [R203+0xe000], RZ ;  /* 0x00e000ffcb003388 */ /* 0x0003e20000000c00 */
[----:B------:R-:W-:Y:S02]  /*3030*/  IADD3.X R4, R4, UR5, RZ, P6, !PT ;  /* 0x0000000504047c10 */ /* 0x000fe4000b7fe4ff */
[C---:B------:R-:W-:Y:S01]  /*3040*/  @!P3 LEA R14, P0, R13.reuse, c[0x0][0x168], 0x1 ;  /* 0x00005a000d0eba11 */ /* 0x040fe200078008ff */
[----:B------:R-:W-:Y:S01]  /*3050*/  @!PT LDS RZ, [RZ] ;  /* 0x00000000fffff984 */ /* 0x000fe20000000800 */
[----:B------:R-:W-:Y:S01]  /*3060*/  @!PT LDS RZ, [RZ] ;  /* 0x00000000fffff984 */ /* 0x000fe20000000800 */
[----:B------:R-:W-:Y:S01]  /*3070*/  @!PT LDS RZ, [RZ] ;  /* 0x00000000fffff984 */ /* 0x000fe20000000800 */
[----:B------:R1:W-:Y:S01]  /*3080*/  @!P3 LDGSTS.E.BYPASS.LTC128B.128 [R203+0xe000], [R36.64+0x80] ;  /* 0x0e00008024cbbfae */ /* 0x0003e2000b901d4a */
[----:B------:R-:W-:-:S02]  /*3090*/  @!P4 LEA.HI.X R39, R13, c[0x0][0x16c], R4, 0x1, P2 ;  /* 0x00005b000d27ca11 */ /* 0x000fc400010f0c04 */
[----:B------:R-:W-:Y:S01]  /*30a0*/  @!P3 LEA.HI.X R15, R13, c[0x0][0x16c], R4, 0x1, P0 ;  /* 0x00005b000d0fba11 */ /* 0x000fe200000f0c04 */
[----:B------:R1:W-:Y:S04]  /*30b0*/  @P1 STS.128 [R203+0x10000], RZ ;  /* 0x010000ffcb001388 */ /* 0x0003e80000000c00 */
[----:B------:R-:W-:Y:S01]  /*30c0*/  @!PT LDS RZ, [RZ] ;  /* 0x00000000fffff984 */ /* 0x000fe20000000800 */
[----:B------:R-:W-:Y:S01]  /*30d0*/  @!PT LDS RZ, [RZ] ;  /* 0x00000000fffff984 */ /* 0x000fe20000000800 */
[----:B------:R-:W-:Y:S01]  /*30e0*/  @!PT LDS RZ, [RZ] ;  /* 0x00000000fffff984 */ /* 0x000fe20000000800 */
[----:B------:R1:W-:Y:S04]  /*30f0*/  @!P1 LDGSTS.E.BYPASS.LTC128B.128 [R203+0x10000], [R34.64+0x100] ;  /* 0x1000010022cb9fae */ /* 0x0003e8000b901d4a */
[----:B------:R1:W-:Y:S04]  /*3100*/  @P4 STS.128 [R203+0xd000], RZ ;  /* 0x00d000ffcb004388 */ /* 0x0003e80000000c00 */
        /* <DEDUP_REMOVED lines=17> */
.L_x_77:
[----:B------:R-:W-:Y:S05]  /*3220*/  BSYNC B0 ;  /* 0x0000000000007941 */ /* 0x000fea0003800000 */
.L_x_76:
[----:B------:R-:W0:Y:S02]  /*3230*/  LDGDEPBAR ;  /* 0x00000000000079af */ /* 0x000e240000000000 */
.L_x_75:
[----:B--2---:R-:W-:Y:S02]  /*3240*/  FMNMX.FTZ R12, R3, R29, !PT ;  /* 0x0000001d030c7209 */ /* 0x004fe40007810000 */
        /* <DEDUP_REMOVED lines=45> */
[----:B------:R-:W4:Y:S04]  /*3520*/  LDSM.16.MT88.4 R76, [R190+0x14000] ;  /* 0x01400000be4c783b */ /* 0x000f280000004200 */
[----:B------:R-:W5:Y:S04]  /*3530*/  LDSM.16.MT88.4 R92, [R188+0x14000] ;  /* 0x01400000bc5c783b */ /* 0x000f680000004200 */
[----:B------:R-:W3:Y:S01]  /*3540*/  LDSM.16.MT88.4 R100, [R192+0x16000] ;  /* 0x01600000c064783b */ /* 0x000ee20000004200 */
[----:B-1----:R-:W-:-:S03]  /*3550*/  FMNMX.FTZ R132, R15, R132, !PT ;  /* 0x000000840f847209 */ /* 0x002fc60007810000 */
[----:B------:R-:W1:Y:S01]  /*3560*/  LDSM.16.MT88.4 R124, [R190+0x16000] ;  /* 0x01600000be7c783b */ /* 0x000e620000004200 */
[C---:B------:R-:W-:Y:S01]  /*3570*/  FSETP.NEU.FTZ.AND P0, PT, R132.reuse, -INF , PT ;  /* 0xff8000008400780b */ /* 0x040fe20003f1d000 */
[----:B------:R-:W-:Y:S02]  /*3580*/  FMUL.FTZ R166, R132, c[0x0][0x23c] ;  /* 0x00008f0084a67a20 */ /* 0x000fe40000410000 */
[----:B------:R-:W1:Y:S03]  /*3590*/  LDSM.16.MT88.4 R112, [R189+0x16000] ;  /* 0x01600000bd70783b */ /* 0x000e660000004200 */
[----:B------:R-:W-:Y:S01]  /*35a0*/  FSEL R166, R166, RZ, P0 ;  /* 0x000000ffa6a67208 */ /* 0x000fe20000000000 */
[----:B------:R-:W-:Y:S04]  /*35b0*/  LDSM.16.MT88.4 R136, [R190+0x12800] ;  /* 0x01280000be88783b */ /* 0x000fe80000004200 */
[--C-:B------:R-:W-:Y:S01]  /*35c0*/  FFMA.FTZ R153, R3, c[0x0][0x23c], -R166.reuse ;  /* 0x00008f0003997a23 */ /* 0x100fe200000108a6 */
[----:B--2---:R-:W-:Y:S01]  /*35d0*/  FMNMX.FTZ R3, R13, R4, !PT ;  /* 0x000000040d037209 */ /* 0x004fe20007810000 */
[--C-:B------:R-:W-:Y:S01]  /*35e0*/  FFMA.FTZ R150, R29, c[0x0][0x23c], -R166.reuse ;  /* 0x00008f001d967a23 */ /* 0x100fe200000108a6 */
[----:B------:R-:W2:Y:S01]  /*35f0*/  LDSM.16.MT88.4 R4, [R188+0x16000] ;  /* 0x01600000bc04783b */ /* 0x000ea20000004200 */
[--C-:B------:R-:W-:Y:S01]  /*3600*/  FFMA.FTZ R151, R33, c[0x0][0x23c], -R166.reuse ;  /* 0x00008f0021977a23 */ /* 0x100fe200000108a6 */
[C---:B------:R-:W-:Y:S01]  /*3610*/  FSETP.NEU.FTZ.AND P0, PT, R3.reuse, -INF , PT ;  /* 0xff8000000300780b */ /* 0x040fe20003f1d000 */
[----:B------:R-:W-:Y:S01]  /*3620*/  FMUL.FTZ R163, R3, c[0x0][0x23c] ;  /* 0x00008f0003a37a20 */ /* 0x000fe20000410000 */
[----:B------:R-:W-:Y:S01]  /*3630*/  MUFU.EX2 R153, R153 ;  /* 0x0000009900997308 */ /* 0x000fe20000000800 */
[--C-:B------:R-:W-:Y:S01]  /*3640*/  FFMA.FTZ R146, R25, c[0x0][0x23c], -R166.reuse ;  /* 0x00008f0019927a23 */ /* 0x100fe200000108a6 */
[----:B------:R-:W-:Y:S01]  /*3650*/  LDSM.16.MT88.4 R12, [R188+0x14800] ;  /* 0x01480000bc0c783b */ /* 0x000fe20000004200 */
[--C-:B------:R-:W-:Y:S01]  /*3660*/  FFMA.FTZ R149, R11, c[0x0][0x23c], -R166.reuse ;  /* 0x00008f000b957a23 */ /* 0x100fe200000108a6 */
[----:B------:R-:W-:Y:S01]  /*3670*/  FSEL R163, R163, RZ, P0 ;  /* 0x000000ffa3a37208 */ /* 0x000fe20000000000 */
[--C-:B------:R-:W-:Y:S01]  /*3680*/  FFMA.FTZ R145, R9, c[0x0][0x23c], -R166.reuse ;  /* 0x00008f0009917a23 */ /* 0x100fe200000108a6 */
[----:B------:R-:W-:Y:S01]  /*3690*/  LDSM.16.MT88.4 R32, [R189+0x12800] ;  /* 0x01280000bd20783b */ /* 0x000fe20000004200 */
[----:B------:R-:W-:Y:S01]  /*36a0*/  FFMA.FTZ R144, R21, c[0x0][0x23c], -R166 ;  /* 0x00008f0015907a23 */ /* 0x000fe200000108a6 */
[----:B------:R-:W1:Y:S01]  /*36b0*/  MUFU.EX2 R150, R150 ;  /* 0x0000009600967308 */ /* 0x000e620000000800 */
[----:B------:R-:W-:-:S02]  /*36c0*/  FFMA.FTZ R152, R30, c[0x0][0x23c], -R163 ;  /* 0x00008f001e987a23 */ /* 0x000fc400000108a3 */
[--C-:B------:R-:W-:Y:S02]  /*36d0*/  FFMA.FTZ R155, R31, c[0x0][0x23c], -R163.reuse ;  /* 0x00008f001f9b7a23 */ /* 0x100fe400000108a3 */
[--C-:B------:R-:W-:Y:S01]  /*36e0*/  FFMA.FTZ R157, R26, c[0x0][0x23c], -R163.reuse ;  /* 0x00008f001a9d7a23 */ /* 0x100fe200000108a3 */
[----:B------:R-:W-:Y:S01]  /*36f0*/  LDSM.16.MT88.4 R28, [R188+0x12800] ;  /* 0x01280000bc1c783b */ /* 0x000fe20000004200 */
[--C-:B------:R-:W-:Y:S01]  /*3700*/  FFMA.FTZ R148, R2, c[0x0][0x23c], -R163.reuse ;  /* 0x00008f0002947a23 */ /* 0x100fe200000108a3 */
[----:B------:R-:W-:Y:S01]  /*3710*/  MUFU.EX2 R151, R151 ;  /* 0x0000009700977308 */ /* 0x000fe20000000800 */
[----:B------:R-:W-:Y:S01]  /*3720*/  FFMA.FTZ R2, R17, c[0x0][0x23c], -R166 ;  /* 0x00008f0011027a23 */ /* 0x000fe200000108a6 */
[----:B------:R-:W-:Y:S01]  /*3730*/  LDSM.16.MT88.4 R24, [R190+0x14800] ;  /* 0x01480000be18783b */ /* 0x000fe20000004200 */
[--C-:B------:R-:W-:Y:S02]  /*3740*/  FFMA.FTZ R134, R10, c[0x0][0x23c], -R163.reuse ;  /* 0x00008f000a867a23 */ /* 0x100fe400000108a3 */
[----:B------:R-:W-:-:S02]  /*3750*/  FFMA.FTZ R135, R18, c[0x0][0x23c], -R163 ;  /* 0x00008f0012877a23 */ /* 0x000fc400000108a3 */
[--C-:B------:R-:W-:Y:S01]  /*3760*/  FFMA.FTZ R0, R8, c[0x0][0x23c], -R163.reuse ;  /* 0x00008f0008007a23 */ /* 0x100fe200000108a3 */
[----:B------:R-:W2:Y:S01]  /*3770*/  MUFU.EX2 R146, R146 ;  /* 0x0000009200927308 */ /* 0x000ea20000000800 */
[----:B------:R-:W3:Y:S01]  /*3780*/  LDSM.16.MT88.4 R8, [R192+0x14800] ;  /* 0x01480000c008783b */ /* 0x000ee20000004200 */
[----:B-1----:R-:W-:Y:S01]  /*3790*/  F2FP.PACK_AB R116, R150, R153 ;  /* 0x000000999674723e */ /* 0x002fe200000000ff */
[----:B------:R-:W-:Y:S02]  /*37a0*/  FFMA.FTZ R147, R22, c[0x0][0x23c], -R163 ;  /* 0x00008f0016937a23 */ /* 0x000fe400000108a3 */
[----:B------:R-:W1:Y:S01]  /*37b0*/  LDSM.16.MT88.4 R16, [R189+0x14800] ;  /* 0x01480000bd10783b */ /* 0x000e620000004200 */
[--C-:B------:R-:W-:Y:S02]  /*37c0*/  FFMA.FTZ R154, R167, c[0x0][0x23c], -R166.reuse ;  /* 0x00008f00a79a7a23 */ /* 0x100fe400000108a6 */
[----:B------:R-:W-:Y:S01]  /*37d0*/  MUFU.EX2 R152, R152 ;  /* 0x0000009800987308 */ /* 0x000fe20000000800 */
[----:B------:R-:W1:Y:S01]  /*37e0*/  LDSM.16.MT88.4 R20, [R192+0x12800] ;  /* 0x01280000c014783b */ /* 0x000e620000004200 */
[----:B------:R-:W-:-:S02]  /*37f0*/  FFMA.FTZ R156, R165, c[0x0][0x23c], -R166 ;  /* 0x00008f00a59c7a23 */ /* 0x000fc400000108a6 */
[--C-:B------:R-:W-:Y:S02]  /*3800*/  FFMA.FTZ R159, R159, c[0x0][0x23c], -R166.reuse ;  /* 0x00008f009f9f7a23 */ /* 0x100fe400000108a6 */
[----:B------:R-:W-:Y:S02]  /*3810*/  FFMA.FTZ R161, R161, c[0x0][0x23c], -R166 ;  /* 0x00008f00a1a17a23 */ /* 0x000fe400000108a6 */
[----:B------:R-:W4:Y:S01]  /*3820*/  MUFU.EX2 R155, R155 ;  /* 0x0000009b009b7308 */ /* 0x000f220000000800 */
[----:B--2---:R-:W-:Y:S01]  /*3830*/  F2FP.PACK_AB R118, R146, R151 ;  /* 0x000000979276723e */ /* 0x004fe200000000ff */
[--C-:B------:R-:W-:Y:S02]  /*3840*/  FFMA.FTZ R160, R160, c[0x0][0x23c], -R163.reuse ;  /* 0x00008f00a0a07a23 */ /* 0x100fe400000108a3 */
[--C-:B------:R-:W-:Y:S02]  /*3850*/  FFMA.FTZ R165, R170, c[0x0][0x23c], -R163.reuse ;  /* 0x00008f00aaa57a23 */ /* 0x100fe400000108a3 */
[----:B------:R-:W-:-:S02]  /*3860*/  FFMA.FTZ R162, R162, c[0x0][0x23c], -R163 ;  /* 0x00008f00a2a27a23 */ /* 0x000fc400000108a3 */
[----:B------:R-:W-:Y:S01]  /*3870*/  MUFU.EX2 R157, R157 ;  /* 0x0000009d009d7308 */ /* 0x000fe20000000800 */
[----:B------:R-:W-:Y:S02]  /*3880*/  FFMA.FTZ R167, R168, c[0x0][0x23c], -R163 ;  /* 0x00008f00a8a77a23 */ /* 0x000fe400000108a3 */
[--C-:B------:R-:W-:Y:S02]  /*3890*/  FFMA.FTZ R168, R171, c[0x0][0x23c], -R166.reuse ;  /* 0x00008f00aba87a23 */ /* 0x100fe400000108a6 */
[--C-:B------:R-:W-:Y:S02]  /*38a0*/  FFMA.FTZ R169, R169, c[0x0][0x23c], -R166.reuse ;  /* 0x00008f00a9a97a23 */ /* 0x100fe400000108a6 */
[--C-:B------:R-:W-:Y:S01]  /*38b0*/  FFMA.FTZ R170, R143, c[0x0][0x23c], -R166.reuse ;  /* 0x00008f008faa7a23 */ /* 0x100fe200000108a6 */
[----:B------:R-:W2:Y:S01]  /*38c0*/  MUFU.EX2 R148, R148 ;  /* 0x0000009400947308 */ /* 0x000ea20000000800 */
[----:B----4-:R-:W-:Y:S01]  /*38d0*/  F2FP.PACK_AB R117, R155, R152 ;  /* 0x000000989b75723e */ /* 0x010fe200000000ff */
[----:B------:R-:W-:-:S02]  /*38e0*/  FFMA.FTZ R221, R141, c[0x0][0x23c], -R166 ;  /* 0x00008f008ddd7a23 */ /* 0x000fc400000108a6 */
[--C-:B------:R-:W-:Y:S02]  /*38f0*/  FFMA.FTZ R164, R164, c[0x0][0x23c], -R163.reuse ;  /* 0x00008f00a4a47a23 */ /* 0x100fe400000108a3 */
[--C-:B------:R-:W-:Y:S02]  /*3900*/  FFMA.FTZ R171, R142, c[0x0][0x23c], -R163.reuse ;  /* 0x00008f008eab7a23 */ /* 0x100fe400000108a3 */
[----:B------:R-:W-:Y:S01]  /*3910*/  MUFU.EX2 R149, R149 ;  /* 0x0000009500957308 */ /* 0x000fe20000000800 */
[--C-:B------:R-:W-:Y:S02]  /*3920*/  FFMA.FTZ R166, R140, c[0x0][0x23c], -R163.reuse ;  /* 0x00008f008ca67a23 */ /* 0x100fe400000108a3 */
[----:B------:R-:W-:Y:S01]  /*3930*/  FFMA.FTZ R219, R158, c[0x0][0x23c], -R163 ;  /* 0x00008f009edb7a23 */ /* 0x000fe200000108a3 */
[----:B------:R-:W-:Y:S01]  /*3940*/  LDSM.16.MT88.4 R140, [R190+0x13800] ;  /* 0x01380000be8c783b */ /* 0x000fe20000004200 */
[----:B------:R-:W-:Y:S02]  /*3950*/  FADD.FTZ R150, R153, R150 ;  /* 0x0000009699967221 */ /* 0x000fe40000010000 */
[----:B------:R-:W-:Y:S01]  /*3960*/  FADD.FTZ R152, R152, R155 ;  /* 0x0000009b98987221 */ /* 0x000fe20000010000 */
[----:B--2---:R-:W-:Y:S01]  /*3970*/  F2FP.PACK_AB R119, R148, R157 ;  /* 0x0000009d9477723e */ /* 0x004fe200000000ff */
[----:B------:R-:W2:Y:S01]  /*3980*/  MUFU.EX2 R144, R144 ;  /* 0x0000009000907308 */ /* 0x000ea20000000800 */
[----:B------:R-:W-:-:S02]  /*3990*/  FADD.FTZ R151, R151, R150 ;  /* 0x0000009697977221 */ /* 0x000fc40000010000 */
[----:B------:R-:W-:Y:S02]  /*39a0*/  FADD.FTZ R157, R157, R152 ;  /* 0x000000989d9d7221 */ /* 0x000fe40000010000 */
[----:B------:R-:W-:Y:S01]  /*39b0*/  FADD.FTZ R146, R146, R151 ;  /* 0x0000009792927221 */ /* 0x000fe20000010000 */
[C---:B------:R-:W-:Y:S01]  /*39c0*/  HMMA.16816.F32 R64, R116.reuse, R68, RZ ;  /* 0x000000447440723c */ /* 0x040fe200000018ff */
[----:B------:R-:W-:Y:S01]  /*39d0*/  FADD.FTZ R148, R148, R157 ;  /* 0x0000009d94947221 */ /* 0x000fe20000010000 */
        /* <DEDUP_REMOVED lines=13> */
[C---:B---3--:R-:W-:Y:S02]  /*3ab0*/  HMMA.16816.F32 R56, R116.reuse, R60, RZ ;  /* 0x0000003c7438723c */ /* 0x048fe400000018ff */
[----:B------:R-:W3:Y:S06]  /*3ac0*/  MUFU.EX2 R159, R159 ;  /* 0x0000009f009f7308 */ /* 0x000eec0000000800 */
[C---:B------:R-:W-:Y:S02]  /*3ad0*/  HMMA.16816.F32 R72, R116.reuse, R76, RZ ;  /* 0x0000004c7448723c */ /* 0x040fe400000018ff */
[----:B------:R-:W-:Y:S06]  /*3ae0*/  MUFU.EX2 R156, R156 ;  /* 0x0000009c009c7308 */ /* 0x000fec0000000800 */
[C---:B-----5:R-:W-:Y:S02]  /*3af0*/  HMMA.16816.F32 R88, R116.reuse, R92, RZ ;  /* 0x0000005c7458723c */ /* 0x060fe400000018ff */
[----:B------:R-:W-:Y:S06]  /*3b00*/  MUFU.EX2 R161, R161 ;  /* 0x000000a100a17308 */ /* 0x000fec0000000800 */
[C---:B------:R-:W-:Y:S02]  /*3b10*/  HMMA.16816.F32 R96, R116.reuse, R100, RZ ;  /* 0x000000647460723c */ /* 0x040fe400000018ff */
[----:B------:R-:W-:Y:S06]  /*3b20*/  MUFU.EX2 R160, R160 ;  /* 0x000000a000a07308 */ /* 0x000fec0000000800 */
[C---:B------:R-:W-:Y:S02]  /*3b30*/  HMMA.16816.F32 R104, R116.reuse, R124, RZ ;  /* 0x0000007c7468723c */ /* 0x040fe400000018ff */
[----:B------:R-:W5:Y:S06]  /*3b40*/  MUFU.EX2 R165, R165 ;  /* 0x000000a500a57308 */ /* 0x000f6c0000000800 */
        /* <DEDUP_REMOVED lines=20> */
[C---:B------:R-:W-:Y:S07]  /*3c90*/  HMMA.16816.F32 R120, R116.reuse, R4, RZ ;  /* 0x000000047478723c */ /* 0x040fee00000018ff */
[----:B--2---:R-:W-:Y:S01]  /*3ca0*/  F2FP.PACK_AB R4, R144, R149 ;  /* 0x000000959004723e */ /* 0x004fe200000000ff */
[----:B------:R-:W-:Y:S01]  /*3cb0*/  HMMA.16816.F32 R116, R116, R6, RZ ;  /* 0x000000067474723c */ /* 0x000fe200000018ff */
[----:B----4-:R-:W-:Y:S01]  /*3cc0*/  F2FP.PACK_AB R5, R134, R147 ;  /* 0x000000938605723e */ /* 0x010fe200000000ff */
[----:B------:R-:W-:-:S02]  /*3cd0*/  FADD.FTZ R149, R149, R146 ;  /* 0x0000009295957221 */ /* 0x000fc40000010000 */
[----:B------:R-:W-:Y:S02]  /*3ce0*/  FADD.FTZ R147, R147, R148 ;  /* 0x0000009493937221 */ /* 0x000fe40000010000 */
[----:B------:R-:W-:Y:S01]  /*3cf0*/  FADD.FTZ R144, R144, R149 ;  /* 0x0000009590907221 */ /* 0x000fe20000010000 */
[----:B------:R-:W-:Y:S01]  /*3d00*/  F2FP.PACK_AB R6, R2, R145 ;  /* 0x000000910206723e */ /* 0x000fe200000000ff */
[----:B------:R-:W-:Y:S01]  /*3d10*/  FADD.FTZ R134, R134, R147 ;  /* 0x0000009386867221 */ /* 0x000fe20000010000 */
[----:B-1----:R-:W-:Y:S01]  /*3d20*/  F2FP.PACK_AB R7, R0, R135 ;  /* 0x000000870007723e */ /* 0x002fe200000000ff */
[----:B------:R-:W-:Y:S02]  /*3d30*/  FADD.FTZ R145, R145, R144 ;  /* 0x0000009091917221 */ /* 0x000fe40000010000 */
[----:B------:R-:W-:Y:S02]  /*3d40*/  FADD.FTZ R135, R135, R134 ;  /* 0x0000008687877221 */ /* 0x000fe40000010000 */
[----:B------:R-:W-:-:S02]  /*3d50*/  FADD.FTZ R145, R2, R145 ;  /* 0x0000009102917221 */ /* 0x000fc40000010000 */
[----:B------:R-:W-:Y:S01]  /*3d60*/  HMMA.16816.F32 R64, R4, R8, R64 ;  /* 0x000000080440723c */ /* 0x000fe20000001840 */
[----:B------:R-:W-:-:S07]  /*3d70*/  FADD.FTZ R135, R0, R135 ;  /* 0x0000008700877221 */ /* 0x000fce0000010000 */
[C---:B------:R-:W-:Y:S01]  /*3d80*/  HMMA.16816.F32 R68, R4.reuse, R10, R68 ;  /* 0x0000000a0444723c */ /* 0x040fe20000001844 */
[----:B------:R-:W1:Y:S07]  /*3d90*/  LDSM.16.MT88.4 R8, [R190+0x16800] ;  /* 0x01680000be08783b */ /* 0x000e6e0000004200 */
[C---:B------:R-:W-:Y:S08]  /*3da0*/  HMMA.16816.F32 R80, R4.reuse, R16, R80 ;  /* 0x000000100450723c */ /* 0x040ff00000001850 */
[C---:B------:R-:W-:Y:S01]  /*3db0*/  HMMA.16816.F32 R84, R4.reuse, R18, R84 ;  /* 0x000000120454723c */ /* 0x040fe20000001854 */
[----:B------:R-:W2:Y:S07]  /*3dc0*/  LDSM.16.MT88.4 R16, [R189+0x16800] ;  /* 0x01680000bd10783b */ /* 0x000eae0000004200 */
[C---:B------:R-:W-:Y:S08]  /*3dd0*/  HMMA.16816.F32 R128, R4.reuse, R20, R128 ;  /* 0x000000140480723c */ /* 0x040ff00000001880 */
[C---:B------:R-:W-:Y:S01]  /*3de0*/  HMMA.16816.F32 R36, R4.reuse, R22, R36 ;  /* 0x000000160424723c */ /* 0x040fe20000001824 */
[----:B------:R-:W4:Y:S07]  /*3df0*/  LDSM.16.MT88.4 R20, [R192+0x16800] ;  /* 0x01680000c014783b */ /* 0x000f2e0000004200 */
[C---:B------:R-:W-:Y:S08]  /*3e00*/  HMMA.16816.F32 R88, R4.reuse, R12, R88 ;  /* 0x0000000c0458723c */ /* 0x040ff00000001858 */
[C---:B------:R-:W-:Y:S01]  /*3e10*/  HMMA.16816.F32 R92, R4.reuse, R14, R92 ;  /* 0x0000000e045c723c */ /* 0x040fe2000000185c */
[----:B------:R-:W3:Y:S07]  /*3e20*/  LDSM.16.MT88.4 R12, [R188+0x16800] ;  /* 0x01680000bc0c783b */ /* 0x000eee0000004200 */
[C---:B-1----:R-:W-:Y:S08]  /*3e30*/  HMMA.16816.F32 R104, R4.reuse, R8, R104 ;  /* 0x000000080468723c */ /* 0x042ff00000001868 */
[C---:B------:R-:W-:Y:S01]  /*3e40*/  HMMA.16816.F32 R124, R4.reuse, R10, R124 ;  /* 0x0000000a047c723c */ /* 0x040fe2000000187c */
[----:B------:R-:W1:Y:S07]  /*3e50*/  LDSM.16.MT88.4 R8, [R192+0x13000] ;  /* 0x01300000c008783b */ /* 0x000e6e0000004200 */
[C---:B--2---:R-:W-:Y:S08]  /*3e60*/  HMMA.16816.F32 R108, R4.reuse, R16, R108 ;  /* 0x00000010046c723c */ /* 0x044ff0000000186c */
[C---:B------:R-:W-:Y:S01]  /*3e70*/  HMMA.16816.F32 R112, R4.reuse, R18, R112 ;  /* 0x000000120470723c */ /* 0x040fe20000001870 */
[----:B------:R-:W2:Y:S07]  /*3e80*/  LDSM.16.MT88.4 R16, [R190+0x13000] ;  /* 0x01300000be10783b */ /* 0x000eae0000004200 */
        /* <DEDUP_REMOVED lines=15> */
[C---:B---3--:R-:W-:Y:S08]  /*3f80*/  HMMA.16816.F32 R120, R4.reuse, R12, R120 ;  /* 0x0000000c0478723c */ /* 0x048ff00000001878 */
[----:B------:R-:W-:Y:S01]  /*3f90*/  HMMA.16816.F32 R116, R4, R14, R116 ;  /* 0x0000000e0474723c */ /* 0x000fe20000001874 */
[----:B------:R-:W3:Y:S06]  /*3fa0*/  LDSM.16.MT88.4 R12, [R192+0x15000] ;  /* 0x01500000c00c783b */ /* 0x000eec0000004200 */
[----:B------:R-:W-:Y:S01]  /*3fb0*/  F2FP.PACK_AB R4, R159, R154 ;  /* 0x0000009a9f04723e */ /* 0x000fe200000000ff */
[----:B------:R-:W-:Y:S01]  /*3fc0*/  FADD.FTZ R154, R154, R145 ;  /* 0x000000919a9a7221 */ /* 0x000fe20000010000 */
[----:B-----5:R-:W-:Y:S01]  /*3fd0*/  F2FP.PACK_AB R5, R165, R160 ;  /* 0x000000a0a505723e */ /* 0x020fe200000000ff */
        /* <DEDUP_REMOVED lines=12> */
[C---:B--2---:R-:W-:Y:S08]  /*40a0*/  HMMA.16816.F32 R40, R4.reuse, R16, R40 ;  /* 0x000000100428723c */ /* 0x044ff00000001828 */
[C---:B------:R-:W-:Y:S01]  /*40b0*/  HMMA.16816.F32 R44, R4.reuse, R18, R44 ;  /* 0x00000012042c723c */ /* 0x040fe2000000182c */
[----:B------:R-:W2:Y:S07]  /*40c0*/  LDSM.16.MT88.4 R16, [R188+0x15000] ;  /* 0x01500000bc10783b */ /* 0x000eae0000004200 */
[C---:B---3--:R-:W-:Y:S08]  /*40d0*/  HMMA.16816.F32 R64, R4.reuse, R12, R64 ;  /* 0x0000000c0440723c */ /* 0x048ff00000001840 */
[C---:B------:R-:W-:Y:S01]  /*40e0*/  HMMA.16816.F32 R68, R4.reuse, R14, R68 ;  /* 0x0000000e0444723c */ /* 0x040fe20000001844 */
[----:B------:R-:W3:Y:S07]  /*40f0*/  LDSM.16.MT88.4 R12, [R190+0x17000] ;  /* 0x01700000be0c783b */ /* 0x000eee0000004200 */
[C---:B------:R-:W-:Y:S08]  /*4100*/  HMMA.16816.F32 R96, R4.reuse, R20, R96 ;  /* 0x000000140460723c */ /* 0x040ff00000001860 */
[C---:B-1----:R-:W-:Y:S08]  /*4110*/  HMMA.16816.F32 R80, R4.reuse, R8, R80 ;  /* 0x000000080450723c */ /* 0x042ff00000001850 */
        /* <DEDUP_REMOVED lines=8> */
[C---:B------:R-:W-:Y:S01]  /*41a0*/  HMMA.16816.F32 R100, R4.reuse, R22, R100 ;  /* 0x000000160464723c */ /* 0x040fe20000001864 */
[----:B------:R-:W-:Y:S07]  /*41b0*/  LDSM.16.MT88.4 R20, [R188+0x15800] ;  /* 0x01580000bc14783b */ /* 0x000fee0000004200 */
        /* <DEDUP_REMOVED lines=48> */
[C---:B---3--:R-:W-:Y:S08]  /*44c0*/  HMMA.16816.F32 R104, R4.reuse, R12, R104 ;  /* 0x0000000c0468723c */ /* 0x048ff00000001868 */
[C---:B------:R-:W-:Y:S08]  /*44d0*/  HMMA.16816.F32 R124, R4.reuse, R14, R124 ;  /* 0x0000000e047c723c */ /* 0x040ff0000000187c */
[C---:B-1----:R-:W-:Y:S08]  /*44e0*/  HMMA.16816.F32 R108, R4.reuse, R8, R108 ;  /* 0x00000008046c723c */ /* 0x042ff0000000186c */
[C---:B------:R-:W-:Y:S08]  /*44f0*/  HMMA.16816.F32 R112, R4.reuse, R10, R112 ;  /* 0x0000000a0470723c */ /* 0x040ff00000001870 */
[C---:B--2---:R-:W-:Y:S08]  /*4500*/  HMMA.16816.F32 R120, R4.reuse, R16, R120 ;  /* 0x000000100478723c */ /* 0x044ff00000001878 */
[----:B------:R-:W-:Y:S01]  /*4510*/  HMMA.16816.F32 R116, R4, R18, R116 ;  /* 0x000000120474723c */ /* 0x000fe20000001874 */
[----:B------:R-:W-:Y:S07]  /*4520*/  @!P5 BRA `(.L_x_78) ;  /* 0x00002ad00000d947 */ /* 0x000fee0003800000 */
[----:B------:R-:W-:Y:S01]  /*4530*/  LEA.HI.SX32 R217, R133, 0xfffffffe, 0x1a ;  /* 0xfffffffe85d97811 */ /* 0x000fe200078fd2ff */
[----:B------:R-:W-:Y:S01]  /*4540*/  IMAD.MOV.U32 R0, RZ, RZ, R3 ;  /* 0x000000ffff007224 */ /* 0x000fe200078e0003 */
[----:B------:R-:W-:Y:S01]  /*4550*/  ISETP.GE.AND P4, PT, R214, c[0x0][0x220], PT ;  /* 0x00008800d6007a0c */ /* 0x000fe20003f86270 */
[----:B------:R-:W-:Y:S01]  /*4560*/  IMAD.MOV.U32 R133, RZ, RZ, R132 ;  /* 0x000000ffff857224 */ /* 0x000fe200078e0084 */
[----:B------:R-:W-:Y:S01]  /*4570*/  ISETP.GE.AND P3, PT, R205, c[0x0][0x220], PT ;  /* 0x00008800cd007a0c */ /* 0x000fe20003f66270 */
[----:B------:R-:W-:Y:S01]  /*4580*/  IMAD.MOV.U32 R216, RZ, RZ, c[0x0][0x1a0] ;  /* 0x00006800ffd87624 */ /* 0x000fe200078e00ff */
[----:B------:R-:W-:Y:S01]  /*4590*/  ISETP.GE.AND P2, PT, R204, c[0x0][0x220], PT ;  /* 0x00008800cc007a0c */ /* 0x000fe20003f46270 */
[----:B------:R-:W-:Y:S01]  /*45a0*/  IMAD.MOV.U32 R207, RZ, RZ, c[0x0][0x1a4] ;  /* 0x00006900ffcf7624 */ /* 0x000fe200078e00ff */
[----:B------:R-:W-:Y:S08]  /*45b0*/  BRA `(.L_x_79) ;  /* 0x0000036000007947 */ /* 0x000ff00003800000 */
.L_x_81:
[----:B------:R1:W-:Y:S01]  /*45c0*/  @P4 STS.128 [R203+0xc000], RZ ;  /* 0x00c000ffcb004388 */ /* 0x0003e20000000c00 */
[----:B------:R-:W-:Y:S04]  /*45d0*/  IADD3 R2, R217, -0x1, RZ ;  /* 0xffffffffd9027810 */ /* 0x000fe80007ffe0ff */
[----:B------:R-:W-:Y:S01]  /*45e0*/  SHF.R.S32.HI R3, RZ, 0x1f, R2 ;  /* 0x0000001fff037819 */ /* 0x000fe20000011402 */
[----:B------:R-:W-:Y:S04]  /*45f0*/  IMAD.WIDE.U32 R134, R2, c[0x0][0x198], RZ ;  /* 0x0000660002867a25 */ /* 0x000fe800078e00ff */
[----:B------:R-:W-:Y:S01]  /*4600*/  IMAD R3, R3, c[0x0][0x198], RZ ;  /* 0x0000660003037a24 */ /* 0x000fe200078e02ff */
[----:B------:R-:W-:Y:S03]  /*4610*/  LEA R132, P1, R134, R210, 0x6 ;  /* 0x000000d286847211 */ /* 0x000fe600078230ff */
[----:B------:R-:W-:Y:S01]  /*4620*/  IMAD R3, R2, c[0x0][0x19c], R3 ;  /* 0x0000670002037a24 */ /* 0x000fe200078e0203 */
[C---:B------:R-:W-:Y:S02]  /*4630*/  @!P4 LEA R140, P0, R132.reuse, c[0x0][0x168], 0x1 ;  /* 0x00005a00848cca11 */ /* 0x040fe400078008ff */
[----:B------:R-:W-:Y:S01]  /*4640*/  @!P3 LEA R136, P6, R132, c[0x0][0x168], 0x1 ;  /* 0x00005a008488ba11 */ /* 0x000fe200078c08ff */
[----:B------:R-:W-:Y:S05]  /*4650*/  IMAD.IADD R3, R135, 0x1, R3 ;  /* 0x0000000187037824 */ /* 0x000fea00078e0203 */
[----:B------:R-:W-:Y:S02]  /*4660*/  LEA.HI.X R3, R134, R213, R3, 0x6, P1 ;  /* 0x000000d586037211 */ /* 0x000fe400008f3403 */
[C---:B------:R-:W-:Y:S02]  /*4670*/  IADD3 R2, P1, R132.reuse, UR9, RZ ;  /* 0x0000000984027c10 */ /* 0x040fe4000ff3e0ff */
[C-C-:B------:R-:W-:Y:S02]  /*4680*/  @!P4 LEA.HI.X R141, R132.reuse, c[0x0][0x16c], R3.reuse, 0x1, P0 ;  /* 0x00005b00848dca11 */ /* 0x140fe400000f0c03 */
[C-C-:B------:R-:W-:Y:S02]  /*4690*/  @!P3 LEA.HI.X R137, R132.reuse, c[0x0][0x16c], R3.reuse, 0x1, P6 ;  /* 0x00005b008489ba11 */ /* 0x140fe400030f0c03 */
[----:B------:R-:W-:Y:S01]  /*46a0*/  @!P2 LEA R134, P0, R132, c[0x0][0x168], 0x1 ;  /* 0x00005a008486aa11 */ /* 0x000fe200078008ff */
[----:B------:R-:W-:Y:S01]  /*46b0*/  @!PT LDS RZ, [RZ] ;  /* 0x00000000fffff984 */ /* 0x000fe20000000800 */
[----:B------:R-:W-:Y:S01]  /*46c0*/  @!PT LDS RZ, [RZ] ;  /* 0x00000000fffff984 */ /* 0x000fe20000000800 */
[----:B------:R-:W-:Y:S01]  /*46d0*/  @!PT LDS RZ, [RZ] ;  /* 0x00000000fffff984 */ /* 0x000fe20000000800 */
[----:B------:R1:W-:Y:S01]  /*46e0*/  @!P4 LDGSTS.E.BYPASS.LTC128B.128 [R203+0xc000], [R140.64] ;  /* 0x0c0000008ccbcfae */ /* 0x0003e2000b901d4a */
[----:B------:R-:W-:Y:S02]  /*46f0*/  @!P4 LEA R138, P6, R2, c[0x0][0x168], 0x1 ;  /* 0x00005a00028aca11 */ /* 0x000fe400078c08ff */
[----:B------:R-:W-:Y:S01]  /*4700*/  @!P2 LEA.HI.X R135, R132, c[0x0][0x16c], R3, 0x1, P0 ;  /* 0x00005b008487aa11 */ /* 0x000fe200000f0c03 */
[----:B------:R1:W-:Y:S01]  /*4710*/  @P3 STS.128 [R203+0xe000], RZ ;  /* 0x00e000ffcb003388 */ /* 0x0003e20000000c00 */
[C---:B------:R-:W-:Y:S02]  /*4720*/  @!P2 LEA R142, P0, R2.reuse, c[0x0][0x168], 0x1 ;  /* 0x00005a00028eaa11 */ /* 0x040fe400078008ff */
[----:B------:R-:W-:Y:S01]  /*4730*/  IADD3.X R3, R3, UR5, RZ, P1, !PT ;  /* 0x0000000503037c10 */ /* 0x000fe20008ffe4ff */
[----:B------:R-:W-:Y:S01]  /*4740*/  @!PT LDS RZ, [RZ] ;  /* 0x00000000fffff984 */ /* 0x000fe20000000800 */
[----:B------:R-:W-:Y:S01]  /*4750*/  @!PT LDS RZ, [RZ] ;  /* 0x00000000fffff984 */ /* 0x000fe20000000800 */
[----:B------:R-:W-:Y:S01]  /*4760*/  @!PT LDS RZ, [RZ] ;  /* 0x00000000fffff984 */ /* 0x000fe20000000800 */
[----:B------:R1:W-:Y:S01]  /*4770*/  @!P3 LDGSTS.E.BYPASS.LTC128B.128 [R203+0xe000], [R136.64+0x80] ;  /* 0x0e00008088cbbfae */ /* 0x0003e2000b901d4a */
[C---:B------:R-:W-:Y:S02]  /*4780*/  @!P3 LEA R144, P1, R2.reuse, c[0x0][0x168], 0x1 ;  /* 0x00005a000290ba11 */ /* 0x040fe400078208ff */
[C-C-:B------:R-:W-:Y:S01]  /*4790*/  @!P4 LEA.HI.X R139, R2.reuse, c[0x0][0x16c], R3.reuse, 0x1, P6 ;  /* 0x00005b00028bca11 */ /* 0x140fe200030f0c03 */
[----:B------:R1:W-:Y:S01]  /*47a0*/  @P2 STS.128 [R203+0x10000], RZ ;  /* 0x010000ffcb002388 */ /* 0x0003e20000000c00 */
[C-C-:B------:R-:W-:Y:S02]  /*47b0*/  @!P3 LEA.HI.X R145, R2.reuse, c[0x0][0x16c], R3.reuse, 0x1, P1 ;  /* 0x00005b000291ba11 */ /* 0x140fe400008f0c03 */
[----:B------:R-:W-:Y:S01]  /*47c0*/  @!P2 LEA.HI.X R143, R2, c[0x0][0x16c], R3, 0x1, P0 ;  /* 0x00005b00028faa11 */ /* 0x000fe200000f0c03 */
        /* <DEDUP_REMOVED lines=18> */
[----:B------:R1:W-:Y:S04]  /*48f0*/  @!P2 LDGSTS.E.BYPASS.LTC128B.128 [R203+0x11000], [R142.64+0x100] ;  /* 0x110001008ecbafae */ /* 0x0003e8000b901d4a */
[----:B------:R-:W0:Y:S01]  /*4900*/  LDGDEPBAR ;  /* 0x00000000000079af */ /* 0x000e220000000000 */
[----:B------:R-:W-:-:S05]  /*4910*/  BRA `(.L_x_80) ;  /* 0x00000d6000007947 */ /* 0x000fca0003800000 */
.L_x_79:
[----:B------:R-:W-:Y:S04]  /*4920*/  DEPBAR.LE SB0, 0x0 ;  /* 0x000080000000791a */ /* 0x000fe80000000000 */
[----:B------:R-:W-:Y:S01]  /*4930*/  BAR.SYNC.DEFER_BLOCKING 0x0 ;  /* 0x0000000000007b1d */ /* 0x000fe20000010000 */
[----:B------:R-:W-:Y:S01]  /*4940*/  SHF.R.S32.HI R223, RZ, 0x1f, R217 ;  /* 0x0000001fffdf7819 */ /* 0x000fe200000114d9 */
[----:B------:R-:W-:Y:S04]  /*4950*/  IMAD.WIDE.U32 R2, R217, c[0x0][0x1a0], RZ ;  /* 0x00006800d9027a25 */ /* 0x000fe800078e00ff */
[----:B------:R-:W-:Y:S01]  /*4960*/  IMAD R223, R223, c[0x0][0x1a0], RZ ;  /* 0x00006800dfdf7a24 */ /* 0x000fe200078e02ff */
[----:B------:R-:W-:Y:S03]  /*4970*/  LEA R135, P0, R2, R208, 0x6 ;  /* 0x000000d002877211 */ /* 0x000fe600078030ff */
[----:B------:R-:W-:Y:S01]  /*4980*/  IMAD R223, R217, c[0x0][0x1a4], R223 ;  /* 0x00006900d9df7a24 */ /* 0x000fe200078e02df */
[C---:B------:R-:W-:Y:S02]  /*4990*/  @!P4 LEA R230, P1, R135.reuse, c[0x0][0x170], 0x1 ;  /* 0x00005c0087e6ca11 */ /* 0x040fe400078208ff */
[----:B------:R-:W-:Y:S01]  /*49a0*/  @!P2 LEA R224, P5, R135, c[0x0][0x170], 0x1 ;  /* 0x00005c0087e0aa11 */ /* 0x000fe200078a08ff */
[----:B------:R-:W-:Y:S01]  /*49b0*/  IMAD.IADD R223, R3, 0x1, R223 ;  /* 0x0000000103df7824 */ /* 0x000fe200078e02df */
[----:B------:R-:W-:Y:S04]  /*49c0*/  LEA R3, P6, R216, R135, 0x5 ;  /* 0x00000087d8037211 */ /* 0x000fe800078c28ff */
[----:B------:R-:W-:Y:S02]  /*49d0*/  LEA.HI.X R132, R2, R200, R223, 0x6, P0 ;  /* 0x000000c802847211 */ /* 0x000fe400000f34df */
[C---:B------:R-:W-:Y:S02]  /*49e0*/  @!P3 LEA R226, P0, R135.reuse, c[0x0][0x170], 0x1 ;  /* 0x00005c0087e2ba11 */ /* 0x040fe400078008ff */
[C-C-:B------:R-:W-:Y:S01]  /*49f0*/  @!P4 LEA.HI.X R231, R135.reuse, c[0x0][0x174], R132.reuse, 0x1, P1 ;  /* 0x00005d0087e7ca11 */ /* 0x140fe200008f0c84 */
[----:B------:R-:W-:Y:S01]  /*4a00*/  @P4 STS.128 [R203+0x12000], RZ ;  /* 0x012000ffcb004388 */ /* 0x000fe20000000c00 */
[C-C-:B------:R-:W-:Y:S02]  /*4a10*/  @!P3 LEA.HI.X R227, R135.reuse, c[0x0][0x174], R132.reuse, 0x1, P0 ;  /* 0x00005d0087e3ba11 */ /* 0x140fe400000f0c84 */
[----:B------:R-:W-:Y:S01]  /*4a20*/  @!P2 LEA.HI.X R225, R135, c[0x0][0x174], R132, 0x1, P5 ;  /* 0x00005d0087e1aa11 */ /* 0x000fe200028f0c84 */
[----:B------:R-:W-:Y:S01]  /*4a30*/  @!PT LDS RZ, [RZ] ;  /* 0x00000000fffff984 */ /* 0x000fe20000000800 */
[----:B------:R-:W-:Y:S01]  /*4a40*/  @!PT LDS RZ, [RZ] ;  /* 0x00000000fffff984 */ /* 0x000fe20000000800 */
[----:B------:R-:W-:Y:S01]  /*4a50*/  @!PT LDS RZ, [RZ] ;  /* 0x00000000fffff984 */ /* 0x000fe20000000800 */
[----:B------:R1:W-:Y:S01]  /*4a60*/  @!P4 LDGSTS.E.BYPASS.LTC128B.128 [R203+0x12000], [R230.64] ;  /* 0x12000000e6cbcfae */ /* 0x0003e2000b901d4a */
[----:B------:R-:W-:Y:S02]  /*4a70*/  LEA.HI.X R2, R216, R132, R207, 0x5, P6 ;  /* 0x00000084d8027211 */ /* 0x000fe400030f2ccf */
[C---:B------:R-:W-:Y:S01]  /*4a80*/  @!P4 LEA R228, P6, R3.reuse, c[0x0][0x170], 0x1 ;  /* 0x00005c0003e4ca11 */ /* 0x040fe200078c08ff */
[----:B------:R-:W-:Y:S01]  /*4a90*/  @P3 STS.128 [R203+0x14000], RZ ;  /* 0x014000ffcb003388 */ /* 0x000fe20000000c00 */
[C---:B------:R-:W-:Y:S02]  /*4aa0*/  @!P3 LEA R222, P1, R3.reuse, c[0x0][0x170], 0x1 ;  /* 0x00005c0003deba11 */ /* 0x040fe400078208ff */
[C-C-:B------:R-:W-:Y:S01]  /*4ab0*/  @!P4 LEA.HI.X R229, R3.reuse, c[0x0][0x174], R2.reuse, 0x1, P6 ;  /* 0x00005d0003e5ca11 */ /* 0x140fe200030f0c02 */
[----:B------:R-:W-:Y:S01]  /*4ac0*/  @!PT LDS RZ, [RZ] ;  /* 0x00000000fffff984 */ /* 0x000fe20000000800 */
[----:B------:R-:W-:Y:S01]  /*4ad0*/  @!PT LDS RZ, [RZ] ;  /* 0x00000000fffff984 */ /* 0x000fe20000000800 */
[----:B------:R-:W-:Y:S01]  /*4ae0*/  @!PT LDS RZ, [RZ] ;  /* 0x00000000fffff984 */ /* 0x000fe20000000800 */
[----:B------:R1:W-:Y:S01]  /*4af0*/  @!P3 LDGSTS.E.BYPASS.LTC128B.128 [R203+0x14000], [R226.64+0x80] ;  /* 0x14000080e2cbbfae */ /* 0x0003e2000b901d4a */
[C-C-:B------:R-:W-:Y:S02]  /*4b00*/  @!P3 LEA.HI.X R223, R3.reuse, c[0x0][0x174], R2.reuse, 0x1, P1 ;  /* 0x00005d0003dfba11 */ /* 0x140fe400008f0c02 */
[----:B------:R-:W-:Y:S01]  /*4b10*/  @!P2 LEA R134, P0, R3, c[0x0][0x170], 0x1 ;  /* 0x00005c000386aa11 */ /* 0x000fe200078008ff */
[----:B------:R-:W-:Y:S01]  /*4b20*/  @P2 STS.128 [R203+0x16000], RZ ;  /* 0x016000ffcb002388 */ /* 0x000fe20000000c00 */
[----:B------:R-:W-:Y:S02]  /*4b30*/  ISETP.GT.AND P5, PT, R217, RZ, PT ;  /* 0x000000ffd900720c */ /* 0x000fe40003fa4270 */
[----:B------:R-:W-:Y:S01]  /*4b40*/  @!P2 LEA.HI.X R135, R3, c[0x0][0x174], R2, 0x1, P0 ;  /* 0x00005d000387aa11 */ /* 0x000fe200000f0c02 */
[----:B------:R-:W-:Y:S01]  /*4b50*/  @!PT LDS RZ, [RZ] ;  /* 0x00000000fffff984 */ /* 0x000fe20000000800 */
[----:B------:R-:W-:Y:S01]  /*4b60*/  @!PT LDS RZ, [RZ] ;  /* 0x00000000fffff984 */ /* 0x000fe20000000800 */
[----:B------:R-:W-:Y:S01]  /*4b70*/  @!PT LDS RZ, [RZ] ;  /* 0x00000000fffff984 */ /* 0x000fe20000000800 */
[----:B------:R1:W-:Y:S04]  /*4b80*/  @!P2 LDGSTS.E.BYPASS.LTC128B.128 [R203+0x16000], [R224.64+0x100] ;  /* 0x16000100e0cbafae */ /* 0x0003e8000b901d4a */
[----:B------:R-:W-:Y:S04]  /*4b90*/  @P4 STS.128 [R203+0x13000], RZ ;  /* 0x013000ffcb004388 */ /* 0x000fe80000000c00 */
[----:B------:R-:W-:Y:S01]  /*4ba0*/  @!PT LDS RZ, [RZ] ;  /* 0x00000000fffff984 */ /* 0x000fe20000000800 */
[----:B------:R-:W-:Y:S01]  /*4bb0*/  @!PT LDS RZ, [RZ] ;  /* 0x00000000fffff984 */ /* 0x000fe20000000800 */
[----:B------:R-:W-:Y:S01]  /*4bc0*/  @!PT LDS RZ, [RZ] ;  /* 0x00000000fffff984 */ /* 0x000fe20000000800 */
[----:B------:R1:W-:Y:S04]  /*4bd0*/  @!P4 LDGSTS.E.BYPASS.LTC128B.128 [R203+0x13000], [R228.64] ;  /* 0x13000000e4cbcfae */ /* 0x0003e8000b901d4a */
[----:B------:R-:W-:Y:S04]  /*4be0*/  @P3 STS.128 [R203+0x15000], RZ ;  /* 0x015000ffcb003388 */ /* 0x000fe80000000c00 */
        /* <DEDUP_REMOVED lines=8> */
[----:B------:R1:W-:Y:S04]  /*4c70*/  @!P2 LDGSTS.E.BYPASS.LTC128B.128 [R203+0x17000], [R134.64+0x100] ;  /* 0x1700010086cbafae */ /* 0x0003e8000b901d4a */
        /* <DEDUP_REMOVED lines=160> */
.L_x_80:
[----:B------:R-:W-:Y:S01]  /*5680*/  FMNMX.FTZ R2, R4, R133, !PT ;  /* 0x0000008504027209 */ /* 0x000fe20007810000 */
[----:B-1----:R-:W-:Y:S01]  /*5690*/  LDSM.16.MT88.4 R140, [R190+0x12000] ;  /* 0x01200000be8c783b */ /* 0x002fe20000004200 */
        /* <DEDUP_REMOVED lines=34> */
[----:B------:R-:W-:Y:S02]  /*58c0*/  FMNMX.FTZ R136, R33, R2, !PT ;  /* 0x0000000221887209 */ /* 0x000fe40007810000 */
        /* <DEDUP_REMOVED lines=371> */
.L_x_78:
        /* <DEDUP_REMOVED lines=329> */
.L_x_83:
[----:B--2-4-:R-:W-:Y:S05]  /*8490*/  BSYNC B0 ;  /* 0x0000000000007941 */ /* 0x014fea0003800000 */
.L_x_82:
[----:B------:R-:W2:Y:S01]  /*84a0*/  S2R R0, SR_TID.X ;  /* 0x0000000000007919 */ /* 0x000ea20000002100 */
[----:B------:R-:W-:Y:S01]  /*84b0*/  IADD3 R10, P0, R214, R6, RZ ;  /* 0x00000006d60a7210 */ /* 0x000fe20007f1e0ff */
[----:B------:R-:W-:Y:S01]  /*84c0*/  BSSY B0, `(.L_x_84) ;  /* 0x000001c000007945 */ /* 0x000fe20003800000 */
[----:B------:R-:W-:Y:S02]  /*84d0*/  SHF.R.S32.HI R2, RZ, 0x1f, R214 ;  /* 0x0000001fff027819 */ /* 0x000fe400000114d6 */
[----:B------:R-:W-:-:S03]  /*84e0*/  SHF.R.S32.HI R4, RZ, 0x1f, R8 ;  /* 0x0000001fff047819 */ /* 0x000fc60000011408 */
[----:B------:R-:W-:Y:S02]  /*84f0*/  IMAD.X R11, R2, 0x1, R5, P0 ;  /* 0x00000001020b7824 */ /* 0x000fe400000e0605 */
[----:B------:R-:W-:-:S04]  /*8500*/  IMAD R5, R4, c[0x0][0x1f0], RZ ;  /* 0x00007c0004057a24 */ /* 0x000fc800078e02ff */
[C---:B------:R-:W-:Y:S02]  /*8510*/  IMAD R5, R8.reuse, c[0x0][0x1f4], R5 ;  /* 0x00007d0008057a24 */ /* 0x040fe400078e0205 */
[----:B------:R-:W-:-:S04]  /*8520*/  IMAD.WIDE.U32 R8, R8, c[0x0][0x1f0], R10 ;  /* 0x00007c0008087a25 */ /* 0x000fc800078e000a */
[----:B------:R-:W-:Y:S01]  /*8530*/  IMAD.IADD R5, R9, 0x1, R5 ;  /* 0x0000000109057824 */ /* 0x000fe200078e0205 */
[----:B--2---:R-:W-:-:S04]  /*8540*/  SHF.R.S32.HI R3, RZ, 0x1f, R0 ;  /* 0x0000001fff037819 */ /* 0x004fc80000011400 */
[----:B------:R-:W-:-:S04]  /*8550*/  LEA.HI R3, R3, R0, RZ, 0x3 ;  /* 0x0000000003037211 */ /* 0x000fc800078f18ff */
[----:B------:R-:W-:-:S04]  /*8560*/  SHF.R.S32.HI R6, RZ, 0x3, R3 ;  /* 0x00000003ff067819 */ /* 0x000fc80000011403 */
[----:B------:R-:W-:Y:S02]  /*8570*/  ISETP.GE.AND P0, PT, R6, R199, PT ;  /* 0x000000c70600720c */ /* 0x000fe40003f06270 */
[----:B------:R-:W-:-:S05]  /*8580*/  SHF.R.S32.HI R7, RZ, 0x1f, R6 ;  /* 0x0000001fff077819 */ /* 0x000fca0000011406 */
[----:B-1-3--:R-:W-:-:S06]  /*8590*/  IMAD.WIDE R202, R202, 0x80, R6 ;  /* 0x00000080caca7825 */ /* 0x00afcc00078e0206 */
[----:B------:R-:W-:Y:S05]  /*85a0*/  @P0 BRA `(.L_x_85) ;  /* 0x000000d000000947 */ /* 0x000fea0003800000 */
[----:B------:R-:W-:Y:S01]  /*85b0*/  IMAD R0, R203, c[0x0][0x1e8], RZ ;  /* 0x00007a00cb007a24 */ /* 0x000fe200078e02ff */
[----:B------:R-:W-:Y:S01]  /*85c0*/  ISETP.GE.AND P3, PT, R214, c[0x0][0x220], PT ;  /* 0x00008800d6007a0c */ /* 0x000fe20003f66270 */
[----:B------:R-:W-:Y:S01]  /*85d0*/  IMAD.MOV.U32 R4, RZ, RZ, R8 ;  /* 0x000000ffff047224 */ /* 0x000fe200078e0008 */
[----:B------:R-:W-:Y:S01]  /*85e0*/  ISETP.GE.AND P2, PT, R205, c[0x0][0x220], PT ;  /* 0x00008800cd007a0c */ /* 0x000fe20003f46270 */
[----:B------:R-:W-:Y:S01]  /*85f0*/  IMAD R0, R202, c[0x0][0x1ec], R0 ;  /* 0x00007b00ca007a24 */ /* 0x000fe200078e0200 */
[----:B------:R-:W-:Y:S01]  /*8600*/  ISETP.GE.AND P1, PT, R204, c[0x0][0x220], PT ;  /* 0x00008800cc007a0c */ /* 0x000fe20003f26270 */
[----:B------:R-:W-:-:S04]  /*8610*/  IMAD.WIDE.U32 R2, R202, c[0x0][0x1e8], R4 ;  /* 0x00007a00ca027a25 */ /* 0x000fc800078e0004 */
[----:B------:R-:W-:Y:S01]  /*8620*/  IMAD.IADD R0, R3, 0x1, R0 ;  /* 0x0000000103007824 */ /* 0x000fe200078e0200 */
[----:B------:R-:W-:-:S04]  /*8630*/  LEA R10, P0, R2, c[0x0][0x1d0], 0x1 ;  /* 0x00007400020a7a11 */ /* 0x000fc800078008ff */
[----:B------:R-:W-:-:S05]  /*8640*/  LEA.HI.X R11, R2, c[0x0][0x1d4], R0, 0x1, P0 ;  /* 0x00007500020b7a11 */ /* 0x000fca00000f0c00 */
[----:B------:R1:W-:Y:S04]  /*8650*/  @!P3 STG.E.128 [R10.64], R52 ;  /* 0x000000340a00b986 */ /* 0x0003e8000c101d0a */
[----:B------:R1:W-:Y:S04]  /*8660*/  @!P2 STG.E.128 [R10.64+0x80], R36 ;  /* 0x000080240a00a986 */ /* 0x0003e8000c101d0a */
[----:B------:R1:W-:Y:S02]  /*8670*/  @!P1 STG.E.128 [R10.64+0x100], R20 ;  /* 0x000100140a009986 */ /* 0x0003e4000c101d0a */
.L_x_85:
[----:B------:R-:W-:Y:S05]  /*8680*/  BSYNC B0 ;  /* 0x0000000000007941 */ /* 0x000fea0003800000 */
.L_x_84:
[----:B------:R-:W-:Y:S01]  /*8690*/  IADD3 R0, R6, 0x20, RZ ;  /* 0x0000002006007810 */ /* 0x000fe20007ffe0ff */
[----:B------:R-:W-:Y:S03]  /*86a0*/  BSSY B0, `(.L_x_86) ;  /* 0x0000013000007945 */ /* 0x000fe60003800000 */
[----:B------:R-:W-:-:S13]  /*86b0*/  ISETP.GE.AND P0, PT, R0, R199, PT ;  /* 0x000000c70000720c */ /* 0x000fda0003f06270 */
[----:B------:R-:W-:Y:S05]  /*86c0*/  @P0 BRA `(.L_x_87) ;  /* 0x0000010000000947 */ /* 0x000fea0003800000 */
[----:B------:R-:W-:Y:S01]  /*86d0*/  IADD3 R2, P0, R202, 0x20, RZ ;  /* 0x00000020ca027810 */ /* 0x000fe20007f1e0ff */
[----:B-1----:R-:W-:Y:S01]  /*86e0*/  IMAD.MOV.U32 R10, RZ, RZ, R8 ;  /* 0x000000ffff0a7224 */ /* 0x002fe200078e0008 */
[----:B------:R-:W-:Y:S02]  /*86f0*/  MOV R11, R5 ;  /* 0x00000005000b7202 */ /* 0x000fe40000000f00 */
[----:B------:R-:W-:Y:S01]  /*8700*/  ISETP.GE.AND P2, PT, R214, c[0x0][0x220], PT ;  /* 0x00008800d6007a0c */ /* 0x000fe20003f46270 */
[----:B------:R-:W-:Y:S01]  /*8710*/  IMAD.X R0, RZ, RZ, R203, P0 ;  /* 0x000000ffff007224 */ /* 0x000fe200000e06cb */
[----:B------:R-:W-:Y:S01]  /*8720*/  ISETP.GE.AND P1, PT, R205, c[0x0][0x220], PT ;  /* 0x00008800cd007a0c */ /* 0x000fe20003f26270 */
[----:B------:R-:W-:Y:S01]  /*8730*/  IMAD.WIDE.U32 R10, R2, c[0x0][0x1e8], R10 ;  /* 0x00007a00020a7a25 */ /* 0x000fe200078e000a */
[----:B------:R-:W-:-:S03]  /*8740*/  ISETP.GE.AND P0, PT, R204, c[0x0][0x220], PT ;  /* 0x00008800cc007a0c */ /* 0x000fc60003f06270 */
[----:B------:R-:W-:-:S04]  /*8750*/  IMAD R3, R0, c[0x0][0x1e8], RZ ;  /* 0x00007a0000037a24 */ /* 0x000fc800078e02ff */
[----:B------:R-:W-:Y:S01]  /*8760*/  IMAD R3, R2, c[0x0][0x1ec], R3 ;  /* 0x00007b0002037a24 */ /* 0x000fe200078e0203 */
[----:B------:R-:W-:-:S03]  /*8770*/  LEA R2, P3, R10, c[0x0][0x1d0], 0x1 ;  /* 0x000074000a027a11 */ /* 0x000fc600078608ff */
[----:B------:R-:W-:-:S05]  /*8780*/  IMAD.IADD R3, R11, 0x1, R3 ;  /* 0x000000010b037824 */ /* 0x000fca00078e0203 */
[----:B------:R-:W-:-:S05]  /*8790*/  LEA.HI.X R3, R10, c[0x0][0x1d4], R3, 0x1, P3 ;  /* 0x000075000a037a11 */ /* 0x000fca00018f0c03 */
[----:B------:R1:W-:Y:S04]  /*87a0*/  @!P2 STG.E.128 [R2.64], R48 ;  /* 0x000000300200a986 */ /* 0x0003e8000c101d0a */
[----:B------:R1:W-:Y:S04]  /*87b0*/  @!P1 STG.E.128 [R2.64+0x80], R32 ;  /* 0x0000802002009986 */ /* 0x0003e8000c101d0a */
[----:B------:R1:W-:Y:S02]  /*87c0*/  @!P0 STG.E.128 [R2.64+0x100], R16 ;  /* 0x0001001002008986 */ /* 0x0003e4000c101d0a */
.L_x_87:
[----:B------:R-:W-:Y:S05]  /*87d0*/  BSYNC B0 ;  /* 0x0000000000007941 */ /* 0x000fea0003800000 */
.L_x_86:
[----:B------:R-:W-:Y:S01]  /*87e0*/  IADD3 R0, R6, 0x40, RZ ;  /* 0x0000004006007810 */ /* 0x000fe20007ffe0ff */
[----:B------:R-:W-:Y:S03]  /*87f0*/  BSSY B0, `(.L_x_88) ;  /* 0x0000013000007945 */ /* 0x000fe60003800000 */
[----:B------:R-:W-:-:S13]  /*8800*/  ISETP.GE.AND P0, PT, R0, R199, PT ;  /* 0x000000c70000720c */ /* 0x000fda0003f06270 */
[----:B------:R-:W-:Y:S05]  /*8810*/  @P0 BRA `(.L_x_89) ;  /* 0x0000010000000947 */ /* 0x000fea0003800000 */
[----:B-1----:R-:W-:Y:S01]  /*8820*/  IADD3 R2, P0, R202, 0x40, RZ ;  /* 0x00000040ca027810 */ /* 0x002fe20007f1e0ff */
[----:B------:R-:W-:Y:S01]  /*8830*/  IMAD.MOV.U32 R10, RZ, RZ, R8 ;  /* 0x000000ffff0a7224 */ /* 0x000fe200078e0008 */
        /* <DEDUP_REMOVED lines=14> */
.L_x_89:
[----:B------:R-:W-:Y:S05]  /*8920*/  BSYNC B0 ;  /* 0x0000000000007941 */ /* 0x000fea0003800000 */
.L_x_88:
[----:B------:R-:W-:-:S04]  /*8930*/  IADD3 R6, R6, 0x60, RZ ;  /* 0x0000006006067810 */ /* 0x000fc80007ffe0ff */
[----:B------:R-:W-:-:S13]  /*8940*/  ISETP.GE.AND P0, PT, R6, R199, PT ;  /* 0x000000c70600720c */ /* 0x000fda0003f06270 */
[----:B------:R-:W-:Y:S05]  /*8950*/  @P0 EXIT ;  /* 0x000000000000094d */ /* 0x000fea0003800000 */
[----:B------:R-:W-:Y:S01]  /*8960*/  IADD3 R0, P0, R202, 0x60, RZ ;  /* 0x00000060ca007810 */ /* 0x000fe20007f1e0ff */
[----:B------:R-:W-:Y:S01]  /*8970*/  IMAD.MOV.U32 R4, RZ, RZ, R8 ;  /* 0x000000ffff047224 */ /* 0x000fe200078e0008 */
[----:B------:R-:W-:-:S03]  /*8980*/  ISETP.GE.AND P1, PT, R214, c[0x0][0x220], PT ;  /* 0x00008800d6007a0c */ /* 0x000fc60003f26270 */
[----:B------:R-:W-:Y:S01]  /*8990*/  IMAD.X R202, RZ, RZ, R203, P0 ;  /* 0x000000ffffca7224 */ /* 0x000fe200000e06cb */
[----:B------:R-:W-:Y:S01]  /*89a0*/  ISETP.GE.AND P0, PT, R205, c[0x0][0x220], PT ;  /* 0x00008800cd007a0c */ /* 0x000fe20003f06270 */
[----:B------:R-:W-:-:S04]  /*89b0*/  IMAD.WIDE.U32 R4, R0, c[0x0][0x1e8], R4 ;  /* 0x00007a0000047a25 */ /* 0x000fc800078e0004 */
[----:B-1----:R-:W-:Y:S01]  /*89c0*/  IMAD R3, R202, c[0x0][0x1e8], RZ ;  /* 0x00007a00ca037a24 */ /* 0x002fe200078e02ff */
[----:B------:R-:W-:-:S03]  /*89d0*/  LEA R2, P2, R4, c[0x0][0x1d0], 0x1 ;  /* 0x0000740004027a11 */ /* 0x000fc600078408ff */
[----:B------:R-:W-:-:S04]  /*89e0*/  IMAD R3, R0, c[0x0][0x1ec], R3 ;  /* 0x00007b0000037a24 */ /* 0x000fc800078e0203 */
[----:B------:R-:W-:-:S05]  /*89f0*/  IMAD.IADD R3, R5, 0x1, R3 ;  /* 0x0000000105037824 */ /* 0x000fca00078e0203 */
[----:B------:R-:W-:-:S05]  /*8a00*/  LEA.HI.X R3, R4, c[0x0][0x1d4], R3, 0x1, P2 ;  /* 0x0000750004037a11 */ /* 0x000fca00010f0c03 */
[----:B------:R1:W-:Y:S01]  /*8a10*/  @!P0 STG.E.128 [R2.64+0x80], R24 ;  /* 0x0000801802008986 */ /* 0x0003e2000c101d0a */
[----:B------:R-:W-:-:S03]  /*8a20*/  ISETP.GE.AND P0, PT, R204, c[0x0][0x220], PT ;  /* 0x00008800cc007a0c */ /* 0x000fc60003f06270 */
[----:B------:R1:W-:Y:S10]  /*8a30*/  @!P1 STG.E.128 [R2.64], R40 ;  /* 0x0000002802009986 */ /* 0x0003f4000c101d0a */
[----:B------:R-:W-:Y:S05]  /*8a40*/  @P0 EXIT ;  /* 0x000000000000094d */ /* 0x000fea0003800000 */
[----:B------:R-:W-:Y:S01]  /*8a50*/  STG.E.128 [R2.64+0x100], R56 ;  /* 0x0001003802007986 */ /* 0x000fe2000c101d0a */
[----:B------:R-:W-:Y:S05]  /*8a60*/  EXIT ;  /* 0x000000000000794d */ /* 0x000fea0003800000 */
.L_x_56:
[----:B------:R-:W1:Y:S01]  /*8a70*/  LDC.U8 R3, c[0x0][0x329] ;  /* 0x0000ca40ff037b82 */ /* 0x000e620000000000 */
[----:B------:R-:W-:Y:S01]  /*8a80*/  ISETP.NE.AND P3, PT, R201, -0x1, PT ;  /* 0xffffffffc900780c */ /* 0x000fe20003f65270 */
[----:B------:R-:W-:Y:S01]  /*8a90*/  CS2R R14, SRZ ;  /* 0x00000000000e7805 */ /* 0x000fe2000001ff00 */
[----:B------:R-:W-:Y:S01]  /*8aa0*/  SHF.R.S32.HI R7, RZ, 0x1f, R4 ;  /* 0x0000001fff077819 */ /* 0x000fe20000011404 */
[----:B------:R-:W-:Y:S01]  /*8ab0*/  BSSY B0, `(.L_x_90) ;  /* 0x0000041000007945 */ /* 0x000fe20003800000 */
[----:B------:R-:W-:-:S02]  /*8ac0*/  IADD3 R206, -R199, R206, RZ ;  /* 0x000000cec7ce7210 */ /* 0x000fc40007ffe1ff */
[----:B------:R-:W-:Y:S01]  /*8ad0*/  LEA.HI R8, R7, R4, RZ, 0x3 ;  /* 0x0000000407087211 */ /* 0x000fe200078f18ff */
[----:B------:R-:W2:Y:S03]  /*8ae0*/  LDC.U8 R2, c[0x0][0x328] ;  /* 0x0000ca00ff027b82 */ /* 0x000ea60000000000 */
[----:B------:R-:W-:Y:S02]  /*8af0*/  LOP3.LUT R7, R8, 0xfffffff8, RZ, 0xc0, !PT ;  /* 0xfffffff808077812 */ /* 0x000fe400078ec0ff */
[----:B------:R-:W-:Y:S01]  /*8b00*/  SHF.R.S32.HI R8, RZ, 0x3, R8 ;  /* 0x00000003ff087819 */ /* 0x000fe20000011408 */
[----:B------:R-:W-:Y:S01]  /*8b10*/  @P3 IMAD.WIDE.U32 R10, R201, c[0x0][0x1e8], RZ ;  /* 0x00007a00c90a3a25 */ /* 0x000fe200078e00ff */
[----:B------:R-:W-:-:S03]  /*8b20*/  @!P3 SHF.R.S32.HI R9, RZ, 0x1f, R0 ;  /* 0x0000001fff09b819 */ /* 0x000fc60000011400 */
[----:B------:R-:W-:-:S04]  /*8b30*/  @!P3 IMAD.WIDE.U32 R12, R0, c[0x0][0x1e0], RZ ;  /* 0x00007800000cba25 */ /* 0x000fc800078e00ff */
[----:B------:R-:W-:Y:S01]  /*8b40*/  @!P3 IMAD R9, R9, c[0x0][0x1e0], RZ ;  /* 0x000078000909ba24 */ /* 0x000fe200078e02ff */
[----:B------:R-:W-:Y:S01]  /*8b50*/  @!P3 MOV R10, R12 ;  /* 0x0000000c000ab202 */ /* 0x000fe20000000f00 */
[----:B------:R-:W-:Y:S01]  /*8b60*/  IMAD.IADD R4, R4, 0x1, -R7 ;  /* 0x0000000104047824 */ /* 0x000fe200078e0a07 */
[----:B-1----:R-:W-:Y:S02]  /*8b70*/  ISETP.NE.AND P1, PT, R3, RZ, PT ;  /* 0x000000ff0300720c */ /* 0x002fe40003f25270 */
[----:B------:R-:W-:Y:S02]  /*8b80*/  SHF.R.S32.HI R7, RZ, 0x1f, R16 ;  /* 0x0000001fff077819 */ /* 0x000fe40000011410 */
[----:B--2---:R-:W-:-:S03]  /*8b90*/  ISETP.NE.AND P0, PT, R2, RZ, PT ;  /* 0x000000ff0200720c */ /* 0x004fc60003f05270 */
[----:B------:R-:W-:Y:S01]  /*8ba0*/  IMAD R7, R7, c[0x0][0x1f0], RZ ;  /* 0x00007c0007077a24 */ /* 0x000fe200078e02ff */
[----:B------:R-:W-:Y:S01]  /*8bb0*/  ISETP.NE.OR P2, PT, R3, RZ, !P0 ;  /* 0x000000ff0300720c */ /* 0x000fe20004745670 */
[----:B------:R-:W-:-:S04]  /*8bc0*/  @P3 IMAD R3, R201, c[0x0][0x1ec], R11 ;  /* 0x00007b00c9033a24 */ /* 0x000fc800078e020b */
[----:B------:R-:W-:Y:S02]  /*8bd0*/  @P1 IMAD.MOV.U32 R6, RZ, RZ, c[0x0][0x210] ;  /* 0x00008400ff061624 */ /* 0x000fe400078e00ff */
[----:B------:R-:W-:Y:S02]  /*8be0*/  @!P1 IMAD.MOV.U32 R2, RZ, RZ, c[0x0][0x214] ;  /* 0x00008500ff029624 */ /* 0x000fe400078e00ff */
[----:B------:R-:W-:Y:S02]  /*8bf0*/  @P1 IMAD R6, R6, c[0x0][0x214], RZ ;  /* 0x0000850006061a24 */ /* 0x000fe400078e02ff */
[----:B------:R-:W-:Y:S01]  /*8c00*/  @P1 IMAD.MOV.U32 R5, RZ, RZ, 0x1 ;  /* 0x00000001ff051424 */ /* 0x000fe200078e00ff */
[----:B------:R-:W-:Y:S01]  /*8c10*/  @!P1 SEL R6, R2, c[0x0][0x234], !P0 ;  /* 0x00008d0002069a07 */ /* 0x000fe20004000000 */
[----:B------:R-:W-:Y:S01]  /*8c20*/  @!P3 IMAD R2, R0, c[0x0][0x1e4], R9 ;  /* 0x000079000002ba24 */ /* 0x000fe200078e0209 */
[----:B------:R-:W-:Y:S02]  /*8c30*/  ISETP.NE.OR P0, PT, R201, -0x1, P2 ;  /* 0xffffffffc900780c */ /* 0x000fe40001705670 */
[----:B------:R-:W-:Y:S01]  /*8c40*/  SHF.R.S32.HI R9, RZ, 0x1f, R8 ;  /* 0x0000001fff097819 */ /* 0x000fe20000011408 */
[----:B------:R-:W-:-:S02]  /*8c50*/  @!P1 IMAD R5, R6, c[0x0][0x1c0], RZ ;  /* 0x0000700006059a24 */ /* 0x000fc400078e02ff */
[----:B------:R-:W-:Y:S02]  /*8c60*/  @!P3 IMAD.IADD R3, R13, 0x1, R2 ;  /* 0x000000010d03b824 */ /* 0x000fe400078e0202 */
[----:B------:R-:W-:Y:S02]  /*8c70*/  IMAD R5, R0, R5, RZ ;  /* 0x0000000500057224 */ /* 0x000fe400078e02ff */
[----:B------:R-:W-:Y:S02]  /*8c80*/  IMAD R2, R16, c[0x0][0x1f4], R7 ;  /* 0x00007d0010027a24 */ /* 0x000fe400078e0207 */
[----:B------:R-:W-:Y:S01]  /*8c90*/  IMAD.WIDE R202, R202, 0x80, R8 ;  /* 0x00000080caca7825 */ /* 0x000fe200078e0208 */
[----:B------:R-:W-:-:S03]  /*8ca0*/  SEL R5, R5, RZ, P2 ;  /* 0x000000ff05057207 */ /* 0x000fc60001000000 */
[----:B------:R-:W-:Y:S02]  /*8cb0*/  @!P0 IMAD R201, R0, c[0x0][0x214], RZ ;  /* 0x0000850000c98a24 */ /* 0x000fe400078e02ff */
[----:B------:R-:W-:Y:S02]  /*8cc0*/  IMAD.SHL.U32 R0, R4, 0x8, RZ ;  /* 0x0000000804007824 */ /* 0x000fe400078e00ff */
[----:B------:R-:W-:Y:S01]  /*8cd0*/  IMAD R5, R16, R6, R5 ;  /* 0x0000000610057224 */ /* 0x000fe200078e0205 */
[----:B------:R-:W-:Y:S01]  /*8ce0*/  @!P2 SHF.R.S32.HI R15, RZ, 0x1f, R201 ;  /* 0x0000001fff0fa819 */ /* 0x000fe200000114c9 */
[----:B------:R-:W-:Y:S01]  /*8cf0*/  @P1 IMAD.MOV.U32 R6, RZ, RZ, c[0x0][0x210] ;  /* 0x00008400ff061624 */ /* 0x000fe200078e00ff */
[----:B------:R-:W-:Y:S01]  /*8d00*/  @!P2 MOV R14, R201 ;  /* 0x000000c9000ea202 */ /* 0x000fe20000000f00 */
[----:B------:R-:W-:Y:S01]  /*8d10*/  @!P1 IMAD.MOV.U32 R6, RZ, RZ, 0x1 ;  /* 0x00000001ff069424 */ /* 0x000fe200078e00ff */
[----:B------:R-:W-:Y:S02]  /*8d20*/  IADD3 R10, P0, R0, R10, RZ ;  /* 0x0000000a000a7210 */ /* 0x000fe40007f1e0ff */
[----:B------:R-:W-:Y:S01]  /*8d30*/  ISETP.GE.AND P2, PT, R8, R206, PT ;  /* 0x000000ce0800720c */ /* 0x000fe20003f46270 */
[----:B------:R-:W-:Y:S01]  /*8d40*/  IMAD R12, R199, R6, RZ ;  /* 0x00000006c70c7224 */ /* 0x000fe200078e02ff */
[----:B------:R-:W-:-:S02]  /*8d50*/  LEA.HI.X.SX32 R11, R0, R3, 0x1, P0 ;  /* 0x00000003000b7211 */ /* 0x000fc400000f0eff */
[----:B------:R-:W-:Y:S02]  /*8d60*/  IADD3 R7, R0, 0x40, RZ ;  /* 0x0000004000077810 */ /* 0x000fe40007ffe0ff */
[----:B------:R-:W-:Y:S01]  /*8d70*/  IADD3 R3, P1, P0, R12, R14, R5 ;  /* 0x0000000e0c037210 */ /* 0x000fe2000783e005 */
[----:B------:R-:W-:Y:S01]  /*8d80*/  IMAD.WIDE.U32 R16, R16, c[0x0][0x1f0], R10 ;  /* 0x00007c0010107a25 */ /* 0x000fe200078e000a */
[----:B------:R-:W-:Y:S02]  /*8d90*/  SHF.R.S32.HI R10, RZ, 0x1f, R12 ;  /* 0x0000001fff0a7819 */ /* 0x000fe4000001140c */
[----:B------:R-:W-:Y:S01]  /*8da0*/  SHF.R.S32.HI R5, RZ, 0x1f, R5 ;  /* 0x0000001fff057819 */ /* 0x000fe20000011405 */
[----:B------:R-:W-:-:S03]  /*8db0*/  IMAD.IADD R19, R2, 0x1, R17 ;  /* 0x0000000102137824 */ /* 0x000fc600078e0211 */
[----:B------:R-:W-:Y:S02]  /*8dc0*/  IADD3.X R10, R10, R15, R5, P1, P0 ;  /* 0x0000000f0a0a7210 */ /* 0x000fe40000fe0405 */
[----:B------:R-:W-:Y:S01]  /*8dd0*/  IADD3 R5, R0, 0x80, RZ ;  /* 0x0000008000057810 */ /* 0x000fe20007ffe0ff */
[----:B------:R-:W-:Y:S05]  /*8de0*/  @P2 BRA `(.L_x_91) ;  /* 0x000000d000002947 */ /* 0x000fea0003800000 */
[----:B------:R-:W-:Y:S01]  /*8df0*/  IMAD R11, R203, c[0x0][0x1e8], RZ ;  /* 0x00007a00cb0b7a24 */ /* 0x000fe200078e02ff */
[----:B------:R-:W-:Y:S01]  /*8e00*/  ISETP.GE.AND P2, PT, R0, c[0x0][0x220], PT ;  /* 0x0000880000007a0c */ /* 0x000fe20003f46270 */
[----:B------:R-:W-:Y:S01]  /*8e10*/  IMAD.MOV.U32 R18, RZ, RZ, R16 ;  /* 0x000000ffff127224 */ /* 0x000fe200078e0010 */
[----:B------:R-:W-:Y:S01]  /*8e20*/  ISETP.GE.AND P1, PT, R7, c[0x0][0x220], PT ;  /* 0x0000880007007a0c */ /* 0x000fe20003f26270 */
[C---:B------:R-:W-:Y:S01]  /*8e30*/  IMAD R2, R202.reuse, c[0x0][0x1ec], R11 ;  /* 0x00007b00ca027a24 */ /* 0x040fe200078e020b */
[----:B------:R-:W-:Y:S01]  /*8e40*/  ISETP.GE.AND P0, PT, R5, c[0x0][0x220], PT ;  /* 0x0000880005007a0c */ /* 0x000fe20003f06270 */
[----:B------:R-:W-:-:S04]  /*8e50*/  IMAD.WIDE.U32 R12, R202, c[0x0][0x1e8], R18 ;  /* 0x00007a00ca0c7a25 */ /* 0x000fc800078e0012 */
[----:B------:R-:W-:Y:S01]  /*8e60*/  IMAD.IADD R2, R13, 0x1, R2 ;  /* 0x000000010d027824 */ /* 0x000fe200078e0202 */
[----:B------:R-:W-:-:S04]  /*8e70*/  LEA R14, P3, R12, c[0x0][0x1d0], 0x1 ;  /* 0x000074000c0e7a11 */ /* 0x000fc800078608ff */
[----:B------:R-:W-:-:S05]  /*8e80*/  LEA.HI.X R15, R12, c[0x0][0x1d4], R2, 0x1, P3 ;  /* 0x000075000c0f7a11 */ /* 0x000fca00018f0c02 */
[----:B------:R1:W-:Y:S04]  /*8e90*/  @!P2 STG.E.128 [R14.64], RZ ;  /* 0x000000ff0e00a986 */ /* 0x0003e8000c101d0a */
[----:B------:R1:W-:Y:S04]  /*8ea0*/  @!P1 STG.E.128 [R14.64+0x80], RZ ;  /* 0x000080ff0e009986 */ /* 0x0003e8000c101d0a */
[----:B------:R1:W-:Y:S02]  /*8eb0*/  @!P0 STG.E.128 [R14.64+0x100], RZ ;  /* 0x000100ff0e008986 */ /* 0x0003e4000c101d0a */
.L_x_91:
[----:B------:R-:W-:Y:S05]  /*8ec0*/  BSYNC B0 ;  /* 0x0000000000007941 */ /* 0x000fea0003800000 */
.L_x_90:
        /* <DEDUP_REMOVED lines=12> */
[----:B------:R-:W-:Y:S01]  /*8f90*/  IMAD R2, R2, c[0x0][0x1e8], RZ ;  /* 0x00007a0002027a24 */ /* 0x000fe200078e02ff */
[----:B------:R-:W-:-:S03]  /*8fa0*/  LEA R20, P3, R14, c[0x0][0x1d0], 0x1 ;  /* 0x000074000e147a11 */ /* 0x000fc600078608ff */
[----:B------:R-:W-:-:S04]  /*8fb0*/  IMAD R2, R11, c[0x0][0x1ec], R2 ;  /* 0x00007b000b027a24 */ /* 0x000fc800078e0202 */
[----:B------:R-:W-:-:S05]  /*8fc0*/  IMAD.IADD R2, R15, 0x1, R2 ;  /* 0x000000010f027824 */ /* 0x000fca00078e0202 */
[----:B------:R-:W-:-:S05]  /*8fd0*/  LEA.HI.X R21, R14, c[0x0][0x1d4], R2, 0x1, P3 ;  /* 0x000075000e157a11 */ /* 0x000fca00018f0c02 */
[----:B------:R1:W-:Y:S04]  /*8fe0*/  @!P2 STG.E.128 [R20.64], RZ ;  /* 0x000000ff1400a986 */ /* 0x0003e8000c101d0a */
[----:B------:R1:W-:Y:S04]  /*8ff0*/  @!P1 STG.E.128 [R20.64+0x80], RZ ;  /* 0x000080ff14009986 */ /* 0x0003e8000c101d0a */
[----:B------:R1:W-:Y:S02]  /*9000*/  @!P0 STG.E.128 [R20.64+0x100], RZ ;  /* 0x000100ff14008986 */ /* 0x0003e4000c101d0a */
.L_x_93:
[----:B------:R-:W-:Y:S05]  /*9010*/  BSYNC B0 ;  /* 0x0000000000007941 */ /* 0x000fea0003800000 */
.L_x_92:
        /* <DEDUP_REMOVED lines=20> */
.L_x_95:
[----:B------:R-:W-:Y:S05]  /*9160*/  BSYNC B0 ;  /* 0x0000000000007941 */ /* 0x000fea0003800000 */
.L_x_94:
[----:B-1----:R-:W-:Y:S01]  /*9170*/  IADD3 R15, R8, 0x60, RZ ;  /* 0x00000060080f7810 */ /* 0x002fe20007ffe0ff */
[----:B------:R-:W-:Y:S03]  /*9180*/  BSSY B0, `(.L_x_96) ;  /* 0x0000012000007945 */ /* 0x000fe60003800000 */
[----:B------:R-:W-:-:S13]  /*9190*/  ISETP.GE.AND P0, PT, R15, R206, PT ;  /* 0x000000ce0f00720c */ /* 0x000fda0003f06270 */
        /* <DEDUP_REMOVED lines=16> */
.L_x_97:
[----:B------:R-:W-:Y:S05]  /*92a0*/  BSYNC B0 ;  /* 0x0000000000007941 */ /* 0x000fea0003800000 */
.L_x_96:
[----:B------:R-:W-:-:S04]  /*92b0*/  ISETP.NE.AND P6, PT, R4, RZ, PT ;  /* 0x000000ff0400720c */ /* 0x000fc80003fc5270 */
[-C--:B------:R-:W-:Y:S02]  /*92c0*/  ISETP.GE.OR P5, PT, R8, R206.reuse, P6 ;  /* 0x000000ce0800720c */ /* 0x080fe400037a6670 */
[-C--:B------:R-:W-:Y:S02]  /*92d0*/  ISETP.GE.OR P4, PT, R13, R206.reuse, P6 ;  /* 0x000000ce0d00720c */ /* 0x080fe40003786670 */
[-C--:B------:R-:W-:Y:S02]  /*92e0*/  ISETP.GE.OR P3, PT, R11, R206.reuse, P6 ;  /* 0x000000ce0b00720c */ /* 0x080fe40003766670 */
[----:B------:R-:W-:-:S07]  /*92f0*/  ISETP.GE.OR P6, PT, R15, R206, P6 ;  /* 0x000000ce0f00720c */ /* 0x000fce00037c6670 */
[-C--:B------:R-:W-:Y:S02]  /*9300*/  @!P5 IMAD R9, R8, R6.reuse, RZ ;  /* 0x000000060809d224 */ /* 0x080fe400078e02ff */
[-C--:B------:R-:W-:Y:S02]  /*9310*/  @!P4 IMAD R0, R13, R6.reuse, RZ ;  /* 0x000000060d00c224 */ /* 0x080fe400078e02ff */
[----:B------:R-:W-:Y:S01]  /*9320*/  @!P3 IMAD R2, R11, R6, RZ ;  /* 0x000000060b02b224 */ /* 0x000fe200078e02ff */
[CC--:B------:R-:W-:Y:S01]  /*9330*/  @!P5 IADD3 R4, P0, R9.reuse, R3.reuse, RZ ;  /* 0x000000030904d210 */ /* 0x0c0fe20007f1e0ff */
[----:B------:R-:W-:Y:S01]  /*9340*/  @!P4 IMAD.MOV.U32 R11, RZ, RZ, 0x7f800000 ;  /* 0x7f800000ff0bc424 */ /* 0x000fe200078e00ff */
[----:B------:R-:W-:Y:S02]  /*9350*/  @!P4 IADD3 R5, P1, R0, R3, RZ ;  /* 0x000000030005c210 */ /* 0x000fe40007f3e0ff */
[----:B------:R-:W-:Y:S02]  /*9360*/  @!P5 LEA.HI.X.SX32 R9, R9, R10, 0x1, P0 ;  /* 0x0000000a0909d211 */ /* 0x000fe400000f0eff */
[----:B------:R-:W-:-:S02]  /*9370*/  @!P5 LEA R12, P2, R4, c[0x0][0x200], 0x2 ;  /* 0x00008000040cda11 */ /* 0x000fc400078410ff */
[----:B------:R-:W-:Y:S02]  /*9380*/  @!P3 IADD3 R7, P0, R2, R3, RZ ;  /* 0x000000030207b210 */ /* 0x000fe40007f1e0ff */
[-C--:B------:R-:W-:Y:S02]  /*9390*/  @!P4 LEA.HI.X.SX32 R0, R0, R10.reuse, 0x1, P1 ;  /* 0x0000000a0000c211 */ /* 0x080fe400008f0eff */
[----:B------:R-:W-:Y:S02]  /*93a0*/  @!P4 LEA R8, P1, R5, c[0x0][0x200], 0x2 ;  /* 0x000080000508ca11 */ /* 0x000fe400078210ff */
[----:B------:R-:W-:Y:S02]  /*93b0*/  @!P5 LEA.HI.X R13, R4, c[0x0][0x204], R9, 0x2, P2 ;  /* 0x00008100040dda11 */ /* 0x000fe400010f1409 */
[----:B------:R-:W-:Y:S02]  /*93c0*/  @!P3 LEA.HI.X.SX32 R2, R2, R10, 0x1, P0 ;  /* 0x0000000a0202b211 */ /* 0x000fe400000f0eff */
[----:B------:R-:W-:-:S02]  /*93d0*/  @!P3 LEA R4, P0, R7, c[0x0][0x200], 0x2 ;  /* 0x000080000704ba11 */ /* 0x000fc400078010ff */
[----:B------:R-:W-:Y:S01]  /*93e0*/  @!P4 LEA.HI.X R9, R5, c[0x0][0x204], R0, 0x2, P1 ;  /* 0x000081000509ca11 */ /* 0x000fe200008f1400 */
[----:B------:R-:W-:Y:S01]  /*93f0*/  @!P5 IMAD.MOV.U32 R0, RZ, RZ, 0x7f800000 ;  /* 0x7f800000ff00d424 */ /* 0x000fe200078e00ff */
[----:B------:R-:W-:Y:S01]  /*9400*/  @!P3 LEA.HI.X R5, R7, c[0x0][0x204], R2, 0x2, P0 ;  /* 0x000081000705ba11 */ /* 0x000fe200000f1402 */
[----:B------:R-:W-:-:S03]  /*9410*/  @!P3 IMAD.MOV.U32 R7, RZ, RZ, 0x7f800000 ;  /* 0x7f800000ff07b424 */ /* 0x000fc600078e00ff */
[----:B------:R2:W-:Y:S04]  /*9420*/  @!P5 STG.E [R12.64], R0 ;  /* 0x000000000c00d986 */ /* 0x0005e8000c10190a */
[----:B------:R2:W-:Y:S04]  /*9430*/  @!P4 STG.E [R8.64], R11 ;  /* 0x0000000b0800c986 */ /* 0x0005e8000c10190a */
[----:B------:R2:W-:Y:S01]  /*9440*/  @!P3 STG.E [R4.64], R7 ;  /* 0x000000070400b986 */ /* 0x0005e2000c10190a */
[----:B------:R-:W-:Y:S05]  /*9450*/  @P6 EXIT ;  /* 0x000000000000694d */ /* 0x000fea0003800000 */
[----:B------:R-:W-:Y:S02]  /*9460*/  IMAD R6, R15, R6, RZ ;  /* 0x000000060f067224 */ /* 0x000fe400078e02ff */
[----:B--2---:R-:W-:-:S03]  /*9470*/  IMAD.MOV.U32 R5, RZ, RZ, 0x7f800000 ;  /* 0x7f800000ff057424 */ /* 0x004fc600078e00ff */
[----:B------:R-:W-:-:S04]  /*9480*/  IADD3 R3, P0, R6, R3, RZ ;  /* 0x0000000306037210 */ /* 0x000fc80007f1e0ff */
[----:B------:R-:W-:Y:S02]  /*9490*/  LEA.HI.X.SX32 R6, R6, R10, 0x1, P0 ;  /* 0x0000000a06067211 */ /* 0x000fe400000f0eff */
[----:B------:R-:W-:-:S04]  /*94a0*/  LEA R2, P0, R3, c[0x0][0x200], 0x2 ;  /* 0x0000800003027a11 */ /* 0x000fc800078010ff */
[----:B------:R-:W-:-:S05]  /*94b0*/  LEA.HI.X R3, R3, c[0x0][0x204], R6, 0x2, P0 ;  /* 0x0000810003037a11 */ /* 0x000fca00000f1406 */
[----:B------:R-:W-:Y:S01]  /*94c0*/  STG.E [R2.64], R5 ;  /* 0x0000000502007986 */ /* 0x000fe2000c10190a */
[----:B------:R-:W-:Y:S05]  /*94d0*/  EXIT ;  /* 0x000000000000794d */ /* 0x000fea0003800000 */
.L_x_98:
        /* <DEDUP_REMOVED lines=10> */
.L_x_1276:


//--------------------- .text._ZN5flash16flash_fwd_kernelI23Flash_fwd_kernel_traitsILi192ELi128ELi64ELi8ELb0ELb0EN7cutlass6half_tE19Flash_kernel_traitsILi192ELi128ELi64ELi8ES3_EELb0ELb0ELb0ELb0ELb0ELb0ELb1ELb0EEEvNS_16Flash_fwd_paramsE --------------------------
	.section	.text._ZN5flash16flash_fwd_kernelI23Flash_fwd_kernel_traitsILi192ELi128ELi64ELi8ELb0ELb0EN7cutlass6half_tE19Flash_kernel_traitsILi192ELi128ELi64ELi8ES3_EELb0ELb0ELb0ELb0ELb0ELb0ELb1ELb0EEEvNS_16Flash_fwd_paramsE,"ax",@progbits
	.sectioninfo	@"SHI_REGISTERS=255"
	.align	128
        .global         _ZN5flash16flash_fwd_kernelI23Flash_fwd_kernel_traitsILi192ELi128ELi64ELi8ELb0ELb0EN7cutlass6half_tE19Flash_kernel_traitsILi192ELi128ELi64ELi8ES3_EELb0ELb0ELb0ELb0ELb0ELb0ELb1ELb0EEEvNS_16Flash_fwd_paramsE
        .type           _ZN5flash16flash_fwd_kernelI23Flash_fwd_kernel_traitsILi192ELi128ELi64ELi8ELb0ELb0EN7cutlass6half_tE19Flash_kernel_traitsILi192ELi128ELi64ELi8ES3_EELb0ELb0ELb0ELb0ELb0ELb0ELb1ELb0EEEvNS_16Flash_fwd_paramsE,@function
        .size           _ZN5flash16flash_fwd_kernelI23Flash_fwd_kernel_traitsILi192ELi128ELi64ELi8ELb0ELb0EN7cutlass6half_tE19Flash_kernel_traitsILi192ELi128ELi64ELi8ES3_EELb0ELb0ELb0ELb0ELb0ELb0ELb1ELb0EEEvNS_16Flash_fwd_paramsE,(.L_x_1277 - _ZN5flash16flash_fwd_kernelI23Flash_fwd_kernel_traitsILi192ELi128ELi64ELi8ELb0ELb0EN7cutlass6half_tE19Flash_kernel_traitsILi192ELi128ELi64ELi8ES3_EELb0ELb0ELb0ELb0ELb0ELb0ELb1ELb0EEEvNS_16Flash_fwd_paramsE)
        .other          _ZN5flash16flash_fwd_kernelI23Flash_fwd_kernel_traitsILi192ELi128ELi64ELi8ELb0ELb0EN7cutlass6half_tE19Flash_kernel_traitsILi192ELi128ELi64ELi8ES3_EELb0ELb0ELb0ELb0ELb0ELb0ELb1ELb0EEEvNS_16Flash_fwd_paramsE,@"STO_CUDA_ENTRY STV_DEFAULT"
_ZN5flash16flash_fwd_kernelI23Flash_fwd_kernel_traitsILi192ELi128ELi64ELi8ELb0ELb0EN7cutlass6half_tE19Flash_kernel_traitsILi192ELi128ELi64ELi8ES3_EELb0ELb0ELb0ELb0ELb0ELb0ELb1ELb0EEEvNS_16Flash_fwd_paramsE:
.text._ZN5flash16flash_fwd_kernelI23Flash_fwd_kernel_traitsILi192ELi128ELi64ELi8ELb0ELb0EN7cutlass6half_tE19Flash_kernel_traitsILi192ELi128ELi64ELi8ES3_EELb0ELb0ELb0ELb0ELb0ELb0ELb1ELb0EEEvNS_16Flash_fwd_paramsE:
        /* <DEDUP_REMOVED lines=34> */
.L_x_99:
[----:B-1-34-:R-:W-:Y:S02]  /*0220*/  MOV R5, c[0x0][0x218] ;  /* 0x0000860000057a02 */ /* 0x01afe40000000f00 */
.L_x_100:
        /* <DEDUP_REMOVED lines=41> */
.L_x_102:
        /* <DEDUP_REMOVED lines=39> */
.L_x_103:
        /* <DEDUP_REMOVED lines=104> */
.L_x_105:
[----:B------:R-:W-:Y:S05]  /*0db0*/  BSYNC B0 ;  /* 0x0000000000007941 */ /* 0x000fea0003800000 */
.L_x_104:
        /* <DEDUP_REMOVED lines=37> */
.L_x_107:
[----:B------:R-:W-:Y:S05]  /*1010*/  BSYNC B0 ;  /* 0x0000000000007941 */ /* 0x000fea0003800000 */
.L_x_106:
        /* <DEDUP_REMOVED lines=37> */
.L_x_109:
[----:B------:R-:W-:Y:S05]  /*1270*/  BSYNC B0 ;  /* 0x0000000000007941 */ /* 0x000fea0003800000 */
.L_x_108:
        /* <DEDUP_REMOVED lines=40> */
.L_x_111:
[----:B------:R-:W-:Y:S05]  /*1500*/  BSYNC B0 ;  /* 0x0000000000007941 */ /* 0x000fea0003800000 */
.L_x_110:
        /* <DEDUP_REMOVED lines=36> */
.L_x_113:
[----:B------:R-:W-:Y:S05]  /*1750*/  BSYNC B0 ;  /* 0x0000000000007941 */ /* 0x000fea0003800000 */
.L_x_112:
        /* <DEDUP_REMOVED lines=34> */
.L_x_115:
[----:B------:R-:W-:Y:S05]  /*1980*/  BSYNC B0 ;  /* 0x0000000000007941 */ /* 0x000fea0003800000 */
.L_x_114:
        /* <DEDUP_REMOVED lines=40> */
.L_x_117:
[----:B------:R-:W-:Y:S05]  /*1c10*/  BSYNC B0 ;  /* 0x0000000000007941 */ /* 0x000fea0003800000 */
.L_x_116:
        /* <DEDUP_REMOVED lines=37> */
.L_x_119:
[----:B------:R-:W-:Y:S05]  /*1e70*/  BSYNC B0 ;  /* 0x0000000000007941 */ /* 0x000fea0003800000 */
.L_x_118:
        /* <DEDUP_REMOVED lines=15> */
[----:B------:R-:W-:Y:S01]  /*1f70*/  LDSM.16.M88.4 R36, [R204] ;  /* 0x00000000cc24783b */ /* 0x000fe20000000200 */
[----:B------:R-:W-:-:S02]  /*1f80*/  LOP3.LUT R4, R4, 0x6, RZ, 0xc0, !PT ;  /* 0x0000000604047812 */ /* 0x000fc400078ec0ff */
[----:B------:R-:W-:Y:S01]  /*1f90*/  IMAD R205, R205, 0x200, R8 ;  /* 0x00000200cdcd7824 */ /* 0x000fe200078e0208 */
[----:B------:R-:W-:Y:S03]  /*1fa0*/  LDSM.16.M88.4 R72, [R202] ;  /* 0x00000000ca48783b */ /* 0x000fe60000000200 */
[----:B------:R-:W-:Y:S01]  /*1fb0*/  IMAD.SHL.U32 R205, R205, 0x2, RZ ;  /* 0x00000002cdcd7824 */ /* 0x000fe200078e00ff */
[----:B------:R-:W-:Y:S04]  /*1fc0*/  LDSM.16.M88.4 R84, [R202+0x4000] ;  /* 0x00400000ca54783b */ /* 0x000fe80000000200 */
[----:B------:R-:W4:Y:S01]  /*1fd0*/  LDSM.16.M88.4 R20, [R205+0xc000] ;  /* 0x00c00000cd14783b */ /* 0x000f220000000200 */
[----:B------:R-:W-:-:S02]  /*1fe0*/  IADD3 R2, R205, 0xc000, RZ ;  /* 0x0000c000cd027810 */ /* 0x000fc40007ffe0ff */
[----:B------:R-:W-:Y:S01]  /*1ff0*/  IADD3 R203, R205, 0xc020, RZ ;  /* 0x0000c020cdcb7810 */ /* 0x000fe20007ffe0ff */
[----:B------:R-:W5:Y:S01]  /*2000*/  LDSM.16.M88.4 R44, [R205+0xc800] ;  /* 0x00c80000cd2c783b */ /* 0x000f620000000200 */
[----:B------:R-:W-:Y:S01]  /*2010*/  @P1 IADD3 R203, R2, -0x20, RZ ;  /* 0xffffffe002cb1810 */ /* 0x000fe20007ffe0ff */
[----:B------:R-:W-:Y:S02]  /*2020*/  IMAD.MOV.U32 R2, RZ, RZ, 0x40 ;  /* 0x00000040ff027424 */ /* 0x000fe400078e00ff */
[----:B------:R-:W-:Y:S01]  /*2030*/  LDSM.16.M88.4 R56, [R205+0xd000] ;  /* 0x00d00000cd38783b */ /* 0x000fe20000000200 */
[C---:B------:R-:W-:Y:S02]  /*2040*/  IADD3 R195, R203.reuse, 0x800, RZ ;  /* 0x00000800cbc37810 */ /* 0x040fe40007ffe0ff */
[----:B------:R-:W-:Y:S01]  /*2050*/  SEL R2, R2, 0xffffffc0, !P2 ;  /* 0xffffffc002027807 */ /* 0x000fe20005000000 */
[----:B--2---:R-:W2:Y:S01]  /*2060*/  LDSM.16.M88.4 R16, [R203] ;  /* 0x00000000cb10783b */ /* 0x004ea20000000200 */
[----:B------:R-:W-:-:S02]  /*2070*/  IADD3 R194, R203, 0x1000, RZ ;  /* 0x00001000cbc27810 */ /* 0x000fc40007ffe0ff */
[----:B------:R-:W-:Y:S01]  /*2080*/  IADD3 R193, R203, 0x1800, RZ ;  /* 0x00001800cbc17810 */ /* 0x000fe20007ffe0ff */
[----:B------:R-:W1:Y:S01]  /*2090*/  LDSM.16.M88.4 R28, [R205+0xd800] ;  /* 0x00d80000cd1c783b */ /* 0x000e620000000200 */
[----:B------:R-:W-:Y:S01]  /*20a0*/  IMAD.IADD R199, R205, 0x1, R2 ;  /* 0x00000001cdc77824 */ /* 0x000fe200078e0202 */
[C---:B------:R-:W-:Y:S01]  /*20b0*/  IADD3 R191, R203.reuse, 0x2000, RZ ;  /* 0x00002000cbbf7810 */ /* 0x040fe20007ffe0ff */
[----:B------:R-:W-:Y:S01]  /*20c0*/  IMAD.IADD R192, R2, 0x1, R203 ;  /* 0x0000000102c07824 */ /* 0x000fe200078e02cb */
[----:B------:R-:W-:Y:S01]  /*20d0*/  LDSM.16.M88.4 R52, [R203+0x800] ;  /* 0x00080000cb34783b */ /* 0x000fe20000000200 */
[C---:B------:R-:W-:Y:S02]  /*20e0*/  IADD3 R190, R203.reuse, 0x2800, RZ ;  /* 0x00002800cbbe7810 */ /* 0x040fe40007ffe0ff */
[C---:B------:R-:W-:Y:S01]  /*20f0*/  IADD3 R189, R203.reuse, 0x3000, RZ ;  /* 0x00003000cbbd7810 */ /* 0x040fe20007ffe0ff */
[----:B------:R-:W3:Y:S01]  /*2100*/  LDSM.16.M88.4 R24, [R199+0xc000] ;  /* 0x00c00000c718783b */ /* 0x000ee20000000200 */
[----:B------:R-:W-:-:S02]  /*2110*/  IADD3 R188, R203, 0x3800, RZ ;  /* 0x00003800cbbc7810 */ /* 0x000fc40007ffe0ff */
[C---:B------:R-:W-:Y:S01]  /*2120*/  IADD3 R187, R203.reuse, 0x4000, RZ ;  /* 0x00004000cbbb7810 */ /* 0x040fe20007ffe0ff */
[----:B------:R-:W1:Y:S01]  /*2130*/  LDSM.16.M88.4 R48, [R203+0x1000] ;  /* 0x00100000cb30783b */ /* 0x000e620000000200 */
[C---:B------:R-:W-:Y:S02]  /*2140*/  IADD3 R186, R203.reuse, 0x4800, RZ ;  /* 0x00004800cbba7810 */ /* 0x040fe40007ffe0ff */
[C---:B------:R-:W-:Y:S01]  /*2150*/  IADD3 R185, R203.reuse, 0x5000, RZ ;  /* 0x00005000cbb97810 */ /* 0x040fe20007ffe0ff */
[----:B------:R-:W1:Y:S01]  /*2160*/  LDSM.16.M88.4 R40, [R203+0x1800] ;  /* 0x00180000cb28783b */ /* 0x000e620000000200 */
[----:B------:R-:W-:-:S03]  /*2170*/  IADD3 R184, R203, 0x5800, RZ ;  /* 0x00005800cbb87810 */ /* 0x000fc60007ffe0ff */
[----:B------:R-:W-:Y:S01]  /*2180*/  LDSM.16.M88.4 R80, [R199+0xc800] ;  /* 0x00c80000c750783b */ /* 0x000fe20000000200 */
[C---:B----4-:R-:W-:Y:S03]  /*2190*/  HMMA.16816.F32 R8, R12.reuse, R20, RZ ;  /* 0x000000140c08723c */ /* 0x050fe600000018ff */
[----:B------:R-:W-:Y:S04]  /*21a0*/  LDSM.16.M88.4 R68, [R199+0xd000] ;  /* 0x00d00000c744783b */ /* 0x000fe80000000200 */
[----:B------:R-:W-:Y:S01]  /*21b0*/  LDSM.16.M88.4 R64, [R199+0xd800] ;  /* 0x00d80000c740783b */ /* 0x000fe20000000200 */
[C---:B------:R-:W-:Y:S03]  /*21c0*/  HMMA.16816.F32 R20, R12.reuse, R22, RZ ;  /* 0x000000160c14723c */ /* 0x040fe600000018ff */
[----:B------:R-:W-:Y:S04]  /*21d0*/  LDSM.16.M88.4 R92, [R205+0x10800] ;  /* 0x01080000cd5c783b */ /* 0x000fe80000000200 */
[----:B------:R-:W-:Y:S01]  /*21e0*/  LDSM.16.M88.4 R88, [R199+0x10000] ;  /* 0x01000000c758783b */ /* 0x000fe20000000200 */
[----:B-----5:R-:W-:Y:S08]  /*21f0*/  HMMA.16816.F32 R32, R12, R44, RZ ;  /* 0x0000002c0c20723c */ /* 0x020ff000000018ff */
[----:B--2---:R-:W-:Y:S08]  /*2200*/  HMMA.16816.F32 R8, R36, R16, R8 ;  /* 0x000000102408723c */ /* 0x004ff00000001808 */
[C---:B------:R-:W-:Y:S08]  /*2210*/  HMMA.16816.F32 R60, R12.reuse, R56, RZ ;  /* 0x000000380c3c723c */ /* 0x040ff000000018ff */
[C---:B------:R-:W-:Y:S08]  /*2220*/  HMMA.16816.F32 R44, R12.reuse, R46, RZ ;  /* 0x0000002e0c2c723c */ /* 0x040ff000000018ff */
[C---:B------:R-:W-:Y:S08]  /*2230*/  HMMA.16816.F32 R56, R12.reuse, R58, RZ ;  /* 0x0000003a0c38723c */ /* 0x040ff000000018ff */
[----:B-1----:R-:W-:Y:S08]  /*2240*/  HMMA.16816.F32 R76, R12, R28, RZ ;  /* 0x0000001c0c4c723c */ /* 0x002ff000000018ff */
[----:B------:R-:W-:Y:S01]  /*2250*/  HMMA.16816.F32 R20, R36, R18, R20 ;  /* 0x000000122414723c */ /* 0x000fe20000001814 */
[----:B------:R-:W-:Y:S07]  /*2260*/  LDSM.16.M88.4 R16, [R192] ;  /* 0x00000000c010783b */ /* 0x000fee0000000200 */
[----:B------:R-:W-:Y:S01]  /*2270*/  HMMA.16816.F32 R12, R12, R30, RZ ;  /* 0x0000001e0c0c723c */ /* 0x000fe200000018ff */
[----:B------:R-:W1:Y:S07]  /*2280*/  LDSM.16.M88.4 R28, [R201] ;  /* 0x00000000c91c783b */ /* 0x000e6e0000000200 */
[----:B---3--:R-:W-:Y:S08]  /*2290*/  HMMA.16816.F32 R8, R72, R24, R8 ;  /* 0x000000184808723c */ /* 0x008ff00000001808 */
        /* <DEDUP_REMOVED lines=110> */
[----:B------:R-:W2:Y:S05]  /*2980*/  MUFU.TANH R64, R64 ;  /* 0x0000004000407308 */ /* 0x000eaa0000002400 */
[----:B-1----:R-:W-:Y:S03]  /*2990*/  HMMA.16816.F32 R76, R68, R36, R76 ;  /* 0x00000024444c723c */ /* 0x002fe6000000184c */
[----:B------:R-:W-:Y:S04]  /*29a0*/  MUFU.TANH R65, R65 ;  /* 0x0000004100417308 */ /* 0x000fe80000002400 */
[----:B------:R-:W-:Y:S01]  /*29b0*/  FMUL.FTZ R36, R22, c[0x0][0x2ec] ;  /* 0x0000bb0016247a20 */ /* 0x000fe20000410000 */
[----:B------:R-:W-:Y:S05]  /*29c0*/  HMMA.16816.F32 R56, R52, R50, R56 ;  /* 0x000000323438723c */ /* 0x000fea0000001838 */
[----:B------:R-:W1:Y:S02]  /*29d0*/  MUFU.TANH R36, R36 ;  /* 0x0000002400247308 */ /* 0x000e640000002400 */
[----:B------:R-:W-:Y:S01]  /*29e0*/  FMUL.FTZ R50, R21, c[0x0][0x2ec] ;  /* 0x0000bb0015327a20 */ /* 0x000fe20000410000 */
[----:B----4-:R-:W-:Y:S05]  /*29f0*/  HMMA.16816.F32 R60, R28, R12, R60 ;  /* 0x0000000c1c3c723c */ /* 0x010fea000000183c */
[----:B------:R-:W-:Y:S02]  /*2a00*/  MUFU.TANH R50, R50 ;  /* 0x0000003200327308 */ /* 0x000fe40000002400 */
[----:B------:R-:W-:Y:S01]  /*2a10*/  FMUL.FTZ R12, R23, c[0x0][0x2ec] ;  /* 0x0000bb00170c7a20 */ /* 0x000fe20000410000 */
[----:B-----5:R-:W-:Y:S01]  /*2a20*/  HMMA.16816.F32 R32, R16, R72, R32 ;  /* 0x000000481020723c */ /* 0x020fe20000001820 */
[----:B------:R-:W3:Y:S04]  /*2a30*/  LDSM.16.M88.4 R20, [R203+0x5800] ;  /* 0x00580000cb14783b */ /* 0x000ee80000000200 */
[----:B------:R-:W-:Y:S03]  /*2a40*/  MUFU.TANH R12, R12 ;  /* 0x0000000c000c7308 */ /* 0x000fe60000002400 */
        /* <DEDUP_REMOVED lines=9> */
[----:B------:R-:W4:Y:S01]  /*2ae0*/  LDSM.16.M88.4 R32, [R199+0x11800] ;  /* 0x01180000c720783b */ /* 0x000f220000000200 */
[----:B------:R-:W-:Y:S03]  /*2af0*/  HMMA.16816.F32 R80, R52, R10, R80 ;  /* 0x0000000a3450723c */ /* 0x000fe60000001850 */
[----:B------:R-:W5:Y:S01]  /*2b00*/  LDSM.16.M88.4 R8, [R192+0x5800] ;  /* 0x00580000c008783b */ /* 0x000f620000000200 */
[----:B------:R-:W-:-:S04]  /*2b10*/  DEPBAR.LE SB0, 0x0 ;  /* 0x000080000000791a */ /* 0x000fc80000000000 */
[C---:B---3--:R-:W-:Y:S01]  /*2b20*/  HMMA.16816.F32 R76, R40.reuse, R20, R76 ;  /* 0x00000014284c723c */ /* 0x048fe2000000184c */
[----:B------:R-:W3:Y:S07]  /*2b30*/  MUFU.TANH R51, R51 ;  /* 0x0000003300337308 */ /* 0x000eee0000002400 */
[C---:B------:R-:W-:Y:S01]  /*2b40*/  HMMA.16816.F32 R56, R40.reuse, R90, R56 ;  /* 0x0000005a2838723c */ /* 0x040fe20000001838 */
[----:B------:R-:W-:Y:S07]  /*2b50*/  MUFU.TANH R37, R37 ;  /* 0x0000002500257308 */ /* 0x000fee0000002400 */
[----:B------:R-:W-:Y:S01]  /*2b60*/  HMMA.16816.F32 R80, R40, R22, R80 ;  /* 0x000000162850723c */ /* 0x000fe20000001850 */
[----:B------:R-:W1:Y:S06]  /*2b70*/  MUFU.TANH R38, R38 ;  /* 0x0000002600267308 */ /* 0x000e6c0000002400 */
[----:B------:R-:W-:Y:S01]  /*2b80*/  IMAD R23, R3, 0x40, R4 ;  /* 0x0000004003177824 */ /* 0x000fe200078e0204 */
[----:B------:R-:W-:Y:S04]  /*2b90*/  HMMA.16816.F32 R44, R16, R74, R44 ;  /* 0x0000004a102c723c */ /* 0x000fe8000000182c */
[----:B------:R-:W-:-:S02]  /*2ba0*/  IADD3 R3, R23, 0x1, RZ ;  /* 0x0000000117037810 */ /* 0x000fc40007ffe0ff */
[-C--:B------:R-:W-:Y:S02]  /*2bb0*/  ISETP.GE.AND P1, PT, R23, R6.reuse, PT ;  /* 0x000000061700720c */ /* 0x080fe40003f26270 */
[C---:B----4-:R-:W-:Y:S01]  /*2bc0*/  HMMA.16816.F32 R76, R28.reuse, R32, R76 ;  /* 0x000000201c4c723c */ /* 0x050fe2000000184c */
[-C--:B------:R-:W-:Y:S02]  /*2bd0*/  ISETP.GE.AND P5, PT, R3, R6.reuse, PT ;  /* 0x000000060300720c */ /* 0x080fe40003fa6270 */
[----:B------:R-:W-:Y:S02]  /*2be0*/  IADD3 R3, R23, 0x8, RZ ;  /* 0x0000000817037810 */ /* 0x000fe40007ffe0ff */
[----:B------:R-:W-:Y:S02]  /*2bf0*/  FSEL R49, R49, -INF , !P1 ;  /* 0xff80000031317808 */ /* 0x000fe40004800000 */
[----:B------:R-:W-:Y:S01]  /*2c00*/  ISETP.GE.AND P0, PT, R3, R6, PT ;  /* 0x000000060300720c */ /* 0x000fe20003f06270 */
[----:B------:R-:W-:Y:S01]  /*2c10*/  HMMA.16816.F32 R56, R28, R14, R56 ;  /* 0x0000000e1c38723c */ /* 0x000fe20000001838 */
[----:B------:R-:W-:-:S02]  /*2c20*/  IADD3 R3, R23, 0x10, RZ ;  /* 0x0000001017037810 */ /* 0x000fc40007ffe0ff */
[----:B--2---:R-:W-:Y:S02]  /*2c30*/  FSEL R64, R64, -INF , !P5 ;  /* 0xff80000040407808 */ /* 0x004fe40006800000 */
[-C--:B------:R-:W-:Y:S02]  /*2c40*/  ISETP.GE.AND P4, PT, R3, R6.reuse, PT ;  /* 0x000000060300720c */ /* 0x080fe40003f86270 */
[----:B------:R-:W-:Y:S01]  /*2c50*/  IADD3 R3, R23, 0x18, RZ ;  /* 0x0000001817037810 */ /* 0x000fe20007ffe0ff */
[----:B------:R-:W-:Y:S01]  /*2c60*/  HMMA.16816.F32 R80, R28, R34, R80 ;  /* 0x000000221c50723c */ /* 0x000fe20000001850 */
[----:B------:R-:W-:Y:S01]  /*2c70*/  FSEL R48, R48, -INF , !P5 ;  /* 0xff80000030307808 */ /* 0x000fe20006800000 */
[----:B------:R-:W-:Y:S01]  /*2c80*/  FMUL.FTZ R20, R46, c[0x0][0x2ec] ;  /* 0x0000bb002e147a20 */ /* 0x000fe20000410000 */
[----:B------:R-:W-:Y:S01]  /*2c90*/  ISETP.GE.AND P2, PT, R3, R6, PT ;  /* 0x000000060300720c */ /* 0x000fe20003f46270 */
[----:B------:R-:W-:Y:S01]  /*2ca0*/  FMUL.FTZ R21, R47, c[0x0][0x2ec] ;  /* 0x0000bb002f157a20 */ /* 0x000fe20000410000 */
[----:B------:R-:W-:-:S02]  /*2cb0*/  FSEL R3, R2, -INF , !P1 ;  /* 0xff80000002037808 */ /* 0x000fc40004800000 */
[----:B-1----:R-:W-:Y:S01]  /*2cc0*/  FSEL R36, R36, -INF , !P0 ;  /* 0xff80000024247808 */ /* 0x002fe20004000000 */
[C---:B------:R-:W-:Y:S01]  /*2cd0*/  HMMA.16816.F32 R60, R16.reuse, R24, R60 ;  /* 0x00000018103c723c */ /* 0x040fe2000000183c */
[----:B------:R-:W-:Y:S01]  /*2ce0*/  FSEL R65, R65, -INF , !P0 ;  /* 0xff80000041417808 */ /* 0x000fe20004000000 */
[----:B------:R-:W-:Y:S01]  /*2cf0*/  MUFU.TANH R20, R20 ;  /* 0x0000001400147308 */ /* 0x000fe20000002400 */
[----:B---3--:R-:W-:Y:S02]  /*2d00*/  FSEL R14, R51, -INF , !P4 ;  /* 0xff800000330e7808 */ /* 0x008fe40006000000 */
[----:B------:R-:W-:Y:S02]  /*2d10*/  FSEL R15, R13, -INF , !P4 ;  /* 0xff8000000d0f7808 */ /* 0x000fe40006000000 */
[----:B------:R-:W-:Y:S01]  /*2d20*/  FMUL.FTZ R24, R44, c[0x0][0x2ec] ;  /* 0x0000bb002c187a20 */ /* 0x000fe20000410000 */
[C---:B-----5:R-:W-:Y:S01]  /*2d30*/  HMMA.16816.F32 R76, R16.reuse, R8, R76 ;  /* 0x00000008104c723c */ /* 0x060fe2000000184c */
[----:B------:R-:W-:Y:S01]  /*2d40*/  FMUL.FTZ R25, R45, c[0x0][0x2ec] ;  /* 0x0000bb002d197a20 */ /* 0x000fe20000410000 */
[----:B------:R-:W-:Y:S05]  /*2d50*/  MUFU.TANH R21, R21 ;  /* 0x0000001500157308 */ /* 0x000fea0000002400 */
[----:B------:R-:W-:Y:S01]  /*2d60*/  IADD3 R9, R23, 0x9, RZ ;  /* 0x0000000917097810 */ /* 0x000fe20007ffe0ff */
[----:B------:R-:W-:Y:S02]  /*2d70*/  HMMA.16816.F32 R56, R16, R26, R56 ;  /* 0x0000001a1038723c */ /* 0x000fe40000001838 */
[----:B------:R-:W-:Y:S01]  /*2d80*/  MUFU.TANH R24, R24 ;  /* 0x0000001800187308 */ /* 0x000fe20000002400 */
[----:B------:R-:W-:-:S02]  /*2d90*/  ISETP.GE.AND P6, PT, R9, R6, PT ;  /* 0x000000060900720c */ /* 0x000fc40003fc6270 */
[----:B------:R-:W-:Y:S02]  /*2da0*/  IADD3 R9, R23, 0x11, RZ ;  /* 0x0000001117097810 */ /* 0x000fe40007ffe0ff */
[----:B------:R-:W-:Y:S01]  /*2db0*/  FSEL R2, R12, -INF , !P6 ;  /* 0xff8000000c027808 */ /* 0x000fe20007000000 */
[----:B------:R-:W-:Y:S01]  /*2dc0*/  HMMA.16816.F32 R80, R16, R10, R80 ;  /* 0x0000000a1050723c */ /* 0x000fe20000001850 */
        /* <DEDUP_REMOVED lines=13> */
[-C--:B------:R-:W-:Y:S01]  /*2ea0*/  ISETP.GE.AND P5, PT, R9, R6.reuse, PT ;  /* 0x000000060900720c */ /* 0x080fe20003fa6270 */
[----:B------:R-:W-:Y:S01]  /*2eb0*/  FMUL.FTZ R78, R78, c[0x0][0x2ec] ;  /* 0x0000bb004e4e7a20 */ /* 0x000fe20000410000 */
[----:B------:R-:W-:Y:S01]  /*2ec0*/  IADD3 R9, R23, 0x21, RZ ;  /* 0x0000002117097810 */ /* 0x000fe20007ffe0ff */
[----:B------:R-:W-:Y:S01]  /*2ed0*/  FMUL.FTZ R56, R56, c[0x0][0x2ec] ;  /* 0x0000bb0038387a20 */ /* 0x000fe20000410000 */
[----:B------:R-:W-:Y:S01]  /*2ee0*/  FSEL R12, R38, -INF , !P3 ;  /* 0xff800000260c7808 */ /* 0x000fe20005800000 */
[----:B------:R-:W-:Y:S01]  /*2ef0*/  FMUL.FTZ R57, R57, c[0x0][0x2ec] ;  /* 0x0000bb0039397a20 */ /* 0x000fe20000410000 */
[-C--:B------:R-:W-:Y:S01]  /*2f00*/  ISETP.GE.AND P0, PT, R9, R6.reuse, PT ;  /* 0x000000060900720c */ /* 0x080fe20003f06270 */
[----:B------:R-:W2:Y:S01]  /*2f10*/  MUFU.TANH R160, R62 ;  /* 0x0000003e00a07308 */ /* 0x000ea20000002400 */
[----:B------:R-:W-:Y:S01]  /*2f20*/  IADD3 R9, R23, 0x28, RZ ;  /* 0x0000002817097810 */ /* 0x000fe20007ffe0ff */
[----:B------:R-:W-:Y:S01]  /*2f30*/  FMUL.FTZ R58, R58, c[0x0][0x2ec] ;  /* 0x0000bb003a3a7a20 */ /* 0x000fe20000410000 */
[----:B------:R-:W-:Y:S01]  /*2f40*/  FSEL R13, R37, -INF , !P3 ;  /* 0xff800000250d7808 */ /* 0x000fe20005800000 */
[----:B------:R-:W-:Y:S01]  /*2f50*/  FMUL.FTZ R59, R59, c[0x0][0x2ec] ;  /* 0x0000bb003b3b7a20 */ /* 0x000fe20000410000 */
[-C--:B------:R-:W-:Y:S01]  /*2f60*/  ISETP.GE.AND P6, PT, R9, R6.reuse, PT ;  /* 0x000000060900720c */ /* 0x080fe20003fc6270 */
[----:B------:R-:W-:Y:S01]  /*2f70*/  FMUL.FTZ R79, R79, c[0x0][0x2ec] ;  /* 0x0000bb004f4f7a20 */ /* 0x000fe20000410000 */
[----:B------:R-:W-:Y:S01]  /*2f80*/  IADD3 R9, R23, 0x29, RZ ;  /* 0x0000002917097810 */ /* 0x000fe20007ffe0ff */
[----:B------:R-:W-:Y:S01]  /*2f90*/  MUFU.TANH R159, R61 ;  /* 0x0000003d009f7308 */ /* 0x000fe20000002400 */
[----:B------:R-:W-:Y:S01]  /*2fa0*/  FMUL.FTZ R80, R80, c[0x0][0x2ec] ;  /* 0x0000bb0050507a20 */ /* 0x000fe20000410000 */
[----:B-1----:R-:W-:Y:S01]  /*2fb0*/  FSEL R167, R167, -INF , !P5 ;  /* 0xff800000a7a77808 */ /* 0x002fe20006800000 */
[----:B------:R-:W-:Y:S01]  /*2fc0*/  FMUL.FTZ R82, R82, c[0x0][0x2ec] ;  /* 0x0000bb0052527a20 */ /* 0x000fe20000410000 */
[----:B------:R-:W-:Y:S01]  /*2fd0*/  ISETP.GE.AND P4, PT, R9, R6, PT ;  /* 0x000000060900720c */ /* 0x000fe20003f86270 */
[----:B------:R-:W-:Y:S01]  /*2fe0*/  FMUL.FTZ R81, R81, c[0x0][0x2ec] ;  /* 0x0000bb0051517a20 */ /* 0x000fe20000410000 */
[----:B------:R-:W-:Y:S01]  /*2ff0*/  IADD3 R9, R23, 0x30, RZ ;  /* 0x0000003017097810 */ /* 0x000fe20007ffe0ff */
[----:B------:R-:W-:Y:S01]  /*3000*/  FMUL.FTZ R83, R83, c[0x0][0x2ec] ;  /* 0x0000bb0053537a20 */ /* 0x000fe20000410000 */
[----:B------:R-:W1:Y:S01]  /*3010*/  MUFU.TANH R170, R63 ;  /* 0x0000003f00aa7308 */ /* 0x000e620000002400 */
[----:B--2---:R-:W-:-:S02]  /*3020*/  FSEL R160, R160, -INF , !P5 ;  /* 0xff800000a0a07808 */ /* 0x004fc40006800000 */
[----:B------:R-:W-:Y:S02]  /*3030*/  ISETP.GE.AND P5, PT, R6, 0x41, PT ;  /* 0x000000410600780c */ /* 0x000fe40003fa6270 */
[----:B------:R-:W-:Y:S02]  /*3040*/  ISETP.GE.AND P3, PT, R9, R6, PT ;  /* 0x000000060900720c */ /* 0x000fe40003f66270 */
[C---:B------:R-:W-:Y:S01]  /*3050*/  IADD3 R9, R23.reuse, 0x31, RZ ;  /* 0x0000003117097810 */ /* 0x040fe20007ffe0ff */
[----:B------:R-:W2:Y:S01]  /*3060*/  MUFU.TANH R165, R56 ;  /* 0x0000003800a57308 */ /* 0x000ea20000002400 */
[C---:B------:R-:W-:Y:S02]  /*3070*/  IADD3 R19, R23.reuse, 0x38, RZ ;  /* 0x0000003817137810 */ /* 0x040fe40007ffe0ff */
[----:B------:R-:W-:Y:S02]  /*3080*/  IADD3 R23, R23, 0x39, RZ ;  /* 0x0000003917177810 */ /* 0x000fe40007ffe0ff */
[----:B------:R-:W-:-:S02]  /*3090*/  FSEL R10, R20, -INF , !P2 ;  /* 0xff800000140a7808 */ /* 0x000fc40005000000 */
[----:B------:R-:W-:Y:S01]  /*30a0*/  FSEL R11, R24, -INF , !P2 ;  /* 0xff800000180b7808 */ /* 0x000fe20005000000 */
[----:B------:R-:W3:Y:S01]  /*30b0*/  MUFU.TANH R161, R57 ;  /* 0x0000003900a17308 */ /* 0x000ee20000002400 */
[----:B------:R-:W-:Y:S02]  /*30c0*/  ISETP.GE.AND P2, PT, R9, R6, PT ;  /* 0x000000060900720c */ /* 0x000fe40003f46270 */
[----:B------:R-:W-:Y:S02]  /*30d0*/  FSEL R8, R21, -INF , !P1 ;  /* 0xff80000015087808 */ /* 0x000fe40004800000 */
[----:B------:R-:W-:Y:S02]  /*30e0*/  FSEL R9, R25, -INF , !P1 ;  /* 0xff80000019097808 */ /* 0x000fe40004800000 */
[----:B-1----:R-:W-:Y:S01]  /*30f0*/  FSEL R170, R170, -INF , !P0 ;  /* 0xff800000aaaa7808 */ /* 0x002fe20004000000 */
[----:B------:R-:W1:Y:S01]  /*3100*/  MUFU.TANH R162, R58 ;  /* 0x0000003a00a27308 */ /* 0x000e620000002400 */
[----:B------:R-:W-:-:S02]  /*3110*/  FSEL R159, R159, -INF , !P0 ;  /* 0xff8000009f9f7808 */ /* 0x000fc40004000000 */
[-C--:B------:R-:W-:Y:S02]  /*3120*/  ISETP.GE.AND P1, PT, R19, R6.reuse, PT ;  /* 0x000000061300720c */ /* 0x080fe40003f26270 */
[----:B------:R-:W-:Y:S02]  /*3130*/  ISETP.GE.AND P0, PT, R23, R6, PT ;  /* 0x000000061700720c */ /* 0x000fe40003f06270 */
[----:B--2---:R-:W-:Y:S01]  /*3140*/  FSEL R165, R165, -INF , !P6 ;  /* 0xff800000a5a57808 */ /* 0x004fe20007000000 */
        /* <DEDUP_REMOVED lines=17> */
[----:B--2---:R-:W-:Y:S02]  /*3260*/  FSEL R140, R140, -INF , !P1 ;  /* 0xff8000008c8c7808 */ /* 0x004fe40004800000 */
[----:B---3--:R-:W-:Y:S02]  /*3270*/  FSEL R158, R158, -INF , !P0 ;  /* 0xff8000009e9e7808 */ /* 0x008fe40004000000 */
[----:B-1----:R-:W-:Y:S01]  /*3280*/  FSEL R141, R141, -INF , !P0 ;  /* 0xff8000008d8d7808 */ /* 0x002fe20004000000 */
        /* <DEDUP_REMOVED lines=57> */
.L_x_122:
[----:B------:R-:W-:Y:S05]  /*3620*/  BSYNC B0 ;  /* 0x0000000000007941 */ /* 0x000fea0003800000 */
.L_x_121:
[----:B------:R-:W0:Y:S02]  /*3630*/  LDGDEPBAR ;  /* 0x00000000000079af */ /* 0x000e240000000000 */
.L_x_120:
[----:B------:R-:W-:Y:S02]  /*3640*/  FMNMX.FTZ R16, R3, R48, !PT ;  /* 0x0000003003107209 */ /* 0x000fe40007810000 */
[----:B--2---:R-:W-:Y:S02]  /*3650*/  FMNMX.FTZ R19, R49, R64, !PT ;  /* 0x0000004031137209 */ /* 0x004fe40007810000 */
        /* <DEDUP_REMOVED lines=49> */
[C---:B------:R-:W-:Y:S01]  /*3970*/  FSETP.NEU.FTZ.AND P0, PT, R132.reuse, -INF , PT ;  /* 0xff8000008400780b */ /* 0x040fe20003f1d000 */
[----:B------:R-:W-:Y:S02]  /*3980*/  FMUL.FTZ R166, R132, c[0x0][0x23c] ;  /* 0x00008f0084a67a20 */ /* 0x000fe40000410000 */
[----:B------:R-:W-:Y:S03]  /*3990*/  LDSM.16.MT88.4 R20, [R200+0x12800] ;  /* 0x01280000c814783b */ /* 0x000fe60000004200 */
[----:B------:R-:W-:Y:S01]  /*39a0*/  FSEL R166, R166, RZ, P0 ;  /* 0x000000ffa6a67208 */ /* 0x000fe20000000000 */
[----:B------:R-:W-:Y:S04]  /*39b0*/  LDSM.16.MT88.4 R32, [R197+0x12800] ;  /* 0x01280000c520783b */ /* 0x000fe80000004200 */
[--C-:B------:R-:W-:Y:S01]  /*39c0*/  FFMA.FTZ R153, R3, c[0x0][0x23c], -R166.reuse ;  /* 0x00008f0003997a23 */ /* 0x100fe200000108a6 */
[----:B--2---:R-:W-:Y:S01]  /*39d0*/  FMNMX.FTZ R3, R19, R4, !PT ;  /* 0x0000000413037209 */ /* 0x004fe20007810000 */
[--C-:B------:R-:W-:Y:S01]  /*39e0*/  FFMA.FTZ R150, R48, c[0x0][0x23c], -R166.reuse ;  /* 0x00008f0030967a23 */ /* 0x100fe200000108a6 */
[----:B------:R-:W-:Y:S01]  /*39f0*/  LDSM.16.MT88.4 R4, [R196+0x16000] ;  /* 0x01600000c404783b */ /* 0x000fe20000004200 */
        /* <DEDUP_REMOVED lines=12> */
[--C-:B------:R-:W-:Y:S01]  /*3ac0*/  FFMA.FTZ R152, R49, c[0x0][0x23c], -R163.reuse ;  /* 0x00008f0031987a23 */ /* 0x100fe200000108a3 */
[----:B------:R-:W-:Y:S01]  /*3ad0*/  LDSM.16.MT88.4 R24, [R198+0x14800] ;  /* 0x01480000c618783b */ /* 0x000fe20000004200 */
[----:B------:R-:W-:-:S02]  /*3ae0*/  FFMA.FTZ R155, R64, c[0x0][0x23c], -R163 ;  /* 0x00008f00409b7a23 */ /* 0x000fc400000108a3 */
[--C-:B------:R-:W-:Y:S01]  /*3af0*/  FFMA.FTZ R157, R36, c[0x0][0x23c], -R163.reuse ;  /* 0x00008f00249d7a23 */ /* 0x100fe200000108a3 */
[----:B------:R-:W2:Y:S01]  /*3b00*/  LDSM.16.MT88.4 R48, [R198+0x14000] ;  /* 0x01400000c630783b */ /* 0x000ea20000004200 */
[--C-:B------:R-:W-:Y:S01]  /*3b10*/  FFMA.FTZ R148, R2, c[0x0][0x23c], -R163.reuse ;  /* 0x00008f0002947a23 */ /* 0x100fe200000108a3 */
[----:B------:R-:W-:Y:S01]  /*3b20*/  MUFU.EX2 R151, R151 ;  /* 0x0000009700977308 */ /* 0x000fe20000000800 */
[----:B------:R-:W-:Y:S01]  /*3b30*/  FFMA.FTZ R2, R9, c[0x0][0x23c], -R166 ;  /* 0x00008f0009027a23 */ /* 0x000fe200000108a6 */
[----:B------:R-:W4:Y:S01]  /*3b40*/  LDSM.16.MT88.4 R64, [R196+0x14000] ;  /* 0x01400000c440783b */ /* 0x000f220000004200 */
[--C-:B------:R-:W-:Y:S02]  /*3b50*/  FFMA.FTZ R135, R10, c[0x0][0x23c], -R163.reuse ;  /* 0x00008f000a877a23 */ /* 0x100fe400000108a3 */
[--C-:B------:R-:W-:Y:S02]  /*3b60*/  FFMA.FTZ R0, R8, c[0x0][0x23c], -R163.reuse ;  /* 0x00008f0008007a23 */ /* 0x100fe400000108a3 */
[----:B------:R-:W5:Y:S01]  /*3b70*/  LDSM.16.MT88.4 R8, [R200+0x14800] ;  /* 0x01480000c808783b */ /* 0x000f620000004200 */
[----:B------:R-:W3:Y:S01]  /*3b80*/  MUFU.EX2 R146, R146 ;  /* 0x0000009200927308 */ /* 0x000ee20000000800 */
[----:B-1----:R-:W-:Y:S01]  /*3b90*/  F2FP.PACK_AB R96, R150, R153 ;  /* 0x000000999660723e */ /* 0x002fe200000000ff */
[----:B------:R-:W-:-:S02]  /*3ba0*/  FFMA.FTZ R147, R14, c[0x0][0x23c], -R163 ;  /* 0x00008f000e937a23 */ /* 0x000fc400000108a3 */
[--C-:B------:R-:W-:Y:S02]  /*3bb0*/  FFMA.FTZ R134, R12, c[0x0][0x23c], -R163.reuse ;  /* 0x00008f000c867a23 */ /* 0x100fe400000108a3 */
[----:B------:R-:W1:Y:S01]  /*3bc0*/  LDSM.16.MT88.4 R12, [R196+0x14800] ;  /* 0x01480000c40c783b */ /* 0x000e620000004200 */
[--C-:B------:R-:W-:Y:S01]  /*3bd0*/  FFMA.FTZ R154, R167, c[0x0][0x23c], -R166.reuse ;  /* 0x00008f00a79a7a23 */ /* 0x100fe200000108a6 */
[----:B------:R-:W-:Y:S01]  /*3be0*/  MUFU.EX2 R152, R152 ;  /* 0x0000009800987308 */ /* 0x000fe20000000800 */
[--C-:B------:R-:W-:Y:S02]  /*3bf0*/  FFMA.FTZ R156, R165, c[0x0][0x23c], -R166.reuse ;  /* 0x00008f00a59c7a23 */ /* 0x100fe400000108a6 */
[--C-:B------:R-:W-:Y:S02]  /*3c00*/  FFMA.FTZ R159, R159, c[0x0][0x23c], -R166.reuse ;  /* 0x00008f009f9f7a23 */ /* 0x100fe400000108a6 */
[----:B------:R-:W-:Y:S02]  /*3c10*/  FFMA.FTZ R161, R161, c[0x0][0x23c], -R166 ;  /* 0x00008f00a1a17a23 */ /* 0x000fe400000108a6 */
[--C-:B------:R-:W-:Y:S01]  /*3c20*/  FFMA.FTZ R160, R160, c[0x0][0x23c], -R163.reuse ;  /* 0x00008f00a0a07a23 */ /* 0x100fe200000108a3 */
[----:B------:R-:W2:Y:S01]  /*3c30*/  MUFU.EX2 R155, R155 ;  /* 0x0000009b009b7308 */ /* 0x000ea20000000800 */
[----:B---3--:R-:W-:Y:S01]  /*3c40*/  F2FP.PACK_AB R98, R146, R151 ;  /* 0x000000979262723e */ /* 0x008fe200000000ff */
[----:B------:R-:W-:-:S02]  /*3c50*/  FFMA.FTZ R165, R170, c[0x0][0x23c], -R163 ;  /* 0x00008f00aaa57a23 */ /* 0x000fc400000108a3 */
[--C-:B------:R-:W-:Y:S02]  /*3c60*/  FFMA.FTZ R162, R162, c[0x0][0x23c], -R163.reuse ;  /* 0x00008f00a2a27a23 */ /* 0x100fe400000108a3 */
[--C-:B------:R-:W-:Y:S02]  /*3c70*/  FFMA.FTZ R167, R168, c[0x0][0x23c], -R163.reuse ;  /* 0x00008f00a8a77a23 */ /* 0x100fe400000108a3 */
[----:B------:R-:W-:Y:S01]  /*3c80*/  MUFU.EX2 R157, R157 ;  /* 0x0000009d009d7308 */ /* 0x000fe20000000800 */
[--C-:B------:R-:W-:Y:S02]  /*3c90*/  FFMA.FTZ R168, R171, c[0x0][0x23c], -R166.reuse ;  /* 0x00008f00aba87a23 */ /* 0x100fe400000108a6 */
[--C-:B------:R-:W-:Y:S02]  /*3ca0*/  FFMA.FTZ R169, R169, c[0x0][0x23c], -R166.reuse ;  /* 0x00008f00a9a97a23 */ /* 0x100fe400000108a6 */
[--C-:B------:R-:W-:Y:S02]  /*3cb0*/  FFMA.FTZ R170, R143, c[0x0][0x23c], -R166.reuse ;  /* 0x00008f008faa7a23 */ /* 0x100fe400000108a6 */
[----:B------:R-:W-:Y:S01]  /*3cc0*/  FFMA.FTZ R229, R141, c[0x0][0x23c], -R166 ;  /* 0x00008f008de57a23 */ /* 0x000fe200000108a6 */
[----:B------:R-:W3:Y:S01]  /*3cd0*/  MUFU.EX2 R148, R148 ;  /* 0x0000009400947308 */ /* 0x000ee20000000800 */
[----:B--2---:R-:W-:Y:S01]  /*3ce0*/  F2FP.PACK_AB R97, R155, R152 ;  /* 0x000000989b61723e */ /* 0x004fe200000000ff */
[----:B------:R-:W-:-:S02]  /*3cf0*/  FFMA.FTZ R164, R164, c[0x0][0x23c], -R163 ;  /* 0x00008f00a4a47a23 */ /* 0x000fc400000108a3 */
[--C-:B------:R-:W-:Y:S02]  /*3d00*/  FFMA.FTZ R171, R142, c[0x0][0x23c], -R163.reuse ;  /* 0x00008f008eab7a23 */ /* 0x100fe400000108a3 */
[--C-:B------:R-:W-:Y:S02]  /*3d10*/  FFMA.FTZ R166, R140, c[0x0][0x23c], -R163.reuse ;  /* 0x00008f008ca67a23 */ /* 0x100fe400000108a3 */
[----:B------:R-:W-:Y:S01]  /*3d20*/  MUFU.EX2 R149, R149 ;  /* 0x0000009500957308 */ /* 0x000fe20000000800 */
[----:B------:R-:W-:Y:S01]  /*3d30*/  FFMA.FTZ R227, R158, c[0x0][0x23c], -R163 ;  /* 0x00008f009ee37a23 */ /* 0x000fe200000108a3 */
[----:B------:R-:W-:Y:S01]  /*3d40*/  LDSM.16.MT88.4 R140, [R198+0x13800] ;  /* 0x01380000c68c783b */ /* 0x000fe20000004200 */
[----:B------:R-:W-:Y:S02]  /*3d50*/  FADD.FTZ R150, R153, R150 ;  /* 0x0000009699967221 */ /* 0x000fe40000010000 */
[----:B------:R-:W-:Y:S02]  /*3d60*/  FADD.FTZ R152, R152, R155 ;  /* 0x0000009b98987221 */ /* 0x000fe40000010000 */
[----:B------:R-:W-:Y:S01]  /*3d70*/  FADD.FTZ R151, R151, R150 ;  /* 0x0000009697977221 */ /* 0x000fe20000010000 */
[----:B---3--:R-:W-:Y:S01]  /*3d80*/  F2FP.PACK_AB R99, R148, R157 ;  /* 0x0000009d9463723e */ /* 0x008fe200000000ff */
[----:B------:R-:W2:Y:S01]  /*3d90*/  MUFU.EX2 R144, R144 ;  /* 0x0000009000907308 */ /* 0x000ea20000000800 */
[----:B------:R-:W-:-:S02]  /*3da0*/  FADD.FTZ R157, R157, R152 ;  /* 0x000000989d9d7221 */ /* 0x000fc40000010000 */
        /* <DEDUP_REMOVED lines=9> */
[----:B------:R-:W3:Y:S06]  /*3e40*/  MUFU.EX2 R134, R134 ;  /* 0x0000008600867308 */ /* 0x000eec0000000800 */
        /* <DEDUP_REMOVED lines=10> */
[C---:B----4-:R-:W-:Y:S02]  /*3ef0*/  HMMA.16816.F32 R60, R96.reuse, R64, RZ ;  /* 0x00000040603c723c */ /* 0x050fe400000018ff */
        /* <DEDUP_REMOVED lines=28> */
[----:B---3--:R-:W-:Y:S01]  /*40c0*/  F2FP.PACK_AB R5, R134, R147 ;  /* 0x000000938605723e */ /* 0x008fe200000000ff */
        /* <DEDUP_REMOVED lines=18> */
[----:B------:R-:W3:Y:S07]  /*41f0*/  LDSM.16.MT88.4 R20, [R200+0x16800] ;  /* 0x01680000c814783b */ /* 0x000eee0000004200 */
[C---:B------:R-:W-:Y:S08]  /*4200*/  HMMA.16816.F32 R60, R4.reuse, R12, R60 ;  /* 0x0000000c043c723c */ /* 0x040ff0000000183c */
[C---:B------:R-:W-:Y:S01]  /*4210*/  HMMA.16816.F32 R64, R4.reuse, R14, R64 ;  /* 0x0000000e0440723c */ /* 0x040fe20000001840 */
[----:B------:R-:W5:Y:S07]  /*4220*/  LDSM.16.MT88.4 R12, [R196+0x16800] ;  /* 0x01680000c40c783b */ /* 0x000f6e0000004200 */
        /* <DEDUP_REMOVED lines=18> */
[C---:B---3--:R-:W-:Y:S08]  /*4350*/  HMMA.16816.F32 R68, R4.reuse, R20, R68 ;  /* 0x000000140444723c */ /* 0x048ff00000001844 */
[C---:B------:R-:W-:Y:S01]  /*4360*/  HMMA.16816.F32 R72, R4.reuse, R22, R72 ;  /* 0x000000160448723c */ /* 0x040fe20000001848 */
[----:B------:R-:W-:Y:S07]  /*4370*/  LDSM.16.MT88.4 R20, [R200+0x17000] ;  /* 0x01700000c814783b */ /* 0x000fee0000004200 */
[C---:B-----5:R-:W-:Y:S08]  /*4380*/  HMMA.16816.F32 R92, R4.reuse, R12, R92 ;  /* 0x0000000c045c723c */ /* 0x060ff0000000185c */
[----:B------:R-:W-:Y:S01]  /*4390*/  HMMA.16816.F32 R96, R4, R14, R96 ;  /* 0x0000000e0460723c */ /* 0x000fe20000001860 */
[----:B------:R-:W3:Y:S06]  /*43a0*/  LDSM.16.MT88.4 R12, [R200+0x15000] ;  /* 0x01500000c80c783b */ /* 0x000eec0000004200 */
[----:B------:R-:W-:Y:S01]  /*43b0*/  F2FP.PACK_AB R4, R159, R154 ;  /* 0x0000009a9f04723e */ /* 0x000fe200000000ff */
[----:B------:R-:W-:Y:S01]  /*43c0*/  FADD.FTZ R154, R154, R145 ;  /* 0x000000919a9a7221 */ /* 0x000fe20000010000 */
[----:B----4-:R-:W-:Y:S01]  /*43d0*/  F2FP.PACK_AB R5, R165, R160 ;  /* 0x000000a0a505723e */ /* 0x010fe200000000ff */
        /* <DEDUP_REMOVED lines=94> */
.L_x_126:
        /* <DEDUP_REMOVED lines=54> */
.L_x_124:
        /* <DEDUP_REMOVED lines=8> */
[----:B------:R-:W-:Y:S02]  /*4da0*/  @!P2 LEA R234, P5, R133, c[0x0][0x170], 0x1 ;  /* 0x00005c0085eaaa11 */ /* 0x000fe400078a08ff */
[----:B------:R-:W-:Y:S02]  /*4db0*/  IADD3 R231, R3, R231, RZ ;  /* 0x000000e703e77210 */ /* 0x000fe40007ffe0ff */
[----:B------:R-:W-:Y:S02]  /*4dc0*/  LEA R3, P6, R224, R133, 0x5 ;  /* 0x00000085e0037211 */ /* 0x000fe400078c28ff */
[----:B------:R-:W-:Y:S02]  /*4dd0*/  LEA.HI.X R132, R2, R208, R231, 0x6, P0 ;  /* 0x000000d002847211 */ /* 0x000fe400000f34e7 */
[C---:B------:R-:W-:Y:S02]  /*4de0*/  @!P3 LEA R236, P0, R133.reuse, c[0x0][0x170], 0x1 ;  /* 0x00005c0085ecba11 */ /* 0x040fe400078008ff */
[C-C-:B------:R-:W-:Y:S01]  /*4df0*/  @!P4 LEA.HI.X R241, R133.reuse, c[0x0][0x174], R132.reuse, 0x1, P1 ;  /* 0x00005d0085f1ca11 */ /* 0x140fe200008f0c84 */
[----:B------:R-:W-:Y:S01]  /*4e00*/  @P4 STS.128 [R211+0x12000], RZ ;  /* 0x012000ffd3004388 */ /* 0x000fe20000000c00 */
[C-C-:B------:R-:W-:Y:S02]  /*4e10*/  @!P3 LEA.HI.X R237, R133.reuse, c[0x0][0x174], R132.reuse, 0x1, P0 ;  /* 0x00005d0085edba11 */ /* 0x140fe400000f0c84 */
[----:B------:R-:W-:Y:S02]  /*4e20*/  @!P2 LEA.HI.X R235, R133, c[0x0][0x174], R132, 0x1, P5 ;  /* 0x00005d0085ebaa11 */ /* 0x000fe400028f0c84 */
[----:B------:R-:W-:Y:S01]  /*4e30*/  LEA.HI.X R2, R224, R132, R215, 0x5, P6 ;  /* 0x00000084e0027211 */ /* 0x000fe200030f2cd7 */
[----:B------:R-:W-:Y:S01]  /*4e40*/  @!PT LDS RZ, [RZ] ;  /* 0x00000000fffff984 */ /* 0x000fe20000000800 */
[----:B------:R-:W-:Y:S01]  /*4e50*/  @!PT LDS RZ, [RZ] ;  /* 0x00000000fffff984 */ /* 0x000fe20000000800 */
[----:B------:R-:W-:Y:S01]  /*4e60*/  @!PT LDS RZ, [RZ] ;  /* 0x00000000fffff984 */ /* 0x000fe20000000800 */
[----:B------:R1:W-:Y:S01]  /*4e70*/  @!P4 LDGSTS.E.BYPASS.LTC128B.128 [R211+0x12000], [R240.64] ;  /* 0x12000000f0d3cfae */ /* 0x0003e2000b901d4a */
[C---:B------:R-:W-:Y:S02]  /*4e80*/  @!P4 LEA R238, P6, R3.reuse, c[0x0][0x170], 0x1 ;  /* 0x00005c0003eeca11 */ /* 0x040fe400078c08ff */
[C---:B------:R-:W-:Y:S02]  /*4e90*/  @!P3 LEA R232, P1, R3.reuse, c[0x0][0x170], 0x1 ;  /* 0x00005c0003e8ba11 */ /* 0x040fe400078208ff */
[C-C-:B------:R-:W-:Y:S01]  /*4ea0*/  @!P4 LEA.HI.X R239, R3.reuse, c[0x0][0x174], R2.reuse, 0x1, P6 ;  /* 0x00005d0003efca11 */ /* 0x140fe200030f0c02 */
[----:B------:R-:W-:Y:S01]  /*4eb0*/  @P3 STS.128 [R211+0x14000], RZ ;  /* 0x014000ffd3003388 */ /* 0x000fe20000000c00 */
[C-C-:B------:R-:W-:Y:S02]  /*4ec0*/  @!P3 LEA.HI.X R233, R3.reuse, c[0x0][0x174], R2.reuse, 0x1, P1 ;  /* 0x00005d0003e9ba11 */ /* 0x140fe400008f0c02 */
[----:B------:R-:W-:Y:S02]  /*4ed0*/  @!P2 LEA R230, P0, R3, c[0x0][0x170], 0x1 ;  /* 0x00005c0003e6aa11 */ /* 0x000fe400078008ff */
[----:B------:R-:W-:Y:S01]  /*4ee0*/  ISETP.GT.AND P5, PT, R225, RZ, PT ;  /* 0x000000ffe100720c */ /* 0x000fe20003fa4270 */
[----:B------:R-:W-:Y:S01]  /*4ef0*/  @!PT LDS RZ, [RZ] ;  /* 0x00000000fffff984 */ /* 0x000fe20000000800 */
[----:B------:R-:W-:Y:S01]  /*4f00*/  @!PT LDS RZ, [RZ] ;  /* 0x00000000fffff984 */ /* 0x000fe20000000800 */
[----:B------:R-:W-:Y:S01]  /*4f10*/  @!PT LDS RZ, [RZ] ;  /* 0x00000000fffff984 */ /* 0x000fe20000000800 */
[----:B------:R2:W-:Y:S01]  /*4f20*/  @!P3 LDGSTS.E.BYPASS.LTC128B.128 [R211+0x14000], [R236.64+0x80] ;  /* 0x14000080ecd3bfae */ /* 0x0005e2000b901d4a */
[----:B------:R-:W-:Y:S05]  /*4f30*/  @!P2 LEA.HI.X R231, R3, c[0x0][0x174], R2, 0x1, P0 ;  /* 0x00005d0003e7aa11 */ /* 0x000fea00000f0c02 */
[----:B------:R-:W-:Y:S06]  /*4f40*/  @P2 STS.128 [R211+0x16000], RZ ;  /* 0x016000ffd3002388 */ /* 0x000fec0000000c00 */
[----:B------:R-:W-:Y:S01]  /*4f50*/  @!PT LDS RZ, [RZ] ;  /* 0x00000000fffff984 */ /* 0x000fe20000000800 */
[----:B------:R-:W-:Y:S01]  /*4f60*/  @!PT LDS RZ, [RZ] ;  /* 0x00000000fffff984 */ /* 0x000fe20000000800 */
[----:B------:R-:W-:Y:S01]  /*4f70*/  @!PT LDS RZ, [RZ] ;  /* 0x00000000fffff984 */ /* 0x000fe20000000800 */
[----:B------:R3:W-:Y:S06]  /*4f80*/  @!P2 LDGSTS.E.BYPASS.LTC128B.128 [R211+0x16000], [R234.64+0x100] ;  /* 0x16000100ead3afae */ /* 0x0007ec000b901d4a */
[----:B------:R-:W-:Y:S06]  /*4f90*/  @P4 STS.128 [R211+0x13000], RZ ;  /* 0x013000ffd3004388 */ /* 0x000fec0000000c00 */
[----:B------:R-:W-:Y:S01]  /*4fa0*/  @!PT LDS RZ, [RZ] ;  /* 0x00000000fffff984 */ /* 0x000fe20000000800 */
[----:B------:R-:W-:Y:S01]  /*4fb0*/  @!PT LDS RZ, [RZ] ;  /* 0x00000000fffff984 */ /* 0x000fe20000000800 */
[----:B------:R-:W-:Y:S01]  /*4fc0*/  @!PT LDS RZ, [RZ] ;  /* 0x00000000fffff984 */ /* 0x000fe20000000800 */
[----:B------:R4:W-:Y:S06]  /*4fd0*/  @!P4 LDGSTS.E.BYPASS.LTC128B.128 [R211+0x13000], [R238.64] ;  /* 0x13000000eed3cfae */ /* 0x0009ec000b901d4a */
        /* <DEDUP_REMOVED lines=9> */
[----:B------:R1:W-:Y:S06]  /*5070*/  @!P2 LDGSTS.E.BYPASS.LTC128B.128 [R211+0x17000], [R230.64+0x100] ;  /* 0x17000100e6d3afae */ /* 0x0003ec000b901d4a */
[----:B------:R-:W-:Y:S06]  /*5080*/  LDSM.16.M88.4 R136, [R206] ;  /* 0x00000000ce88783b */ /* 0x000fec0000000200 */
[----:B------:R-:W1:Y:S06]  /*5090*/  LDSM.16.M88.4 R140, [R205+0xc000] ;  /* 0x00c00000cd8c783b */ /* 0x000e6c0000000200 */
[----:B------:R-:W2:Y:S06]  /*50a0*/  LDSM.16.M88.4 R144, [R205+0xc800] ;  /* 0x00c80000cd90783b */ /* 0x000eac0000000200 */
[----:B------:R-:W2:Y:S06]  /*50b0*/  LDSM.16.M88.4 R148, [R205+0xd000] ;  /* 0x00d00000cd94783b */ /* 0x000eac0000000200 */
[----:B------:R-:W0:Y:S06]  /*50c0*/  LDGDEPBAR ;  /* 0x00000000000079af */ /* 0x000e2c0000000000 */
[----:B------:R-:W3:Y:S06]  /*50d0*/  LDSM.16.M88.4 R152, [R205+0xd800] ;  /* 0x00d80000cd98783b */ /* 0x000eec0000000200 */
[----:B------:R-:W-:Y:S06]  /*50e0*/  LDSM.16.M88.4 R156, [R204] ;  /* 0x00000000cc9c783b */ /* 0x000fec0000000200 */
[----:B------:R-:W3:Y:S01]  /*50f0*/  LDSM.16.M88.4 R160, [R203] ;  /* 0x00000000cba0783b */ /* 0x000ee20000000200 */
[C---:B-1----:R-:W-:Y:S05]  /*5100*/  HMMA.16816.F32 R4, R136.reuse, R140, RZ ;  /* 0x0000008c8804723c */ /* 0x042fea00000018ff */
[----:B------:R-:W1:Y:S03]  /*5110*/  LDSM.16.M88.4 R164, [R195] ;  /* 0x00000000c3a4783b */ /* 0x000e660000000200 */
[C---:B------:R-:W-:Y:S03]  /*5120*/  HMMA.16816.F32 R8, R136.reuse, R142, RZ ;  /* 0x0000008e8808723c */ /* 0x040fe600000018ff */
[----:B------:R-:W1:Y:S06]  /*5130*/  LDSM.16.M88.4 R168, [R194] ;  /* 0x00000000c2a8783b */ /* 0x000e6c0000000200 */
[----:B------:R-:W1:Y:S01]  /*5140*/  LDSM.16.M88.4 R172, [R193] ;  /* 0x00000000c1ac783b */ /* 0x000e620000000200 */
[C---:B--2---:R-:W-:Y:S05]  /*5150*/  HMMA.16816.F32 R12, R136.reuse, R144, RZ ;  /* 0x00000090880c723c */ /* 0x044fea00000018ff */
[----:B------:R-:W-:Y:S03]  /*5160*/  LDSM.16.M88.4 R176, [R202] ;  /* 0x00000000cab0783b */ /* 0x000fe60000000200 */
[C---:B------:R-:W-:Y:S03]  /*5170*/  HMMA.16816.F32 R16, R136.reuse, R146, RZ ;  /* 0x000000928810723c */ /* 0x040fe600000018ff */
[----:B------:R-:W2:Y:S05]  /*5180*/  LDSM.16.M88.4 R180, [R199+0xc000] ;  /* 0x00c00000c7b4783b */ /* 0x000eaa0000000200 */
[C---:B------:R-:W-:Y:S01]  /*5190*/  HMMA.16816.F32 R20, R136.reuse, R148, RZ ;  /* 0x000000948814723c */ /* 0x040fe200000018ff */
[----:B------:R-:W-:Y:S06]  /*51a0*/  LDSM.16.M88.4 R140, [R199+0xd000] ;  /* 0x00d00000c78c783b */ /* 0x000fec0000000200 */
[----:B------:R-:W-:Y:S01]  /*51b0*/  LDSM.16.M88.4 R144, [R199+0xd800] ;  /* 0x00d80000c790783b */ /* 0x000fe20000000200 */
[C---:B------:R-:W-:Y:S05]  /*51c0*/  HMMA.16816.F32 R24, R136.reuse, R150, RZ ;  /* 0x000000968818723c */ /* 0x040fea00000018ff */
[----:B------:R-:W-:Y:S03]  /*51d0*/  LDSM.16.M88.4 R148, [R201] ;  /* 0x00000000c994783b */ /* 0x000fe60000000200 */
[C---:B---3--:R-:W-:Y:S08]  /*51e0*/  HMMA.16816.F32 R28, R136.reuse, R152, RZ ;  /* 0x00000098881c723c */ /* 0x048ff000000018ff */
[----:B------:R-:W-:Y:S01]  /*51f0*/  HMMA.16816.F32 R32, R136, R154, RZ ;  /* 0x0000009a8820723c */ /* 0x000fe200000018ff */
[----:B------:R-:W3:Y:S06]  /*5200*/  LDSM.16.M88.4 R136, [R199+0xc800] ;  /* 0x00c80000c788783b */ /* 0x000eec0000000200 */
[----:B------:R-:W2:Y:S01]  /*5210*/  LDSM.16.M88.4 R152, [R192] ;  /* 0x00000000c098783b */ /* 0x000ea20000000200 */
[C---:B------:R-:W-:Y:S08]  /*5220*/  HMMA.16816.F32 R4, R156.reuse, R160, R4 ;  /* 0x000000a09c04723c */ /* 0x040ff00000001804 */
[C---:B------:R-:W-:Y:S01]  /*5230*/  HMMA.16816.F32 R8, R156.reuse, R162, R8 ;  /* 0x000000a29c08723c */ /* 0x040fe20000001808 */
[----:B------:R-:W-:Y:S07]  /*5240*/  LDSM.16.M88.4 R160, [R192+0x1000] ;  /* 0x00100000c0a0783b */ /* 0x000fee0000000200 */
[C---:B-1----:R-:W-:Y:S08]  /*5250*/  HMMA.16816.F32 R12, R156.reuse, R164, R12 ;  /* 0x000000a49c0c723c */ /* 0x042ff0000000180c */
[C---:B------:R-:W-:Y:S01]  /*5260*/  HMMA.16816.F32 R16, R156.reuse, R166, R16 ;  /* 0x000000a69c10723c */ /* 0x040fe20000001810 */
[----:B------:R-:W-:Y:S07]  /*5270*/  LDSM.16.M88.4 R164, [R192+0x1800] ;  /* 0x00180000c0a4783b */ /* 0x000fee0000000200 */
[C---:B------:R-:W-:Y:S08]  /*5280*/  HMMA.16816.F32 R20, R156.reuse, R168, R20 ;  /* 0x000000a89c14723c */ /* 0x040ff00000001814 */
[C---:B------:R-:W-:Y:S01]  /*5290*/  HMMA.16816.F32 R24, R156.reuse, R170, R24 ;  /* 0x000000aa9c18723c */ /* 0x040fe20000001818 */
[----:B------:R-:W-:Y:S07]  /*52a0*/  LDSM.16.M88.4 R168, [R206+0x4000] ;  /* 0x00400000cea8783b */ /* 0x000fee0000000200 */
[C---:B------:R-:W-:Y:S08]  /*52b0*/  HMMA.16816.F32 R28, R156.reuse, R172, R28 ;  /* 0x000000ac9c1c723c */ /* 0x040ff0000000181c */
[----:B------:R-:W-:Y:S01]  /*52c0*/  HMMA.16816.F32 R32, R156, R174, R32 ;  /* 0x000000ae9c20723c */ /* 0x000fe20000001820 */
[----:B------:R-:W1:Y:S06]  /*52d0*/  LDSM.16.M88.4 R156, [R192+0x800] ;  /* 0x00080000c09c783b */ /* 0x000e6c0000000200 */
[----:B------:R-:W1:Y:S01]  /*52e0*/  LDSM.16.M88.4 R172, [R205+0xe000] ;  /* 0x00e00000cdac783b */ /* 0x000e620000000200 */
[C---:B--2---:R-:W-:Y:S08]  /*52f0*/  HMMA.16816.F32 R4, R176.reuse, R180, R4 ;  /* 0x000000b4b004723c */ /* 0x044ff00000001804 */
[C---:B------:R-:W-:Y:S01]  /*5300*/  HMMA.16816.F32 R8, R176.reuse, R182, R8 ;  /* 0x000000b6b008723c */ /* 0x040fe20000001808 */
[----:B------:R-:W-:Y:S07]  /*5310*/  LDSM.16.M88.4 R180, [R191] ;  /* 0x00000000bfb4783b */ /* 0x000fee0000000200 */
[C---:B---3--:R-:W-:Y:S08]  /*5320*/  HMMA.16816.F32 R12, R176.reuse, R136, R12 ;  /* 0x00000088b00c723c */ /* 0x048ff0000000180c */
[C---:B------:R-:W-:Y:S01]  /*5330*/  HMMA.16816.F32 R16, R176.reuse, R138, R16 ;  /* 0x0000008ab010723c */ /* 0x040fe20000001810 */
[----:B------:R-:W2:Y:S07]  /*5340*/  LDSM.16.M88.4 R136, [R205+0xe800] ;  /* 0x00e80000cd88783b */ /* 0x000eae0000000200 */
[C---:B------:R-:W-:Y:S08]  /*5350*/  HMMA.16816.F32 R20, R176.reuse, R140, R20 ;  /* 0x0000008cb014723c */ /* 0x040ff00000001814 */
[C---:B------:R-:W-:Y:S01]  /*5360*/  HMMA.16816.F32 R24, R176.reuse, R142, R24 ;  /* 0x0000008eb018723c */ /* 0x040fe20000001818 */
[----:B------:R-:W3:Y:S07]  /*5370*/  LDSM.16.M88.4 R140, [R205+0xf000] ;  /* 0x00f00000cd8c783b */ /* 0x000eee0000000200 */
[C---:B------:R-:W-:Y:S08]  /*5380*/  HMMA.16816.F32 R28, R176.reuse, R144, R28 ;  /* 0x00000090b01c723c */ /* 0x040ff0000000181c */
[----:B------:R-:W-:Y:S01]  /*5390*/  HMMA.16816.F32 R32, R176, R146, R32 ;  /* 0x00000092b020723c */ /* 0x000fe20000001820 */
[----:B------:R-:W2:Y:S06]  /*53a0*/  LDSM.16.M88.4 R144, [R205+0xf800] ;  /* 0x00f80000cd90783b */ /* 0x000eac0000000200 */
[----:B------:R-:W2:Y:S01]  /*53b0*/  LDSM.16.M88.4 R176, [R204+0x4000] ;  /* 0x00400000ccb0783b */ /* 0x000ea20000000200 */
[C---:B------:R-:W-:Y:S08]  /*53c0*/  HMMA.16816.F32 R4, R148.reuse, R152, R4 ;  /* 0x000000989404723c */ /* 0x040ff00000001804 */
[C---:B------:R-:W-:Y:S01]  /*53d0*/  HMMA.16816.F32 R8, R148.reuse, R154, R8 ;  /* 0x0000009a9408723c */ /* 0x040fe20000001808 */
[----:B------:R-:W-:Y:S07]  /*53e0*/  LDSM.16.M88.4 R152, [R189] ;  /* 0x00000000bd98783b */ /* 0x000fee0000000200 */
[C---:B-1----:R-:W-:Y:S08]  /*53f0*/  HMMA.16816.F32 R12, R148.reuse, R156, R12 ;  /* 0x0000009c940c723c */ /* 0x042ff0000000180c */
[C---:B------:R-:W-:Y:S01]  /*5400*/  HMMA.16816.F32 R16, R148.reuse, R158, R16 ;  /* 0x0000009e9410723c */ /* 0x040fe20000001810 */
[----:B------:R-:W-:Y:S07]  /*5410*/  LDSM.16.M88.4 R156, [R188] ;  /* 0x00000000bc9c783b */ /* 0x000fee0000000200 */
[C---:B------:R-:W-:Y:S08]  /*5420*/  HMMA.16816.F32 R20, R148.reuse, R160, R20 ;  /* 0x000000a09414723c */ /* 0x040ff00000001814 */
[C---:B------:R-:W-:Y:S01]  /*5430*/  HMMA.16816.F32 R24, R148.reuse, R162, R24 ;  /* 0x000000a29418723c */ /* 0x040fe20000001818 */
[----:B------:R-:W-:Y:S07]  /*5440*/  LDSM.16.M88.4 R160, [R202+0x4000] ;  /* 0x00400000caa0783b */ /* 0x000fee0000000200 */
[C---:B------:R-:W-:Y:S08]  /*5450*/  HMMA.16816.F32 R28, R148.reuse, R164, R28 ;  /* 0x000000a4941c723c */ /* 0x040ff0000000181c */
[----:B------:R-:W-:Y:S01]  /*5460*/  HMMA.16816.F32 R32, R148, R166, R32 ;  /* 0x000000a69420723c */ /* 0x000fe20000001820 */
[----:B------:R-:W1:Y:S06]  /*5470*/  LDSM.16.M88.4 R148, [R190] ;  /* 0x00000000be94783b */ /* 0x000e6c0000000200 */
[----:B------:R-:W1:Y:S01]  /*5480*/  LDSM.16.M88.4 R164, [R199+0xe000] ;  /* 0x00e00000c7a4783b */ /* 0x000e620000000200 */
[C---:B------:R-:W-:Y:S08]  /*5490*/  HMMA.16816.F32 R4, R168.reuse, R172, R4 ;  /* 0x000000aca804723c */ /* 0x040ff00000001804 */
[C---:B------:R-:W-:Y:S01]  /*54a0*/  HMMA.16816.F32 R8, R168.reuse, R174, R8 ;  /* 0x000000aea808723c */ /* 0x040fe20000001808 */
[----:B------:R-:W-:Y:S07]  /*54b0*/  LDSM.16.M88.4 R172, [R192+0x2000] ;  /* 0x00200000c0ac783b */ /* 0x000fee0000000200 */
[C---:B--2---:R-:W-:Y:S08]  /*54c0*/  HMMA.16816.F32 R12, R168.reuse, R136, R12 ;  /* 0x00000088a80c723c */ /* 0x044ff0000000180c */
[C---:B------:R-:W-:Y:S01]  /*54d0*/  HMMA.16816.F32 R16, R168.reuse, R138, R16 ;  /* 0x0000008aa810723c */ /* 0x040fe20000001810 */
[----:B------:R-:W2:Y:S07]  /*54e0*/  LDSM.16.M88.4 R136, [R199+0xe800] ;  /* 0x00e80000c788783b */ /* 0x000eae0000000200 */
[C---:B---3--:R-:W-:Y:S08]  /*54f0*/  HMMA.16816.F32 R20, R168.reuse, R140, R20 ;  /* 0x0000008ca814723c */ /* 0x048ff00000001814 */
        /* <DEDUP_REMOVED lines=15> */
[C---:B------:R-:W-:Y:S08]  /*55f0*/  HMMA.16816.F32 R28, R176.reuse, R156, R28 ;  /* 0x0000009cb01c723c */ /* 0x040ff0000000181c */
[----:B------:R-:W-:Y:S01]  /*5600*/  HMMA.16816.F32 R32, R176, R158, R32 ;  /* 0x0000009eb020723c */ /* 0x000fe20000001820 */
[----:B------:R-:W1:Y:S06]  /*5610*/  LDSM.16.M88.4 R156, [R192+0x3800] ;  /* 0x00380000c09c783b */ /* 0x000e6c0000000200 */
[----:B------:R-:W1:Y:S01]  /*5620*/  LDSM.16.M88.4 R176, [R206+0x8000] ;  /* 0x00800000ceb0783b */ /* 0x000e620000000200 */
[C---:B------:R-:W-:Y:S08]  /*5630*/  HMMA.16816.F32 R4, R160.reuse, R164, R4 ;  /* 0x000000a4a004723c */ /* 0x040ff00000001804 */
[C---:B------:R-:W-:Y:S01]  /*5640*/  HMMA.16816.F32 R8, R160.reuse, R166, R8 ;  /* 0x000000a6a008723c */ /* 0x040fe20000001808 */
[----:B------:R-:W-:Y:S07]  /*5650*/  LDSM.16.M88.4 R164, [R187] ;  /* 0x00000000bba4783b */ /* 0x000fee0000000200 */
        /* <DEDUP_REMOVED lines=15> */
[----:B------:R-:W1:Y:S07]  /*5750*/  LDSM.16.M88.4 R148, [R186] ;  /* 0x00000000ba94783b */ /* 0x000e6e0000000200 */
[C---:B------:R-:W-:Y:S08]  /*5760*/  HMMA.16816.F32 R20, R168.reuse, R152, R20 ;  /* 0x00000098a814723c */ /* 0x040ff00000001814 */
[C---:B------:R-:W-:Y:S01]  /*5770*/  HMMA.16816.F32 R24, R168.reuse, R154, R24 ;  /* 0x0000009aa818723c */ /* 0x040fe20000001818 */
[----:B------:R-:W1:Y:S07]  /*5780*/  LDSM.16.M88.4 R152, [R185] ;  /* 0x00000000b998783b */ /* 0x000e6e0000000200 */
        /* <DEDUP_REMOVED lines=18> */
[C---:B------:R-:W-:Y:S08]  /*58b0*/  HMMA.16816.F32 R8, R160.reuse, R166, R8 ;  /* 0x000000a6a008723c */ /* 0x040ff00000001808 */
[C---:B-1----:R-:W-:Y:S08]  /*58c0*/  HMMA.16816.F32 R12, R160.reuse, R148, R12 ;  /* 0x00000094a00c723c */ /* 0x042ff0000000180c */
[C---:B------:R-:W-:Y:S08]  /*58d0*/  HMMA.16816.F32 R16, R160.reuse, R150, R16 ;  /* 0x00000096a010723c */ /* 0x040ff00000001810 */
[C---:B------:R-:W-:Y:S08]  /*58e0*/  HMMA.16816.F32 R20, R160.reuse, R152, R20 ;  /* 0x00000098a014723c */ /* 0x040ff00000001814 */
[C---:B------:R-:W-:Y:S08]  /*58f0*/  HMMA.16816.F32 R24, R160.reuse, R154, R24 ;  /* 0x0000009aa018723c */ /* 0x040ff00000001818 */
[C---:B------:R-:W-:Y:S08]  /*5900*/  HMMA.16816.F32 R28, R160.reuse, R156, R28 ;  /* 0x0000009ca01c723c */ /* 0x040ff0000000181c */
[----:B------:R-:W-:Y:S08]  /*5910*/  HMMA.16816.F32 R32, R160, R158, R32 ;  /* 0x0000009ea020723c */ /* 0x000ff00000001820 */
[C---:B------:R-:W-:Y:S08]  /*5920*/  HMMA.16816.F32 R4, R168.reuse, R172, R4 ;  /* 0x000000aca804723c */ /* 0x040ff00000001804 */
[C---:B------:R-:W-:Y:S08]  /*5930*/  HMMA.16816.F32 R8, R168.reuse, R174, R8 ;  /* 0x000000aea808723c */ /* 0x040ff00000001808 */
[C---:B--2---:R-:W-:Y:S08]  /*5940*/  HMMA.16816.F32 R12, R168.reuse, R136, R12 ;  /* 0x00000088a80c723c */ /* 0x044ff0000000180c */
[C---:B------:R-:W-:Y:S01]  /*5950*/  HMMA.16816.F32 R16, R168.reuse, R138, R16 ;  /* 0x0000008aa810723c */ /* 0x040fe20000001810 */
[----:B------:R-:W1:Y:S07]  /*5960*/  LDSM.16.M88.4 R136, [R192+0x4800] ;  /* 0x00480000c088783b */ /* 0x000e6e0000000200 */
[C---:B---3--:R-:W-:Y:S08]  /*5970*/  HMMA.16816.F32 R20, R168.reuse, R140, R20 ;  /* 0x0000008ca814723c */ /* 0x048ff00000001814 */
[C---:B------:R-:W-:Y:S01]  /*5980*/  HMMA.16816.F32 R24, R168.reuse, R142, R24 ;  /* 0x0000008ea818723c */ /* 0x040fe20000001818 */
[----:B------:R-:W2:Y:S07]  /*5990*/  LDSM.16.M88.4 R140, [R192+0x5000] ;  /* 0x00500000c08c783b */ /* 0x000eae0000000200 */
[C---:B------:R-:W-:Y:S08]  /*59a0*/  HMMA.16816.F32 R28, R168.reuse, R144, R28 ;  /* 0x00000090a81c723c */ /* 0x040ff0000000181c */
        /* <DEDUP_REMOVED lines=29> */
[----:B----4-:R-:W-:Y:S01]  /*5b80*/  FMUL.FTZ R238, R21, c[0x0][0x2ec] ;  /* 0x0000bb0015ee7a20 */ /* 0x010fe20000410000 */
[----:B------:R-:W-:Y:S01]  /*5b90*/  HMMA.16816.F32 R32, R176, R138, R32 ;  /* 0x0000008ab020723c */ /* 0x000fe20000001820 */
[----:B------:R-:W1:Y:S03]  /*5ba0*/  MUFU.TANH R250, R250 ;  /* 0x000000fa00fa7308 */ /* 0x000e660000002400 */
[----:B------:R-:W-:Y:S02]  /*5bb0*/  FMUL.FTZ R241, R22, c[0x0][0x2ec] ;  /* 0x0000bb0016f17a20 */ /* 0x000fe40000410000 */
[----:B------:R-:W-:Y:S02]  /*5bc0*/  FMUL.FTZ R239, R23, c[0x0][0x2ec] ;  /* 0x0000bb0017ef7a20 */ /* 0x000fe40000410000 */
[----:B------:R-:W-:Y:S03]  /*5bd0*/  FMUL.FTZ R236, R24, c[0x0][0x2ec] ;  /* 0x0000bb0018ec7a20 */ /* 0x000fe60000410000 */
[----:B------:R-:W4:Y:S01]  /*5be0*/  MUFU.TANH R248, R248 ;  /* 0x000000f800f87308 */ /* 0x000f220000002400 */
[----:B------:R-:W-:Y:S02]  /*5bf0*/  FMUL.FTZ R234, R25, c[0x0][0x2ec] ;  /* 0x0000bb0019ea7a20 */ /* 0x000fe40000410000 */
[----:B------:R-:W-:Y:S02]  /*5c00*/  FMUL.FTZ R237, R26, c[0x0][0x2ec] ;  /* 0x0000bb001aed7a20 */ /* 0x000fe40000410000 */
[----:B------:R-:W-:Y:S02]  /*5c10*/  FMUL.FTZ R235, R27, c[0x0][0x2ec] ;  /* 0x0000bb001beb7a20 */ /* 0x000fe40000410000 */
[----:B------:R-:W-:Y:S02]  /*5c20*/  FMUL.FTZ R230, R28, c[0x0][0x2ec] ;  /* 0x0000bb001ce67a20 */ /* 0x000fe40000410000 */
[----:B-----5:R-:W-:Y:S01]  /*5c30*/  FMUL.FTZ R232, R29, c[0x0][0x2ec] ;  /* 0x0000bb001de87a20 */ /* 0x020fe20000410000 */
        /* <DEDUP_REMOVED lines=9> */
[----:B------:R-:W-:Y:S02]  /*5cd0*/  FMUL.FTZ R2, R11, c[0x0][0x2ec] ;  /* 0x0000bb000b027a20 */ /* 0x000fe40000410000 */
[----:B------:R-:W-:Y:S03]  /*5ce0*/  FMUL.FTZ R35, R35, c[0x0][0x2ec] ;  /* 0x0000bb0023237a20 */ /* 0x000fe60000410000 */
[----:B------:R2:W1:Y:S10]  /*5cf0*/  MUFU.TANH R182, R132 ;  /* 0x0000008400b67308 */ /* 0x0004740000002400 */
        /* <DEDUP_REMOVED lines=24> */
.L_x_125:
[----:B-1----:R-:W-:Y:S01]  /*5e80*/  FMNMX.FTZ R11, R170, R135, !PT ;  /* 0x00000087aa0b7209 */ /* 0x002fe20007810000 */
        /* <DEDUP_REMOVED lines=407> */
.L_x_123:
        /* <DEDUP_REMOVED lines=329> */
.L_x_128:
[----:B--2-4-:R-:W-:Y:S05]  /*8c90*/  BSYNC B0 ;  /* 0x0000000000007941 */ /* 0x014fea0003800000 */
.L_x_127:
        /* <DEDUP_REMOVED lines=30> */
.L_x_130:
[----:B------:R-:W-:Y:S05]  /*8e80*/  BSYNC B0 ;  /* 0x0000000000007941 */ /* 0x000fea0003800000 */
.L_x_129:
        /* <DEDUP_REMOVED lines=20> */
.L_x_132:
[----:B------:R-:W-:Y:S05]  /*8fd0*/  BSYNC B0 ;  /* 0x0000000000007941 */ /* 0x000fea0003800000 */
.L_x_131:
        /* <DEDUP_REMOVED lines=20> */
.L_x_134:
[----:B------:R-:W-:Y:S05]  /*9120*/  BSYNC B0 ;  /* 0x0000000000007941 */ /* 0x000fea0003800000 */
.L_x_133:
        /* <DEDUP_REMOVED lines=20> */
.L_x_101:
        /* <DEDUP_REMOVED lines=69> */
.L_x_136:
[----:B------:R-:W-:Y:S05]  /*96c0*/  BSYNC B0 ;  /* 0x0000000000007941 */ /* 0x000fea0003800000 */
.L_x_135:
        /* <DEDUP_REMOVED lines=20> */
.L_x_138:
[----:B------:R-:W-:Y:S05]  /*9810*/  BSYNC B0 ;  /* 0x0000000000007941 */ /* 0x000fea0003800000 */
.L_x_137:
        /* <DEDUP_REMOVED lines=20> */
.L_x_140:
[----:B------:R-:W-:Y:S05]  /*9960*/  BSYNC B0 ;  /* 0x0000000000007941 */ /* 0x000fea0003800000 */
.L_x_139:
        /* <DEDUP_REMOVED lines=19> */
.L_x_142:
[----:B------:R-:W-:Y:S05]  /*9aa0*/  BSYNC B0 ;  /* 0x0000000000007941 */ /* 0x000fea0003800000 */
.L_x_141:
        /* <DEDUP_REMOVED lines=35> */
.L_x_143:
        /* <DEDUP_REMOVED lines=10> */
.L_x_1277:


//--------------------- .text._ZN5flash16flash_fwd_kernelI23Flash_fwd_kernel_traitsILi192ELi128ELi64ELi8ELb0ELb0EN7cutlass6half_tE19Flash_kernel_traitsILi192ELi128ELi64ELi8ES3_EELb0ELb0ELb0ELb1ELb0ELb0ELb0ELb0EEEvNS_16Flash_fwd_paramsE --------------------------
	.section	.text._ZN5flash16flash_fwd_kernelI23Flash_fwd_kernel_traitsILi192ELi128ELi64ELi8ELb0ELb0EN7cutlass6half_tE19Flash_kernel_traitsILi192ELi128ELi64ELi8ES3_EELb0ELb0ELb0ELb1ELb0ELb0ELb0ELb0EEEvNS_16Flash_fwd_paramsE,"ax",@progbits
	.sectioninfo	@"SHI_REGISTERS=236"
	.align	128
        .global         _ZN5flash16flash_fwd_kernelI23Flash_fwd_kernel_traitsILi192ELi128ELi64ELi8ELb0ELb0EN7cutlass6half_tE19Flash_kernel_traitsILi192ELi128ELi64ELi8ES3_EELb0ELb0ELb0ELb1ELb0ELb0ELb0ELb0EEEvNS_16Flash_fwd_paramsE
        .type           _ZN5flash16flash_fwd_kernelI23Flash_fwd_kernel_traitsILi192ELi128ELi64ELi8ELb0ELb0EN7cutlass6half_tE19Flash_kernel_traitsILi192ELi128ELi64ELi8ES3_EELb0ELb0ELb0ELb1ELb0ELb0ELb0ELb0EEEvNS_16Flash_fwd_paramsE,@function
        .size           _ZN5flash16flash_fwd_kernelI23Flash_fwd_kernel_traitsILi192ELi128ELi64ELi8ELb0ELb0EN7cutlass6half_tE19Flash_kernel_traitsILi192ELi128ELi64ELi8ES3_EELb0ELb0ELb0ELb1ELb0ELb0ELb0ELb0EEEvNS_16Flash_fwd_paramsE,(.L_x_1278 - _ZN5flash16flash_fwd_kernelI23Flash_fwd_kernel_traitsILi192ELi128ELi64ELi8ELb0ELb0EN7cutlass6half_tE19Flash_kernel_traitsILi192ELi128ELi64ELi8ES3_EELb0ELb0ELb0ELb1ELb0ELb0ELb0ELb0EEEvNS_16Flash_fwd_paramsE)
        .other          _ZN5flash16flash_fwd_kernelI23Flash_fwd_kernel_traitsILi192ELi128ELi64ELi8ELb0ELb0EN7cutlass6half_tE19Flash_kernel_traitsILi192ELi128ELi64ELi8ES3_EELb0ELb0ELb0ELb1ELb0ELb0ELb0ELb0EEEvNS_16Flash_fwd_paramsE,@"STO_CUDA_ENTRY STV_DEFAULT"
_ZN5flash16flash_fwd_kernelI23Flash_fwd_kernel_traitsILi192ELi128ELi64ELi8ELb0ELb0EN7cutlass6half_tE19Flash_kernel_traitsILi192ELi128ELi64ELi8ES3_EELb0ELb0ELb0ELb1ELb0ELb0ELb0ELb0EEEvNS_16Flash_fwd_paramsE:
.text._ZN5flash16flash_fwd_kernelI23Flash_fwd_kernel_traitsILi192ELi128ELi64ELi8ELb0ELb0EN7cutlass6half_tE19Flash_kernel_traitsILi192ELi128ELi64ELi8ES3_EELb0ELb0ELb0ELb1ELb0ELb0ELb0ELb0EEEvNS_16Flash_fwd_paramsE:
        /* <DEDUP_REMOVED lines=34> */
.L_x_144:
[----:B-1-34-:R-:W-:Y:S02]  /*0220*/  MOV R4, c[0x0][0x218] ;  /* 0x0000860000047a02 */ /* 0x01afe40000000f00 */
.L_x_145:
        /* <DEDUP_REMOVED lines=12> */
[----:B------:R-:W-:-:S13]  /*02f0*/  ISETP.GE.AND P0, PT, R145, 0x1, PT ;  /* 0x000000019100780c */ /* 0x000fda0003f06270 */
[----:B------:R-:W-:Y:S05]  /*0300*/  @!P0 BRA `(.L_x_146) ;  /* 0x0000987000008947 */ /* 0x000fea0003800000 */
[----:B------:R-:W-:Y:S02]  /*0310*/  ISETP.NE.AND P1, PT, R201, -0x1, PT ;  /* 0xffffffffc900780c */ /* 0x000fe40003f25270 */
[----:B------:R-:W-:Y:S02]  /*0320*/  ISETP.NE.AND P0, PT, R9, -0x1, PT ;  /* 0xffffffff0900780c */ /* 0x000fe40003f05270 */
[----:B------:R-:W-:-:S09]  /*0330*/  SHF.R.S32.HI R15, RZ, 0x1f, R14 ;  /* 0x0000001fff0f7819 */ /* 0x000fd2000001140e */
        /* <DEDUP_REMOVED lines=22> */
.L_x_147:
[----:B------:R-:W-:-:S04]  /*04a0*/  IABS R5, c[0x0][0x1c8] ;  /* 0x0000720000057a13 */ /* 0x000fc80000000000 */
[----:B------:R-:W1:Y:S08]  /*04b0*/  I2F.RP R6, R5 ;  /* 0x0000000500067306 */ /* 0x000e700000209400 */
[----:B-1----:R-:W1:Y:S02]  /*04c0*/  MUFU.RCP R12, R6 ;  /* 0x00000006000c7308 */ /* 0x002e640000001000 */
[----:B-1----:R-:W-:-:S06]  /*04d0*/  IADD3 R12, R12, 0xffffffe, RZ ;  /* 0x0ffffffe0c0c7810 */ /* 0x002fcc0007ffe0ff */
[----:B------:R-:W1:Y:S02]  /*04e0*/  F2I.FTZ.U32.TRUNC.NTZ R13, R12 ;  /* 0x0000000c000d7305 */ /* 0x000e64000021f000 */
[----:B-1----:R-:W-:Y:S02]  /*04f0*/  IMAD.MOV R3, RZ, RZ, -R13 ;  /* 0x000000ffff037224 */ /* 0x002fe400078e0a0d */
[----:B------:R-:W-:Y:S02]  /*0500*/  IMAD.MOV.U32 R12, RZ, RZ, RZ ;  /* 0x000000ffff0c7224 */ /* 0x000fe400078e00ff */
[----:B------:R-:W-:Y:S01]  /*0510*/  IMAD R4, R3, R5, RZ ;  /* 0x0000000503047224 */ /* 0x000fe200078e02ff */
[----:B------:R-:W-:-:S03]  /*0520*/  IABS R3, R14 ;  /* 0x0000000e00037213 */ /* 0x000fc60000000000 */
[----:B------:R-:W-:-:S06]  /*0530*/  IMAD.HI.U32 R4, R13, R4, R12 ;  /* 0x000000040d047227 */ /* 0x000fcc00078e000c */
[----:B------:R-:W-:-:S04]  /*0540*/  IMAD.HI.U32 R208, R4, R3, RZ ;  /* 0x0000000304d07227 */ /* 0x000fc800078e00ff */
[----:B------:R-:W-:-:S04]  /*0550*/  IMAD.MOV R4, RZ, RZ, -R208 ;  /* 0x000000ffff047224 */ /* 0x000fc800078e0ad0 */
[----:B------:R-:W-:Y:S01]  /*0560*/  IMAD R4, R5, R4, R3 ;  /* 0x0000000405047224 */ /* 0x000fe200078e0203 */
[----:B------:R-:W-:-:S04]  /*0570*/  LOP3.LUT R3, R14, c[0x0][0x1c8], RZ, 0x3c, !PT ;  /* 0x000072000e037a12 */ /* 0x000fc800078e3cff */
[----:B------:R-:W-:Y:S02]  /*0580*/  ISETP.GT.U32.AND P2, PT, R5, R4, PT ;  /* 0x000000040500720c */ /* 0x000fe40003f44070 */
[----:B------:R-:W-:-:S11]  /*0590*/  ISETP.GE.AND P1, PT, R3, RZ, PT ;  /* 0x000000ff0300720c */ /* 0x000fd60003f26270 */
[-C--:B------:R-:W-:Y:S02]  /*05a0*/  @!P2 IADD3 R4, R4, -R5.reuse, RZ ;  /* 0x800000050404a210 */ /* 0x080fe40007ffe0ff */
[----:B------:R-:W-:Y:S02]  /*05b0*/  @!P2 IADD3 R208, R208, 0x1, RZ ;  /* 0x00000001d0d0a810 */ /* 0x000fe40007ffe0ff */
[----:B------:R-:W-:Y:S01]  /*05c0*/  ISETP.GE.U32.AND P3, PT, R4, R5, PT ;  /* 0x000000050400720c */ /* 0x000fe20003f66070 */
[----:B------:R-:W-:Y:S01]  /*05d0*/  @P0 IMAD.IADD R5, R2, 0x1, R9 ;  /* 0x0000000102050824 */ /* 0x000fe200078e0209 */
[----:B------:R-:W-:-:S03]  /*05e0*/  ISETP.NE.AND P2, PT, RZ, c[0x0][0x1c8], PT ;  /* 0x00007200ff007a0c */ /* 0x000fc60003f45270 */
[----:B------:R-:W-:-:S04]  /*05f0*/  @P0 IMAD.WIDE.U32 R8, R5, c[0x0][0x1a0], RZ ;  /* 0x0000680005080a25 */ /* 0x000fc800078e00ff */
[----:B------:R-:W-:Y:S01]  /*0600*/  @P0 IMAD R5, R5, c[0x0][0x1a4], R9 ;  /* 0x0000690005050a24 */ /* 0x000fe200078e0209 */
[----:B------:R-:W-:-:S03]  /*0610*/  @P0 MOV R10, R8 ;  /* 0x00000008000a0202 */ /* 0x000fc60000000f00 */
[----:B------:R-:W-:-:S05]  /*0620*/  @P3 IADD3 R208, R208, 0x1, RZ ;  /* 0x00000001d0d03810 */ /* 0x000fca0007ffe0ff */
[----:B------:R-:W-:Y:S01]  /*0630*/  @!P1 IMAD.MOV R208, RZ, RZ, -R208 ;  /* 0x000000ffffd09224 */ /* 0x000fe200078e0ad0 */
        /* <DEDUP_REMOVED lines=12> */
[----:B------:R-:W-:Y:S02]  /*0700*/  MOV R10, R8 ;  /* 0x00000008000a7202 */ /* 0x000fe40000000f00 */
.L_x_148:
[----:B------:R-:W-:Y:S01]  /*0710*/  SHF.R.S32.HI R9, RZ, 0x1f, R134 ;  /* 0x0000001fff097819 */ /* 0x000fe20000011486 */
[----:B------:R-:W-:Y:S01]  /*0720*/  IMAD.IADD R199, R206, 0x1, -R81 ;  /* 0x00000001cec77824 */ /* 0x000fe200078e0a51 */
[----:B------:R-:W-:Y:S02]  /*0730*/  BSSY B0, `(.L_x_149) ;  /* 0x0000068000007945 */ /* 0x000fe40003800000 */
[CC--:B------:R-:W-:Y:S02]  /*0740*/  LEA.HI R17, R9.reuse, R134.reuse, RZ, 0x4 ;  /* 0x0000008609117211 */ /* 0x0c0fe400078f20ff */
[----:B------:R-:W-:Y:S02]  /*0750*/  LEA.HI R3, R9, R134, RZ, 0x3 ;  /* 0x0000008609037211 */ /* 0x000fe400078f18ff */
[----:B------:R-:W-:-:S02]  /*0760*/  SHF.R.S32.HI R2, RZ, 0x4, R17 ;  /* 0x00000004ff027819 */ /* 0x000fc40000011411 */
[----:B------:R-:W-:Y:S02]  /*0770*/  SHF.R.S32.HI R12, RZ, 0x3, R3 ;  /* 0x00000003ff0c7819 */ /* 0x000fe40000011403 */
[----:B------:R-:W-:Y:S02]  /*0780*/  LOP3.LUT R3, R3, 0xfffffff8, RZ, 0xc0, !PT ;  /* 0xfffffff803037812 */ /* 0x000fe400078ec0ff */
[C---:B------:R-:W-:Y:S01]  /*0790*/  LEA.HI R197, R17.reuse, R2, RZ, 0x1 ;  /* 0x0000000211c57211 */ /* 0x040fe200078f08ff */
[----:B------:R-:W-:Y:S01]  /*07a0*/  IMAD.SHL.U32 R203, R12, 0x40, RZ ;  /* 0x000000400ccb7824 */ /* 0x000fe200078e00ff */
[----:B------:R-:W-:Y:S01]  /*07b0*/  LOP3.LUT R17, R17, 0xfffffff0, RZ, 0xc0, !PT ;  /* 0xfffffff011117812 */ /* 0x000fe200078ec0ff */
[C---:B------:R-:W-:Y:S01]  /*07c0*/  IMAD.IADD R4, R134.reuse, 0x1, -R3 ;  /* 0x0000000186047824 */ /* 0x040fe200078e0a03 */
[----:B------:R-:W-:Y:S02]  /*07d0*/  LOP3.LUT R197, R197, 0xfffffffe, RZ, 0xc0, !PT ;  /* 0xfffffffec5c57812 */ /* 0x000fe400078ec0ff */
[----:B------:R-:W-:Y:S01]  /*07e0*/  LOP3.LUT R203, R203, 0x1c0, RZ, 0xc0, !PT ;  /* 0x000001c0cbcb7812 */ /* 0x000fe200078ec0ff */
[----:B------:R-:W-:Y:S01]  /*07f0*/  IMAD.IADD R17, R134, 0x1, -R17 ;  /* 0x0000000186117824 */ /* 0x000fe200078e0a11 */
[----:B------:R-:W-:Y:S01]  /*0800*/  SHF.R.S32.HI R13, RZ, 0x1f, R12 ;  /* 0x0000001fff0d7819 */ /* 0x000fe2000001140c */
[----:B------:R-:W-:Y:S01]  /*0810*/  IMAD.SHL.U32 R214, R4, 0x8, RZ ;  /* 0x0000000804d67824 */ /* 0x000fe200078e00ff */
[----:B------:R-:W-:Y:S01]  /*0820*/  LEA.HI R8, R9, R134, RZ, 0x6 ;  /* 0x0000008609087211 */ /* 0x000fe200078f30ff */
[----:B------:R-:W-:Y:S01]  /*0830*/  IMAD.IADD R197, R2, 0x1, -R197 ;  /* 0x0000000102c57824 */ /* 0x000fe200078e0ac5 */
[----:B------:R-:W-:Y:S01]  /*0840*/  SHF.R.S32.HI R2, RZ, 0x1f, R17 ;  /* 0x0000001fff027819 */ /* 0x000fe20000011411 */
[----:B------:R-:W-:Y:S01]  /*0850*/  IMAD R19, R13, c[0x0][0x198], RZ ;  /* 0x000066000d137a24 */ /* 0x000fe200078e02ff */
[--C-:B------:R-:W-:Y:S01]  /*0860*/  LOP3.LUT R6, R203, 0x38, R214.reuse, 0xf8, !PT ;  /* 0x00000038cb067812 */ /* 0x100fe200078ef8d6 */
[----:B------:R-:W-:Y:S01]  /*0870*/  IMAD.SHL.U32 R8, R8, 0x8, RZ ;  /* 0x0000000808087824 */ /* 0x000fe200078e00ff */
[----:B------:R-:W-:-:S02]  /*0880*/  SHF.R.S32.HI R215, RZ, 0x1f, R214 ;  /* 0x0000001fffd77819 */ /* 0x000fc400000114d6 */
[----:B------:R-:W-:Y:S02]  /*0890*/  SHF.R.U32.HI R203, RZ, 0x3, R203 ;  /* 0x00000003ffcb7819 */ /* 0x000fe400000116cb */
[----:B------:R-:W-:Y:S01]  /*08a0*/  LEA.HI R3, R2, R17, RZ, 0x3 ;  /* 0x0000001102037211 */ /* 0x000fe200078f18ff */
[----:B------:R-:W-:Y:S01]  /*08b0*/  IMAD.WIDE.U32 R20, R12, c[0x0][0x198], R214 ;  /* 0x000066000c147a25 */ /* 0x000fe200078e00d6 */
[----:B------:R-:W-:Y:S02]  /*08c0*/  LOP3.LUT R203, R6, R203, RZ, 0x3c, !PT ;  /* 0x000000cb06cb7212 */ /* 0x000fe400078e3cff */
[----:B------:R-:W-:Y:S01]  /*08d0*/  LOP3.LUT R6, R3, 0xfffffff8, RZ, 0xc0, !PT ;  /* 0xfffffff803067812 */ /* 0x000fe200078ec0ff */
[----:B------:R-:W-:Y:S01]  /*08e0*/  IMAD R2, R12, c[0x0][0x19c], R19 ;  /* 0x000067000c027a24 */ /* 0x000fe200078e0213 */
[----:B------:R-:W-:Y:S01]  /*08f0*/  IADD3 R16, P0, R214, R16, RZ ;  /* 0x00000010d6107210 */ /* 0x000fe20007f1e0ff */
[----:B------:R-:W-:Y:S01]  /*0900*/  IMAD.SHL.U32 R19, R197, 0x8, RZ ;  /* 0x00000008c5137824 */ /* 0x000fe200078e00ff */
[----:B------:R-:W-:Y:S01]  /*0910*/  IADD3 R210, P1, R210, R20, RZ ;  /* 0x00000014d2d27210 */ /* 0x000fe20007f3e0ff */
[----:B------:R-:W-:Y:S01]  /*0920*/  IMAD.IADD R6, R17, 0x1, -R6 ;  /* 0x0000000111067824 */ /* 0x000fe200078e0a06 */
[----:B------:R-:W-:Y:S01]  /*0930*/  LOP3.LUT R203, R203, 0xfffffe00, R8, 0xf8, !PT ;  /* 0xfffffe00cbcb7812 */ /* 0x000fe200078ef808 */
[----:B------:R-:W-:Y:S01]  /*0940*/  IMAD.X R17, R215, 0x1, R11, P0 ;  /* 0x00000001d7117824 */ /* 0x000fe200000e060b */
[----:B------:R-:W-:Y:S01]  /*0950*/  IADD3.X R211, R7, R21, R2, P1, !PT ;  /* 0x0000001507d37210 */ /* 0x000fe20000ffe402 */
[----:B------:R-:W-:Y:S01]  /*0960*/  IMAD R11, R13, c[0x0][0x1a0], RZ ;  /* 0x000068000d0b7a24 */ /* 0x000fe200078e02ff */
[----:B------:R-:W-:Y:S01]  /*0970*/  LOP3.LUT P2, RZ, R6, 0x4, RZ, 0xc0, !PT ;  /* 0x0000000406ff7812 */ /* 0x000fe2000784c0ff */
[----:B------:R-:W-:Y:S01]  /*0980*/  IMAD.WIDE.U32 R20, R12, c[0x0][0x1a0], R214 ;  /* 0x000068000c147a25 */ /* 0x000fe200078e00d6 */
[----:B------:R-:W-:-:S02]  /*0990*/  LOP3.LUT P1, RZ, R6, 0x2, RZ, 0xc0, !PT ;  /* 0x0000000206ff7812 */ /* 0x000fc4000782c0ff */
[----:B------:R-:W-:Y:S01]  /*09a0*/  SHF.R.S32.HI R7, RZ, 0x1f, R208 ;  /* 0x0000001fff077819 */ /* 0x000fe200000114d0 */
[----:B------:R-:W-:Y:S01]  /*09b0*/  IMAD.SHL.U32 R6, R6, 0x40, RZ ;  /* 0x0000004006067824 */ /* 0x000fe200078e00ff */
[----:B------:R-:W-:Y:S01]  /*09c0*/  IADD3 R10, P0, R10, R20, RZ ;  /* 0x000000140a0a7210 */ /* 0x000fe20007f1e0ff */
[----:B------:R-:W-:Y:S01]  /*09d0*/  IMAD R2, R12, c[0x0][0x1a4], R11 ;  /* 0x000069000c027a24 */ /* 0x000fe200078e020b */
[----:B------:R-:W-:Y:S01]  /*09e0*/  LEA.HI R9, R9, R134, RZ, 0x5 ;  /* 0x0000008609097211 */ /* 0x000fe200078f28ff */
[C---:B------:R-:W-:Y:S01]  /*09f0*/  IMAD R213, R7.reuse, c[0x0][0x1b0], RZ ;  /* 0x00006c0007d57a24 */ /* 0x040fe200078e02ff */
[----:B------:R-:W-:Y:S01]  /*0a00*/  LOP3.LUT R6, R6, 0x1c0, RZ, 0xc0, !PT ;  /* 0x000001c006067812 */ /* 0x000fe200078ec0ff */
[----:B------:R-:W-:Y:S01]  /*0a10*/  IMAD R7, R7, c[0x0][0x1b8], RZ ;  /* 0x00006e0007077a24 */ /* 0x000fe200078e02ff */
[----:B------:R-:W-:Y:S01]  /*0a20*/  IADD3.X R11, R5, R21, R2, P0, !PT ;  /* 0x00000015050b7210 */ /* 0x000fe200007fe402 */
[----:B------:R-:W-:Y:S01]  /*0a30*/  IMAD.SHL.U32 R3, R3, 0x40, RZ ;  /* 0x0000004003037824 */ /* 0x000fe200078e00ff */
[----:B------:R-:W-:Y:S01]  /*0a40*/  ISETP.GE.AND P0, PT, R12, R199, PT ;  /* 0x000000c70c00720c */ /* 0x000fe20003f06270 */
[----:B------:R-:W-:Y:S01]  /*0a50*/  IMAD R213, R208, c[0x0][0x1b4], R213 ;  /* 0x00006d00d0d57a24 */ /* 0x000fe200078e02d5 */
[----:B------:R-:W-:Y:S01]  /*0a60*/  LOP3.LUT R19, R6, 0x8, R19, 0xf8, !PT ;  /* 0x0000000806137812 */ /* 0x000fe200078ef813 */
[C---:B------:R-:W-:Y:S01]  /*0a70*/  IMAD R7, R208.reuse, c[0x0][0x1bc], R7 ;  /* 0x00006f00d0077a24 */ /* 0x040fe200078e0207 */
[----:B------:R-:W-:Y:S01]  /*0a80*/  SHF.R.U32.HI R6, RZ, 0x3, R6 ;  /* 0x00000003ff067819 */ /* 0x000fe20000011606 */
[----:B------:R-:W-:Y:S01]  /*0a90*/  IMAD.WIDE.U32 R210, R208, c[0x0][0x1b0], R210 ;  /* 0x00006c00d0d27a25 */ /* 0x000fe200078e00d2 */
[----:B------:R-:W-:-:S02]  /*0aa0*/  SHF.R.S32.HI R80, RZ, 0x5, R9 ;  /* 0x00000005ff507819 */ /* 0x000fc40000011409 */
[----:B------:R-:W-:Y:S01]  /*0ab0*/  LOP3.LUT R2, R19, R6, RZ, 0x3c, !PT ;  /* 0x0000000613027212 */ /* 0x000fe200078e3cff */
[----:B------:R-:W-:Y:S01]  /*0ac0*/  IMAD R19, R15, c[0x0][0x1a8], RZ ;  /* 0x00006a000f137a24 */ /* 0x000fe200078e02ff */
[----:B------:R-:W-:Y:S01]  /*0ad0*/  IADD3 R205, R214, 0x40, RZ ;  /* 0x00000040d6cd7810 */ /* 0x000fe20007ffe0ff */
[----:B------:R-:W-:Y:S01]  /*0ae0*/  IMAD.MOV.U32 R5, RZ, RZ, 0x10 ;  /* 0x00000010ff057424 */ /* 0x000fe200078e00ff */
[----:B------:R-:W-:Y:S01]  /*0af0*/  LOP3.LUT R2, R2, 0xfffffe00, R3, 0xf8, !PT ;  /* 0xfffffe0002027812 */ /* 0x000fe200078ef803 */
[----:B------:R-:W-:Y:S01]  /*0b00*/  IMAD.MOV.U32 R8, RZ, RZ, 0x20 ;  /* 0x00000020ff087424 */ /* 0x000fe200078e00ff */
[----:B------:R-:W-:Y:S01]  /*0b10*/  IADD3 R204, R214, 0x80, RZ ;  /* 0x00000080d6cc7810 */ /* 0x000fe20007ffe0ff */
[----:B------:R-:W-:Y:S01]  /*0b20*/  IMAD.WIDE.U32 R208, R208, c[0x0][0x1b8], R10 ;  /* 0x00006e00d0d07a25 */ /* 0x000fe200078e000a */
[----:B------:R-:W-:Y:S02]  /*0b30*/  SEL R5, R5, 0xfffffff0, !P1 ;  /* 0xfffffff005057807 */ /* 0x000fe40004800000 */
[----:B------:R-:W-:Y:S01]  /*0b40*/  SEL R3, R8, 0xffffffe0, !P2 ;  /* 0xffffffe008037807 */ /* 0x000fe20005000000 */
[----:B------:R-:W-:-:S02]  /*0b50*/  IMAD R19, R14, c[0x0][0x1ac], R19 ;  /* 0x00006b000e137a24 */ /* 0x000fc400078e0213 */
[----:B------:R-:W-:-:S04]  /*0b60*/  IMAD.WIDE.U32 R16, R14, c[0x0][0x1a8], R16 ;  /* 0x00006a000e107a25 */ /* 0x000fc800078e0010 */
        /* <DEDUP_REMOVED lines=36> */
.L_x_150:
[----:B------:R-:W-:Y:S05]  /*0db0*/  BSYNC B0 ;  /* 0x0000000000007941 */ /* 0x000fea0003800000 */
.L_x_149:
[----:B------:R-:W-:Y:S01]  /*0dc0*/  IADD3 R10, R12, 0x20, RZ ;  /* 0x000000200c0a7810 */ /* 0x000fe20007ffe0ff */
[----:B------:R-:W-:Y:S03]  /*0dd0*/  BSSY B0, `(.L_x_151) ;  /* 0x0000024000007945 */ /* 0x000fe60003800000 */
[----:B------:R-:W-:-:S13]  /*0de0*/  ISETP.GE.AND P0, PT, R10, R199, PT ;  /* 0x000000c70a00720c */ /* 0x000fda0003f06270 */
[----:B------:R-:W-:Y:S05]  /*0df0*/  @P0 BRA `(.L_x_152) ;  /* 0x0000021000000947 */ /* 0x000fea0003800000 */
[----:B------:R-:W-:Y:S01]  /*0e00*/  IADD3 R7, P0, R20, 0x20, RZ ;  /* 0x0000002014077810 */ /* 0x000fe20007f1e0ff */
[----:B-1----:R-:W-:Y:S01]  /*0e10*/  IMAD.MOV.U32 R22, RZ, RZ, R16 ;  /* 0x000000ffff167224 */ /* 0x002fe200078e0010 */
        /* <DEDUP_REMOVED lines=31> */
.L_x_152:
[----:B------:R-:W-:Y:S05]  /*1010*/  BSYNC B0 ;  /* 0x0000000000007941 */ /* 0x000fea0003800000 */
.L_x_151:
        /* <DEDUP_REMOVED lines=37> */
.L_x_154:
[----:B------:R-:W-:Y:S05]  /*1270*/  BSYNC B0 ;  /* 0x0000000000007941 */ /* 0x000fea0003800000 */
.L_x_153:
[----:B------:R-:W-:Y:S01]  /*1280*/  IADD3 R6, R12, 0x60, RZ ;  /* 0x000000600c067810 */ /* 0x000fe20007ffe0ff */
[----:B------:R-:W-:Y:S01]  /*1290*/  UMOV UR7, 0x6 ;  /* 0x0000000600077882 */ /* 0x000fe20000000000 */
[----:B------:R-:W-:Y:S01]  /*12a0*/  IADD3 R7, R145, 0x3f, RZ ;  /* 0x0000003f91077810 */ /* 0x000fe20007ffe0ff */
[----:B------:R-:W-:Y:S01]  /*12b0*/  ULDC.64 UR4, c[0x0][0x198] ;  /* 0x0000660000047ab9 */ /* 0x000fe20000000a00 */
[----:B------:R-:W-:Y:S01]  /*12c0*/  ISETP.GE.AND P0, PT, R6, R199, PT ;  /* 0x000000c70600720c */ /* 0x000fe20003f06270 */
[----:B------:R-:W-:Y:S01]  /*12d0*/  USHF.L.U64.HI UR7, UR4, UR7, UR5 ;  /* 0x0000000704077299 */ /* 0x000fe20008010205 */
[----:B------:R-:W-:Y:S01]  /*12e0*/  SHF.R.S32.HI R6, RZ, 0x1f, R7 ;  /* 0x0000001fff067819 */ /* 0x000fe20000011407 */
[----:B------:R-:W-:Y:S01]  /*12f0*/  USHF.L.U32 UR8, UR4, 0x6, URZ ;  /* 0x0000000604087899 */ /* 0x000fe2000800063f */
[----:B------:R-:W-:Y:S02]  /*1300*/  BSSY B0, `(.L_x_155) ;  /* 0x0000023000007945 */ /* 0x000fe40003800000 */
[----:B------:R-:W-:-:S07]  /*1310*/  LEA.HI R6, R6, R7, RZ, 0x6 ;  /* 0x0000000706067211 */ /* 0x000fce00078f30ff */
        /* <DEDUP_REMOVED lines=33> */
.L_x_156:
[----:B------:R-:W-:Y:S05]  /*1530*/  BSYNC B0 ;  /* 0x0000000000007941 */ /* 0x000fea0003800000 */
.L_x_155:
[----:B------:R-:W-:Y:S01]  /*1540*/  LEA.HI.SX32 R7, R6, 0xffffffff, 0x1a ;  /* 0xffffffff06077811 */ /* 0x000fe200078fd2ff */
[----:B------:R-:W-:Y:S01]  /*1550*/  BSSY B0, `(.L_x_157) ;  /* 0x0000023000007945 */ /* 0x000fe20003800000 */
[----:B------:R-:W-:Y:S02]  /*1560*/  MOV R212, R210 ;  /* 0x000000d200d47202 */ /* 0x000fe40000000f00 */
[----:B--2---:R-:W-:Y:S01]  /*1570*/  SHF.R.S32.HI R18, RZ, 0x1f, R7 ;  /* 0x0000001fff127819 */ /* 0x004fe20000011407 */
[C---:B------:R-:W-:Y:S02]  /*1580*/  IMAD R11, R7.reuse, -0x40, R145 ;  /* 0xffffffc0070b7824 */ /* 0x040fe400078e0291 */
        /* <DEDUP_REMOVED lines=31> */
.L_x_158:
[----:B------:R-:W-:Y:S05]  /*1780*/  BSYNC B0 ;  /* 0x0000000000007941 */ /* 0x000fea0003800000 */
.L_x_157:
        /* <DEDUP_REMOVED lines=34> */
.L_x_160:
[----:B------:R-:W-:Y:S05]  /*19b0*/  BSYNC B0 ;  /* 0x0000000000007941 */ /* 0x000fea0003800000 */
.L_x_159:
[----:B------:R-:W-:Y:S01]  /*19c0*/  ISETP.NE.U32.AND P2, PT, RZ, c[0x0][0x318], PT ;  /* 0x0000c600ff007a0c */ /* 0x000fe20003f45070 */
[----:B------:R-:W0:Y:S03]  /*19d0*/  LDGDEPBAR ;  /* 0x00000000000079af */ /* 0x000e260000000000 */
[----:B------:R-:W-:-:S13]  /*19e0*/  ISETP.NE.AND.EX P2, PT, RZ, c[0x0][0x31c], PT, P2 ;  /* 0x0000c700ff007a0c */ /* 0x000fda0003f45320 */
[----:B------:R-:W-:Y:S01]  /*19f0*/  @P2 SHF.R.S32.HI R16, RZ, 0x1f, R0 ;  /* 0x0000001fff102819 */ /* 0x000fe20000011400 */
[----:B------:R-:W-:-:S04]  /*1a00*/  @P2 IMAD.WIDE.U32 R14, R0, c[0x0][0x320], R14 ;  /* 0x0000c800000e2a25 */ /* 0x000fc800078e000e */
[----:B------:R-:W-:Y:S01]  /*1a10*/  @P2 IMAD R17, R16, c[0x0][0x320], RZ ;  /* 0x0000c80010112a24 */ /* 0x000fe200078e02ff */
[----:B-1----:R-:W-:Y:S01]  /*1a20*/  @P2 LEA R20, P0, R14, c[0x0][0x318], 0x2 ;  /* 0x0000c6000e142a11 */ /* 0x002fe200078010ff */
[----:B------:R-:W-:-:S04]  /*1a30*/  DEPBAR.LE SB0, 0x0 ;  /* 0x000080000000791a */ /* 0x000fc80000000000 */
[----:B------:R-:W-:-:S04]  /*1a40*/  @P2 IMAD R17, R0, c[0x0][0x324], R17 ;  /* 0x0000c90000112a24 */ /* 0x000fc800078e0211 */
[----:B------:R-:W-:-:S05]  /*1a50*/  @P2 IMAD.IADD R17, R15, 0x1, R17 ;  /* 0x000000010f112824 */ /* 0x000fca00078e0211 */
[----:B------:R-:W-:-:S05]  /*1a60*/  @P2 LEA.HI.X R21, R14, c[0x0][0x31c], R17, 0x2, P0 ;  /* 0x0000c7000e152a11 */ /* 0x000fca00000f1411 */
[----:B------:R-:W2:Y:S04]  /*1a70*/  @P2 LDG.E R17, [R20.64] ;  /* 0x0000000a14112981 */ /* 0x000ea8000c1e1900 */
[----:B------:R-:W-:Y:S01]  /*1a80*/  BAR.SYNC.DEFER_BLOCKING 0x0 ;  /* 0x0000000000007b1d */ /* 0x000fe20000010000 */
[----:B------:R-:W-:Y:S01]  /*1a90*/  ISETP.GE.AND P1, PT, R12, R11, PT ;  /* 0x0000000b0c00720c */ /* 0x000fe20003f26270 */
[----:B------:R-:W-:Y:S01]  /*1aa0*/  IMAD R14, R18, c[0x0][0x1a0], RZ ;  /* 0x00006800120e7a24 */ /* 0x000fe200078e02ff */
[----:B------:R-:W-:Y:S01]  /*1ab0*/  MOV R0, RZ ;  /* 0x000000ff00007202 */ /* 0x000fe20000000f00 */
[C---:B------:R-:W-:Y:S02]  /*1ac0*/  IMAD.WIDE.U32 R18, R7.reuse, c[0x0][0x1a0], RZ ;  /* 0x0000680007127a25 */ /* 0x040fe400078e00ff */
[----:B------:R-:W2:Y:S01]  /*1ad0*/  @P2 MUFU.RCP R16, c[0x0][0x238] ;  /* 0x00008e0000102b08 */ /* 0x000ea20000001000 */
[----:B------:R-:W-:Y:S01]  /*1ae0*/  BSSY B0, `(.L_x_161) ;  /* 0x0000023000007945 */ /* 0x000fe20003800000 */
[----:B------:R-:W-:Y:S01]  /*1af0*/  IMAD R14, R7, c[0x0][0x1a4], R14 ;  /* 0x00006900070e7a24 */ /* 0x000fe200078e020e */
[----:B------:R-:W-:-:S03]  /*1b00*/  LEA R15, P0, R18, R208, 0x6 ;  /* 0x000000d0120f7211 */ /* 0x000fc600078030ff */
[----:B------:R-:W-:-:S05]  /*1b10*/  IMAD.IADD R19, R19, 0x1, R14 ;  /* 0x0000000113137824 */ /* 0x000fca00078e020e */
[----:B------:R-:W-:Y:S01]  /*1b20*/  LEA.HI.X R14, R18, R200, R19, 0x6, P0 ;  /* 0x000000c8120e7211 */ /* 0x000fe200000f3413 */
[----:B------:R1:W-:Y:S04]  /*1b30*/  @P1 STS.128 [R203+0x12000], RZ ;  /* 0x012000ffcb001388 */ /* 0x0003e80000000c00 */
[----:B------:R1:W-:Y:S04]  /*1b40*/  @P1 STS.128 [R203+0x14000], RZ ;  /* 0x014000ffcb001388 */ /* 0x0003e80000000c00 */
[----:B------:R1:W-:Y:S01]  /*1b50*/  @P1 STS.128 [R203+0x16000], RZ ;  /* 0x016000ffcb001388 */ /* 0x0003e20000000c00 */
[----:B--2---:R-:W-:Y:S01]  /*1b60*/  @P2 FMUL.FTZ R0, R17, R16 ;  /* 0x0000001011002220 */ /* 0x004fe20000410000 */
[----:B------:R-:W-:Y:S05]  /*1b70*/  @P1 BRA `(.L_x_162) ;  /* 0x0000019000001947 */ /* 0x000fea0003800000 */
[----:B-1----:R-:W-:Y:S02]  /*1b80*/  ISETP.GE.AND P3, PT, R214, c[0x0][0x220], PT ;  /* 0x00008800d6007a0c */ /* 0x002fe40003f66270 */
        /* <DEDUP_REMOVED lines=24> */
.L_x_162:
[----:B-1----:R-:W-:Y:S05]  /*1d10*/  BSYNC B0 ;  /* 0x0000000000007941 */ /* 0x002fea0003800000 */
.L_x_161:
[----:B------:R-:W-:Y:S01]  /*1d20*/  ISETP.GE.AND P0, PT, R10, R11, PT ;  /* 0x0000000b0a00720c */ /* 0x000fe20003f06270 */
[----:B------:R-:W-:Y:S01]  /*1d30*/  BSSY B0, `(.L_x_163) ;  /* 0x0000024000007945 */ /* 0x000fe20003800000 */
[----:B------:R-:W-:-:S05]  /*1d40*/  LOP3.LUT R9, R9, 0xffffffe0, RZ, 0xc0, !PT ;  /* 0xffffffe009097812 */ /* 0x000fca00078ec0ff */
[----:B------:R-:W-:-:S06]  /*1d50*/  IMAD.IADD R82, R134, 0x1, -R9 ;  /* 0x0000000186527824 */ /* 0x000fcc00078e0a09 */
[----:B------:R1:W-:Y:S04]  /*1d60*/  @P0 STS.128 [R203+0x13000], RZ ;  /* 0x013000ffcb000388 */ /* 0x0003e80000000c00 */
[----:B------:R1:W-:Y:S04]  /*1d70*/  @P0 STS.128 [R203+0x15000], RZ ;  /* 0x015000ffcb000388 */ /* 0x0003e80000000c00 */
[----:B------:R1:W-:Y:S01]  /*1d80*/  @P0 STS.128 [R203+0x17000], RZ ;  /* 0x017000ffcb000388 */ /* 0x0003e20000000c00 */
[----:B------:R-:W-:Y:S05]  /*1d90*/  @P0 BRA `(.L_x_164) ;  /* 0x000001d000000947 */ /* 0x000fea0003800000 */
[----:B------:R-:W-:Y:S01]  /*1da0*/  ISETP.GE.AND P3, PT, R214, c[0x0][0x220], PT ;  /* 0x00008800d6007a0c */ /* 0x000fe20003f66270 */
[----:B------:R-:W-:Y:S01]  /*1db0*/  IMAD.WIDE.U32 R10, R8, c[0x0][0x1a0], RZ ;  /* 0x00006800080a7a25 */ /* 0x000fe200078e00ff */
        /* <DEDUP_REMOVED lines=27> */
.L_x_164:
[----:B------:R-:W-:Y:S05]  /*1f70*/  BSYNC B0 ;  /* 0x0000000000007941 */ /* 0x000fea0003800000 */
.L_x_163:
[C---:B--2---:R-:W-:Y:S01]  /*1f80*/  IMAD.SHL.U32 R8, R4.reuse, 0x40, RZ ;  /* 0x0000004004087824 */ /* 0x044fe200078e00ff */
[----:B------:R-:W-:Y:S01]  /*1f90*/  R2P PR, R4, 0x6 ;  /* 0x0000000604007804 */ /* 0x000fe20000000000 */
[----:B------:R-:W-:Y:S01]  /*1fa0*/  IMAD.SHL.U32 R12, R12, 0x8, RZ ;  /* 0x000000080c0c7824 */ /* 0x000fe200078e00ff */
[----:B------:R-:W-:Y:S01]  /*1fb0*/  SHF.R.S32.HI R207, RZ, 0x1f, R82 ;  /* 0x0000001fffcf7819 */ /* 0x000fe20000011452 */
[----:B------:R-:W-:Y:S01]  /*1fc0*/  IMAD R198, R80, 0x400, R2 ;  /* 0x0000040050c67824 */ /* 0x000fe200078e0202 */
[----:B------:R-:W-:Y:S01]  /*1fd0*/  LOP3.LUT R9, R8, 0x1c0, RZ, 0xc0, !PT ;  /* 0x000001c008097812 */ /* 0x000fe200078ec0ff */
[----:B------:R-:W0:Y:S01]  /*1fe0*/  LDGDEPBAR ;  /* 0x00000000000079af */ /* 0x000e220000000000 */
[----:B------:R-:W-:Y:S01]  /*1ff0*/  LEA.HI R207, R207, R82, RZ, 0x2 ;  /* 0x00000052cfcf7211 */ /* 0x000fe200078f10ff */
        /* <DEDUP_REMOVED lines=9> */
[----:B------:R-:W-:-:S02]  /*2090*/  SHF.R.S32.HI R207, RZ, 0x2, R207 ;  /* 0x00000002ffcf7819 */ /* 0x000fc400000114cf */
[----:B------:R-:W-:Y:S01]  /*20a0*/  IMAD R197, R197, 0x200, R8 ;  /* 0x00000200c5c57824 */ /* 0x000fe200078e0208 */
[----:B------:R-:W-:Y:S02]  /*20b0*/  LDSM.16.M88.4 R52, [R194] ;  /* 0x00000000c234783b */ /* 0x000fe40000000200 */
[----:B------:R-:W-:Y:S02]  /*20c0*/  IMAD R80, R80, 0x10, R207 ;  /* 0x0000001050507824 */ /* 0x000fe400078e02cf */
[----:B------:R-:W-:Y:S01]  /*20d0*/  IMAD.SHL.U32 R197, R197, 0x2, RZ ;  /* 0x00000002c5c57824 */ /* 0x000fe200078e00ff */
[----:B------:R-:W-:Y:S01]  /*20e0*/  LDSM.16.M88.4 R76, [R194+0x4000] ;  /* 0x00400000c24c783b */ /* 0x000fe20000000200 */
[----:B------:R-:W-:-:S03]  /*20f0*/  IMAD.IADD R135, R81, 0x1, R80 ;  /* 0x0000000151877824 */ /* 0x000fc600078e0250 */
[----:B------:R-:W2:Y:S01]  /*2100*/  LDSM.16.M88.4 R24, [R197+0xc000] ;  /* 0x00c00000c518783b */ /* 0x000ea20000000200 */
[C---:B------:R-:W-:Y:S02]  /*2110*/  IADD3 R4, R197.reuse, 0xc000, RZ ;  /* 0x0000c000c5047810 */ /* 0x040fe40007ffe0ff */
[----:B------:R-:W-:Y:S01]  /*2120*/  IADD3 R195, R197, 0xc020, RZ ;  /* 0x0000c020c5c37810 */ /* 0x000fe20007ffe0ff */
[----:B------:R-:W3:Y:S01]  /*2130*/  LDSM.16.M88.4 R16, [R197+0xc800] ;  /* 0x00c80000c510783b */ /* 0x000ee20000000200 */
[----:B------:R-:W-:Y:S01]  /*2140*/  @P1 IADD3 R195, R4, -0x20, RZ ;  /* 0xffffffe004c31810 */ /* 0x000fe20007ffe0ff */
[----:B------:R-:W-:Y:S02]  /*2150*/  IMAD.MOV.U32 R4, RZ, RZ, 0x40 ;  /* 0x00000040ff047424 */ /* 0x000fe400078e00ff */
[----:B------:R-:W4:Y:S01]  /*2160*/  LDSM.16.M88.4 R60, [R197+0xd000] ;  /* 0x00d00000c53c783b */ /* 0x000f220000000200 */
[C---:B------:R-:W-:Y:S02]  /*2170*/  IADD3 R187, R195.reuse, 0x800, RZ ;  /* 0x00000800c3bb7810 */ /* 0x040fe40007ffe0ff */
[----:B------:R-:W-:Y:S01]  /*2180*/  SEL R4, R4, 0xffffffc0, !P2 ;  /* 0xffffffc004047807 */ /* 0x000fe20005000000 */
[----:B------:R-:W5:Y:S01]  /*2190*/  LDSM.16.M88.4 R68, [R197+0xd800] ;  /* 0x00d80000c544783b */ /* 0x000f620000000200 */
[----:B------:R-:W-:-:S02]  /*21a0*/  IADD3 R186, R195, 0x1000, RZ ;  /* 0x00001000c3ba7810 */ /* 0x000fc40007ffe0ff */
[----:B------:R-:W-:Y:S01]  /*21b0*/  IADD3 R185, R195, 0x1800, RZ ;  /* 0x00001800c3b97810 */ /* 0x000fe20007ffe0ff */
[----:B------:R-:W1:Y:S01]  /*21c0*/  LDSM.16.M88.4 R48, [R195] ;  /* 0x00000000c330783b */ /* 0x000e620000000200 */
[----:B------:R-:W-:Y:S01]  /*21d0*/  IMAD.IADD R191, R197, 0x1, R4 ;  /* 0x00000001c5bf7824 */ /* 0x000fe200078e0204 */
[C---:B------:R-:W-:Y:S01]  /*21e0*/  IADD3 R183, R195.reuse, 0x2000, RZ ;  /* 0x00002000c3b77810 */ /* 0x040fe20007ffe0ff */
[----:B------:R-:W-:Y:S01]  /*21f0*/  IMAD.IADD R184, R4, 0x1, R195 ;  /* 0x0000000104b87824 */ /* 0x000fe200078e02c3 */
[----:B------:R-:W1:Y:S01]  /*2200*/  LDSM.16.M88.4 R40, [R195+0x800] ;  /* 0x00080000c328783b */ /* 0x000e620000000200 */
[----:B------:R-:W-:Y:S01]  /*2210*/  IMAD.SHL.U32 R4, R134, 0x2, RZ ;  /* 0x0000000286047824 */ /* 0x000fe200078e00ff */
[C---:B------:R-:W-:Y:S02]  /*2220*/  IADD3 R182, R195.reuse, 0x2800, RZ ;  /* 0x00002800c3b67810 */ /* 0x040fe40007ffe0ff */
[----:B------:R-:W1:Y:S01]  /*2230*/  LDSM.16.M88.4 R8, [R195+0x1000] ;  /* 0x00100000c308783b */ /* 0x000e620000000200 */
[----:B------:R-:W-:-:S02]  /*2240*/  IADD3 R181, R195, 0x3000, RZ ;  /* 0x00003000c3b57810 */ /* 0x000fc40007ffe0ff */
[----:B------:R-:W-:Y:S01]  /*2250*/  LOP3.LUT R4, R4, 0x6, RZ, 0xc0, !PT ;  /* 0x0000000604047812 */ /* 0x000fe200078ec0ff */
[----:B------:R-:W1:Y:S01]  /*2260*/  LDSM.16.M88.4 R44, [R195+0x1800] ;  /* 0x00180000c32c783b */ /* 0x000e620000000200 */
[C---:B------:R-:W-:Y:S02]  /*2270*/  IADD3 R180, R195.reuse, 0x3800, RZ ;  /* 0x00003800c3b47810 */ /* 0x040fe40007ffe0ff */
[----:B------:R-:W-:Y:S01]  /*2280*/  IADD3 R179, R195, 0x4000, RZ ;  /* 0x00004000c3b37810 */ /* 0x000fe20007ffe0ff */
[----:B------:R-:W1:Y:S01]  /*2290*/  LDSM.16.M88.4 R32, [R191+0xc000] ;  /* 0x00c00000bf20783b */ /* 0x000e620000000200 */
[----:B------:R-:W-:Y:S01]  /*22a0*/  IMAD R4, R7, 0x40, R4 ;  /* 0x0000004007047824 */ /* 0x000fe200078e0204 */
[C---:B------:R-:W-:Y:S02]  /*22b0*/  IADD3 R178, R195.reuse, 0x4800, RZ ;  /* 0x00004800c3b27810 */ /* 0x040fe40007ffe0ff */
[----:B------:R-:W1:Y:S01]  /*22c0*/  LDSM.16.M88.4 R72, [R191+0xc800] ;  /* 0x00c80000bf48783b */ /* 0x000e620000000200 */
[----:B------:R-:W-:-:S02]  /*22d0*/  IADD3 R177, R195, 0x5000, RZ ;  /* 0x00005000c3b17810 */ /* 0x000fc40007ffe0ff */
[C---:B------:R-:W-:Y:S01]  /*22e0*/  IADD3 R82, R4.reuse, 0x20, RZ ;  /* 0x0000002004527810 */ /* 0x040fe20007ffe0ff */
[C---:B--2---:R-:W-:Y:S01]  /*22f0*/  HMMA.16816.F32 R28, R36.reuse, R24, RZ ;  /* 0x00000018241c723c */ /* 0x044fe200000018ff */
[C---:B------:R-:W-:Y:S02]  /*2300*/  IADD3 R92, R4.reuse, 0x18, RZ ;  /* 0x00000018045c7810 */ /* 0x040fe40007ffe0ff */
[C---:B------:R-:W-:Y:S02]  /*2310*/  IADD3 R90, R4.reuse, 0x28, RZ ;  /* 0x00000028045a7810 */ /* 0x040fe40007ffe0ff */
[C---:B------:R-:W-:Y:S02]  /*2320*/  IADD3 R80, R4.reuse, 0x19, RZ ;  /* 0x0000001904507810 */ /* 0x040fe40007ffe0ff */
[C---:B------:R-:W-:Y:S01]  /*2330*/  IADD3 R86, R4.reuse, 0x21, RZ ;  /* 0x0000002104567810 */ /* 0x040fe20007ffe0ff */
[----:B------:R-:W-:Y:S01]  /*2340*/  HMMA.16816.F32 R24, R36, R26, RZ ;  /* 0x0000001a2418723c */ /* 0x000fe200000018ff */
[----:B------:R-:W-:-:S02]  /*2350*/  IADD3 R88, R4, 0x29, RZ ;  /* 0x0000002904587810 */ /* 0x000fc40007ffe0ff */
[C---:B------:R-:W-:Y:S02]  /*2360*/  IADD3 R96, R4.reuse, 0x30, RZ ;  /* 0x0000003004607810 */ /* 0x040fe40007ffe0ff */
[C---:B------:R-:W-:Y:S02]  /*2370*/  IADD3 R100, R4.reuse, 0x38, RZ ;  /* 0x0000003804647810 */ /* 0x040fe40007ffe0ff */
[C---:B------:R-:W-:Y:S01]  /*2380*/  IADD3 R98, R4.reuse, 0x39, RZ ;  /* 0x0000003904627810 */ /* 0x040fe20007ffe0ff */
[----:B---3--:R-:W-:Y:S01]  /*2390*/  HMMA.16816.F32 R20, R36, R16, RZ ;  /* 0x000000102414723c */ /* 0x008fe200000018ff */
[C---:B------:R-:W-:Y:S02]  /*23a0*/  IADD3 R84, R4.reuse, 0x11, RZ ;  /* 0x0000001104547810 */ /* 0x040fe40007ffe0ff */
[C---:B------:R-:W-:Y:S02]  /*23b0*/  IADD3 R94, R4.reuse, 0x31, RZ ;  /* 0x00000031045e7810 */ /* 0x040fe40007ffe0ff */
[----:B------:R-:W-:-:S02]  /*23c0*/  ISETP.GE.AND P1, PT, R4, R145, PT ;  /* 0x000000910400720c */ /* 0x000fc40003f26270 */
[-C--:B------:R-:W-:Y:S01]  /*23d0*/  ISETP.GE.AND P2, PT, R92, R145.reuse, PT ;  /* 0x000000915c00720c */ /* 0x080fe20003f46270 */
[----:B----4-:R-:W-:Y:S01]  /*23e0*/  HMMA.16816.F32 R64, R36, R60, RZ ;  /* 0x0000003c2440723c */ /* 0x010fe200000018ff */
[----:B------:R-:W-:Y:S02]  /*23f0*/  ISETP.GE.AND P3, PT, R84, R145, PT ;  /* 0x000000915400720c */ /* 0x000fe40003f66270 */
[----:B------:R-:W-:-:S05]  /*2400*/  IADD3 R176, R195, 0x5800, RZ ;  /* 0x00005800c3b07810 */ /* 0x000fca0007ffe0ff */
[C---:B------:R-:W-:Y:S08]  /*2410*/  HMMA.16816.F32 R16, R36.reuse, R18, RZ ;  /* 0x000000122410723c */ /* 0x040ff000000018ff */
[C---:B------:R-:W-:Y:S08]  /*2420*/  HMMA.16816.F32 R60, R36.reuse, R62, RZ ;  /* 0x0000003e243c723c */ /* 0x040ff000000018ff */
[C---:B-----5:R-:W-:Y:S08]  /*2430*/  HMMA.16816.F32 R56, R36.reuse, R68, RZ ;  /* 0x000000442438723c */ /* 0x060ff000000018ff */
[----:B------:R-:W-:Y:S01]  /*2440*/  HMMA.16816.F32 R36, R36, R70, RZ ;  /* 0x000000462424723c */ /* 0x000fe200000018ff */
[----:B------:R-:W2:Y:S07]  /*2450*/  LDSM.16.M88.4 R68, [R191+0xd000] ;  /* 0x00d00000bf44783b */ /* 0x000eae0000000200 */
[C---:B-1----:R-:W-:Y:S08]  /*2460*/  HMMA.16816.F32 R28, R12.reuse, R48, R28 ;  /* 0x000000300c1c723c */ /* 0x042ff0000000181c */
[C---:B------:R-:W-:Y:S01]  /*2470*/  HMMA.16816.F32 R24, R12.reuse, R50, R24 ;  /* 0x000000320c18723c */ /* 0x040fe20000001818 */
[----:B------:R-:W1:Y:S07]  /*2480*/  LDSM.16.M88.4 R48, [R191+0xd800] ;  /* 0x00d80000bf30783b */ /* 0x000e6e0000000200 */
[C---:B------:R-:W-:Y:S08]  /*2490*/  HMMA.16816.F32 R20, R12.reuse, R40, R20 ;  /* 0x000000280c14723c */ /* 0x040ff00000001814 */
[C---:B------:R-:W-:Y:S01]  /*24a0*/  HMMA.16816.F32 R16, R12.reuse, R42, R16 ;  /* 0x0000002a0c10723c */ /* 0x040fe20000001810 */
[----:B------:R-:W-:Y:S07]  /*24b0*/  LDSM.16.M88.4 R40, [R193] ;  /* 0x00000000c128783b */ /* 0x000fee0000000200 */
[C---:B------:R-:W-:Y:S08]  /*24c0*/  HMMA.16816.F32 R64, R12.reuse, R8, R64 ;  /* 0x000000080c40723c */ /* 0x040ff00000001840 */
[C---:B------:R-:W-:Y:S01]  /*24d0*/  HMMA.16816.F32 R60, R12.reuse, R10, R60 ;  /* 0x0000000a0c3c723c */ /* 0x040fe2000000183c */
[----:B------:R-:W3:Y:S07]  /*24e0*/  LDSM.16.M88.4 R8, [R184] ;  /* 0x00000000b808783b */ /* 0x000eee0000000200 */
        /* <DEDUP_REMOVED lines=9> */
[----:B------:R-:W-:Y:S07]  /*2580*/  LDSM.16.M88.4 R72, [R197+0xe000] ;  /* 0x00e00000c548783b */ /* 0x000fee0000000200 */
[C---:B--2---:R-:W-:Y:S08]  /*2590*/  HMMA.16816.F32 R64, R52.reuse, R68, R64 ;  /* 0x000000443440723c */ /* 0x044ff00000001840 */
[C---:B------:R-:W-:Y:S01]  /*25a0*/  HMMA.16816.F32 R60, R52.reuse, R70, R60 ;  /* 0x00000046343c723c */ /* 0x040fe2000000183c */
[----:B------:R-:W-:Y:S07]  /*25b0*/  LDSM.16.M88.4 R68, [R197+0xe800] ;  /* 0x00e80000c544783b */ /* 0x000fee0000000200 */
[C---:B-1----:R-:W-:Y:S08]  /*25c0*/  HMMA.16816.F32 R56, R52.reuse, R48, R56 ;  /* 0x000000303438723c */ /* 0x042ff00000001838 */
[----:B------:R-:W-:Y:S01]  /*25d0*/  HMMA.16816.F32 R52, R52, R50, R36 ;  /* 0x000000323434723c */ /* 0x000fe20000001824 */
[----:B------:R-:W-:Y:S04]  /*25e0*/  LDSM.16.M88.4 R36, [R197+0xf000] ;  /* 0x00f00000c524783b */ /* 0x000fe80000000200 */
[----:B------:R-:W-:Y:S03]  /*25f0*/  LDSM.16.M88.4 R48, [R195+0x2000] ;  /* 0x00200000c330783b */ /* 0x000fe60000000200 */
[C---:B---3--:R-:W-:Y:S08]  /*2600*/  HMMA.16816.F32 R28, R40.reuse, R8, R28 ;  /* 0x00000008281c723c */ /* 0x048ff0000000181c */
[C---:B------:R-:W-:Y:S01]  /*2610*/  HMMA.16816.F32 R24, R40.reuse, R10, R24 ;  /* 0x0000000a2818723c */ /* 0x040fe20000001818 */
[----:B------:R-:W1:Y:S07]  /*2620*/  LDSM.16.M88.4 R8, [R198+0x4000] ;  /* 0x00400000c608783b */ /* 0x000e6e0000000200 */
[C---:B----4-:R-:W-:Y:S08]  /*2630*/  HMMA.16816.F32 R20, R40.reuse, R12, R20 ;  /* 0x0000000c2814723c */ /* 0x050ff00000001814 */
[C---:B------:R-:W-:Y:S01]  /*2640*/  HMMA.16816.F32 R16, R40.reuse, R14, R16 ;  /* 0x0000000e2810723c */ /* 0x040fe20000001810 */
[----:B------:R-:W2:Y:S07]  /*2650*/  LDSM.16.M88.4 R12, [R197+0xf800] ;  /* 0x00f80000c50c783b */ /* 0x000eae0000000200 */
[C---:B-----5:R-:W-:Y:S08]  /*2660*/  HMMA.16816.F32 R64, R40.reuse, R32, R64 ;  /* 0x000000202840723c */ /* 0x060ff00000001840 */
[C---:B------:R-:W-:Y:S01]  /*2670*/  HMMA.16816.F32 R60, R40.reuse, R34, R60 ;  /* 0x00000022283c723c */ /* 0x040fe2000000183c */
[----:B------:R-:W3:Y:S07]  /*2680*/  LDSM.16.M88.4 R32, [R196+0x4000] ;  /* 0x00400000c420783b */ /* 0x000eee0000000200 */
[C---:B------:R-:W-:Y:S08]  /*2690*/  HMMA.16816.F32 R56, R40.reuse, R44, R56 ;  /* 0x0000002c2838723c */ /* 0x040ff00000001838 */
[----:B------:R-:W-:Y:S01]  /*26a0*/  HMMA.16816.F32 R52, R40, R46, R52 ;  /* 0x0000002e2834723c */ /* 0x000fe20000001834 */
[----:B------:R-:W4:Y:S04]  /*26b0*/  LDSM.16.M88.4 R44, [R195+0x2800] ;  /* 0x00280000c32c783b */ /* 0x000f280000000200 */
[----:B------:R-:W-:Y:S03]  /*26c0*/  LDSM.16.M88.4 R40, [R195+0x3000] ;  /* 0x00300000c328783b */ /* 0x000fe60000000200 */
[C---:B-1----:R-:W-:Y:S08]  /*26d0*/  HMMA.16816.F32 R28, R8.reuse, R72, R28 ;  /* 0x00000048081c723c */ /* 0x042ff0000000181c */
[C---:B------:R-:W-:Y:S01]  /*26e0*/  HMMA.16816.F32 R24, R8.reuse, R74, R24 ;  /* 0x0000004a0818723c */ /* 0x040fe20000001818 */
[----:B------:R-:W-:Y:S07]  /*26f0*/  LDSM.16.M88.4 R72, [R191+0xf000] ;  /* 0x00f00000bf48783b */ /* 0x000fee0000000200 */
[C---:B------:R-:W-:Y:S08]  /*2700*/  HMMA.16816.F32 R64, R8.reuse, R36, R64 ;  /* 0x000000240840723c */ /* 0x040ff00000001840 */
[C---:B------:R-:W-:Y:S01]  /*2710*/  HMMA.16816.F32 R60, R8.reuse, R38, R60 ;  /* 0x00000026083c723c */ /* 0x040fe2000000183c */
[----:B------:R-:W1:Y:S07]  /*2720*/  LDSM.16.M88.4 R36, [R195+0x3800] ;  /* 0x00380000c324783b */ /* 0x000e6e0000000200 */
[C---:B------:R-:W-:Y:S08]  /*2730*/  HMMA.16816.F32 R20, R8.reuse, R68, R20 ;  /* 0x000000440814723c */ /* 0x040ff00000001814 */
[C---:B------:R-:W-:Y:S01]  /*2740*/  HMMA.16816.F32 R16, R8.reuse, R70, R16 ;  /* 0x000000460810723c */ /* 0x040fe20000001810 */
[----:B------:R-:W-:Y:S07]  /*2750*/  LDSM.16.M88.4 R68, [R191+0xf800] ;  /* 0x00f80000bf44783b */ /* 0x000fee0000000200 */
[C---:B--2---:R-:W-:Y:S08]  /*2760*/  HMMA.16816.F32 R56, R8.reuse, R12, R56 ;  /* 0x0000000c0838723c */ /* 0x044ff00000001838 */
[----:B------:R-:W-:Y:S01]  /*2770*/  HMMA.16816.F32 R52, R8, R14, R52 ;  /* 0x0000000e0834723c */ /* 0x000fe20000001834 */
[----:B------:R-:W2:Y:S04]  /*2780*/  LDSM.16.M88.4 R12, [R191+0xe000] ;  /* 0x00e00000bf0c783b */ /* 0x000ea80000000200 */
[----:B------:R-:W5:Y:S03]  /*2790*/  LDSM.16.M88.4 R8, [R191+0xe800] ;  /* 0x00e80000bf08783b */ /* 0x000f660000000200 */
[C---:B---3--:R-:W-:Y:S08]  /*27a0*/  HMMA.16816.F32 R28, R32.reuse, R48, R28 ;  /* 0x00000030201c723c */ /* 0x048ff0000000181c */
[C---:B------:R-:W-:Y:S01]  /*27b0*/  HMMA.16816.F32 R24, R32.reuse, R50, R24 ;  /* 0x000000322018723c */ /* 0x040fe20000001818 */
[----:B------:R-:W-:Y:S07]  /*27c0*/  LDSM.16.M88.4 R48, [R193+0x4000] ;  /* 0x00400000c130783b */ /* 0x000fee0000000200 */
[C---:B----4-:R-:W-:Y:S08]  /*27d0*/  HMMA.16816.F32 R20, R32.reuse, R44, R20 ;  /* 0x0000002c2014723c */ /* 0x050ff00000001814 */
[C---:B------:R-:W-:Y:S01]  /*27e0*/  HMMA.16816.F32 R16, R32.reuse, R46, R16 ;  /* 0x0000002e2010723c */ /* 0x040fe20000001810 */
[----:B------:R-:W3:Y:S07]  /*27f0*/  LDSM.16.M88.4 R44, [R184+0x2000] ;  /* 0x00200000b82c783b */ /* 0x000eee0000000200 */
[C---:B-1----:R-:W-:Y:S08]  /*2800*/  HMMA.16816.F32 R56, R32.reuse, R36, R56 ;  /* 0x000000242038723c */ /* 0x042ff00000001838 */
[----:B------:R-:W-:Y:S01]  /*2810*/  HMMA.16816.F32 R52, R32, R38, R52 ;  /* 0x000000262034723c */ /* 0x000fe20000001834 */
[----:B------:R-:W-:Y:S07]  /*2820*/  LDSM.16.M88.4 R36, [R184+0x3000] ;  /* 0x00300000b824783b */ /* 0x000fee0000000200 */
[----:B--2---:R-:W-:Y:S08]  /*2830*/  HMMA.16816.F32 R28, R76, R12, R28 ;  /* 0x0000000c4c1c723c */ /* 0x004ff0000000181c */
[C---:B------:R-:W-:Y:S08]  /*2840*/  HMMA.16816.F32 R64, R32.reuse, R40, R64 ;  /* 0x000000282040723c */ /* 0x040ff00000001840 */
[----:B------:R-:W-:Y:S01]  /*2850*/  HMMA.16816.F32 R60, R32, R42, R60 ;  /* 0x0000002a203c723c */ /* 0x000fe2000000183c */
[----:B------:R-:W1:Y:S04]  /*2860*/  LDSM.16.M88.4 R32, [R184+0x3800] ;  /* 0x00380000b820783b */ /* 0x000e680000000200 */
[----:B------:R-:W-:Y:S03]  /*2870*/  LDSM.16.M88.4 R40, [R184+0x2800] ;  /* 0x00280000b828783b */ /* 0x000fe60000000200 */
[C---:B------:R-:W-:Y:S01]  /*2880*/  HMMA.16816.F32 R24, R76.reuse, R14, R24 ;  /* 0x0000000e4c18723c */ /* 0x040fe20000001818 */
[----:B------:R-:W-:Y:S07]  /*2890*/  LDSM.16.M88.4 R12, [R197+0x10000] ;  /* 0x01000000c50c783b */ /* 0x000fee0000000200 */
[C---:B-----5:R-:W-:Y:S08]  /*28a0*/  HMMA.16816.F32 R20, R76.reuse, R8, R20 ;  /* 0x000000084c14723c */ /* 0x060ff00000001814 */
[C---:B------:R-:W-:Y:S01]  /*28b0*/  HMMA.16816.F32 R16, R76.reuse, R10, R16 ;  /* 0x0000000a4c10723c */ /* 0x040fe20000001810 */
[----:B------:R-:W2:Y:S07]  /*28c0*/  LDSM.16.M88.4 R8, [R198+0x8000] ;  /* 0x00800000c608783b */ /* 0x000eae0000000200 */
[C---:B------:R-:W-:Y:S08]  /*28d0*/  HMMA.16816.F32 R56, R76.reuse, R68, R56 ;  /* 0x000000444c38723c */ /* 0x040ff00000001838 */
[----:B------:R-:W-:Y:S01]  /*28e0*/  HMMA.16816.F32 R68, R76, R70, R52 ;  /* 0x000000464c44723c */ /* 0x000fe20000001834 */
[----:B------:R-:W-:Y:S07]  /*28f0*/  LDSM.16.M88.4 R52, [R197+0x10800] ;  /* 0x01080000c534783b */ /* 0x000fee0000000200 */
[----:B---3--:R-:W-:Y:S08]  /*2900*/  HMMA.16816.F32 R28, R48, R44, R28 ;  /* 0x0000002c301c723c */ /* 0x008ff0000000181c */
[C---:B------:R-:W-:Y:S07]  /*2910*/  HMMA.16816.F32 R64, R76.reuse, R72, R64 ;  /* 0x000000484c40723c */ /* 0x040fee0000001840 */
[----:B------:R-:W-:Y:S01]  /*2920*/  IADD3 R72, R4, 0x1, RZ ;  /* 0x0000000104487810 */ /* 0x000fe20007ffe0ff */
[----:B------:R-:W-:Y:S03]  /*2930*/  HMMA.16816.F32 R60, R76, R74, R60 ;  /* 0x0000004a4c3c723c */ /* 0x000fe6000000183c */
[----:B------:R-:W-:-:S04]  /*2940*/  ISETP.GE.AND P0, PT, R72, R145, PT ;  /* 0x000000914800720c */ /* 0x000fc80003f06270 */
[----:B------:R-:W-:Y:S01]  /*2950*/  IADD3 R77, R145, R135, -R206 ;  /* 0x00000087914d7210 */ /* 0x000fe20007ffe8ce */
[C---:B------:R-:W-:Y:S01]  /*2960*/  HMMA.16816.F32 R44, R48.reuse, R46, R24 ;  /* 0x0000002e302c723c */ /* 0x040fe20000001818 */
[----:B------:R-:W3:Y:S01]  /*2970*/  LDSM.16.M88.4 R24, [R197+0x11000] ;  /* 0x01100000c518783b */ /* 0x000ee20000000200 */
[C---:B------:R-:W-:Y:S02]  /*2980*/  IADD3 R76, R4.reuse, 0x9, RZ ;  /* 0x00000009044c7810 */ /* 0x040fe40007ffe0ff */
[C---:B------:R-:W-:Y:S01]  /*2990*/  IMAD.IADD R85, R77.reuse, 0x1, -R100 ;  /* 0x000000014d557824 */ /* 0x040fe200078e0a64 */
[----:B------:R-:W-:Y:S01]  /*29a0*/  IADD3 R78, R4, 0x10, RZ ;  /* 0x00000010044e7810 */ /* 0x000fe20007ffe0ff */
[C---:B------:R-:W-:Y:S01]  /*29b0*/  IMAD.IADD R7, R77.reuse, 0x1, -R4 ;  /* 0x000000014d077824 */ /* 0x040fe200078e0a04 */
[----:B------:R-:W-:Y:S01]  /*29c0*/  ISETP.GE.AND P6, PT, R76, R145, PT ;  /* 0x000000914c00720c */ /* 0x000fe20003fc6270 */
[----:B-1----:R-:W-:Y:S01]  /*29d0*/  HMMA.16816.F32 R56, R48, R32, R56 ;  /* 0x000000203038723c */ /* 0x002fe20000001838 */
[----:B------:R-:W-:Y:S01]  /*29e0*/  IABS R85, R85 ;  /* 0x0000005500557213 */ /* 0x000fe20000000000 */
[----:B------:R-:W-:Y:S01]  /*29f0*/  IMAD.IADD R81, R77, 0x1, -R94 ;  /* 0x000000014d517824 */ /* 0x000fe200078e0a5e */
[----:B------:R-:W-:-:S02]  /*2a00*/  IABS R7, R7 ;  /* 0x0000000700077213 */ /* 0x000fc40000000000 */
[----:B------:R-:W-:Y:S01]  /*2a10*/  ISETP.GE.AND P4, PT, R78, R145, PT ;  /* 0x000000914e00720c */ /* 0x000fe20003f86270 */
[----:B------:R-:W-:Y:S01]  /*2a20*/  IMAD.MOV.U32 R89, RZ, RZ, R85 ;  /* 0x000000ffff597224 */ /* 0x000fe200078e0055 */
[----:B------:R-:W-:Y:S01]  /*2a30*/  IADD3 R85, R77, 0x8, RZ ;  /* 0x000000084d557810 */ /* 0x000fe20007ffe0ff */
[----:B------:R-:W-:Y:S01]  /*2a40*/  HMMA.16816.F32 R68, R48, R34, R68 ;  /* 0x000000223044723c */ /* 0x000fe20000001844 */
[----:B------:R-:W1:Y:S01]  /*2a50*/  LDSM.16.M88.4 R32, [R197+0x11800] ;  /* 0x01180000c520783b */ /* 0x000e620000000200 */
[----:B------:R-:W4:Y:S01]  /*2a60*/  I2F R7, R7 ;  /* 0x0000000700077306 */ /* 0x000f220000201400 */
[----:B------:R-:W-:-:S05]  /*2a70*/  IABS R81, R81 ;  /* 0x0000005100517213 */ /* 0x000fca0000000000 */
[C---:B------:R-:W-:Y:S02]  /*2a80*/  HMMA.16816.F32 R64, R48.reuse, R36, R64 ;  /* 0x000000243040723c */ /* 0x040fe40000001840 */
[----:B------:R-:W-:Y:S06]  /*2a90*/  I2F R81, R81 ;  /* 0x0000005100517306 */ /* 0x000fec0000201400 */
[----:B------:R-:W-:Y:S01]  /*2aa0*/  HMMA.16816.F32 R60, R48, R38, R60 ;  /* 0x00000026303c723c */ /* 0x000fe2000000183c */
[----:B------:R-:W-:Y:S07]  /*2ab0*/  LDSM.16.M88.4 R36, [R196+0x8000] ;  /* 0x00800000c424783b */ /* 0x000fee0000000200 */
[C---:B--2---:R-:W-:Y:S08]  /*2ac0*/  HMMA.16816.F32 R28, R8.reuse, R12, R28 ;  /* 0x0000000c081c723c */ /* 0x044ff0000000181c */
[----:B------:R-:W-:Y:S01]  /*2ad0*/  HMMA.16816.F32 R44, R8, R14, R44 ;  /* 0x0000000e082c723c */ /* 0x000fe2000000182c */
[----:B------:R-:W2:Y:S07]  /*2ae0*/  LDSM.16.M88.4 R12, [R195+0x4000] ;  /* 0x00400000c30c783b */ /* 0x000eae0000000200 */
[C---:B------:R-:W-:Y:S08]  /*2af0*/  HMMA.16816.F32 R20, R48.reuse, R40, R20 ;  /* 0x000000283014723c */ /* 0x040ff00000001814 */
[----:B------:R-:W-:Y:S01]  /*2b00*/  HMMA.16816.F32 R16, R48, R42, R16 ;  /* 0x0000002a3010723c */ /* 0x000fe20000001810 */
[----:B------:R-:W5:Y:S06]  /*2b10*/  LDSM.16.M88.4 R40, [R195+0x4800] ;  /* 0x00480000c328783b */ /* 0x000f6c0000000200 */
[C---:B------:R-:W-:Y:S01]  /*2b20*/  IMAD.IADD R51, R77.reuse, 0x1, -R78 ;  /* 0x000000014d337824 */ /* 0x040fe200078e0a4e */
[----:B---3--:R-:W-:Y:S01]  /*2b30*/  HMMA.16816.F32 R64, R8, R24, R64 ;  /* 0x000000180840723c */ /* 0x008fe20000001840 */
[----:B------:R-:W-:-:S03]  /*2b40*/  IMAD.IADD R50, R77, 0x1, -R84 ;  /* 0x000000014d327824 */ /* 0x000fc600078e0a54 */
[----:B------:R-:W-:Y:S02]  /*2b50*/  IABS R51, R51 ;  /* 0x0000003300337213 */ /* 0x000fe40000000000 */
[----:B------:R-:W-:Y:S01]  /*2b60*/  IABS R50, R50 ;  /* 0x0000003200327213 */ /* 0x000fe20000000000 */
[----:B------:R-:W-:Y:S01]  /*2b70*/  IMAD.IADD R24, R77, 0x1, -R72 ;  /* 0x000000014d187824 */ /* 0x000fe200078e0a48 */
[----:B------:R-:W-:Y:S02]  /*2b80*/  HMMA.16816.F32 R20, R8, R52, R20 ;  /* 0x000000340814723c */ /* 0x000fe40000001814 */
[----:B------:R-:W-:Y:S02]  /*2b90*/  I2F R51, R51 ;  /* 0x0000003300337306 */ /* 0x000fe40000201400 */
[----:B------:R-:W-:-:S03]  /*2ba0*/  IABS R24, R24 ;  /* 0x0000001800187213 */ /* 0x000fc60000000000 */
[----:B------:R-:W-:Y:S01]  /*2bb0*/  IADD3 R52, R4, 0x8, RZ ;  /* 0x0000000804347810 */ /* 0x000fe20007ffe0ff */
[----:B------:R-:W-:Y:S01]  /*2bc0*/  HMMA.16816.F32 R16, R8, R54, R16 ;  /* 0x000000360810723c */ /* 0x000fe20000001810 */
[----:B------:R-:W-:Y:S01]  /*2bd0*/  IMAD.MOV.U32 R48, RZ, RZ, R24 ;  /* 0x000000ffff307224 */ /* 0x000fe200078e0018 */
[----:B------:R-:W-:Y:S01]  /*2be0*/  I2F R50, R50 ;  /* 0x0000003200327306 */ /* 0x000fe20000201400 */
[----:B------:R-:W-:Y:S01]  /*2bf0*/  ISETP.GE.AND P5, PT, R52, R145, PT ;  /* 0x000000913400720c */ /* 0x000fe20003fa6270 */
[----:B------:R-:W-:-:S04]  /*2c00*/  IMAD.IADD R25, R77, 0x1, -R52 ;  /* 0x000000014d197824 */ /* 0x000fc800078e0a34 */
[C---:B------:R-:W-:Y:S01]  /*2c10*/  HMMA.16816.F32 R60, R8.reuse, R26, R60 ;  /* 0x0000001a083c723c */ /* 0x040fe2000000183c */
[----:B------:R-:W-:Y:S01]  /*2c20*/  IABS R24, R25 ;  /* 0x0000001900187213 */ /* 0x000fe20000000000 */
[----:B------:R-:W-:Y:S06]  /*2c30*/  I2F R48, R48 ;  /* 0x0000003000307306 */ /* 0x000fec0000201400 */
[C---:B-1----:R-:W-:Y:S02]  /*2c40*/  HMMA.16816.F32 R56, R8.reuse, R32, R56 ;  /* 0x000000200838723c */ /* 0x042fe40000001838 */
[----:B------:R1:W-:Y:S06]  /*2c50*/  I2F R53, R24 ;  /* 0x0000001800357306 */ /* 0x0003ec0000201400 */
[----:B------:R-:W-:Y:S01]  /*2c60*/  HMMA.16816.F32 R68, R8, R34, R68 ;  /* 0x000000220844723c */ /* 0x000fe20000001844 */
[----:B------:R-:W3:Y:S04]  /*2c70*/  LDSM.16.M88.4 R8, [R195+0x5000] ;  /* 0x00500000c308783b */ /* 0x000ee80000000200 */
[----:B------:R-:W-:Y:S03]  /*2c80*/  LDSM.16.M88.4 R32, [R194+0x8000] ;  /* 0x00800000c220783b */ /* 0x000fe60000000200 */
[C---:B--2---:R-:W-:Y:S01]  /*2c90*/  HMMA.16816.F32 R28, R36.reuse, R12, R28 ;  /* 0x0000000c241c723c */ /* 0x044fe2000000181c */
[----:B-1----:R-:W1:Y:S06]  /*2ca0*/  LDSM.16.M88.4 R24, [R191+0x10000] ;  /* 0x01000000bf18783b */ /* 0x002e6c0000000200 */
[----:B------:R-:W-:Y:S01]  /*2cb0*/  IMAD.IADD R12, R77, 0x1, -R76 ;  /* 0x000000014d0c7824 */ /* 0x000fe200078e0a4c */
[----:B------:R-:W-:Y:S04]  /*2cc0*/  HMMA.16816.F32 R44, R36, R14, R44 ;  /* 0x0000000e242c723c */ /* 0x000fe8000000182c */
[----:B------:R-:W-:-:S04]  /*2cd0*/  IABS R12, R12 ;  /* 0x0000000c000c7213 */ /* 0x000fc80000000000 */
[C---:B-----5:R-:W-:Y:S01]  /*2ce0*/  HMMA.16816.F32 R20, R36.reuse, R40, R20 ;  /* 0x000000282414723c */ /* 0x060fe20000001814 */
[----:B------:R-:W-:Y:S02]  /*2cf0*/  IMAD.MOV.U32 R55, RZ, RZ, R12 ;  /* 0x000000ffff377224 */ /* 0x000fe400078e000c */
[----:B------:R-:W2:Y:S04]  /*2d00*/  LDSM.16.M88.4 R12, [R195+0x5800] ;  /* 0x00580000c30c783b */ /* 0x000ea80000000200 */
[C---:B------:R-:W-:Y:S01]  /*2d10*/  IMAD.IADD R40, R77.reuse, 0x1, -R92 ;  /* 0x000000014d287824 */ /* 0x040fe200078e0a5c */
[----:B------:R-:W-:Y:S01]  /*2d20*/  HMMA.16816.F32 R16, R36, R42, R16 ;  /* 0x0000002a2410723c */ /* 0x000fe20000001810 */
[----:B------:R-:W-:Y:S01]  /*2d30*/  IMAD.IADD R41, R77, 0x1, -R80 ;  /* 0x000000014d297824 */ /* 0x000fe200078e0a50 */
[----:B------:R-:W-:Y:S02]  /*2d40*/  I2F R55, R55 ;  /* 0x0000003700377306 */ /* 0x000fe40000201400 */
[----:B------:R-:W-:-:S04]  /*2d50*/  IABS R40, R40 ;  /* 0x0000002800287213 */ /* 0x000fc80000000000 */
[----:B---3--:R-:W-:Y:S01]  /*2d60*/  HMMA.16816.F32 R64, R36, R8, R64 ;  /* 0x000000082440723c */ /* 0x008fe20000001840 */
[----:B------:R-:W-:Y:S01]  /*2d70*/  IMAD.MOV.U32 R49, RZ, RZ, R40 ;  /* 0x000000ffff317224 */ /* 0x000fe200078e0028 */
[----:B------:R-:W-:-:S05]  /*2d80*/  IABS R40, R41 ;  /* 0x0000002900287213 */ /* 0x000fca0000000000 */
[C---:B------:R-:W-:Y:S01]  /*2d90*/  IMAD.IADD R8, R77.reuse, 0x1, -R82 ;  /* 0x000000014d087824 */ /* 0x040fe200078e0a52 */
[----:B------:R-:W-:Y:S01]  /*2da0*/  HMMA.16816.F32 R60, R36, R10, R60 ;  /* 0x0000000a243c723c */ /* 0x000fe2000000183c */
[----:B------:R-:W-:Y:S01]  /*2db0*/  IMAD.MOV.U32 R54, RZ, RZ, R40 ;  /* 0x000000ffff367224 */ /* 0x000fe200078e0028 */
[----:B------:R-:W-:Y:S01]  /*2dc0*/  I2F R49, R49 ;  /* 0x0000003100317306 */ /* 0x000fe20000201400 */
[----:B------:R-:W-:Y:S01]  /*2dd0*/  IMAD.IADD R40, R77, 0x1, -R86 ;  /* 0x000000014d287824 */ /* 0x000fe200078e0a56 */
[----:B------:R-:W-:-:S04]  /*2de0*/  IABS R8, R8 ;  /* 0x0000000800087213 */ /* 0x000fc80000000000 */
[C---:B-1----:R-:W-:Y:S01]  /*2df0*/  HMMA.16816.F32 R28, R32.reuse, R24, R28 ;  /* 0x00000018201c723c */ /* 0x042fe2000000181c */
[----:B------:R-:W-:Y:S01]  /*2e00*/  IMAD.MOV.U32 R73, RZ, RZ, R8 ;  /* 0x000000ffff497224 */ /* 0x000fe200078e0008 */
[----:B------:R-:W-:Y:S01]  /*2e10*/  IABS R40, R40 ;  /* 0x0000002800287213 */ /* 0x000fe20000000000 */
[----:B------:R-:W1:Y:S01]  /*2e20*/  LDSM.16.M88.4 R8, [R191+0x10800] ;  /* 0x01080000bf08783b */ /* 0x000e620000000200 */
[----:B------:R-:W-:Y:S03]  /*2e30*/  I2F R54, R54 ;  /* 0x0000003600367306 */ /* 0x000fe60000201400 */
[C---:B------:R-:W-:Y:S01]  /*2e40*/  IMAD.IADD R24, R77.reuse, 0x1, -R96 ;  /* 0x000000014d187824 */ /* 0x040fe200078e0a60 */
[----:B------:R-:W-:Y:S04]  /*2e50*/  HMMA.16816.F32 R44, R32, R26, R44 ;  /* 0x0000001a202c723c */ /* 0x000fe8000000182c */
[----:B------:R-:W-:Y:S01]  /*2e60*/  IABS R24, R24 ;  /* 0x0000001800187213 */ /* 0x000fe20000000000 */
[----:B------:R3:W-:Y:S03]  /*2e70*/  I2F R74, R40 ;  /* 0x00000028004a7306 */ /* 0x0007e60000201400 */
[C---:B--2---:R-:W-:Y:S05]  /*2e80*/  HMMA.16816.F32 R56, R36.reuse, R12, R56 ;  /* 0x0000000c2438723c */ /* 0x044fea0000001838 */
[----:B------:R2:W-:Y:S02]  /*2e90*/  I2F R83, R24 ;  /* 0x0000001800537306 */ /* 0x0005e40000201400 */
[C---:B------:R-:W-:Y:S01]  /*2ea0*/  IMAD.IADD R12, R77.reuse, 0x1, -R90 ;  /* 0x000000014d0c7824 */ /* 0x040fe200078e0a5a */
[----:B------:R-:W-:Y:S04]  /*2eb0*/  HMMA.16816.F32 R68, R36, R14, R68 ;  /* 0x0000000e2444723c */ /* 0x000fe80000001844 */
[----:B------:R-:W-:Y:S01]  /*2ec0*/  IABS R12, R12 ;  /* 0x0000000c000c7213 */ /* 0x000fe20000000000 */
[----:B---3--:R-:W3:Y:S01]  /*2ed0*/  LDSM.16.M88.4 R40, [R191+0x11800] ;  /* 0x01180000bf28783b */ /* 0x008ee20000000200 */
[----:B------:R-:W-:Y:S01]  /*2ee0*/  I2F R73, R73 ;  /* 0x0000004900497306 */ /* 0x000fe20000201400 */
[----:B------:R-:W-:-:S02]  /*2ef0*/  IMAD.IADD R36, R77, 0x1, -R88 ;  /* 0x000000014d247824 */ /* 0x000fc400078e0a58 */
[----:B------:R-:W-:Y:S02]  /*2f00*/  IMAD.MOV.U32 R75, RZ, RZ, R12 ;  /* 0x000000ffff4b7224 */ /* 0x000fe400078e000c */
[----:B------:R-:W5:Y:S01]  /*2f10*/  LDSM.16.M88.4 R12, [R191+0x11000] ;  /* 0x01100000bf0c783b */ /* 0x000f620000000200 */
[----:B------:R-:W-:-:S03]  /*2f20*/  IABS R36, R36 ;  /* 0x0000002400247213 */ /* 0x000fc60000000000 */
[----:B--2---:R-:W-:Y:S01]  /*2f30*/  LDSM.16.M88.4 R24, [R184+0x4000] ;  /* 0x00400000b818783b */ /* 0x004fe20000000200 */
[----:B------:R2:W-:Y:S01]  /*2f40*/  I2F R79, R36 ;  /* 0x00000024004f7306 */ /* 0x0005e20000201400 */
[C---:B-1----:R-:W-:Y:S07]  /*2f50*/  HMMA.16816.F32 R20, R32.reuse, R8, R20 ;  /* 0x000000082014723c */ /* 0x042fee0000001814 */
[----:B------:R-:W-:Y:S01]  /*2f60*/  I2F R75, R75 ;  /* 0x0000004b004b7306 */ /* 0x000fe20000201400 */
[----:B------:R-:W-:Y:S01]  /*2f70*/  IMAD.IADD R8, R77, 0x1, -R98 ;  /* 0x000000014d087824 */ /* 0x000fe200078e0a62 */
[----:B------:R-:W-:Y:S01]  /*2f80*/  HMMA.16816.F32 R16, R32, R10, R16 ;  /* 0x0000000a2010723c */ /* 0x000fe20000001810 */
[----:B------:R-:W-:-:S03]  /*2f90*/  IMAD.IADD R9, R85, 0x1, -R4 ;  /* 0x0000000155097824 */ /* 0x000fc600078e0a04 */
[----:B------:R-:W-:Y:S01]  /*2fa0*/  IABS R8, R8 ;  /* 0x0000000800087213 */ /* 0x000fe20000000000 */
[----:B--2---:R-:W1:Y:S01]  /*2fb0*/  LDSM.16.M88.4 R36, [R193+0x8000] ;  /* 0x00800000c124783b */ /* 0x004e620000000200 */
[----:B------:R2:W-:Y:S03]  /*2fc0*/  I2F R77, R89 ;  /* 0x00000059004d7306 */ /* 0x0005e60000201400 */
[----:B------:R-:W-:Y:S01]  /*2fd0*/  IMAD.MOV.U32 R87, RZ, RZ, R8 ;  /* 0x000000ffff577224 */ /* 0x000fe200078e0008 */
[----:B------:R-:W-:-:S05]  /*2fe0*/  IABS R8, R9 ;  /* 0x0000000900087213 */ /* 0x000fca0000000000 */
[----:B------:R-:W-:Y:S01]  /*2ff0*/  IMAD.MOV.U32 R91, RZ, RZ, R8 ;  /* 0x000000ffff5b7224 */ /* 0x000fe200078e0008 */
[----:B------:R-:W-:Y:S01]  /*3000*/  I2F R87, R87 ;  /* 0x0000005700577306 */ /* 0x000fe20000201400 */
[----:B------:R-:W4:Y:S01]  /*3010*/  LDSM.16.M88.4 R8, [R184+0x4800] ;  /* 0x00480000b808783b */ /* 0x000f220000000200 */
[C---:B---3--:R-:W-:Y:S06]  /*3020*/  HMMA.16816.F32 R56, R32.reuse, R40, R56 ;  /* 0x000000282038723c */ /* 0x048fec0000001838 */
[----:B------:R-:W3:Y:S02]  /*3030*/  I2F R91, R91 ;  /* 0x0000005b005b7306 */ /* 0x000ee40000201400 */
[C---:B-----5:R-:W-:Y:S07]  /*3040*/  HMMA.16816.F32 R64, R32.reuse, R12, R64 ;  /* 0x0000000c2040723c */ /* 0x060fee0000001840 */
[C---:B------:R-:W-:Y:S01]  /*3050*/  IMAD.IADD R12, R85.reuse, 0x1, -R72 ;  /* 0x00000001550c7824 */ /* 0x040fe200078e0a48 */
[----:B------:R-:W-:Y:S01]  /*3060*/  HMMA.16816.F32 R60, R32, R14, R60 ;  /* 0x0000000e203c723c */ /* 0x000fe2000000183c */
[----:B------:R-:W-:-:S03]  /*3070*/  IMAD.IADD R13, R85, 0x1, -R52 ;  /* 0x00000001550d7824 */ /* 0x000fc600078e0a34 */
[----:B------:R-:W-:-:S04]  /*3080*/  IABS R12, R12 ;  /* 0x0000000c000c7213 */ /* 0x000fc80000000000 */
[----:B------:R-:W-:Y:S01]  /*3090*/  HMMA.16816.F32 R68, R32, R42, R68 ;  /* 0x0000002a2044723c */ /* 0x000fe20000001844 */
[----:B--2---:R-:W-:Y:S01]  /*30a0*/  IMAD.MOV.U32 R89, RZ, RZ, R12 ;  /* 0x000000ffff597224 */ /* 0x004fe200078e000c */
[----:B------:R-:W-:Y:S01]  /*30b0*/  IABS R12, R13 ;  /* 0x0000000d000c7213 */ /* 0x000fe20000000000 */
[----:B------:R-:W-:-:S04]  /*30c0*/  IMAD.IADD R13, R85, 0x1, -R76 ;  /* 0x00000001550d7824 */ /* 0x000fc800078e0a4c */
[----:B------:R-:W-:Y:S01]  /*30d0*/  IMAD.MOV.U32 R41, RZ, RZ, R12 ;  /* 0x000000ffff297224 */ /* 0x000fe200078e000c */
[----:B------:R-:W-:Y:S01]  /*30e0*/  IABS R12, R13 ;  /* 0x0000000d000c7213 */ /* 0x000fe20000000000 */
[----:B------:R-:W-:Y:S01]  /*30f0*/  IMAD.IADD R13, R85, 0x1, -R78 ;  /* 0x00000001550d7824 */ /* 0x000fe200078e0a4e */
[----:B-1----:R-:W-:Y:S01]  /*3100*/  HMMA.16816.F32 R28, R36, R24, R28 ;  /* 0x00000018241c723c */ /* 0x002fe2000000181c */
[----:B------:R-:W-:Y:S03]  /*3110*/  I2F R89, R89 ;  /* 0x0000005900597306 */ /* 0x000fe60000201400 */
[----:B------:R-:W-:-:S03]  /*3120*/  IABS R4, R13 ;  /* 0x0000000d00047213 */ /* 0x000fc60000000000 */
[C---:B------:R-:W-:Y:S01]  /*3130*/  IMAD.IADD R24, R85.reuse, 0x1, -R84 ;  /* 0x0000000155187824 */ /* 0x040fe200078e0a54 */
[----:B------:R-:W-:Y:S01]  /*3140*/  HMMA.16816.F32 R44, R36, R26, R44 ;  /* 0x0000001a242c723c */ /* 0x000fe2000000182c */
[----:B------:R1:W-:Y:S01]  /*3150*/  I2F R40, R12 ;  /* 0x0000000c00287306 */ /* 0x0003e20000201400 */
[----:B------:R-:W-:Y:S02]  /*3160*/  IMAD.MOV.U32 R43, RZ, RZ, R4 ;  /* 0x000000ffff2b7224 */ /* 0x000fe400078e0004 */
[----:B------:R-:W-:Y:S01]  /*3170*/  IABS R4, R24 ;  /* 0x0000001800047213 */ /* 0x000fe20000000000 */
[----:B------:R-:W-:-:S03]  /*3180*/  IMAD.IADD R24, R85, 0x1, -R92 ;  /* 0x0000000155187824 */ /* 0x000fc600078e0a5c */
[C---:B----4-:R-:W-:Y:S01]  /*3190*/  HMMA.16816.F32 R20, R36.reuse, R8, R20 ;  /* 0x000000082414723c */ /* 0x050fe20000001814 */
[----:B------:R-:W-:Y:S01]  /*31a0*/  IMAD.MOV.U32 R32, RZ, RZ, R4 ;  /* 0x000000ffff207224 */ /* 0x000fe200078e0004 */
[----:B------:R-:W-:Y:S01]  /*31b0*/  IABS R4, R24 ;  /* 0x0000001800047213 */ /* 0x000fe20000000000 */
[----:B------:R-:W2:Y:S01]  /*31c0*/  I2F R41, R41 ;  /* 0x0000002900297306 */ /* 0x000ea20000201400 */
[----:B------:R-:W4:Y:S03]  /*31d0*/  LDSM.16.M88.4 R24, [R184+0x5800] ;  /* 0x00580000b818783b */ /* 0x000f260000000200 */
[----:B------:R-:W-:Y:S01]  /*31e0*/  IMAD.IADD R8, R85, 0x1, -R80 ;  /* 0x0000000155087824 */ /* 0x000fe200078e0a50 */
[----:B------:R-:W-:Y:S01]  /*31f0*/  HMMA.16816.F32 R16, R36, R10, R16 ;  /* 0x0000000a2410723c */ /* 0x000fe20000001810 */
[----:B-1----:R-:W1:Y:S01]  /*3200*/  LDSM.16.M88.4 R12, [R184+0x5000] ;  /* 0x00500000b80c783b */ /* 0x002e620000000200 */
[----:B------:R-:W-:Y:S01]  /*3210*/  FFMA.FTZ R7, R7, -R0, R28 ;  /* 0x8000000007077223 */ /* 0x000fe2000001001c */
[----:B------:R-:W5:Y:S01]  /*3220*/  I2F R9, R4 ;  /* 0x0000000400097306 */ /* 0x000f620000201400 */
[----:B------:R-:W-:Y:S01]  /*3230*/  IABS R8, R8 ;  /* 0x0000000800087213 */ /* 0x000fe20000000000 */
[----:B---3--:R-:W-:Y:S01]  /*3240*/  FFMA.FTZ R30, R91, -R0, R30 ;  /* 0x800000005b1e7223 */ /* 0x008fe2000001001e */
[----:B------:R-:W-:-:S04]  /*3250*/  DEPBAR.LE SB0, 0x0 ;  /* 0x000080000000791a */ /* 0x000fc80000000000 */
[----:B------:R-:W-:Y:S01]  /*3260*/  FSEL R33, R7, -INF , !P1 ;  /* 0xff80000007217808 */ /* 0x000fe20004800000 */
[C---:B------:R-:W-:Y:S01]  /*3270*/  IMAD.IADD R7, R85.reuse, 0x1, -R82 ;  /* 0x0000000155077824 */ /* 0x040fe200078e0a52 */
[----:B------:R-:W3:Y:S01]  /*3280*/  I2F R43, R43 ;  /* 0x0000002b002b7306 */ /* 0x000ee20000201400 */
[----:B------:R-:W-:Y:S02]  /*3290*/  IMAD.IADD R10, R85, 0x1, -R86 ;  /* 0x00000001550a7824 */ /* 0x000fe400078e0a56 */
[----:B--2---:R-:W-:Y:S01]  /*32a0*/  FFMA.FTZ R28, R41, -R0, R46 ;  /* 0x80000000291c7223 */ /* 0x004fe2000001002e */
[----:B------:R-:W-:Y:S01]  /*32b0*/  IABS R7, R7 ;  /* 0x0000000700077213 */ /* 0x000fe20000000000 */
[----:B------:R-:W-:Y:S01]  /*32c0*/  IMAD.IADD R11, R85, 0x1, -R90 ;  /* 0x00000001550b7824 */ /* 0x000fe200078e0a5a */
[----:B------:R-:W-:Y:S01]  /*32d0*/  IABS R10, R10 ;  /* 0x0000000a000a7213 */ /* 0x000fe20000000000 */
[-C--:B------:R-:W-:Y:S01]  /*32e0*/  FFMA.FTZ R45, R55, -R0.reuse, R45 ;  /* 0x80000000372d7223 */ /* 0x080fe2000001002d */
[----:B------:R2:W-:Y:S01]  /*32f0*/  I2F R41, R7 ;  /* 0x0000000700297306 */ /* 0x0005e20000201400 */
[-C--:B------:R-:W-:Y:S01]  /*3300*/  FFMA.FTZ R35, R53, -R0.reuse, R44 ;  /* 0x8000000035237223 */ /* 0x080fe2000001002c */
[----:B------:R-:W-:Y:S01]  /*3310*/  FSEL R28, R28, -INF , !P5 ;  /* 0xff8000001c1c7808 */ /* 0x000fe20006800000 */
[----:B------:R-:W-:Y:S01]  /*3320*/  IMAD.MOV.U32 R34, RZ, RZ, R10 ;  /* 0x000000ffff227224 */ /* 0x000fe200078e000a */
[----:B------:R-:W-:Y:S01]  /*3330*/  IABS R10, R11 ;  /* 0x0000000b000a7213 */ /* 0x000fe20000000000 */
[----:B------:R-:W-:Y:S01]  /*3340*/  IMAD.IADD R11, R85, 0x1, -R96 ;  /* 0x00000001550b7824 */ /* 0x000fe200078e0a60 */
[----:B------:R-:W-:Y:S01]  /*3350*/  FSEL R35, R35, -INF , !P5 ;  /* 0xff80000023237808 */ /* 0x000fe20006800000 */
[-C--:B-----5:R-:W-:Y:S01]  /*3360*/  FFMA.FTZ R9, R9, -R0.reuse, R18 ;  /* 0x8000000009097223 */ /* 0x0a0fe20000010012 */
[----:B------:R-:W5:Y:S01]  /*3370*/  I2F R32, R32 ;  /* 0x0000002000207306 */ /* 0x000f620000201400 */
[-C--:B------:R-:W-:Y:S01]  /*3380*/  FFMA.FTZ R49, R49, -R0.reuse, R16 ;  /* 0x8000000031317223 */ /* 0x080fe20000010010 */
[----:B------:R-:W-:Y:S01]  /*3390*/  IABS R11, R11 ;  /* 0x0000000b000b7213 */ /* 0x000fe20000000000 */
[-C--:B------:R-:W-:Y:S01]  /*33a0*/  FFMA.FTZ R29, R48, -R0.reuse, R29 ;  /* 0x80000000301d7223 */ /* 0x080fe2000001001d */
[----:B------:R-:W-:Y:S01]  /*33b0*/  ISETP.GE.AND P5, PT, R86, R145, PT ;  /* 0x000000915600720c */ /* 0x000fe20003fa6270 */
[-C--:B------:R-:W-:Y:S01]  /*33c0*/  FFMA.FTZ R89, R89, -R0.reuse, R31 ;  /* 0x8000000059597223 */ /* 0x080fe2000001001f */
[----:B------:R-:W-:Y:S01]  /*33d0*/  FSEL R4, R30, -INF , !P1 ;  /* 0xff8000001e047808 */ /* 0x000fe20004800000 */
[----:B------:R-:W-:Y:S01]  /*33e0*/  FFMA.FTZ R30, R40, -R0, R47 ;  /* 0x80000000281e7223 */ /* 0x000fe2000001002f */
[----:B------:R-:W-:Y:S01]  /*33f0*/  I2F R34, R34 ;  /* 0x0000002200227306 */ /* 0x000fe20000201400 */
[----:B--2---:R-:W-:Y:S01]  /*3400*/  IMAD.IADD R7, R85, 0x1, -R88 ;  /* 0x0000000155077824 */ /* 0x004fe200078e0a58 */
[----:B----4-:R-:W-:Y:S01]  /*3410*/  HMMA.16816.F32 R56, R36, R24, R56 ;  /* 0x000000182438723c */ /* 0x010fe20000001838 */
[----:B------:R-:W-:-:S02]  /*3420*/  FSEL R31, R29, -INF , !P0 ;  /* 0xff8000001d1f7808 */ /* 0x000fc40004000000 */
[----:B------:R-:W-:Y:S02]  /*3430*/  FSEL R29, R89, -INF , !P0 ;  /* 0xff800000591d7808 */ /* 0x000fe40004000000 */
[----:B------:R-:W-:Y:S01]  /*3440*/  IABS R7, R7 ;  /* 0x0000000700077213 */ /* 0x000fe20000000000 */
[----:B------:R-:W2:Y:S01]  /*3450*/  I2F R8, R8 ;  /* 0x0000000800087306 */ /* 0x000ea20000201400 */
[-C--:B------:R-:W-:Y:S01]  /*3460*/  ISETP.GE.AND P1, PT, R80, R145.reuse, PT ;  /* 0x000000915000720c */ /* 0x080fe20003f26270 */
[----:B-1----:R-:W-:Y:S01]  /*3470*/  HMMA.16816.F32 R64, R36, R12, R64 ;  /* 0x0000000c2440723c */ /* 0x002fe20000001840 */
[----:B------:R-:W-:Y:S02]  /*3480*/  ISETP.GE.AND P0, PT, R82, R145, PT ;  /* 0x000000915200720c */ /* 0x000fe40003f06270 */
[----:B------:R-:W-:-:S04]  /*3490*/  FSEL R30, R30, -INF , !P6 ;  /* 0xff8000001e1e7808 */ /* 0x000fc80007000000 */
[-C--:B------:R-:W-:Y:S01]  /*34a0*/  FFMA.FTZ R13, R51, -R0.reuse, R20 ;  /* 0x80000000330d7223 */ /* 0x080fe20000010014 */
[C---:B------:R-:W-:Y:S01]  /*34b0*/  HMMA.16816.F32 R60, R36.reuse, R14, R60 ;  /* 0x0000000e243c723c */ /* 0x040fe2000000183c */
[----:B------:R-:W-:Y:S02]  /*34c0*/  IMAD.MOV.U32 R20, RZ, RZ, R7 ;  /* 0x000000ffff147224 */ /* 0x000fe400078e0007 */
[-C--:B------:R-:W-:Y:S01]  /*34d0*/  FFMA.FTZ R7, R50, -R0.reuse, R21 ;  /* 0x8000000032077223 */ /* 0x080fe20000010015 */
[----:B------:R-:W-:Y:S01]  /*34e0*/  FSEL R13, R13, -INF , !P4 ;  /* 0xff8000000d0d7808 */ /* 0x000fe20006000000 */
[----:B------:R-:W-:Y:S02]  /*34f0*/  IMAD.IADD R21, R85, 0x1, -R94 ;  /* 0x0000000155157824 */ /* 0x000fe400078e0a5e */
[----:B------:R-:W-:Y:S01]  /*3500*/  FSEL R15, R45, -INF , !P6 ;  /* 0xff8000002d0f7808 */ /* 0x000fe20007000000 */
[----:B------:R-:W-:Y:S01]  /*3510*/  HMMA.16816.F32 R68, R36, R26, R68 ;  /* 0x0000001a2444723c */ /* 0x000fe20000001844 */
[----:B------:R1:W4:Y:S01]  /*3520*/  I2F R45, R10 ;  /* 0x0000000a002d7306 */ /* 0x0003220000201400 */
[-C--:B---3--:R-:W-:Y:S01]  /*3530*/  FFMA.FTZ R14, R43, -R0.reuse, R22 ;  /* 0x800000002b0e7223 */ /* 0x088fe20000010016 */
[----:B------:R-:W-:Y:S01]  /*3540*/  FSEL R7, R7, -INF , !P3 ;  /* 0xff80000007077808 */ /* 0x000fe20005800000 */
[-C--:B-----5:R-:W-:Y:S01]  /*3550*/  FFMA.FTZ R12, R32, -R0.reuse, R23 ;  /* 0x80000000200c7223 */ /* 0x0a0fe20000010017 */
[----:B------:R-:W-:Y:S01]  /*3560*/  ISETP.GE.AND P6, PT, R90, R145, PT ;  /* 0x000000915a00720c */ /* 0x000fe20003fc6270 */
[-C--:B--2---:R-:W-:Y:S01]  /*3570*/  FFMA.FTZ R8, R8, -R0.reuse, R19 ;  /* 0x8000000008087223 */ /* 0x084fe20000010013 */
[----:B------:R-:W-:Y:S01]  /*3580*/  FSEL R14, R14, -INF , !P4 ;  /* 0xff8000000e0e7808 */ /* 0x000fe20006000000 */
[-C--:B------:R-:W-:Y:S01]  /*3590*/  FFMA.FTZ R65, R74, -R0.reuse, R65 ;  /* 0x800000004a417223 */ /* 0x080fe20000010041 */
[----:B------:R-:W2:Y:S01]  /*35a0*/  I2F R20, R20 ;  /* 0x0000001400147306 */ /* 0x000ea20000201400 */
[-C--:B------:R-:W-:Y:S01]  /*35b0*/  FFMA.FTZ R34, R34, -R0.reuse, R67 ;  /* 0x8000000022227223 */ /* 0x080fe20000010043 */
[----:B------:R-:W-:Y:S01]  /*35c0*/  FSEL R12, R12, -INF , !P3 ;  /* 0xff8000000c0c7808 */ /* 0x000fe20005800000 */
[-C--:B------:R-:W-:Y:S01]  /*35d0*/  FFMA.FTZ R64, R73, -R0.reuse, R64 ;  /* 0x8000000049407223 */ /* 0x080fe20000010040 */
[----:B------:R-:W-:Y:S01]  /*35e0*/  FSEL R161, R65, -INF , !P5 ;  /* 0xff80000041a17808 */ /* 0x000fe20006800000 */
[-C--:B------:R-:W-:Y:S01]  /*35f0*/  FFMA.FTZ R41, R41, -R0.reuse, R66 ;  /* 0x8000000029297223 */ /* 0x080fe20000010042 */
[----:B------:R-:W-:Y:S01]  /*3600*/  FSEL R174, R34, -INF , !P5 ;  /* 0xff80000022ae7808 */ /* 0x000fe20006800000 */
[-C--:B------:R-:W-:Y:S01]  /*3610*/  FFMA.FTZ R60, R75, -R0.reuse, R60 ;  /* 0x800000004b3c7223 */ /* 0x080fe2000001003c */
[----:B-1----:R-:W-:Y:S01]  /*3620*/  IABS R10, R21 ;  /* 0x00000015000a7213 */ /* 0x002fe20000000000 */
[-C--:B------:R-:W-:Y:S01]  /*3630*/  FFMA.FTZ R61, R79, -R0.reuse, R61 ;  /* 0x800000004f3d7223 */ /* 0x080fe2000001003d */
[----:B------:R1:W3:Y:S01]  /*3640*/  I2F R21, R11 ;  /* 0x0000000b00157306 */ /* 0x0002e20000201400 */
[----:B------:R-:W-:Y:S01]  /*3650*/  ISETP.GE.AND P5, PT, R145, 0x41, PT ;  /* 0x000000419100780c */ /* 0x000fe20003fa6270 */
[-C--:B------:R-:W-:Y:S01]  /*3660*/  FFMA.FTZ R56, R83, -R0.reuse, R56 ;  /* 0x8000000053387223 */ /* 0x080fe20000010038 */
[----:B------:R-:W-:Y:S01]  /*3670*/  FSEL R8, R8, -INF , !P1 ;  /* 0xff80000008087808 */ /* 0x000fe20004800000 */
[-C--:B------:R-:W-:Y:S01]  /*3680*/  FFMA.FTZ R57, R81, -R0.reuse, R57 ;  /* 0x8000000051397223 */ /* 0x080fe20000010039 */
[----:B------:R-:W-:Y:S01]  /*3690*/  FSEL R169, R64, -INF , !P0 ;  /* 0xff80000040a97808 */ /* 0x000fe20004000000 */
[-C--:B------:R-:W-:Y:S01]  /*36a0*/  FFMA.FTZ R68, R77, -R0.reuse, R68 ;  /* 0x800000004d447223 */ /* 0x080fe20000010044 */
[----:B------:R-:W-:Y:S01]  /*36b0*/  FSEL R164, R41, -INF , !P0 ;  /* 0xff80000029a47808 */ /* 0x000fe20004000000 */
[----:B------:R-:W5:Y:S01]  /*36c0*/  I2F R16, R10 ;  /* 0x0000000a00107306 */ /* 0x000f620000201400 */
[-C--:B------:R-:W-:Y:S01]  /*36d0*/  FFMA.FTZ R69, R87, -R0.reuse, R69 ;  /* 0x8000000057457223 */ /* 0x080fe20000010045 */
[-C--:B------:R-:W-:Y:S01]  /*36e0*/  ISETP.GE.AND P4, PT, R88, R145.reuse, PT ;  /* 0x000000915800720c */ /* 0x080fe20003f86270 */
[-C--:B----4-:R-:W-:Y:S01]  /*36f0*/  FFMA.FTZ R45, R45, -R0.reuse, R62 ;  /* 0x800000002d2d7223 */ /* 0x090fe2000001003e */
[-C--:B------:R-:W-:Y:S01]  /*3700*/  ISETP.GE.AND P3, PT, R96, R145.reuse, PT ;  /* 0x000000916000720c */ /* 0x080fe20003f66270 */
[-C--:B--2---:R-:W-:Y:S01]  /*3710*/  FFMA.FTZ R20, R20, -R0.reuse, R63 ;  /* 0x8000000014147223 */ /* 0x084fe2000001003f */
[----:B------:R-:W-:Y:S01]  /*3720*/  ISETP.GE.AND P0, PT, R98, R145, PT ;  /* 0x000000916200720c */ /* 0x000fe20003f06270 */
[C---:B-1----:R-:W-:Y:S01]  /*3730*/  IMAD.IADD R11, R85.reuse, 0x1, -R100 ;  /* 0x00000001550b7824 */ /* 0x042fe200078e0a64 */
[----:B------:R-:W-:Y:S01]  /*3740*/  FSEL R167, R60, -INF , !P6 ;  /* 0xff8000003ca77808 */ /* 0x000fe20007000000 */
[----:B------:R-:W-:Y:S01]  /*3750*/  IMAD.IADD R85, R85, 0x1, -R98 ;  /* 0x0000000155557824 */ /* 0x000fe200078e0a62 */
[----:B------:R-:W-:Y:S01]  /*3760*/  FSEL R168, R45, -INF , !P6 ;  /* 0xff8000002da87808 */ /* 0x000fe20007000000 */
[----:B---3--:R-:W-:Y:S01]  /*3770*/  FFMA.FTZ R21, R21, -R0, R58 ;  /* 0x8000000015157223 */ /* 0x008fe2000001003a */
[----:B------:R-:W-:-:S02]  /*3780*/  IABS R22, R11 ;  /* 0x0000000b00167213 */ /* 0x000fc40000000000 */
[----:B------:R-:W-:Y:S01]  /*3790*/  IABS R85, R85 ;  /* 0x0000005500557213 */ /* 0x000fe20000000000 */
[-C--:B-----5:R-:W-:Y:S01]  /*37a0*/  FFMA.FTZ R16, R16, -R0.reuse, R59 ;  /* 0x8000000010107223 */ /* 0x0a0fe2000001003b */
[----:B------:R-:W-:Y:S01]  /*37b0*/  FSEL R10, R9, -INF , !P2 ;  /* 0xff800000090a7808 */ /* 0x000fe20005000000 */
[----:B------:R-:W-:Y:S01]  /*37c0*/  FFMA.FTZ R9, R54, -R0, R17 ;  /* 0x8000000036097223 */ /* 0x000fe20000010011 */
[----:B------:R-:W1:Y:S01]  /*37d0*/  I2F R18, R85 ;  /* 0x0000005500127306 */ /* 0x000e620000201400 */
[----:B------:R-:W-:Y:S02]  /*37e0*/  FSEL R11, R49, -INF , !P2 ;  /* 0xff800000310b7808 */ /* 0x000fe40005000000 */
[-C--:B------:R-:W-:Y:S02]  /*37f0*/  ISETP.GE.AND P2, PT, R94, R145.reuse, PT ;  /* 0x000000915e00720c */ /* 0x080fe40003f46270 */
[----:B------:R-:W-:Y:S02]  /*3800*/  FSEL R9, R9, -INF , !P1 ;  /* 0xff80000009097808 */ /* 0x000fe40004800000 */
[----:B------:R-:W-:Y:S01]  /*3810*/  ISETP.GE.AND P1, PT, R100, R145, PT ;  /* 0x000000916400720c */ /* 0x000fe20003f26270 */
[----:B------:R-:W2:Y:S01]  /*3820*/  I2F R17, R22 ;  /* 0x0000001600117306 */ /* 0x000ea20000201400 */
[----:B------:R-:W-:-:S02]  /*3830*/  FSEL R163, R61, -INF , !P4 ;  /* 0xff8000003da37808 */ /* 0x000fc40006000000 */
[----:B------:R-:W-:Y:S02]  /*3840*/  FSEL R172, R20, -INF , !P4 ;  /* 0xff80000014ac7808 */ /* 0x000fe40006000000 */
[----:B------:R-:W-:Y:S02]  /*3850*/  FSEL R173, R56, -INF , !P3 ;  /* 0xff80000038ad7808 */ /* 0x000fe40005800000 */
[----:B------:R-:W-:Y:S01]  /*3860*/  FSEL R166, R21, -INF , !P3 ;  /* 0xff80000015a67808 */ /* 0x000fe20005800000 */
[----:B-1----:R-:W-:Y:S01]  /*3870*/  FFMA.FTZ R18, R18, -R0, R71 ;  /* 0x8000000012127223 */ /* 0x002fe20000010047 */
[----:B------:R-:W-:Y:S02]  /*3880*/  FSEL R171, R57, -INF , !P2 ;  /* 0xff80000039ab7808 */ /* 0x000fe40005000000 */
[----:B------:R-:W-:Y:S02]  /*3890*/  FSEL R142, R16, -INF , !P2 ;  /* 0xff800000108e7808 */ /* 0x000fe40005000000 */
[----:B------:R-:W-:-:S02]  /*38a0*/  FSEL R143, R68, -INF , !P1 ;  /* 0xff800000448f7808 */ /* 0x000fc40004800000 */
[----:B------:R-:W-:Y:S01]  /*38b0*/  FSEL R141, R69, -INF , !P0 ;  /* 0xff800000458d7808 */ /* 0x000fe20004000000 */
[----:B--2---:R-:W-:Y:S01]  /*38c0*/  FFMA.FTZ R17, R17, -R0, R70 ;  /* 0x8000000011117223 */ /* 0x004fe20000010046 */
[----:B------:R-:W-:-:S04]  /*38d0*/  FSEL R162, R18, -INF , !P0 ;  /* 0xff80000012a27808 */ /* 0x000fc80004000000 */
[----:B------:R-:W-:Y:S01]  /*38e0*/  FSEL R140, R17, -INF , !P1 ;  /* 0xff800000118c7808 */ /* 0x000fe20004800000 */
[----:B------:R-:W-:Y:S06]  /*38f0*/  BAR.SYNC.DEFER_BLOCKING 0x0 ;  /* 0x0000000000007b1d */ /* 0x000fec0000010000 */
[----:B------:R-:W-:Y:S05]  /*3900*/  @!P5 BRA `(.L_x_165) ;  /* 0x000003900000d947 */ /* 0x000fea0003800000 */
[----:B------:R-:W-:Y:S01]  /*3910*/  LEA.HI.SX32 R17, R6, 0xfffffffe, 0x1a ;  /* 0xfffffffe06117811 */ /* 0x000fe200078fd2ff */
[----:B------:R-:W-:Y:S01]  /*3920*/  BSSY B0, `(.L_x_166) ;  /* 0x0000036000007945 */ /* 0x000fe20003800000 */
[----:B------:R-:W-:Y:S02]  /*3930*/  ISETP.GE.AND P4, PT, R214, c[0x0][0x220], PT ;  /* 0x00008800d6007a0c */ /* 0x000fe40003f86270 */
        /* <DEDUP_REMOVED lines=52> */
.L_x_167:
[----:B------:R-:W-:Y:S05]  /*3c80*/  BSYNC B0 ;  /* 0x0000000000007941 */ /* 0x000fea0003800000 */
.L_x_166:
[----:B------:R-:W0:Y:S02]  /*3c90*/  LDGDEPBAR ;  /* 0x00000000000079af */ /* 0x000e240000000000 */
.L_x_165:
        /* <DEDUP_REMOVED lines=28> */
[----:B-1----:R-:W-:Y:S02]  /*3e60*/  FMNMX.FTZ R19, R141, R6, !PT ;  /* 0x000000068d137209 */ /* 0x002fe40007810000 */
[----:B------:R-:W-:-:S02]  /*3e70*/  FMNMX.FTZ R16, R162, R17, !PT ;  /* 0x00000011a2107209 */ /* 0x000fc40007810000 */
[----:B------:R-:W-:Y:S01]  /*3e80*/  SHF.L.U32 R192, R2, 0x1, RZ ;  /* 0x0000000102c07819 */ /* 0x000fe200000006ff */
[----:B------:R-:W1:Y:S03]  /*3e90*/  SHFL.BFLY PT, R6, R19, 0x2, 0x1f ;  /* 0x0c401f0013067f89 */ /* 0x000e6600000e0000 */
        /* <DEDUP_REMOVED lines=19> */
[----:B--2---:R-:W-:Y:S01]  /*3fd0*/  FMNMX.FTZ R132, R17, R132, !PT ;  /* 0x0000008411847209 */ /* 0x004fe20007810000 */
[C---:B------:R-:W-:Y:S01]  /*3fe0*/  FMUL.FTZ R170, R133.reuse, c[0x0][0x23c] ;  /* 0x00008f0085aa7a20 */ /* 0x040fe20000410000 */
[----:B------:R-:W-:Y:S01]  /*3ff0*/  FSETP.NEU.FTZ.AND P0, PT, R133, -INF , PT ;  /* 0xff8000008500780b */ /* 0x000fe20003f1d000 */
[----:B------:R-:W2:Y:S02]  /*4000*/  LDSM.16.MT88.4 R120, [R189+0x16000] ;  /* 0x01600000bd78783b */ /* 0x000ea40000004200 */
[----:B------:R-:W-:Y:S01]  /*4010*/  FMUL.FTZ R165, R132, c[0x0][0x23c] ;  /* 0x00008f0084a57a20 */ /* 0x000fe20000410000 */
        /* <DEDUP_REMOVED lines=14> */
[----:B------:R-:W-:Y:S01]  /*4100*/  LDSM.16.MT88.4 R32, [R189+0x12800] ;  /* 0x01280000bd20783b */ /* 0x000fe20000004200 */
[--C-:B------:R-:W-:Y:S01]  /*4110*/  FFMA.FTZ R150, R30, c[0x0][0x23c], -R165.reuse ;  /* 0x00008f001e967a23 */ /* 0x100fe200000108a5 */
[----:B------:R-:W1:Y:S01]  /*4120*/  MUFU.EX2 R154, R154 ;  /* 0x0000009a009a7308 */ /* 0x000e620000000800 */
[--C-:B------:R-:W-:Y:S01]  /*4130*/  FFMA.FTZ R147, R7, c[0x0][0x23c], -R170.reuse ;  /* 0x00008f0007937a23 */ /* 0x100fe200000108aa */
[----:B------:R-:W-:Y:S01]  /*4140*/  LDSM.16.MT88.4 R28, [R188+0x12800] ;  /* 0x01280000bc1c783b */ /* 0x000fe20000004200 */
[--C-:B------:R-:W-:Y:S02]  /*4150*/  FFMA.FTZ R146, R11, c[0x0][0x23c], -R170.reuse ;  /* 0x00008f000b927a23 */ /* 0x100fe400000108aa */
[--C-:B------:R-:W-:Y:S01]  /*4160*/  FFMA.FTZ R3, R9, c[0x0][0x23c], -R170.reuse ;  /* 0x00008f0009037a23 */ /* 0x100fe200000108aa */
[----:B------:R-:W2:Y:S01]  /*4170*/  LDSM.16.MT88.4 R4, [R188+0x16000] ;  /* 0x01600000bc04783b */ /* 0x000ea20000004200 */
[--C-:B------:R-:W-:Y:S01]  /*4180*/  FFMA.FTZ R149, R10, c[0x0][0x23c], -R165.reuse ;  /* 0x00008f000a957a23 */ /* 0x100fe200000108a5 */
[----:B------:R-:W-:Y:S01]  /*4190*/  MUFU.EX2 R153, R153 ;  /* 0x0000009900997308 */ /* 0x000fe20000000800 */
[----:B------:R-:W-:Y:S01]  /*41a0*/  FFMA.FTZ R2, R8, c[0x0][0x23c], -R165 ;  /* 0x00008f0008027a23 */ /* 0x000fe200000108a5 */
[----:B------:R-:W-:Y:S01]  /*41b0*/  LDSM.16.MT88.4 R24, [R190+0x14800] ;  /* 0x01480000be18783b */ /* 0x000fe20000004200 */
[----:B------:R-:W-:-:S02]  /*41c0*/  FFMA.FTZ R152, R13, c[0x0][0x23c], -R170 ;  /* 0x00008f000d987a23 */ /* 0x000fc400000108aa */
[--C-:B------:R-:W-:Y:S01]  /*41d0*/  FFMA.FTZ R151, R14, c[0x0][0x23c], -R165.reuse ;  /* 0x00008f000e977a23 */ /* 0x100fe200000108a5 */
[----:B------:R-:W2:Y:S01]  /*41e0*/  LDSM.16.MT88.4 R8, [R192+0x14800] ;  /* 0x01480000c008783b */ /* 0x000ea20000004200 */
[----:B------:R-:W-:Y:S01]  /*41f0*/  FFMA.FTZ R144, R12, c[0x0][0x23c], -R165 ;  /* 0x00008f000c907a23 */ /* 0x000fe200000108a5 */
[----:B------:R-:W3:Y:S01]  /*4200*/  MUFU.EX2 R148, R148 ;  /* 0x0000009400947308 */ /* 0x000ee20000000800 */
[----:B-1----:R-:W-:Y:S01]  /*4210*/  F2FP.PACK_AB R112, R154, R155 ;  /* 0x0000009b9a70723e */ /* 0x002fe200000000ff */
[----:B------:R-:W1:Y:S01]  /*4220*/  LDSM.16.MT88.4 R12, [R188+0x14800] ;  /* 0x01480000bc0c783b */ /* 0x000e620000004200 */
        /* <DEDUP_REMOVED lines=56> */
[C---:B--2---:R-:W-:Y:S02]  /*45b0*/  HMMA.16816.F32 R108, R112.reuse, R120, RZ ;  /* 0x00000078706c723c */ /* 0x044fe400000018ff */
[----:B------:R-:W-:Y:S06]  /*45c0*/  MUFU.EX2 R168, R168 ;  /* 0x000000a800a87308 */ /* 0x000fec0000000800 */
[C---:B------:R-:W-:Y:S02]  /*45d0*/  HMMA.16816.F32 R124, R112.reuse, R126, RZ ;  /* 0x0000007e707c723c */ /* 0x040fe400000018ff */
[----:B------:R-:W2:Y:S06]  /*45e0*/  MUFU.EX2 R169, R169 ;  /* 0x000000a900a97308 */ /* 0x000eac0000000800 */
        /* <DEDUP_REMOVED lines=39> */
[C---:B------:R-:W-:Y:S08]  /*4860*/  HMMA.16816.F32 R84, R4.reuse, R12, R84 ;  /* 0x0000000c0454723c */ /* 0x040ff00000001854 */
        /* <DEDUP_REMOVED lines=114> */
[----:B------:R-:W-:Y:S01]  /*4f90*/  IADD3 R2, R145, 0x3f, RZ ;  /* 0x0000003f91027810 */ /* 0x000fe20007ffe0ff */
[----:B------:R-:W-:Y:S01]  /*4fa0*/  IMAD.MOV.U32 R218, RZ, RZ, c[0x0][0x1a0] ;  /* 0x00006800ffda7624 */ /* 0x000fe200078e00ff */
[----:B------:R-:W-:Y:S01]  /*4fb0*/  LOP3.LUT R216, R134, 0x3, RZ, 0xc0, !PT ;  /* 0x0000000386d87812 */ /* 0x000fe200078ec0ff */
[----:B------:R-:W-:Y:S01]  /*4fc0*/  IMAD.MOV.U32 R217, RZ, RZ, c[0x0][0x1a4] ;  /* 0x00006900ffd97624 */ /* 0x000fe200078e00ff */
[----:B------:R-:W-:-:S02]  /*4fd0*/  SHF.R.S32.HI R219, RZ, 0x1f, R2 ;  /* 0x0000001fffdb7819 */ /* 0x000fc40000011402 */
[----:B------:R-:W-:Y:S01]  /*4fe0*/  ISETP.GE.AND P4, PT, R214, c[0x0][0x220], PT ;  /* 0x00008800d6007a0c */ /* 0x000fe20003f86270 */
[----:B------:R-:W-:Y:S01]  /*4ff0*/  IMAD R216, R216, -0x2, R135 ;  /* 0xfffffffed8d87824 */ /* 0x000fe200078e0287 */
[----:B------:R-:W-:Y:S01]  /*5000*/  LEA.HI R219, R219, R2, RZ, 0x6 ;  /* 0x00000002dbdb7211 */ /* 0x000fe200078f30ff */
[----:B------:R-:W-:Y:S01]  /*5010*/  IMAD.MOV.U32 R135, RZ, RZ, R132 ;  /* 0x000000ffff877224 */ /* 0x000fe200078e0084 */
[----:B------:R-:W-:Y:S01]  /*5020*/  ISETP.GE.AND P3, PT, R205, c[0x0][0x220], PT ;  /* 0x00008800cd007a0c */ /* 0x000fe20003f66270 */
[----:B------:R-:W-:Y:S01]  /*5030*/  IMAD.MOV.U32 R2, RZ, RZ, R133 ;  /* 0x000000ffff027224 */ /* 0x000fe200078e0085 */
[----:B------:R-:W-:Y:S02]  /*5040*/  IADD3 R216, R145, R216, -R206 ;  /* 0x000000d891d87210 */ /* 0x000fe40007ffe8ce */
[----:B------:R-:W-:Y:S02]  /*5050*/  LEA.HI.SX32 R219, R219, 0xfffffffe, 0x1a ;  /* 0xfffffffedbdb7811 */ /* 0x000fe400078fd2ff */
[----:B------:R-:W-:Y:S01]  /*5060*/  ISETP.GE.AND P2, PT, R204, c[0x0][0x220], PT ;  /* 0x00008800cc007a0c */ /* 0x000fe20003f46270 */
[----:B------:R-:W-:Y:S05]  /*5070*/  BRA `(.L_x_169) ;  /* 0x0000036000007947 */ /* 0x000fea0003800000 */
.L_x_171:
        /* <DEDUP_REMOVED lines=54> */
.L_x_169:
        /* <DEDUP_REMOVED lines=31> */
[C---:B------:R-:W-:Y:S01]  /*55d0*/  @!P2 LEA R222, P0, R132.reuse, c[0x0][0x170], 0x1 ;  /* 0x00005c0084deaa11 */ /* 0x040fe200078008ff */
        /* <DEDUP_REMOVED lines=182> */
.L_x_170:
[C---:B------:R-:W-:Y:S01]  /*6140*/  IMAD R148, R219.reuse, -0x40, R216 ;  /* 0xffffffc0db947824 */ /* 0x040fe200078e02d8 */
[----:B------:R-:W-:Y:S01]  /*6150*/  LDSM.16.MT88.4 R152, [R190+0x14800] ;  /* 0x01480000be98783b */ /* 0x000fe20000004200 */
[----:B------:R-:W-:Y:S03]  /*6160*/  IADD3 R219, R219, -0x1, RZ ;  /* 0xffffffffdbdb7810 */ /* 0x000fe60007ffe0ff */
[C---:B------:R-:W-:Y:S02]  /*6170*/  IADD3 R149, R148.reuse, 0x8, RZ ;  /* 0x0000000894957810 */ /* 0x040fe40007ffe0ff */
[----:B-1----:R-:W-:Y:S02]  /*6180*/  IADD3 R144, R148, -0x1, RZ ;  /* 0xffffffff94907810 */ /* 0x002fe40007ffe0ff */
[----:B------:R-:W-:Y:S01]  /*6190*/  ISETP.GE.AND P1, PT, R149, RZ, PT ;  /* 0x000000ff9500720c */ /* 0x000fe20003f26270 */
[----:B------:R-:W-:Y:S01]  /*61a0*/  LDSM.16.MT88.4 R156, [R189+0x14800] ;  /* 0x01480000bd9c783b */ /* 0x000fe20000004200 */
[----:B------:R-:W-:Y:S02]  /*61b0*/  ISETP.GE.AND P0, PT, R144, RZ, PT ;  /* 0x000000ff9000720c */ /* 0x000fe40003f06270 */
[C---:B------:R-:W-:Y:S02]  /*61c0*/  IADD3 R146, R148.reuse, 0x7, RZ ;  /* 0x0000000794927810 */ /* 0x040fe40007ffe0ff */
[C---:B------:R-:W-:Y:S02]  /*61d0*/  IADD3 R147, R148.reuse, -0x8, RZ ;  /* 0xfffffff894937810 */ /* 0x040fe40007ffe0ff */
[C---:B------:R-:W-:Y:S02]  /*61e0*/  IADD3 R142, R148.reuse, -0x9, RZ ;  /* 0xfffffff7948e7810 */ /* 0x040fe40007ffe0ff */
[C---:B------:R-:W-:Y:S02]  /*61f0*/  IADD3 R145, R148.reuse, -0x10, RZ ;  /* 0xfffffff094917810 */ /* 0x040fe40007ffe0ff */
[C---:B------:R-:W-:Y:S02]  /*6200*/  IADD3 R140, R148.reuse, -0x11, RZ ;  /* 0xffffffef948c7810 */ /* 0x040fe40007ffe0ff */
[C---:B------:R-:W-:Y:S02]  /*6210*/  @!P1 IADD3 R149, -R148.reuse, -0x8, RZ ;  /* 0xfffffff894959810 */ /* 0x040fe40007ffe1ff */
[----:B------:R-:W-:Y:S02]  /*6220*/  @!P0 IADD3 R144, -R148, 0x1, RZ ;  /* 0x0000000194908810 */ /* 0x000fe40007ffe1ff */
[----:B------:R-:W-:Y:S02]  /*6230*/  ISETP.GE.AND P1, PT, R146, RZ, PT ;  /* 0x000000ff9200720c */ /* 0x000fe40003f26270 */
[----:B------:R-:W-:Y:S01]  /*6240*/  ISETP.GE.AND P0, PT, R147, RZ, PT ;  /* 0x000000ff9300720c */ /* 0x000fe20003f06270 */
[----:B------:R-:W-:Y:S01]  /*6250*/  I2F R149, R149 ;  /* 0x0000009500957306 */ /* 0x000fe20000201400 */
[C---:B------:R-:W-:Y:S02]  /*6260*/  IADD3 R141, R148.reuse, -0x18, RZ ;  /* 0xffffffe8948d7810 */ /* 0x040fe40007ffe0ff */
[C---:B------:R-:W-:Y:S02]  /*6270*/  IADD3 R136, R148.reuse, -0x19, RZ ;  /* 0xffffffe794887810 */ /* 0x040fe40007ffe0ff */
[C---:B------:R-:W-:Y:S02]  /*6280*/  IADD3 R139, R148.reuse, -0x20, RZ ;  /* 0xffffffe0948b7810 */ /* 0x040fe40007ffe0ff */
[----:B------:R-:W-:Y:S02]  /*6290*/  IADD3 R134, R148, -0x21, RZ ;  /* 0xffffffdf94867810 */ /* 0x000fe40007ffe0ff */
[----:B------:R-:W-:Y:S01]  /*62a0*/  ISETP.GE.AND P6, PT, R136, RZ, PT ;  /* 0x000000ff8800720c */ /* 0x000fe20003fc6270 */
[----:B------:R-:W-:Y:S01]  /*62b0*/  I2F R144, R144 ;  /* 0x0000009000907306 */ /* 0x000fe20000201400 */
[C---:B------:R-:W-:Y:S02]  /*62c0*/  @!P1 IADD3 R146, -R148.reuse, -0x7, RZ ;  /* 0xfffffff994929810 */ /* 0x040fe40007ffe1ff */
[----:B------:R-:W-:Y:S02]  /*62d0*/  @!P0 IADD3 R147, -R148, 0x8, RZ ;  /* 0x0000000894938810 */ /* 0x000fe40007ffe1ff */
[----:B------:R-:W-:Y:S02]  /*62e0*/  ISETP.GE.AND P1, PT, R142, RZ, PT ;  /* 0x000000ff8e00720c */ /* 0x000fe40003f26270 */
[----:B------:R-:W-:Y:S02]  /*62f0*/  ISETP.GE.AND P0, PT, R145, RZ, PT ;  /* 0x000000ff9100720c */ /* 0x000fe40003f06270 */
[----:B------:R-:W-:Y:S01]  /*6300*/  IABS R151, R148 ;  /* 0x0000009400977213 */ /* 0x000fe20000000000 */
[----:B------:R-:W-:Y:S01]  /*6310*/  I2F R146, R146 ;  /* 0x0000009200927306 */ /* 0x000fe20000201400 */
[C---:B------:R-:W-:Y:S02]  /*6320*/  IADD3 R137, R148.reuse, -0x28, RZ ;  /* 0xffffffd894897810 */ /* 0x040fe40007ffe0ff */
[C---:B------:R-:W-:Y:S02]  /*6330*/  IADD3 R133, R148.reuse, -0x29, RZ ;  /* 0xffffffd794857810 */ /* 0x040fe40007ffe0ff */
[C---:B------:R-:W-:Y:S02]  /*6340*/  IADD3 R3, R148.reuse, -0x30, RZ ;  /* 0xffffffd094037810 */ /* 0x040fe40007ffe0ff */
[C---:B------:R-:W-:Y:S02]  /*6350*/  @!P6 IADD3 R136, -R148.reuse, 0x19, RZ ;  /* 0x000000199488e810 */ /* 0x040fe40007ffe1ff */
[C---:B------:R-:W-:Y:S01]  /*6360*/  @!P1 IADD3 R142, -R148.reuse, 0x9, RZ ;  /* 0x00000009948e9810 */ /* 0x040fe20007ffe1ff */
[----:B------:R-:W-:Y:S01]  /*6370*/  I2F R151, R151 ;  /* 0x0000009700977306 */ /* 0x000fe20000201400 */
[----:B------:R-:W-:Y:S02]  /*6380*/  @!P0 IADD3 R145, -R148, 0x10, RZ ;  /* 0x0000001094918810 */ /* 0x000fe40007ffe1ff */
[----:B------:R-:W-:Y:S02]  /*6390*/  ISETP.GE.AND P1, PT, R140, RZ, PT ;  /* 0x000000ff8c00720c */ /* 0x000fe40003f26270 */
[----:B------:R-:W-:Y:S02]  /*63a0*/  ISETP.GE.AND P0, PT, R141, RZ, PT ;  /* 0x000000ff8d00720c */ /* 0x000fe40003f06270 */
[----:B------:R-:W-:Y:S02]  /*63b0*/  ISETP.GE.AND P6, PT, R137, RZ, PT ;  /* 0x000000ff8900720c */ /* 0x000fe40003fc6270 */
[C---:B------:R-:W-:Y:S01]  /*63c0*/  IADD3 R132, R148.reuse, -0x31, RZ ;  /* 0xffffffcf94847810 */ /* 0x040fe20007ffe0ff */
[----:B------:R-:W-:Y:S01]  /*63d0*/  I2F R147, R147 ;  /* 0x0000009300937306 */ /* 0x000fe20000201400 */
[C---:B------:R-:W-:Y:S02]  /*63e0*/  IADD3 R143, R148.reuse, -0x38, RZ ;  /* 0xffffffc8948f7810 */ /* 0x040fe40007ffe0ff */
[C---:B------:R-:W-:Y:S03]  /*63f0*/  IADD3 R138, R148.reuse, -0x39, RZ ;  /* 0xffffffc7948a7810 */ /* 0x040fe60007ffe0ff */
[C---:B------:R-:W-:Y:S02]  /*6400*/  @!P1 IADD3 R140, -R148.reuse, 0x11, RZ ;  /* 0x00000011948c9810 */ /* 0x040fe40007ffe1ff */
[----:B------:R-:W-:Y:S02]  /*6410*/  @!P0 IADD3 R141, -R148, 0x18, RZ ;  /* 0x00000018948d8810 */ /* 0x000fe40007ffe1ff */
[----:B------:R-:W-:Y:S01]  /*6420*/  ISETP.GE.AND P1, PT, R139, RZ, PT ;  /* 0x000000ff8b00720c */ /* 0x000fe20003f26270 */
[----:B------:R-:W-:Y:S01]  /*6430*/  I2F R142, R142 ;  /* 0x0000008e008e7306 */ /* 0x000fe20000201400 */
[----:B------:R-:W-:Y:S02]  /*6440*/  ISETP.GE.AND P0, PT, R134, RZ, PT ;  /* 0x000000ff8600720c */ /* 0x000fe40003f06270 */
[----:B------:R-:W-:Y:S02]  /*6450*/  @!P6 IADD3 R137, -R148, 0x28, RZ ;  /* 0x000000289489e810 */ /* 0x000fe40007ffe1ff */
[----:B------:R-:W-:Y:S05]  /*6460*/  ISETP.GE.AND P6, PT, R132, RZ, PT ;  /* 0x000000ff8400720c */ /* 0x000fea0003fc6270 */
[----:B------:R-:W-:Y:S02]  /*6470*/  I2F R145, R145 ;  /* 0x0000009100917306 */ /* 0x000fe40000201400 */
[C---:B------:R-:W-:Y:S02]  /*6480*/  @!P1 IADD3 R139, -R148.reuse, 0x20, RZ ;  /* 0x00000020948b9810 */ /* 0x040fe40007ffe1ff */
[C---:B------:R-:W-:Y:S02]  /*6490*/  @!P0 IADD3 R134, -R148.reuse, 0x21, RZ ;  /* 0x0000002194868810 */ /* 0x040fe40007ffe1ff */
[----:B------:R-:W-:Y:S02]  /*64a0*/  ISETP.GE.AND P1, PT, R133, RZ, PT ;  /* 0x000000ff8500720c */ /* 0x000fe40003f26270 */
[----:B------:R-:W-:Y:S02]  /*64b0*/  ISETP.GE.AND P0, PT, R3, RZ, PT ;  /* 0x000000ff0300720c */ /* 0x000fe40003f06270 */
[----:B------:R-:W-:Y:S01]  /*64c0*/  I2F R140, R140 ;  /* 0x0000008c008c7306 */ /* 0x000fe20000201400 */
[C---:B------:R-:W-:Y:S08]  /*64d0*/  @!P6 IADD3 R132, -R148.reuse, 0x31, RZ ;  /* 0x000000319484e810 */ /* 0x040ff00007ffe1ff */
[C---:B------:R-:W-:Y:S01]  /*64e0*/  @!P1 IADD3 R133, -R148.reuse, 0x29, RZ ;  /* 0x0000002994859810 */ /* 0x040fe20007ffe1ff */
[----:B------:R-:W-:Y:S01]  /*64f0*/  I2F R141, R141 ;  /* 0x0000008d008d7306 */ /* 0x000fe20000201400 */
[----:B------:R-:W-:Y:S02]  /*6500*/  @!P0 IADD3 R3, -R148, 0x30, RZ ;  /* 0x0000003094038810 */ /* 0x000fe40007ffe1ff */
[----:B------:R-:W-:Y:S02]  /*6510*/  ISETP.GE.AND P1, PT, R143, RZ, PT ;  /* 0x000000ff8f00720c */ /* 0x000fe40003f26270 */
[----:B------:R-:W-:Y:S05]  /*6520*/  ISETP.GE.AND P0, PT, R138, RZ, PT ;  /* 0x000000ff8a00720c */ /* 0x000fea0003f06270 */
[----:B------:R-:W-:Y:S06]  /*6530*/  I2F R136, R136 ;  /* 0x0000008800887306 */ /* 0x000fec0000201400 */
[C---:B------:R-:W-:Y:S02]  /*6540*/  @!P1 IADD3 R143, -R148.reuse, 0x38, RZ ;  /* 0x00000038948f9810 */ /* 0x040fe40007ffe1ff */
[----:B------:R-:W-:Y:S02]  /*6550*/  @!P0 IADD3 R138, -R148, 0x39, RZ ;  /* 0x00000039948a8810 */ /* 0x000fe40007ffe1ff */
[----:B------:R-:W-:Y:S10]  /*6560*/  I2F R139, R139 ;  /* 0x0000008b008b7306 */ /* 0x000ff40000201400 */
[----:B------:R-:W-:Y:S10]  /*6570*/  I2F R134, R134 ;  /* 0x0000008600867306 */ /* 0x000ff40000201400 */
[----:B------:R-:W-:Y:S10]  /*6580*/  I2F R137, R137 ;  /* 0x0000008900897306 */ /* 0x000ff40000201400 */
[----:B------:R-:W-:Y:S10]  /*6590*/  I2F R133, R133 ;  /* 0x0000008500857306 */ /* 0x000ff40000201400 */
[----:B------:R-:W-:Y:S10]  /*65a0*/  I2F R3, R3 ;  /* 0x0000000300037306 */ /* 0x000ff40000201400 */
[----:B------:R-:W-:Y:S10]  /*65b0*/  I2F R132, R132 ;  /* 0x0000008400847306 */ /* 0x000ff40000201400 */
[----:B------:R-:W-:Y:S10]  /*65c0*/  I2F R143, R143 ;  /* 0x0000008f008f7306 */ /* 0x000ff40000201400 */
[----:B------:R-:W1:Y:S02]  /*65d0*/  I2F R138, R138 ;  /* 0x0000008a008a7306 */ /* 0x000e640000201400 */
[-C--:B-1----:R-:W-:Y:S02]  /*65e0*/  FFMA.FTZ R33, R138, -R0.reuse, R33 ;  /* 0x800000008a217223 */ /* 0x082fe40000010021 */
[-C--:B------:R-:W-:Y:S02]  /*65f0*/  FFMA.FTZ R4, R151, -R0.reuse, R4 ;  /* 0x8000000097047223 */ /* 0x080fe40000010004 */
[-C--:B------:R-:W-:Y:S02]  /*6600*/  FFMA.FTZ R6, R149, -R0.reuse, R6 ;  /* 0x8000000095067223 */ /* 0x080fe40000010006 */
[----:B------:R-:W-:Y:S01]  /*6610*/  FFMA.FTZ R5, R144, -R0, R5 ;  /* 0x8000000090057223 */ /* 0x000fe20000010005 */
[----:B------:R-:W-:Y:S01]  /*6620*/  FMNMX.FTZ R148, R4, R2, !PT ;  /* 0x0000000204947209 */ /* 0x000fe20007810000 */
[-C--:B------:R-:W-:Y:S02]  /*6630*/  FFMA.FTZ R7, R146, -R0.reuse, R7 ;  /* 0x8000000092077223 */ /* 0x080fe40000010007 */
[----:B------:R-:W-:Y:S01]  /*6640*/  FFMA.FTZ R8, R147, -R0, R8 ;  /* 0x8000000093087223 */ /* 0x000fe20000010008 */
[----:B------:R-:W-:Y:S01]  /*6650*/  FMNMX.FTZ R149, R5, R148, !PT ;  /* 0x0000009405957209 */ /* 0x000fe20007810000 */
[-C--:B------:R-:W-:Y:S01]  /*6660*/  FFMA.FTZ R11, R144, -R0.reuse, R11 ;  /* 0x80000000900b7223 */ /* 0x080fe2000001000b */
[----:B------:R-:W-:Y:S01]  /*6670*/  FMNMX.FTZ R144, R6, R135, !PT ;  /* 0x0000008706907209 */ /* 0x000fe20007810000 */
[-C--:B------:R-:W-:Y:S01]  /*6680*/  FFMA.FTZ R10, R151, -R0.reuse, R10 ;  /* 0x80000000970a7223 */ /* 0x080fe2000001000a */
[----:B------:R-:W-:Y:S01]  /*6690*/  FMNMX.FTZ R146, R8, R149, !PT ;  /* 0x0000009508927209 */ /* 0x000fe20007810000 */
[CC--:B------:R-:W-:Y:S02]  /*66a0*/  FFMA.FTZ R9, R142.reuse, -R0.reuse, R9 ;  /* 0x800000008e097223 */ /* 0x0c0fe40000010009 */
[----:B------:R-:W-:Y:S01]  /*66b0*/  FFMA.FTZ R14, R147, -R0, R14 ;  /* 0x80000000930e7223 */ /* 0x000fe2000001000e */
[----:B------:R-:W-:Y:S01]  /*66c0*/  FMNMX.FTZ R147, R7, R144, !PT ;  /* 0x0000009007937209 */ /* 0x000fe20007810000 */
[----:B------:R-:W-:Y:S01]  /*66d0*/  FFMA.FTZ R12, R145, -R0, R12 ;  /* 0x80000000910c7223 */ /* 0x000fe2000001000c */
[----:B------:R-:W-:Y:S01]  /*66e0*/  FMNMX.FTZ R149, R9, R146, !PT ;  /* 0x0000009209957209 */ /* 0x000fe20007810000 */
[-C--:B------:R-:W-:Y:S01]  /*66f0*/  FFMA.FTZ R15, R142, -R0.reuse, R15 ;  /* 0x800000008e0f7223 */ /* 0x080fe2000001000f */
[----:B------:R-:W-:Y:S01]  /*6700*/  FMNMX.FTZ R142, R10, R147, !PT ;  /* 0x000000930a8e7209 */ /* 0x000fe20007810000 */
[-C--:B------:R-:W-:Y:S01]  /*6710*/  FFMA.FTZ R13, R140, -R0.reuse, R13 ;  /* 0x800000008c0d7223 */ /* 0x080fe2000001000d */
[----:B------:R-:W-:Y:S01]  /*6720*/  FMNMX.FTZ R144, R12, R149, !PT ;  /* 0x000000950c907209 */ /* 0x000fe20007810000 */
        /* <DEDUP_REMOVED lines=36> */
[----:B------:R-:W-:Y:S01]  /*6970*/  FFMA.FTZ R35, R132, -R0, R35 ;  /* 0x8000000084237223 */ /* 0x000fe20000010023 */
[----:B------:R-:W-:Y:S01]  /*6980*/  FMNMX.FTZ R136, R30, R137, !PT ;  /* 0x000000891e887209 */ /* 0x000fe20007810000 */
[----:B------:R-:W-:Y:S01]  /*6990*/  LDSM.16.MT88.4 R140, [R190+0x12000] ;  /* 0x01200000be8c783b */ /* 0x000fe20000004200 */
[----:B------:R-:W-:Y:S02]  /*69a0*/  FMNMX.FTZ R138, R32, R139, !PT ;  /* 0x0000008b208a7209 */ /* 0x000fe40007810000 */
[----:B------:R-:W-:Y:S02]  /*69b0*/  FMNMX.FTZ R3, R31, R136, !PT ;  /* 0x000000881f037209 */ /* 0x000fe40007810000 */
[----:B------:R-:W-:Y:S02]  /*69c0*/  FMNMX.FTZ R134, R33, R138, !PT ;  /* 0x0000008a21867209 */ /* 0x000fe40007810000 */
[----:B------:R-:W-:Y:S01]  /*69d0*/  FMNMX.FTZ R132, R34, R3, !PT ;  /* 0x0000000322847209 */ /* 0x000fe20007810000 */
[----:B------:R-:W-:Y:S03]  /*69e0*/  LDSM.16.MT88.4 R144, [R189+0x12000] ;  /* 0x01200000bd90783b */ /* 0x000fe60000004200 */
[----:B------:R-:W-:Y:S05]  /*69f0*/  FMNMX.FTZ R139, R35, R132, !PT ;  /* 0x00000084238b7209 */ /* 0x000fea0007810000 */
[----:B------:R-:W1:Y:S08]  /*6a00*/  SHFL.BFLY PT, R3, R134, 0x2, 0x1f ;  /* 0x0c401f0086037f89 */ /* 0x000e7000000e0000 */
[----:B------:R-:W2:Y:S08]  /*6a10*/  SHFL.BFLY PT, R132, R139, 0x2, 0x1f ;  /* 0x0c401f008b847f89 */ /* 0x000eb000000e0000 */
[----:B------:R-:W-:Y:S01]  /*6a20*/  LDSM.16.MT88.4 R148, [R192+0x14800] ;  /* 0x01480000c094783b */ /* 0x000fe20000004200 */
[----:B-1----:R-:W-:Y:S07]  /*6a30*/  FMNMX.FTZ R136, R134, R3, !PT ;  /* 0x0000000386887209 */ /* 0x002fee0007810000 */
[----:B------:R-:W1:Y:S01]  /*6a40*/  SHFL.BFLY PT, R133, R136, 0x1, 0x1f ;  /* 0x0c201f0088857f89 */ /* 0x000e6200000e0000 */
[----:B--2---:R-:W-:Y:S07]  /*6a50*/  FMNMX.FTZ R137, R139, R132, !PT ;  /* 0x000000848b897209 */ /* 0x004fee0007810000 */
[----:B------:R-:W2:Y:S01]  /*6a60*/  SHFL.BFLY PT, R132, R137, 0x1, 0x1f ;  /* 0x0c201f0089847f89 */ /* 0x000ea200000e0000 */
[----:B-1----:R-:W-:Y:S04]  /*6a70*/  FMNMX.FTZ R133, R136, R133, !PT ;  /* 0x0000008588857209 */ /* 0x002fe80007810000 */
[C---:B------:R-:W-:Y:S01]  /*6a80*/  FSETP.NEU.FTZ.AND P0, PT, R133.reuse, -INF , PT ;  /* 0xff8000008500780b */ /* 0x040fe20003f1d000 */
[C---:B------:R-:W-:Y:S02]  /*6a90*/  FADD.FTZ R2, -R133.reuse, R2 ;  /* 0x0000000285027221 */ /* 0x040fe40000010100 */
[----:B------:R-:W-:Y:S01]  /*6aa0*/  FMUL.FTZ R167, R133, c[0x0][0x23c] ;  /* 0x00008f0085a77a20 */ /* 0x000fe20000410000 */
[----:B--2---:R-:W-:Y:S01]  /*6ab0*/  FMNMX.FTZ R132, R137, R132, !PT ;  /* 0x0000008489847209 */ /* 0x004fe20007810000 */
[----:B------:R-:W-:Y:S01]  /*6ac0*/  FMUL.FTZ R3, R2, c[0x0][0x23c] ;  /* 0x00008f0002037a20 */ /* 0x000fe20000410000 */
[----:B------:R-:W1:Y:S02]  /*6ad0*/  LDSM.16.MT88.4 R136, [R192+0x12000] ;  /* 0x01200000c088783b */ /* 0x000e640000004200 */
[----:B------:R-:W-:Y:S01]  /*6ae0*/  FSEL R167, R167, RZ, P0 ;  /* 0x000000ffa7a77208 */ /* 0x000fe20000000000 */
[C---:B------:R-:W-:Y:S01]  /*6af0*/  FADD.FTZ R2, -R132.reuse, R135 ;  /* 0x0000008784027221 */ /* 0x040fe20000010100 */
[C---:B------:R-:W-:Y:S01]  /*6b00*/  FSETP.NEU.FTZ.AND P0, PT, R132.reuse, -INF , PT ;  /* 0xff8000008400780b */ /* 0x040fe20003f1d000 */
[----:B------:R-:W-:Y:S01]  /*6b10*/  FMUL.FTZ R166, R132, c[0x0][0x23c] ;  /* 0x00008f0084a67a20 */ /* 0x000fe20000410000 */
[----:B------:R-:W2:Y:S01]  /*6b20*/  MUFU.EX2 R3, R3 ;  /* 0x0000000300037308 */ /* 0x000ea20000000800 */
[----:B------:R-:W-:Y:S02]  /*6b30*/  FMUL.FTZ R134, R2, c[0x0][0x23c] ;  /* 0x00008f0002867a20 */ /* 0x000fe40000410000 */
[--C-:B------:R-:W-:Y:S01]  /*6b40*/  FFMA.FTZ R165, R4, c[0x0][0x23c], -R167.reuse ;  /* 0x00008f0004a57a23 */ /* 0x100fe200000108a7 */
[----:B------:R-:W-:Y:S01]  /*6b50*/  FSEL R166, R166, RZ, P0 ;  /* 0x000000ffa6a67208 */ /* 0x000fe20000000000 */
[--C-:B------:R-:W-:Y:S02]  /*6b60*/  FFMA.FTZ R164, R5, c[0x0][0x23c], -R167.reuse ;  /* 0x00008f0005a47a23 */ /* 0x100fe400000108a7 */
[--C-:B------:R-:W-:Y:S02]  /*6b70*/  FFMA.FTZ R163, R8, c[0x0][0x23c], -R167.reuse ;  /* 0x00008f0008a37a23 */ /* 0x100fe400000108a7 */
[--C-:B------:R-:W-:Y:S01]  /*6b80*/  FFMA.FTZ R162, R9, c[0x0][0x23c], -R167.reuse ;  /* 0x00008f0009a27a23 */ /* 0x100fe200000108a7 */
[----:B------:R3:W4:Y:S01]  /*6b90*/  MUFU.EX2 R2, R134 ;  /* 0x0000008600027308 */ /* 0x0007220000000800 */
[--C-:B------:R-:W-:Y:S02]  /*6ba0*/  FFMA.FTZ R161, R6, c[0x0][0x23c], -R166.reuse ;  /* 0x00008f0006a17a23 */ /* 0x100fe400000108a6 */
[--C-:B------:R-:W-:Y:S02]  /*6bb0*/  FFMA.FTZ R160, R7, c[0x0][0x23c], -R166.reuse ;  /* 0x00008f0007a07a23 */ /* 0x100fe400000108a6 */
[--C-:B------:R-:W-:Y:S02]  /*6bc0*/  FFMA.FTZ R135, R10, c[0x0][0x23c], -R166.reuse ;  /* 0x00008f000a877a23 */ /* 0x100fe400000108a6 */
[--C-:B------:R-:W-:Y:S02]  /*6bd0*/  FFMA.FTZ R222, R28, c[0x0][0x23c], -R167.reuse ;  /* 0x00008f001cde7a23 */ /* 0x100fe400000108a7 */
[--C-:B------:R-:W-:Y:S01]  /*6be0*/  FFMA.FTZ R223, R29, c[0x0][0x23c], -R167.reuse ;  /* 0x00008f001ddf7a23 */ /* 0x100fe200000108a7 */
[----:B------:R-:W-:Y:S01]  /*6bf0*/  MUFU.EX2 R165, R165 ;  /* 0x000000a500a57308 */ /* 0x000fe20000000800 */
[--C-:B------:R-:W-:Y:S02]  /*6c00*/  FFMA.FTZ R224, R32, c[0x0][0x23c], -R167.reuse ;  /* 0x00008f0020e07a23 */ /* 0x100fe400000108a7 */
[--C-:B------:R-:W-:Y:S02]  /*6c10*/  FFMA.FTZ R225, R30, c[0x0][0x23c], -R166.reuse ;  /* 0x00008f001ee17a23 */ /* 0x100fe400000108a6 */
[C---:B--2---:R-:W-:Y:S02]  /*6c20*/  FMUL.FTZ R4, R3.reuse, R128 ;  /* 0x0000008003047220 */ /* 0x044fe40000410000 */
[C---:B------:R-:W-:Y:S02]  /*6c30*/  FMUL.FTZ R5, R3.reuse, R129 ;  /* 0x0000008103057220 */ /* 0x040fe40000410000 */
[C---:B------:R-:W-:Y:S01]  /*6c40*/  FMUL.FTZ R8, R3.reuse, R124 ;  /* 0x0000007c03087220 */ /* 0x040fe20000410000 */
[----:B------:R-:W2:Y:S01]  /*6c50*/  MUFU.EX2 R164, R164 ;  /* 0x000000a400a47308 */ /* 0x000ea20000000800 */
[C---:B------:R-:W-:Y:S02]  /*6c60*/  FMUL.FTZ R9, R3.reuse, R125 ;  /* 0x0000007d03097220 */ /* 0x040fe40000410000 */
[----:B------:R-:W-:Y:S02]  /*6c70*/  FMUL.FTZ R36, R3, R36 ;  /* 0x0000002403247220 */ /* 0x000fe40000410000 */
[--C-:B---3--:R-:W-:Y:S02]  /*6c80*/  FFMA.FTZ R134, R11, c[0x0][0x23c], -R166.reuse ;  /* 0x00008f000b867a23 */ /* 0x108fe400000108a6 */
[C---:B----4-:R-:W-:Y:S02]  /*6c90*/  FMUL.FTZ R6, R2.reuse, R130 ;  /* 0x0000008202067220 */ /* 0x050fe40000410000 */
[C---:B------:R-:W-:Y:S01]  /*6ca0*/  FMUL.FTZ R7, R2.reuse, R131 ;  /* 0x0000008302077220 */ /* 0x040fe20000410000 */
[----:B------:R-:W-:Y:S01]  /*6cb0*/  MUFU.EX2 R163, R163 ;  /* 0x000000a300a37308 */ /* 0x000fe20000000800 */
[C---:B------:R-:W-:Y:S02]  /*6cc0*/  FMUL.FTZ R10, R2.reuse, R126 ;  /* 0x0000007e020a7220 */ /* 0x040fe40000410000 */
[C---:B------:R-:W-:Y:S02]  /*6cd0*/  FMUL.FTZ R11, R2.reuse, R127 ;  /* 0x0000007f020b7220 */ /* 0x040fe40000410000 */
[----:B------:R-:W3:Y:S01]  /*6ce0*/  LDSM.16.MT88.4 R124, [R188+0x12000] ;  /* 0x01200000bc7c783b */ /* 0x000ee20000004200 */
[C---:B------:R-:W-:Y:S02]  /*6cf0*/  FMUL.FTZ R37, R3.reuse, R37 ;  /* 0x0000002503257220 */ /* 0x040fe40000410000 */
[C---:B------:R-:W-:Y:S02]  /*6d00*/  FMUL.FTZ R38, R2.reuse, R38 ;  /* 0x0000002602267220 */ /* 0x040fe40000410000 */
[----:B------:R-:W4:Y:S01]  /*6d10*/  MUFU.EX2 R162, R162 ;  /* 0x000000a200a27308 */ /* 0x000f220000000800 */
[----:B------:R-:W-:Y:S02]  /*6d20*/  FMUL.FTZ R39, R2, R39 ;  /* 0x0000002702277220 */ /* 0x000fe40000410000 */
[C---:B------:R-:W-:Y:S01]  /*6d30*/  FMUL.FTZ R40, R3.reuse, R40 ;  /* 0x0000002803287220 */ /* 0x040fe20000410000 */
[----:B--2---:R-:W-:Y:S01]  /*6d40*/  F2FP.PACK_AB R128, R164, R165 ;  /* 0x000000a5a480723e */ /* 0x004fe200000000ff */
[----:B------:R-:W-:Y:S02]  /*6d50*/  FMUL.FTZ R41, R3, R41 ;  /* 0x0000002903297220 */ /* 0x000fe40000410000 */
[C---:B------:R-:W-:Y:S02]  /*6d60*/  FMUL.FTZ R42, R2.reuse, R42 ;  /* 0x0000002a022a7220 */ /* 0x040fe40000410000 */
[----:B------:R-:W-:Y:S01]  /*6d70*/  FMUL.FTZ R43, R2, R43 ;  /* 0x0000002b022b7220 */ /* 0x000fe20000410000 */
[----:B------:R-:W-:Y:S01]  /*6d80*/  MUFU.EX2 R161, R161 ;  /* 0x000000a100a17308 */ /* 0x000fe20000000800 */
[--C-:B------:R-:W-:Y:S02]  /*6d90*/  FFMA.FTZ R226, R31, c[0x0][0x23c], -R166.reuse ;  /* 0x00008f001fe27a23 */ /* 0x100fe400000108a6 */
[----:B------:R-:W-:Y:S01]  /*6da0*/  LDSM.16.MT88.4 R28, [R190+0x13800] ;  /* 0x01380000be1c783b */ /* 0x000fe20000004200 */
[--C-:B------:R-:W-:Y:S02]  /*6db0*/  FFMA.FTZ R227, R34, c[0x0][0x23c], -R166.reuse ;  /* 0x00008f0022e37a23 */ /* 0x100fe400000108a6 */
[C---:B------:R-:W-:Y:S02]  /*6dc0*/  FMUL.FTZ R44, R3.reuse, R44 ;  /* 0x0000002c032c7220 */ /* 0x040fe40000410000 */
[C---:B------:R-:W-:Y:S02]  /*6dd0*/  FMUL.FTZ R45, R3.reuse, R45 ;  /* 0x0000002d032d7220 */ /* 0x040fe40000410000 */
[----:B------:R-:W2:Y:S01]  /*6de0*/  MUFU.EX2 R160, R160 ;  /* 0x000000a000a07308 */ /* 0x000ea20000000800 */
[C---:B------:R-:W-:Y:S02]  /*6df0*/  FMUL.FTZ R46, R2.reuse, R46 ;  /* 0x0000002e022e7220 */ /* 0x040fe40000410000 */
[----:B------:R-:W-:Y:S01]  /*6e00*/  FMUL.FTZ R47, R2, R47 ;  /* 0x0000002f022f7220 */ /* 0x000fe20000410000 */
[----:B----4-:R-:W-:Y:S01]  /*6e10*/  F2FP.PACK_AB R130, R162, R163 ;  /* 0x000000a3a282723e */ /* 0x010fe200000000ff */
[C---:B------:R-:W-:Y:S02]  /*6e20*/  FMUL.FTZ R48, R3.reuse, R48 ;  /* 0x0000003003307220 */ /* 0x040fe40000410000 */
[C---:B------:R-:W-:Y:S02]  /*6e30*/  FMUL.FTZ R49, R3.reuse, R49 ;  /* 0x0000003103317220 */ /* 0x040fe40000410000 */
[C---:B------:R-:W-:Y:S01]  /*6e40*/  FMUL.FTZ R50, R2.reuse, R50 ;  /* 0x0000003202327220 */ /* 0x040fe20000410000 */
[----:B------:R-:W-:Y:S01]  /*6e50*/  MUFU.EX2 R135, R135 ;  /* 0x0000008700877308 */ /* 0x000fe20000000800 */
[C---:B------:R-:W-:Y:S02]  /*6e60*/  FMUL.FTZ R51, R2.reuse, R51 ;  /* 0x0000003302337220 */ /* 0x040fe40000410000 */
[C---:B------:R-:W-:Y:S02]  /*6e70*/  FMUL.FTZ R52, R3.reuse, R52 ;  /* 0x0000003403347220 */ /* 0x040fe40000410000 */
[C---:B------:R-:W-:Y:S02]  /*6e80*/  FMUL.FTZ R53, R3.reuse, R53 ;  /* 0x0000003503357220 */ /* 0x040fe40000410000 */
[C---:B------:R-:W-:Y:S02]  /*6e90*/  FMUL.FTZ R54, R2.reuse, R54 ;  /* 0x0000003602367220 */ /* 0x040fe40000410000 */
[----:B------:R-:W-:Y:S01]  /*6ea0*/  FMUL.FTZ R55, R2, R55 ;  /* 0x0000003702377220 */ /* 0x000fe20000410000 */
[----:B------:R-:W4:Y:S01]  /*6eb0*/  MUFU.EX2 R134, R134 ;  /* 0x0000008600867308 */ /* 0x000f220000000800 */
[C---:B------:R-:W-:Y:S02]  /*6ec0*/  FMUL.FTZ R56, R3.reuse, R56 ;  /* 0x0000003803387220 */ /* 0x040fe40000410000 */
[C---:B------:R-:W-:Y:S01]  /*6ed0*/  FMUL.FTZ R57, R3.reuse, R57 ;  /* 0x0000003903397220 */ /* 0x040fe20000410000 */
[----:B--2---:R-:W-:Y:S01]  /*6ee0*/  F2FP.PACK_AB R129, R160, R161 ;  /* 0x000000a1a081723e */ /* 0x004fe200000000ff */
        /* <DEDUP_REMOVED lines=12> */
[----:B----4-:R-:W-:Y:S01]  /*6fb0*/  F2FP.PACK_AB R131, R134, R135 ;  /* 0x000000878683723e */ /* 0x010fe200000000ff */
[C---:B------:R-:W-:Y:S02]  /*6fc0*/  FMUL.FTZ R68, R3.reuse, R68 ;  /* 0x0000004403447220 */ /* 0x040fe40000410000 */
[C---:B------:R-:W-:Y:S02]  /*6fd0*/  FMUL.FTZ R69, R3.reuse, R69 ;  /* 0x0000004503457220 */ /* 0x040fe40000410000 */
[C---:B------:R-:W-:Y:S01]  /*6fe0*/  FMUL.FTZ R70, R2.reuse, R70 ;  /* 0x0000004602467220 */ /* 0x040fe20000410000 */
[----:B------:R-:W-:Y:S01]  /*6ff0*/  MUFU.EX2 R224, R224 ;  /* 0x000000e000e07308 */ /* 0x000fe20000000800 */
[C---:B-1----:R-:W-:Y:S05]  /*7000*/  HMMA.16816.F32 R4, R128.reuse, R136, R4 ;  /* 0x000000888004723c */ /* 0x042fea0000001804 */
[C---:B------:R-:W-:Y:S02]  /*7010*/  FMUL.FTZ R71, R2.reuse, R71 ;  /* 0x0000004702477220 */ /* 0x040fe40000410000 */
[C---:B------:R-:W-:Y:S01]  /*7020*/  FMUL.FTZ R72, R3.reuse, R72 ;  /* 0x0000004803487220 */ /* 0x040fe20000410000 */
[C---:B------:R-:W-:Y:S01]  /*7030*/  HMMA.16816.F32 R8, R128.reuse, R138, R8 ;  /* 0x0000008a8008723c */ /* 0x040fe20000001808 */
[----:B------:R-:W1:Y:S01]  /*7040*/  LDSM.16.MT88.4 R136, [R192+0x14000] ;  /* 0x01400000c088783b */ /* 0x000e620000004200 */
[----:B------:R-:W-:Y:S02]  /*7050*/  MUFU.EX2 R225, R225 ;  /* 0x000000e100e17308 */ /* 0x000fe40000000800 */
[C---:B------:R-:W-:Y:S02]  /*7060*/  FMUL.FTZ R73, R3.reuse, R73 ;  /* 0x0000004903497220 */ /* 0x040fe40000410000 */
[C---:B------:R-:W-:Y:S02]  /*7070*/  FMUL.FTZ R74, R2.reuse, R74 ;  /* 0x0000004a024a7220 */ /* 0x040fe40000410000 */
[C---:B------:R-:W-:Y:S04]  /*7080*/  HMMA.16816.F32 R36, R128.reuse, R140, R36 ;  /* 0x0000008c8024723c */ /* 0x040fe80000001824 */
[C---:B------:R-:W-:Y:S01]  /*7090*/  FMUL.FTZ R75, R2.reuse, R75 ;  /* 0x0000004b024b7220 */ /* 0x040fe20000410000 */
[----:B------:R-:W-:Y:S01]  /*70a0*/  MUFU.EX2 R226, R226 ;  /* 0x000000e200e27308 */ /* 0x000fe20000000800 */
[C---:B------:R-:W-:Y:S02]  /*70b0*/  FMUL.FTZ R76, R3.reuse, R76 ;  /* 0x0000004c034c7220 */ /* 0x040fe40000410000 */
[C---:B------:R-:W-:Y:S01]  /*70c0*/  HMMA.16816.F32 R40, R128.reuse, R142, R40 ;  /* 0x0000008e8028723c */ /* 0x040fe20000001828 */
[----:B------:R-:W2:Y:S03]  /*70d0*/  LDSM.16.MT88.4 R140, [R190+0x14000] ;  /* 0x01400000be8c783b */ /* 0x000ea60000004200 */
[C---:B------:R-:W-:Y:S02]  /*70e0*/  FMUL.FTZ R77, R3.reuse, R77 ;  /* 0x0000004d034d7220 */ /* 0x040fe40000410000 */
[C---:B------:R-:W-:Y:S01]  /*70f0*/  FMUL.FTZ R78, R2.reuse, R78 ;  /* 0x0000004e024e7220 */ /* 0x040fe20000410000 */
[----:B------:R-:W-:Y:S01]  /*7100*/  MUFU.EX2 R227, R227 ;  /* 0x000000e300e37308 */ /* 0x000fe20000000800 */
[C---:B------:R-:W-:Y:S04]  /*7110*/  HMMA.16816.F32 R44, R128.reuse, R144, R44 ;  /* 0x00000090802c723c */ /* 0x040fe8000000182c */
[C---:B------:R-:W-:Y:S02]  /*7120*/  FMUL.FTZ R79, R2.reuse, R79 ;  /* 0x0000004f024f7220 */ /* 0x040fe40000410000 */
[C---:B------:R-:W-:Y:S02]  /*7130*/  FMUL.FTZ R80, R3.reuse, R80 ;  /* 0x0000005003507220 */ /* 0x040fe40000410000 */
[C---:B------:R-:W-:Y:S01]  /*7140*/  HMMA.16816.F32 R48, R128.reuse, R146, R48 ;  /* 0x000000928030723c */ /* 0x040fe20000001830 */
[----:B------:R-:W-:Y:S03]  /*7150*/  LDSM.16.MT88.4 R144, [R188+0x12800] ;  /* 0x01280000bc90783b */ /* 0x000fe60000004200 */
[C---:B------:R-:W-:Y:S02]  /*7160*/  FMUL.FTZ R81, R3.reuse, R81 ;  /* 0x0000005103517220 */ /* 0x040fe40000410000 */
[C---:B------:R-:W-:Y:S02]  /*7170*/  FMUL.FTZ R82, R2.reuse, R82 ;  /* 0x0000005202527220 */ /* 0x040fe40000410000 */
[C---:B---3--:R-:W-:Y:S04]  /*7180*/  HMMA.16816.F32 R52, R128.reuse, R124, R52 ;  /* 0x0000007c8034723c */ /* 0x048fe80000001834 */
[C---:B------:R-:W-:Y:S02]  /*7190*/  FMUL.FTZ R83, R2.reuse, R83 ;  /* 0x0000005302537220 */ /* 0x040fe40000410000 */
[C---:B------:R-:W-:Y:S02]  /*71a0*/  FMUL.FTZ R84, R3.reuse, R84 ;  /* 0x0000005403547220 */ /* 0x040fe40000410000 */
[C---:B------:R-:W-:Y:S01]  /*71b0*/  HMMA.16816.F32 R56, R128.reuse, R126, R56 ;  /* 0x0000007e8038723c */ /* 0x040fe20000001838 */
[----:B------:R-:W3:Y:S03]  /*71c0*/  LDSM.16.MT88.4 R124, [R189+0x14000] ;  /* 0x01400000bd7c783b */ /* 0x000ee60000004200 */
[C---:B------:R-:W-:Y:S02]  /*71d0*/  FMUL.FTZ R85, R3.reuse, R85 ;  /* 0x0000005503557220 */ /* 0x040fe40000410000 */
[C---:B------:R-:W-:Y:S02]  /*71e0*/  FMUL.FTZ R86, R2.reuse, R86 ;  /* 0x0000005602567220 */ /* 0x040fe40000410000 */
[C---:B-1----:R-:W-:Y:S04]  /*71f0*/  HMMA.16816.F32 R60, R128.reuse, R136, R60 ;  /* 0x00000088803c723c */ /* 0x042fe8000000183c */
[C---:B------:R-:W-:Y:S02]  /*7200*/  FMUL.FTZ R87, R2.reuse, R87 ;  /* 0x0000005702577220 */ /* 0x040fe40000410000 */
[C---:B------:R-:W-:Y:S02]  /*7210*/  FMUL.FTZ R88, R3.reuse, R88 ;  /* 0x0000005803587220 */ /* 0x040fe40000410000 */
[C---:B------:R-:W-:Y:S01]  /*7220*/  HMMA.16816.F32 R64, R128.reuse, R138, R64 ;  /* 0x0000008a8040723c */ /* 0x040fe20000001840 */
[----:B------:R-:W1:Y:S03]  /*7230*/  LDSM.16.MT88.4 R136, [R188+0x14000] ;  /* 0x01400000bc88783b */ /* 0x000e660000004200 */
[C---:B------:R-:W-:Y:S02]  /*7240*/  FMUL.FTZ R89, R3.reuse, R89 ;  /* 0x0000005903597220 */ /* 0x040fe40000410000 */
[C---:B------:R-:W-:Y:S02]  /*7250*/  FMUL.FTZ R90, R2.reuse, R90 ;  /* 0x0000005a025a7220 */ /* 0x040fe40000410000 */
[C---:B--2---:R-:W-:Y:S04]  /*7260*/  HMMA.16816.F32 R68, R128.reuse, R140, R68 ;  /* 0x0000008c8044723c */ /* 0x044fe80000001844 */
[C---:B------:R-:W-:Y:S02]  /*7270*/  FMUL.FTZ R91, R2.reuse, R91 ;  /* 0x0000005b025b7220 */ /* 0x040fe40000410000 */
[C---:B------:R-:W-:Y:S02]  /*7280*/  FMUL.FTZ R92, R3.reuse, R92 ;  /* 0x0000005c035c7220 */ /* 0x040fe40000410000 */
[C---:B------:R-:W-:Y:S01]  /*7290*/  HMMA.16816.F32 R72, R128.reuse, R142, R72 ;  /* 0x0000008e8048723c */ /* 0x040fe20000001848 */
[----:B------:R-:W2:Y:S03]  /*72a0*/  LDSM.16.MT88.4 R140, [R192+0x16000] ;  /* 0x01600000c08c783b */ /* 0x000ea60000004200 */
[C---:B------:R-:W-:Y:S02]  /*72b0*/  FMUL.FTZ R93, R3.reuse, R93 ;  /* 0x0000005d035d7220 */ /* 0x040fe40000410000 */
[C---:B------:R-:W-:Y:S02]  /*72c0*/  FMUL.FTZ R94, R2.reuse, R94 ;  /* 0x0000005e025e7220 */ /* 0x040fe40000410000 */
[C---:B------:R-:W-:Y:S01]  /*72d0*/  FMUL.FTZ R95, R2.reuse, R95 ;  /* 0x0000005f025f7220 */ /* 0x040fe20000410000 */
[C---:B---3--:R-:W-:Y:S03]  /*72e0*/  HMMA.16816.F32 R76, R128.reuse, R124, R76 ;  /* 0x0000007c804c723c */ /* 0x048fe6000000184c */
[C---:B------:R-:W-:Y:S02]  /*72f0*/  FMUL.FTZ R96, R3.reuse, R96 ;  /* 0x0000006003607220 */ /* 0x040fe40000410000 */
[C---:B------:R-:W-:Y:S02]  /*7300*/  FMUL.FTZ R97, R3.reuse, R97 ;  /* 0x0000006103617220 */ /* 0x040fe40000410000 */
[C---:B------:R-:W-:Y:S01]  /*7310*/  FMUL.FTZ R98, R2.reuse, R98 ;  /* 0x0000006202627220 */ /* 0x040fe20000410000 */
        /* <DEDUP_REMOVED lines=16> */
[----:B------:R-:W-:Y:S02]  /*7420*/  FMUL.FTZ R107, R2, R107 ;  /* 0x0000006b026b7220 */ /* 0x000fe40000410000 */
[--C-:B------:R-:W-:Y:S02]  /*7430*/  FFMA.FTZ R168, R12, c[0x0][0x23c], -R167.reuse ;  /* 0x00008f000ca87a23 */ /* 0x100fe400000108a7 */
[----:B------:R-:W-:Y:S01]  /*7440*/  FMUL.FTZ R12, R3, R120 ;  /* 0x00000078030c7220 */ /* 0x000fe20000410000 */
[C---:B---3--:R-:W-:Y:S03]  /*7450*/  HMMA.16816.F32 R100, R128.reuse, R124, R100 ;  /* 0x0000007c8064723c */ /* 0x048fe60000001864 */
[--C-:B------:R-:W-:Y:S01]  /*7460*/  FFMA.FTZ R169, R13, c[0x0][0x23c], -R167.reuse ;  /* 0x00008f000da97a23 */ /* 0x100fe200000108a7 */
[----:B------:R-:W-:Y:S01]  /*7470*/  MUFU.EX2 R168, R168 ;  /* 0x000000a800a87308 */ /* 0x000fe20000000800 */
[----:B------:R-:W-:Y:S02]  /*7480*/  FMUL.FTZ R13, R3, R121 ;  /* 0x00000079030d7220 */ /* 0x000fe40000410000 */
[--C-:B------:R-:W-:Y:S01]  /*7490*/  FFMA.FTZ R172, R14, c[0x0][0x23c], -R166.reuse ;  /* 0x00008f000eac7a23 */ /* 0x100fe200000108a6 */
[C---:B------:R-:W-:Y:S01]  /*74a0*/  HMMA.16816.F32 R104, R128.reuse, R126, R104 ;  /* 0x0000007e8068723c */ /* 0x040fe20000001868 */
[----:B------:R-:W-:Y:S03]  /*74b0*/  LDSM.16.MT88.4 R124, [R190+0x12800] ;  /* 0x01280000be7c783b */ /* 0x000fe60000004200 */
[C---:B------:R-:W-:Y:S02]  /*74c0*/  FMUL.FTZ R14, R2.reuse, R122 ;  /* 0x0000007a020e7220 */ /* 0x040fe40000410000 */
[--C-:B------:R-:W-:Y:S01]  /*74d0*/  FFMA.FTZ R173, R15, c[0x0][0x23c], -R166.reuse ;  /* 0x00008f000fad7a23 */ /* 0x100fe200000108a6 */
[----:B------:R-:W3:Y:S01]  /*74e0*/  MUFU.EX2 R169, R169 ;  /* 0x000000a900a97308 */ /* 0x000ee20000000800 */
[C---:B------:R-:W-:Y:S02]  /*74f0*/  FMUL.FTZ R15, R2.reuse, R123 ;  /* 0x0000007b020f7220 */ /* 0x040fe40000410000 */
[----:B------:R-:W4:Y:S02]  /*7500*/  LDSM.16.MT88.4 R120, [R192+0x12800] ;  /* 0x01280000c078783b */ /* 0x000f240000004200 */
[C---:B------:R-:W-:Y:S02]  /*7510*/  FMUL.FTZ R108, R3.reuse, R108 ;  /* 0x0000006c036c7220 */ /* 0x040fe40000410000 */
[----:B------:R-:W-:Y:S02]  /*7520*/  FMUL.FTZ R109, R3, R109 ;  /* 0x0000006d036d7220 */ /* 0x000fe40000410000 */
[C---:B------:R-:W-:Y:S01]  /*7530*/  FMUL.FTZ R110, R2.reuse, R110 ;  /* 0x0000006e026e7220 */ /* 0x040fe20000410000 */
[----:B------:R-:W-:Y:S01]  /*7540*/  MUFU.EX2 R172, R172 ;  /* 0x000000ac00ac7308 */ /* 0x000fe20000000800 */
[----:B------:R-:W-:Y:S02]  /*7550*/  FMUL.FTZ R111, R2, R111 ;  /* 0x0000006f026f7220 */ /* 0x000fe40000410000 */
[--C-:B------:R-:W-:Y:S02]  /*7560*/  FFMA.FTZ R170, R16, c[0x0][0x23c], -R167.reuse ;  /* 0x00008f0010aa7a23 */ /* 0x100fe400000108a7 */
[----:B------:R-:W-:Y:S02]  /*7570*/  FFMA.FTZ R171, R17, c[0x0][0x23c], -R167 ;  /* 0x00008f0011ab7a23 */ /* 0x000fe400000108a7 */
[--C-:B------:R-:W-:Y:S01]  /*7580*/  FFMA.FTZ R174, R18, c[0x0][0x23c], -R166.reuse ;  /* 0x00008f0012ae7a23 */ /* 0x100fe200000108a6 */
[C---:B-1----:R-:W-:Y:S02]  /*7590*/  HMMA.16816.F32 R108, R128.reuse, R136, R108 ;  /* 0x00000088806c723c */ /* 0x042fe4000000186c */
[----:B------:R-:W-:Y:S01]  /*75a0*/  MUFU.EX2 R170, R170 ;  /* 0x000000aa00aa7308 */ /* 0x000fe20000000800 */
[----:B------:R-:W-:Y:S02]  /*75b0*/  FFMA.FTZ R175, R19, c[0x0][0x23c], -R166 ;  /* 0x00008f0013af7a23 */ /* 0x000fe400000108a6 */
[----:B------:R-:W-:Y:S01]  /*75c0*/  FMUL.FTZ R16, R3, R116 ;  /* 0x0000007403107220 */ /* 0x000fe20000410000 */
[----:B---3--:R-:W-:Y:S01]  /*75d0*/  F2FP.PACK_AB R116, R169, R168 ;  /* 0x000000a8a974723e */ /* 0x008fe200000000ff */
[C---:B------:R-:W-:Y:S01]  /*75e0*/  FMUL.FTZ R17, R3.reuse, R117 ;  /* 0x0000007503117220 */ /* 0x040fe20000410000 */
[C---:B------:R-:W-:Y:S01]  /*75f0*/  HMMA.16816.F32 R12, R128.reuse, R138, R12 ;  /* 0x0000008a800c723c */ /* 0x040fe2000000180c */
[----:B------:R-:W1:Y:S03]  /*7600*/  LDSM.16.MT88.4 R136, [R189+0x12800] ;  /* 0x01280000bd88783b */ /* 0x000e660000004200 */
[----:B------:R-:W3:Y:S01]  /*7610*/  MUFU.EX2 R171, R171 ;  /* 0x000000ab00ab7308 */ /* 0x000ee20000000800 */
[C---:B------:R-:W-:Y:S02]  /*7620*/  FMUL.FTZ R18, R2.reuse, R118 ;  /* 0x0000007602127220 */ /* 0x040fe40000410000 */
[C---:B------:R-:W-:Y:S02]  /*7630*/  FMUL.FTZ R19, R2.reuse, R119 ;  /* 0x0000007702137220 */ /* 0x040fe40000410000 */
[C---:B------:R-:W-:Y:S03]  /*7640*/  FMUL.FTZ R112, R3.reuse, R112 ;  /* 0x0000007003707220 */ /* 0x040fe60000410000 */
[C---:B------:R-:W-:Y:S02]  /*7650*/  FMUL.FTZ R113, R3.reuse, R113 ;  /* 0x0000007103717220 */ /* 0x040fe40000410000 */
[C---:B--2---:R-:W-:Y:S01]  /*7660*/  HMMA.16816.F32 R16, R128.reuse, R140, R16 ;  /* 0x0000008c8010723c */ /* 0x044fe20000001810 */
[----:B------:R-:W2:Y:S02]  /*7670*/  MUFU.EX2 R173, R173 ;  /* 0x000000ad00ad7308 */ /* 0x000ea40000000800 */
[C---:B------:R-:W-:Y:S02]  /*7680*/  FMUL.FTZ R114, R2.reuse, R114 ;  /* 0x0000007202727220 */ /* 0x040fe40000410000 */
[C---:B------:R-:W-:Y:S02]  /*7690*/  FMUL.FTZ R115, R2.reuse, R115 ;  /* 0x0000007302737220 */ /* 0x040fe40000410000 */
[----:B------:R-:W-:Y:S02]  /*76a0*/  FFMA.FTZ R165, R3, R220, R165 ;  /* 0x000000dc03a57223 */ /* 0x000fe400000100a5 */
[----:B------:R-:W-:Y:S02]  /*76b0*/  FFMA.FTZ R161, R2, R221, R161 ;  /* 0x000000dd02a17223 */ /* 0x000fe400000100a1 */
[----:B------:R-:W-:Y:S01]  /*76c0*/  MUFU.EX2 R174, R174 ;  /* 0x000000ae00ae7308 */ /* 0x000fe20000000800 */
[----:B------:R-:W-:Y:S01]  /*76d0*/  HMMA.16816.F32 R112, R128, R142, R112 ;  /* 0x0000008e8070723c */ /* 0x000fe20000001870 */
[----:B------:R-:W-:Y:S02]  /*76e0*/  LDSM.16.MT88.4 R128, [R190+0x16800] ;  /* 0x01680000be80783b */ /* 0x000fe40000004200 */
[----:B---3--:R-:W-:Y:S01]  /*76f0*/  F2FP.PACK_AB R118, R171, R170 ;  /* 0x000000aaab76723e */ /* 0x008fe200000000ff */
[----:B------:R-:W-:Y:S02]  /*7700*/  FADD.FTZ R164, R164, R165 ;  /* 0x000000a5a4a47221 */ /* 0x000fe40000010000 */
[----:B------:R-:W-:Y:S02]  /*7710*/  FADD.FTZ R160, R160, R161 ;  /* 0x000000a1a0a07221 */ /* 0x000fe40000010000 */
[----:B------:R-:W-:Y:S01]  /*7720*/  FADD.FTZ R163, R163, R164 ;  /* 0x000000a4a3a37221 */ /* 0x000fe20000010000 */
[----:B------:R-:W3:Y:S01]  /*7730*/  MUFU.EX2 R175, R175 ;  /* 0x000000af00af7308 */ /* 0x000ee20000000800 */
[----:B------:R-:W-:Y:S02]  /*7740*/  LDSM.16.MT88.4 R140, [R190+0x13000] ;  /* 0x01300000be8c783b */ /* 0x000fe40000004200 */
[----:B------:R-:W-:Y:S01]  /*7750*/  FADD.FTZ R3, R135, R160 ;  /* 0x000000a087037221 */ /* 0x000fe20000010000 */
[----:B--2---:R-:W-:Y:S01]  /*7760*/  F2FP.PACK_AB R117, R173, R172 ;  /* 0x000000acad75723e */ /* 0x004fe200000000ff */
[----:B------:R-:W-:Y:S01]  /*7770*/  FADD.FTZ R163, R162, R163 ;  /* 0x000000a3a2a37221 */ /* 0x000fe20000010000 */
[----:B------:R-:W-:Y:S01]  /*7780*/  MOV R135, R132 ;  /* 0x0000008400877202 */ /* 0x000fe20000000f00 */
[----:B------:R-:W-:Y:S02]  /*7790*/  FADD.FTZ R3, R134, R3 ;  /* 0x0000000386037221 */ /* 0x000fe40000010000 */
[----:B------:R-:W-:Y:S02]  /*77a0*/  FADD.FTZ R168, R168, R163 ;  /* 0x000000a3a8a87221 */ /* 0x000fe40000010000 */
[----:B------:R-:W-:Y:S02]  /*77b0*/  FADD.FTZ R172, R172, R3 ;  /* 0x00000003acac7221 */ /* 0x000fe40000010000 */
[----:B------:R-:W-:Y:S02]  /*77c0*/  FADD.FTZ R169, R169, R168 ;  /* 0x000000a8a9a97221 */ /* 0x000fe40000010000 */
[----:B------:R-:W-:Y:S02]  /*77d0*/  FADD.FTZ R173, R173, R172 ;  /* 0x000000acadad7221 */ /* 0x000fe40000010000 */
[----:B------:R-:W-:Y:S04]  /*77e0*/  FADD.FTZ R170, R170, R169 ;  /* 0x000000a9aaaa7221 */ /* 0x000fe80000010000 */
[----:B------:R-:W-:Y:S01]  /*77f0*/  FADD.FTZ R171, R171, R170 ;  /* 0x000000aaabab7221 */ /* 0x000fe20000010000 */
[C---:B---3--:R-:W-:Y:S01]  /*7800*/  F2FP.PACK_AB R119, R175.reuse, R174 ;  /* 0x000000aeaf77723e */ /* 0x048fe200000000ff */
[----:B------:R-:W-:Y:S04]  /*7810*/  FADD.FTZ R174, R174, R173 ;  /* 0x000000adaeae7221 */ /* 0x000fe80000010000 */
[----:B------:R-:W-:Y:S02]  /*7820*/  FADD.FTZ R175, R175, R174 ;  /* 0x000000aeafaf7221 */ /* 0x000fe40000010000 */
[C---:B----4-:R-:W-:Y:S08]  /*7830*/  HMMA.16816.F32 R4, R116.reuse, R120, R4 ;  /* 0x000000787404723c */ /* 0x050ff00000001804 */
[C---:B------:R-:W-:Y:S01]  /*7840*/  HMMA.16816.F32 R8, R116.reuse, R122, R8 ;  /* 0x0000007a7408723c */ /* 0x040fe20000001808 */
[----:B------:R-:W2:Y:S07]  /*7850*/  LDSM.16.MT88.4 R120, [R188+0x14800] ;  /* 0x01480000bc78783b */ /* 0x000eae0000004200 */
[C---:B------:R-:W-:Y:S08]  /*7860*/  HMMA.16816.F32 R36, R116.reuse, R124, R36 ;  /* 0x0000007c7424723c */ /* 0x040ff00000001824 */
[C---:B------:R-:W-:Y:S01]  /*7870*/  HMMA.16816.F32 R40, R116.reuse, R126, R40 ;  /* 0x0000007e7428723c */ /* 0x040fe20000001828 */
[----:B------:R-:W3:Y:S07]  /*7880*/  LDSM.16.MT88.4 R124, [R192+0x16800] ;  /* 0x01680000c07c783b */ /* 0x000eee0000004200 */
[C---:B-1----:R-:W-:Y:S08]  /*7890*/  HMMA.16816.F32 R44, R116.reuse, R136, R44 ;  /* 0x00000088742c723c */ /* 0x042ff0000000182c */
[C---:B------:R-:W-:Y:S01]  /*78a0*/  HMMA.16816.F32 R48, R116.reuse, R138, R48 ;  /* 0x0000008a7430723c */ /* 0x040fe20000001830 */
[----:B------:R-:W1:Y:S07]  /*78b0*/  LDSM.16.MT88.4 R136, [R189+0x16800] ;  /* 0x01680000bd88783b */ /* 0x000e6e0000004200 */
[C---:B------:R-:W-:Y:S08]  /*78c0*/  HMMA.16816.F32 R52, R116.reuse, R144, R52 ;  /* 0x000000907434723c */ /* 0x040ff00000001834 */
[C---:B------:R-:W-:Y:S01]  /*78d0*/  HMMA.16816.F32 R56, R116.reuse, R146, R56 ;  /* 0x000000927438723c */ /* 0x040fe20000001838 */
[----:B------:R-:W-:Y:S07]  /*78e0*/  LDSM.16.MT88.4 R144, [R190+0x15000] ;  /* 0x01500000be90783b */ /* 0x000fee0000004200 */
        /* <DEDUP_REMOVED lines=11> */
[----:B------:R-:W-:Y:S01]  /*79a0*/  FFMA.FTZ R167, R33, c[0x0][0x23c], -R167 ;  /* 0x00008f0021a77a23 */ /* 0x000fe200000108a7 */
[----:B------:R-:W4:Y:S01]  /*79b0*/  MUFU.EX2 R153, R153 ;  /* 0x0000009900997308 */ /* 0x000f220000000800 */
[C---:B------:R-:W-:Y:S04]  /*79c0*/  HMMA.16816.F32 R80, R116.reuse, R158, R80 ;  /* 0x0000009e7450723c */ /* 0x040fe80000001850 */
[--C-:B------:R-:W-:Y:S02]  /*79d0*/  FFMA.FTZ R156, R22, c[0x0][0x23c], -R166.reuse ;  /* 0x00008f00169c7a23 */ /* 0x100fe400000108a6 */
[--C-:B------:R-:W-:Y:S02]  /*79e0*/  FFMA.FTZ R157, R23, c[0x0][0x23c], -R166.reuse ;  /* 0x00008f00179d7a23 */ /* 0x100fe400000108a6 */
[C---:B--2---:R-:W-:Y:S01]  /*79f0*/  HMMA.16816.F32 R84, R116.reuse, R120, R84 ;  /* 0x000000787454723c */ /* 0x044fe20000001854 */
[----:B------:R-:W-:Y:S03]  /*7a00*/  MUFU.EX2 R154, R154 ;  /* 0x0000009a009a7308 */ /* 0x000fe60000000800 */
[--C-:B------:R-:W-:Y:S02]  /*7a10*/  FFMA.FTZ R158, R26, c[0x0][0x23c], -R166.reuse ;  /* 0x00008f001a9e7a23 */ /* 0x100fe400000108a6 */
[--C-:B------:R-:W-:Y:S02]  /*7a20*/  FFMA.FTZ R159, R27, c[0x0][0x23c], -R166.reuse ;  /* 0x00008f001b9f7a23 */ /* 0x100fe400000108a6 */
[C---:B------:R-:W-:Y:S01]  /*7a30*/  HMMA.16816.F32 R88, R116.reuse, R122, R88 ;  /* 0x0000007a7458723c */ /* 0x040fe20000001858 */
[----:B------:R-:W2:Y:S02]  /*7a40*/  LDSM.16.MT88.4 R120, [R188+0x16800] ;  /* 0x01680000bc78783b */ /* 0x000ea40000004200 */
[----:B------:R-:W5:Y:S01]  /*7a50*/  MUFU.EX2 R155, R155 ;  /* 0x0000009b009b7308 */ /* 0x000f620000000800 */
[----:B------:R-:W-:Y:S01]  /*7a60*/  FFMA.FTZ R166, R35, c[0x0][0x23c], -R166 ;  /* 0x00008f0023a67a23 */ /* 0x000fe200000108a6 */
[C---:B----4-:R-:W-:Y:S03]  /*7a70*/  F2FP.PACK_AB R20, R153.reuse, R152 ;  /* 0x000000989914723e */ /* 0x050fe600000000ff */
[C---:B---3--:R-:W-:Y:S01]  /*7a80*/  HMMA.16816.F32 R92, R116.reuse, R124, R92 ;  /* 0x0000007c745c723c */ /* 0x048fe2000000185c */
[----:B------:R-:W-:Y:S03]  /*7a90*/  LDSM.16.MT88.4 R24, [R189+0x13000] ;  /* 0x01300000bd18783b */ /* 0x000fe60000004200 */
[----:B------:R-:W-:Y:S01]  /*7aa0*/  FADD.FTZ R152, R152, R171 ;  /* 0x000000ab98987221 */ /* 0x000fe20000010000 */
[----:B------:R-:W-:Y:S03]  /*7ab0*/  MUFU.EX2 R156, R156 ;  /* 0x0000009c009c7308 */ /* 0x000fe60000000800 */
[C---:B------:R-:W-:Y:S01]  /*7ac0*/  HMMA.16816.F32 R96, R116.reuse, R126, R96 ;  /* 0x0000007e7460723c */ /* 0x040fe20000001860 */
[----:B------:R-:W3:Y:S03]  /*7ad0*/  LDSM.16.MT88.4 R124, [R192+0x13000] ;  /* 0x01300000c07c783b */ /* 0x000ee60000004200 */
[----:B------:R-:W-:Y:S03]  /*7ae0*/  FADD.FTZ R153, R153, R152 ;  /* 0x0000009899997221 */ /* 0x000fe60000010000 */
[----:B------:R-:W4:Y:S01]  /*7af0*/  MUFU.EX2 R157, R157 ;  /* 0x0000009d009d7308 */ /* 0x000f220000000800 */
[C---:B------:R-:W-:Y:S01]  /*7b00*/  HMMA.16816.F32 R100, R116.reuse, R128, R100 ;  /* 0x000000807464723c */ /* 0x040fe20000001864 */
[----:B------:R-:W-:Y:S03]  /*7b10*/  LDSM.16.MT88.4 R32, [R189+0x13800] ;  /* 0x01380000bd20783b */ /* 0x000fe60000004200 */
[C---:B-----5:R-:W-:Y:S01]  /*7b20*/  F2FP.PACK_AB R22, R155.reuse, R154 ;  /* 0x0000009a9b16723e */ /* 0x060fe200000000ff */
[----:B------:R-:W-:Y:S03]  /*7b30*/  FADD.FTZ R154, R154, R153 ;  /* 0x000000999a9a7221 */ /* 0x000fe60000010000 */
[C---:B------:R-:W-:Y:S01]  /*7b40*/  HMMA.16816.F32 R104, R116.reuse, R130, R104 ;  /* 0x000000827468723c */ /* 0x040fe20000001868 */
[----:B------:R-:W5:Y:S01]  /*7b50*/  LDSM.16.MT88.4 R128, [R188+0x13000] ;  /* 0x01300000bc80783b */ /* 0x000f620000004200 */
[----:B------:R-:W-:Y:S02]  /*7b60*/  MUFU.EX2 R158, R158 ;  /* 0x0000009e009e7308 */ /* 0x000fe40000000800 */
[----:B------:R-:W-:Y:S04]  /*7b70*/  FADD.FTZ R155, R155, R154 ;  /* 0x0000009a9b9b7221 */ /* 0x000fe80000010000 */
[C---:B-1----:R-:W-:Y:S04]  /*7b80*/  HMMA.16816.F32 R108, R116.reuse, R136, R108 ;  /* 0x00000088746c723c */ /* 0x042fe8000000186c */
[----:B------:R-:W1:Y:S01]  /*7b90*/  MUFU.EX2 R159, R159 ;  /* 0x0000009f009f7308 */ /* 0x000e620000000800 */
[C---:B----4-:R-:W-:Y:S03]  /*7ba0*/  F2FP.PACK_AB R21, R157.reuse, R156 ;  /* 0x0000009c9d15723e */ /* 0x050fe600000000ff */
[C---:B------:R-:W-:Y:S01]  /*7bb0*/  HMMA.16816.F32 R12, R116.reuse, R138, R12 ;  /* 0x0000008a740c723c */ /* 0x040fe2000000180c */
[----:B------:R-:W4:Y:S03]  /*7bc0*/  LDSM.16.MT88.4 R136, [R192+0x15000] ;  /* 0x01500000c088783b */ /* 0x000f260000004200 */
[----:B------:R-:W-:Y:S02]  /*7bd0*/  FADD.FTZ R156, R156, R175 ;  /* 0x000000af9c9c7221 */ /* 0x000fe40000010000 */
[----:B------:R-:W4:Y:S02]  /*7be0*/  MUFU.EX2 R167, R167 ;  /* 0x000000a700a77308 */ /* 0x000f240000000800 */
[C---:B--2---:R-:W-:Y:S04]  /*7bf0*/  HMMA.16816.F32 R16, R116.reuse, R120, R16 ;  /* 0x000000787410723c */ /* 0x044fe80000001810 */
[----:B------:R-:W-:Y:S04]  /*7c00*/  FADD.FTZ R157, R157, R156 ;  /* 0x0000009c9d9d7221 */ /* 0x000fe80000010000 */
[----:B------:R-:W-:Y:S01]  /*7c10*/  HMMA.16816.F32 R112, R116, R122, R112 ;  /* 0x0000007a7470723c */ /* 0x000fe20000001870 */
[----:B------:R-:W2:Y:S01]  /*7c20*/  LDSM.16.MT88.4 R116, [R188+0x15000] ;  /* 0x01500000bc74783b */ /* 0x000ea20000004200 */
[----:B------:R-:W2:Y:S02]  /*7c30*/  MUFU.EX2 R166, R166 ;  /* 0x000000a600a67308 */ /* 0x000ea40000000800 */
[C---:B-1----:R-:W-:Y:S01]  /*7c40*/  F2FP.PACK_AB R23, R159.reuse, R158 ;  /* 0x0000009e9f17723e */ /* 0x042fe200000000ff */
[----:B------:R-:W-:Y:S04]  /*7c50*/  FADD.FTZ R2, R158, R157 ;  /* 0x0000009d9e027221 */ /* 0x000fe80000010000 */
[----:B------:R-:W-:Y:S02]  /*7c60*/  LDSM.16.MT88.4 R120, [R190+0x17000] ;  /* 0x01700000be78783b */ /* 0x000fe40000004200 */
[C---:B---3--:R-:W-:Y:S05]  /*7c70*/  HMMA.16816.F32 R4, R20.reuse, R124, R4 ;  /* 0x0000007c1404723c */ /* 0x048fea0000001804 */
[----:B------:R-:W-:Y:S03]  /*7c80*/  FADD.FTZ R2, R159, R2 ;  /* 0x000000029f027221 */ /* 0x000fe60000010000 */
[C---:B------:R-:W-:Y:S01]  /*7c90*/  HMMA.16816.F32 R8, R20.reuse, R126, R8 ;  /* 0x0000007e1408723c */ /* 0x040fe20000001808 */
[----:B------:R-:W-:Y:S07]  /*7ca0*/  LDSM.16.MT88.4 R124, [R189+0x17000] ;  /* 0x01700000bd7c783b */ /* 0x000fee0000004200 */
[C---:B------:R-:W-:Y:S08]  /*7cb0*/  HMMA.16816.F32 R36, R20.reuse, R140, R36 ;  /* 0x0000008c1424723c */ /* 0x040ff00000001824 */
[C---:B------:R-:W-:Y:S01]  /*7cc0*/  HMMA.16816.F32 R40, R20.reuse, R142, R40 ;  /* 0x0000008e1428723c */ /* 0x040fe20000001828 */
[----:B------:R-:W-:Y:S07]  /*7cd0*/  LDSM.16.MT88.4 R140, [R190+0x15800] ;  /* 0x01580000be8c783b */ /* 0x000fee0000004200 */
[C---:B------:R-:W-:Y:S08]  /*7ce0*/  HMMA.16816.F32 R44, R20.reuse, R24, R44 ;  /* 0x00000018142c723c */ /* 0x040ff0000000182c */
[C---:B------:R-:W-:Y:S01]  /*7cf0*/  HMMA.16816.F32 R48, R20.reuse, R26, R48 ;  /* 0x0000001a1430723c */ /* 0x040fe20000001830 */
[----:B------:R-:W1:Y:S07]  /*7d00*/  LDSM.16.MT88.4 R24, [R192+0x17000] ;  /* 0x01700000c018783b */ /* 0x000e6e0000004200 */
[C---:B-----5:R-:W-:Y:S08]  /*7d10*/  HMMA.16816.F32 R52, R20.reuse, R128, R52 ;  /* 0x000000801434723c */ /* 0x060ff00000001834 */
[C---:B------:R-:W-:Y:S08]  /*7d20*/  HMMA.16816.F32 R56, R20.reuse, R130, R56 ;  /* 0x000000821438723c */ /* 0x040ff00000001838 */
[C---:B----4-:R-:W-:Y:S08]  /*7d30*/  HMMA.16816.F32 R60, R20.reuse, R136, R60 ;  /* 0x00000088143c723c */ /* 0x050ff0000000183c */
        /* <DEDUP_REMOVED lines=8> */
[C---:B--2---:R-:W-:Y:S08]  /*7dc0*/  HMMA.16816.F32 R84, R20.reuse, R116, R84 ;  /* 0x000000741454723c */ /* 0x044ff00000001854 */
[C---:B------:R-:W-:Y:S01]  /*7dd0*/  HMMA.16816.F32 R88, R20.reuse, R118, R88 ;  /* 0x000000761458723c */ /* 0x040fe20000001858 */
[----:B------:R-:W2:Y:S07]  /*7de0*/  LDSM.16.MT88.4 R116, [R188+0x17000] ;  /* 0x01700000bc74783b */ /* 0x000eae0000004200 */
[C---:B-1----:R-:W-:Y:S08]  /*7df0*/  HMMA.16816.F32 R92, R20.reuse, R24, R92 ;  /* 0x00000018145c723c */ /* 0x042ff0000000185c */
[C---:B------:R-:W-:Y:S01]  /*7e00*/  HMMA.16816.F32 R96, R20.reuse, R26, R96 ;  /* 0x0000001a1460723c */ /* 0x040fe20000001860 */
[----:B------:R-:W1:Y:S07]  /*7e10*/  LDSM.16.MT88.4 R24, [R192+0x13800] ;  /* 0x01380000c018783b */ /* 0x000e6e0000004200 */
[C---:B------:R-:W-:Y:S08]  /*7e20*/  HMMA.16816.F32 R100, R20.reuse, R120, R100 ;  /* 0x000000781464723c */ /* 0x040ff00000001864 */
[C---:B------:R-:W-:Y:S01]  /*7e30*/  HMMA.16816.F32 R104, R20.reuse, R122, R104 ;  /* 0x0000007a1468723c */ /* 0x040fe20000001868 */
[----:B------:R-:W3:Y:S07]  /*7e40*/  LDSM.16.MT88.4 R120, [R188+0x13800] ;  /* 0x01380000bc78783b */ /* 0x000eee0000004200 */
[C---:B------:R-:W-:Y:S08]  /*7e50*/  HMMA.16816.F32 R108, R20.reuse, R124, R108 ;  /* 0x0000007c146c723c */ /* 0x040ff0000000186c */
[C---:B------:R-:W-:Y:S08]  /*7e60*/  HMMA.16816.F32 R12, R20.reuse, R126, R12 ;  /* 0x0000007e140c723c */ /* 0x040ff0000000180c */
[C---:B--2---:R-:W-:Y:S08]  /*7e70*/  HMMA.16816.F32 R16, R20.reuse, R116, R16 ;  /* 0x000000741410723c */ /* 0x044ff00000001810 */
[----:B------:R-:W-:Y:S01]  /*7e80*/  HMMA.16816.F32 R112, R20, R118, R112 ;  /* 0x000000761470723c */ /* 0x000fe20000001870 */
[----:B------:R-:W2:Y:S06]  /*7e90*/  LDSM.16.MT88.4 R116, [R189+0x15800] ;  /* 0x01580000bd74783b */ /* 0x000eac0000004200 */
[----:B------:R-:W-:Y:S01]  /*7ea0*/  F2FP.PACK_AB R20, R223, R222 ;  /* 0x000000dedf14723e */ /* 0x000fe200000000ff */
[----:B------:R-:W-:Y:S01]  /*7eb0*/  FADD.FTZ R222, R222, R155 ;  /* 0x0000009bdede7221 */ /* 0x000fe20000010000 */
[----:B------:R-:W-:Y:S03]  /*7ec0*/  F2FP.PACK_AB R22, R167, R224 ;  /* 0x000000e0a716723e */ /* 0x000fe600000000ff */
[----:B------:R-:W-:Y:S01]  /*7ed0*/  F2FP.PACK_AB R21, R226, R225 ;  /* 0x000000e1e215723e */ /* 0x000fe200000000ff */
[----:B------:R-:W-:Y:S01]  /*7ee0*/  FADD.FTZ R225, R225, R2 ;  /* 0x00000002e1e17221 */ /* 0x000fe20000010000 */
[----:B------:R-:W-:Y:S01]  /*7ef0*/  F2FP.PACK_AB R23, R166, R227 ;  /* 0x000000e3a617723e */ /* 0x000fe200000000ff */
[----:B------:R-:W-:Y:S01]  /*7f00*/  FADD.FTZ R223, R223, R222 ;  /* 0x000000dedfdf7221 */ /* 0x000fe20000010000 */
[----:B------:R-:W-:Y:S01]  /*7f10*/  MOV R2, R133 ;  /* 0x0000008500027202 */ /* 0x000fe20000000f00 */
        /* <DEDUP_REMOVED lines=8> */
[----:B------:R-:W-:Y:S07]  /*7fa0*/  LDSM.16.MT88.4 R8, [R188+0x17800] ;  /* 0x01780000bc08783b */ /* 0x000fee0000004200 */
[C---:B------:R-:W-:Y:S08]  /*7fb0*/  HMMA.16816.F32 R36, R20.reuse, R28, R36 ;  /* 0x0000001c1424723c */ /* 0x040ff00000001824 */
[C---:B------:R-:W-:Y:S08]  /*7fc0*/  HMMA.16816.F32 R40, R20.reuse, R30, R40 ;  /* 0x0000001e1428723c */ /* 0x040ff00000001828 */
[C---:B------:R-:W-:Y:S08]  /*7fd0*/  HMMA.16816.F32 R44, R20.reuse, R32, R44 ;  /* 0x00000020142c723c */ /* 0x040ff0000000182c */
[C---:B------:R-:W-:Y:S08]  /*7fe0*/  HMMA.16816.F32 R48, R20.reuse, R34, R48 ;  /* 0x000000221430723c */ /* 0x040ff00000001830 */
[C---:B---3--:R-:W-:Y:S08]  /*7ff0*/  HMMA.16816.F32 R52, R20.reuse, R120, R52 ;  /* 0x000000781434723c */ /* 0x048ff00000001834 */
        /* <DEDUP_REMOVED lines=16> */
[C---:B------:R-:W-:Y:S08]  /*8100*/  HMMA.16816.F32 R116, R20.reuse, R8, R16 ;  /* 0x000000081474723c */ /* 0x040ff00000001810 */
[----:B------:R-:W-:Y:S01]  /*8110*/  HMMA.16816.F32 R112, R20, R10, R112 ;  /* 0x0000000a1470723c */ /* 0x000fe20000001870 */
[----:B------:R-:W-:-:S07]  /*8120*/  @P5 BRA `(.L_x_169) ;  /* 0xffffd2b000005947 */ /* 0x000fce000383ffff */
.L_x_168:
[----:B------:R-:W1:Y:S01]  /*8130*/  SHFL.BFLY PT, R0, R221, 0x2, 0x1f ;  /* 0x0c401f00dd007f89 */ /* 0x000e6200000e0000 */
[----:B------:R-:W-:Y:S01]  /*8140*/  ISETP.NE.AND P0, PT, R201, -0x1, PT ;  /* 0xffffffffc900780c */ /* 0x000fe20003f05270 */
[----:B------:R-:W-:Y:S01]  /*8150*/  BSSY B0, `(.L_x_172) ;  /* 0x0000144000007945 */ /* 0x000fe20003800000 */
[----:B------:R-:W-:Y:S01]  /*8160*/  MOV R5, 0x3f800000 ;  /* 0x3f80000000057802 */ /* 0x000fe20000000f00 */
[----:B------:R-:W2:Y:S01]  /*8170*/  SHFL.BFLY PT, R3, R220, 0x2, 0x1f ;  /* 0x0c401f00dc037f89 */ /* 0x000ea200000e0000 */
[----:B------:R-:W-:-:S09]  /*8180*/  MOV R6, 0x3f800000 ;  /* 0x3f80000000067802 */ /* 0x000fd20000000f00 */
[----:B------:R-:W-:-:S05]  /*8190*/  @P0 IMAD.WIDE.U32 R8, R201, c[0x0][0x1e8], RZ ;  /* 0x00007a00c9080a25 */ /* 0x000fca00078e00ff */
[----:B------:R-:W-:Y:S01]  /*81a0*/  @P0 MOV R4, R8 ;  /* 0x0000000800040202 */ /* 0x000fe20000000f00 */
[----:B-1----:R-:W-:Y:S02]  /*81b0*/  FADD.FTZ R7, R0, R221 ;  /* 0x000000dd00077221 */ /* 0x002fe40000010000 */
[----:B--2---:R-:W-:-:S03]  /*81c0*/  FADD.FTZ R3, R3, R220 ;  /* 0x000000dc03037221 */ /* 0x004fc60000010000 */
[----:B------:R-:W1:Y:S04]  /*81d0*/  SHFL.BFLY PT, R0, R7, 0x1, 0x1f ;  /* 0x0c201f0007007f89 */ /* 0x000e6800000e0000 */
[----:B------:R-:W2:Y:S01]  /*81e0*/  SHFL.BFLY PT, R2, R3, 0x1, 0x1f ;  /* 0x0c201f0003027f89 */ /* 0x000ea200000e0000 */
[----:B-1----:R-:W-:-:S03]  /*81f0*/  FADD.FTZ R0, R7, R0 ;  /* 0x0000000007007221 */ /* 0x002fc60000010000 */
[----:B------:R-:W1:Y:S01]  /*8200*/  S2R R7, SR_TID.X ;  /* 0x0000000000077919 */ /* 0x000e620000002100 */
[----:B--2---:R-:W-:Y:S01]  /*8210*/  FADD.FTZ R2, R3, R2 ;  /* 0x0000000203027221 */ /* 0x004fe20000010000 */
[----:B------:R-:W-:Y:S01]  /*8220*/  FSETP.NE.FTZ.AND P4, PT, R0, RZ, PT ;  /* 0x000000ff0000720b */ /* 0x000fe20003f95000 */
[----:B------:R-:W-:-:S03]  /*8230*/  @P0 IMAD R3, R201, c[0x0][0x1ec], R9 ;  /* 0x00007b00c9030a24 */ /* 0x000fc600078e0209 */
[----:B------:R-:W-:-:S09]  /*8240*/  FSETP.NE.FTZ.AND P5, PT, R2, RZ, PT ;  /* 0x000000ff0200720b */ /* 0x000fd20003fb5000 */
[----:B------:R-:W2:Y:S01]  /*8250*/  @P4 MUFU.RCP R6, R0 ;  /* 0x0000000000064308 */ /* 0x000ea20000001000 */
[----:B-1----:R-:W-:-:S07]  /*8260*/  SHF.R.S32.HI R8, RZ, 0x1f, R7 ;  /* 0x0000001fff087819 */ /* 0x002fce0000011407 */
[----:B------:R-:W1:Y:S01]  /*8270*/  @P5 MUFU.RCP R5, R2 ;  /* 0x0000000200055308 */ /* 0x000e620000001000 */
[CC--:B------:R-:W-:Y:S02]  /*8280*/  LEA.HI R9, R8.reuse, R7.reuse, RZ, 0x2 ;  /* 0x0000000708097211 */ /* 0x0c0fe400078f10ff */
[----:B------:R-:W-:Y:S02]  /*8290*/  LEA.HI R8, R8, R7, RZ, 0x5 ;  /* 0x0000000708087211 */ /* 0x000fe400078f28ff */
[--C-:B------:R-:W-:Y:S01]  /*82a0*/  SHF.R.S32.HI R11, RZ, 0x2, R9.reuse ;  /* 0x00000002ff0b7819 */ /* 0x100fe20000011409 */
[C---:B--2---:R-:W-:Y:S01]  /*82b0*/  FMUL.FTZ R131, R6.reuse, R131 ;  /* 0x0000008306837220 */ /* 0x044fe20000410000 */
[----:B------:R-:W-:Y:S01]  /*82c0*/  SHF.R.S32.HI R10, RZ, 0x1f, R9 ;  /* 0x0000001fff0a7819 */ /* 0x000fe20000011409 */
[C---:B------:R-:W-:Y:S01]  /*82d0*/  FMUL.FTZ R130, R6.reuse, R130 ;  /* 0x0000008206827220 */ /* 0x040fe20000410000 */
[----:B------:R-:W-:Y:S01]  /*82e0*/  LOP3.LUT R12, R9, 0x3ffffffc, RZ, 0xc0, !PT ;  /* 0x3ffffffc090c7812 */ /* 0x000fe200078ec0ff */
[----:B------:R-:W-:Y:S01]  /*82f0*/  FMUL.FTZ R127, R6, R127 ;  /* 0x0000007f067f7220 */ /* 0x000fe20000410000 */
[----:B------:R-:W-:Y:S01]  /*8300*/  LEA.HI R10, R10, R11, RZ, 0x3 ;  /* 0x0000000b0a0a7211 */ /* 0x000fe200078f18ff */
[----:B------:R-:W-:Y:S01]  /*8310*/  FMUL.FTZ R126, R6, R126 ;  /* 0x0000007e067e7220 */ /* 0x000fe20000410000 */
[----:B------:R-:W-:Y:S01]  /*8320*/  SHF.R.S32.HI R9, RZ, 0x5, R8 ;  /* 0x00000005ff097819 */ /* 0x000fe20000011408 */
[C---:B-1----:R-:W-:Y:S01]  /*8330*/  FMUL.FTZ R128, R5.reuse, R128 ;  /* 0x0000008005807220 */ /* 0x042fe20000410000 */
        /* <DEDUP_REMOVED lines=21> */
[C---:B------:R-:W-:Y:S01]  /*8490*/  FMUL.FTZ R49, R5.reuse, R49 ;  /* 0x0000003105317220 */ /* 0x040fe20000410000 */
[----:B------:R-:W-:Y:S01]  /*84a0*/  MOV R10, 0x20 ;  /* 0x00000020000a7802 */ /* 0x000fe20000000f00 */
[----:B------:R-:W-:Y:S01]  /*84b0*/  FMUL.FTZ R52, R5, R52 ;  /* 0x0000003405347220 */ /* 0x000fe20000410000 */
[----:B------:R-:W-:Y:S01]  /*84c0*/  SHF.L.U32 R11, R11, 0x1, RZ ;  /* 0x000000010b0b7819 */ /* 0x000fe200000006ff */
[C---:B------:R-:W-:Y:S01]  /*84d0*/  FMUL.FTZ R53, R5.reuse, R53 ;  /* 0x0000003505357220 */ /* 0x040fe20000410000 */
[----:B------:R-:W-:Y:S01]  /*84e0*/  SEL R10, R10, 0xffffffe0, !P1 ;  /* 0xffffffe00a0a7807 */ /* 0x000fe20004800000 */
[----:B------:R-:W-:Y:S01]  /*84f0*/  FMUL.FTZ R56, R5, R56 ;  /* 0x0000003805387220 */ /* 0x000fe20000410000 */
[----:B------:R-:W-:Y:S01]  /*8500*/  IADD3 R13, R11, -0x10, RZ ;  /* 0xfffffff00b0d7810 */ /* 0x000fe20007ffe0ff */
[----:B------:R-:W-:Y:S01]  /*8510*/  FMUL.FTZ R57, R5, R57 ;  /* 0x0000003905397220 */ /* 0x000fe20000410000 */
[----:B------:R-:W-:Y:S01]  /*8520*/  @P3 IADD3 R13, R11, 0x10, RZ ;  /* 0x000000100b0d3810 */ /* 0x000fe20007ffe0ff */
        /* <DEDUP_REMOVED lines=11> */
[----:B------:R-:W-:Y:S01]  /*85e0*/  IADD3 R15, R11, R10, RZ ;  /* 0x0000000a0b0f7210 */ /* 0x000fe20007ffe0ff */
[----:B------:R-:W-:Y:S01]  /*85f0*/  FMUL.FTZ R72, R5, R72 ;  /* 0x0000004805487220 */ /* 0x000fe20000410000 */
[----:B------:R-:W-:Y:S01]  /*8600*/  F2FP.PACK_AB R40, R41, R40 ;  /* 0x000000282928723e */ /* 0x000fe200000000ff */
[C---:B------:R-:W-:Y:S01]  /*8610*/  FMUL.FTZ R73, R5.reuse, R73 ;  /* 0x0000004905497220 */ /* 0x040fe20000410000 */
[----:B------:R-:W-:Y:S01]  /*8620*/  IADD3 R17, R10, R13, RZ ;  /* 0x0000000d0a117210 */ /* 0x000fe20007ffe0ff */
[----:B------:R-:W-:Y:S01]  /*8630*/  FMUL.FTZ R76, R5, R76 ;  /* 0x0000004c054c7220 */ /* 0x000fe20000410000 */
[----:B------:R-:W-:Y:S01]  /*8640*/  F2FP.PACK_AB R44, R45, R44 ;  /* 0x0000002c2d2c723e */ /* 0x000fe200000000ff */
[----:B------:R-:W-:Y:S01]  /*8650*/  FMUL.FTZ R77, R5, R77 ;  /* 0x0000004d054d7220 */ /* 0x000fe20000410000 */
[----:B------:R-:W-:Y:S01]  /*8660*/  F2FP.PACK_AB R48, R49, R48 ;  /* 0x000000303130723e */ /* 0x000fe200000000ff */
[C---:B------:R-:W-:Y:S01]  /*8670*/  FMUL.FTZ R80, R5.reuse, R80 ;  /* 0x0000005005507220 */ /* 0x040fe20000410000 */
[----:B------:R-:W-:Y:S01]  /*8680*/  STS [R11], R128 ;  /* 0x000000800b007388 */ /* 0x000fe20000000800 */
[----:B------:R-:W-:Y:S01]  /*8690*/  FMUL.FTZ R81, R5, R81 ;  /* 0x0000005105517220 */ /* 0x000fe20000410000 */
[----:B------:R-:W-:Y:S01]  /*86a0*/  F2FP.PACK_AB R52, R53, R52 ;  /* 0x000000343534723e */ /* 0x000fe200000000ff */
[C---:B------:R-:W-:Y:S01]  /*86b0*/  FMUL.FTZ R84, R5.reuse, R84 ;  /* 0x0000005405547220 */ /* 0x040fe20000410000 */
[----:B------:R-:W-:Y:S01]  /*86c0*/  STS [R11+0x400], R130 ;  /* 0x000400820b007388 */ /* 0x000fe20000000800 */
        /* <DEDUP_REMOVED lines=38> */
[C---:B------:R-:W-:Y:S01]  /*8930*/  FMUL.FTZ R39, R6.reuse, R39 ;  /* 0x0000002706277220 */ /* 0x040fe20000410000 */
[----:B------:R-:W1:Y:S01]  /*8940*/  LDC.U8 R10, c[0x0][0x328] ;  /* 0x0000ca00ff0a7b82 */ /* 0x000e620000000000 */
[C---:B------:R-:W-:Y:S01]  /*8950*/  FMUL.FTZ R38, R6.reuse, R38 ;  /* 0x0000002606267220 */ /* 0x040fe20000410000 */
[----:B------:R-:W-:Y:S01]  /*8960*/  F2FP.PACK_AB R112, R5, R112 ;  /* 0x000000700570723e */ /* 0x000fe200000000ff */
[C---:B------:R-:W-:Y:S01]  /*8970*/  FMUL.FTZ R43, R6.reuse, R43 ;  /* 0x0000002b062b7220 */ /* 0x040fe20000410000 */
[----:B------:R-:W-:Y:S01]  /*8980*/  MOV R5, 0x40 ;  /* 0x0000004000057802 */ /* 0x000fe20000000f00 */
[C---:B------:R-:W-:Y:S01]  /*8990*/  FMUL.FTZ R42, R6.reuse, R42 ;  /* 0x0000002a062a7220 */ /* 0x040fe20000410000 */
[----:B------:R-:W-:Y:S01]  /*89a0*/  F2FP.PACK_AB R38, R39, R38 ;  /* 0x000000262726723e */ /* 0x000fe200000000ff */
[----:B------:R-:W-:Y:S01]  /*89b0*/  FMUL.FTZ R47, R6, R47 ;  /* 0x0000002f062f7220 */ /* 0x000fe20000410000 */
[----:B------:R-:W-:Y:S01]  /*89c0*/  LOP3.LUT R8, R8, 0xffffffe0, RZ, 0xc0, !PT ;  /* 0xffffffe008087812 */ /* 0x000fe200078ec0ff */
        /* <DEDUP_REMOVED lines=15> */
[----:B------:R-:W-:Y:S01]  /*8ac0*/  @P4 MUFU.LG2 R0, R0 ;  /* 0x0000000000004308 */ /* 0x000fe20000000c00 */
[C---:B------:R-:W-:Y:S01]  /*8ad0*/  FMUL.FTZ R62, R6.reuse, R62 ;  /* 0x0000003e063e7220 */ /* 0x040fe20000410000 */
[----:B------:R-:W-:Y:S01]  /*8ae0*/  F2FP.PACK_AB R58, R59, R58 ;  /* 0x0000003a3b3a723e */ /* 0x000fe200000000ff */
[C---:B------:R-:W-:Y:S01]  /*8af0*/  FMUL.FTZ R67, R6.reuse, R67 ;  /* 0x0000004306437220 */ /* 0x040fe20000410000 */
[----:B------:R-:W-:Y:S01]  /*8b00*/  IADD3 R8, R7, -R8, RZ ;  /* 0x8000000807087210 */ /* 0x000fe20007ffe0ff */
[C---:B------:R-:W-:Y:S01]  /*8b10*/  FMUL.FTZ R66, R6.reuse, R66 ;  /* 0x0000004206427220 */ /* 0x040fe20000410000 */
[----:B------:R-:W-:Y:S01]  /*8b20*/  F2FP.PACK_AB R62, R63, R62 ;  /* 0x0000003e3f3e723e */ /* 0x000fe200000000ff */
[C---:B------:R-:W-:Y:S01]  /*8b30*/  FMUL.FTZ R71, R6.reuse, R71 ;  /* 0x0000004706477220 */ /* 0x040fe20000410000 */
[----:B------:R-:W2:Y:S01]  /*8b40*/  @P5 MUFU.LG2 R2, R2 ;  /* 0x0000000200025308 */ /* 0x000ea20000000c00 */
[C---:B------:R-:W-:Y:S01]  /*8b50*/  FMUL.FTZ R70, R6.reuse, R70 ;  /* 0x0000004606467220 */ /* 0x040fe20000410000 */
[----:B------:R-:W-:Y:S01]  /*8b60*/  F2FP.PACK_AB R66, R67, R66 ;  /* 0x000000424342723e */ /* 0x000fe200000000ff */
[C---:B------:R-:W-:Y:S01]  /*8b70*/  FMUL.FTZ R75, R6.reuse, R75 ;  /* 0x0000004b064b7220 */ /* 0x040fe20000410000 */
[----:B------:R-:W-:Y:S01]  /*8b80*/  MOV R7, 0x7f800000 ;  /* 0x7f80000000077802 */ /* 0x000fe20000000f00 */
        /* <DEDUP_REMOVED lines=36> */
[----:B------:R-:W-:Y:S01]  /*8dd0*/  FMUL.FTZ R6, R6, R114 ;  /* 0x0000007206067220 */ /* 0x000fe20000410000 */
[----:B------:R-:W-:Y:S01]  /*8de0*/  F2FP.PACK_AB R118, R119, R118 ;  /* 0x000000767776723e */ /* 0x000fe200000000ff */
[----:B--2---:R-:W-:-:S03]  /*8df0*/  @P5 FMUL.FTZ R2, R2, 0.69314718246459960938 ;  /* 0x3f31721802025820 */ /* 0x004fc60000410000 */
[----:B------:R-:W-:Y:S01]  /*8e00*/  F2FP.PACK_AB R115, R115, R6 ;  /* 0x000000067373723e */ /* 0x000fe200000000ff */
[----:B------:R-:W-:Y:S01]  /*8e10*/  @P5 FFMA.FTZ R7, R133, c[0x0][0x238], R2 ;  /* 0x00008e0085075a23 */ /* 0x000fe20000010002 */
[----:B------:R-:W-:Y:S02]  /*8e20*/  SEL R6, R5, 0xffffffc0, !P2 ;  /* 0xffffffc005067807 */ /* 0x000fe40005000000 */
[----:B------:R-:W2:Y:S01]  /*8e30*/  S2R R5, SR_CTAID.Y ;  /* 0x0000000000057919 */ /* 0x000ea20000002600 */
[----:B-1----:R-:W-:Y:S02]  /*8e40*/  ISETP.NE.AND P2, PT, R10, RZ, PT ;  /* 0x000000ff0a00720c */ /* 0x002fe40003f45270 */
[-C--:B------:R-:W-:Y:S02]  /*8e50*/  IADD3 R19, R11, R6.reuse, RZ ;  /* 0x000000060b137210 */ /* 0x080fe40007ffe0ff */
[----:B------:R-:W-:Y:S02]  /*8e60*/  IADD3 R21, R6, R13, RZ ;  /* 0x0000000d06157210 */ /* 0x000fe40007ffe0ff */
[-C--:B------:R-:W-:Y:S01]  /*8e70*/  IADD3 R23, R15, R6.reuse, RZ ;  /* 0x000000060f177210 */ /* 0x080fe20007ffe0ff */
[----:B------:R-:W-:Y:S01]  /*8e80*/  STS [R19], R44 ;  /* 0x0000002c13007388 */ /* 0x000fe20000000800 */
[----:B------:R-:W-:-:S02]  /*8e90*/  IADD3 R25, R17, R6, RZ ;  /* 0x0000000611197210 */ /* 0x000fc40007ffe0ff */
[----:B------:R-:W1:Y:S01]  /*8ea0*/  LDC.U8 R6, c[0x0][0x329] ;  /* 0x0000ca40ff067b82 */ /* 0x000e620000000000 */
[----:B------:R-:W-:Y:S04]  /*8eb0*/  STS [R19+0x400], R46 ;  /* 0x0004002e13007388 */ /* 0x000fe80000000800 */
[----:B------:R-:W-:Y:S04]  /*8ec0*/  STS [R21], R48 ;  /* 0x0000003015007388 */ /* 0x000fe80000000800 */
[----:B------:R-:W-:Y:S04]  /*8ed0*/  STS [R21+0x400], R50 ;  /* 0x0004003215007388 */ /* 0x000fe80000000800 */
[----:B------:R-:W-:Y:S04]  /*8ee0*/  STS [R23], R52 ;  /* 0x0000003417007388 */ /* 0x000fe80000000800 */
[----:B------:R-:W-:Y:S04]  /*8ef0*/  STS [R23+0x400], R54 ;  /* 0x0004003617007388 */ /* 0x000fe80000000800 */
[----:B------:R-:W-:Y:S01]  /*8f00*/  STS [R25], R56 ;  /* 0x0000003819007388 */ /* 0x000fe20000000800 */
[----:B-1----:R-:W-:-:S03]  /*8f10*/  ISETP.NE.AND P1, PT, R6, RZ, PT ;  /* 0x000000ff0600720c */ /* 0x002fc60003f25270 */
[----:B------:R-:W-:Y:S01]  /*8f20*/  STS [R25+0x400], R58 ;  /* 0x0004003a19007388 */ /* 0x000fe20000000800 */
[----:B------:R-:W-:-:S03]  /*8f30*/  ISETP.NE.OR P3, PT, R6, RZ, !P2 ;  /* 0x000000ff0600720c */ /* 0x000fc60005765670 */
[----:B------:R2:W-:Y:S04]  /*8f40*/  STS [R11+0x4000], R60 ;  /* 0x0040003c0b007388 */ /* 0x0005e80000000800 */
[----:B------:R1:W-:Y:S04]  /*8f50*/  STS [R11+0x4400], R62 ;  /* 0x0044003e0b007388 */ /* 0x0003e80000000800 */
[----:B------:R3:W-:Y:S01]  /*8f60*/  STS [R13+0x4000], R64 ;  /* 0x004000400d007388 */ /* 0x0007e20000000800 */
[----:B------:R-:W-:Y:S02]  /*8f70*/  @P1 MOV R61, c[0x0][0x210] ;  /* 0x00008400003d1a02 */ /* 0x000fe40000000f00 */
[----:B------:R-:W-:Y:S01]  /*8f80*/  @!P1 MOV R10, c[0x0][0x214] ;  /* 0x00008500000a9a02 */ /* 0x000fe20000000f00 */
[----:B------:R4:W-:Y:S02]  /*8f90*/  STS [R13+0x4400], R66 ;  /* 0x004400420d007388 */ /* 0x0009e40000000800 */
[----:B------:R-:W-:Y:S01]  /*8fa0*/  @P1 IMAD R61, R61, c[0x0][0x214], RZ ;  /* 0x000085003d3d1a24 */ /* 0x000fe200078e02ff */
[----:B------:R-:W-:Y:S01]  /*8fb0*/  @!P1 SEL R61, R10, c[0x0][0x234], !P2 ;  /* 0x00008d000a3d9a07 */ /* 0x000fe20005000000 */
[----:B------:R-:W-:Y:S01]  /*8fc0*/  STS [R15+0x4000], R68 ;  /* 0x004000440f007388 */ /* 0x000fe20000000800 */
[----:B------:R-:W-:-:S03]  /*8fd0*/  @P1 MOV R10, 0x1 ;  /* 0x00000001000a1802 */ /* 0x000fc60000000f00 */
[----:B------:R-:W-:Y:S01]  /*8fe0*/  STS [R15+0x4400], R70 ;  /* 0x004400460f007388 */ /* 0x000fe20000000800 */
[----:B------:R-:W-:-:S03]  /*8ff0*/  @!P1 IMAD R10, R61, c[0x0][0x1c0], RZ ;  /* 0x000070003d0a9a24 */ /* 0x000fc600078e02ff */
[----:B------:R-:W-:Y:S01]  /*9000*/  STS [R17+0x4000], R72 ;  /* 0x0040004811007388 */ /* 0x000fe20000000800 */
[----:B--2---:R-:W-:Y:S01]  /*9010*/  @!P0 SHF.R.S32.HI R60, RZ, 0x1f, R5 ;  /* 0x0000001fff3c8819 */ /* 0x004fe20000011405 */
[C---:B------:R-:W-:Y:S02]  /*9020*/  IMAD R10, R5.reuse, R10, RZ ;  /* 0x0000000a050a7224 */ /* 0x040fe400078e02ff */
[----:B------:R-:W-:Y:S01]  /*9030*/  STS [R17+0x4400], R74 ;  /* 0x0044004a11007388 */ /* 0x000fe20000000800 */
[C---:B-1----:R-:W-:Y:S02]  /*9040*/  @!P0 IMAD.WIDE.U32 R62, R5.reuse, c[0x0][0x1e0], RZ ;  /* 0x00007800053e8a25 */ /* 0x042fe400078e00ff */
[----:B------:R-:W-:Y:S01]  /*9050*/  SEL R10, R10, RZ, P3 ;  /* 0x000000ff0a0a7207 */ /* 0x000fe20001800000 */
[----:B------:R-:W-:Y:S01]  /*9060*/  STS [R19+0x4000], R76 ;  /* 0x0040004c13007388 */ /* 0x000fe20000000800 */
[----:B------:R-:W-:Y:S01]  /*9070*/  @!P0 IMAD R60, R60, c[0x0][0x1e0], RZ ;  /* 0x000078003c3c8a24 */ /* 0x000fe200078e02ff */
[----:B------:R-:W-:Y:S01]  /*9080*/  @!P0 MOV R4, R62 ;  /* 0x0000003e00048202 */ /* 0x000fe20000000f00 */
[C---:B------:R-:W-:Y:S01]  /*9090*/  @!P3 IMAD R62, R5.reuse, c[0x0][0x214], RZ ;  /* 0x00008500053eba24 */ /* 0x040fe200078e02ff */
[----:B------:R-:W-:Y:S01]  /*90a0*/  STS [R19+0x4400], R78 ;  /* 0x0044004e13007388 */ /* 0x000fe20000000800 */
[----:B------:R-:W-:Y:S01]  /*90b0*/  @!P0 IMAD R60, R5, c[0x0][0x1e4], R60 ;  /* 0x00007900053c8a24 */ /* 0x000fe200078e023c */
[----:B---3--:R-:W-:Y:S01]  /*90c0*/  @P1 MOV R64, c[0x0][0x210] ;  /* 0x0000840000401a02 */ /* 0x008fe20000000f00 */
[----:B----4-:R-:W-:Y:S01]  /*90d0*/  CS2R R66, SRZ ;  /* 0x0000000000427805 */ /* 0x010fe2000001ff00 */
[----:B------:R-:W-:Y:S01]  /*90e0*/  STS [R21+0x4000], R80 ;  /* 0x0040005015007388 */ /* 0x000fe20000000800 */
[----:B------:R-:W-:-:S02]  /*90f0*/  @!P1 MOV R64, 0x1 ;  /* 0x0000000100409802 */ /* 0x000fc40000000f00 */
[----:B------:R-:W-:Y:S01]  /*9100*/  @!P0 IADD3 R3, R63, R60, RZ ;  /* 0x0000003c3f038210 */ /* 0x000fe20007ffe0ff */
[----:B------:R-:W-:Y:S01]  /*9110*/  STS [R21+0x4400], R82 ;  /* 0x0044005215007388 */ /* 0x000fe20000000800 */
[----:B------:R-:W-:Y:S02]  /*9120*/  SHF.R.S32.HI R60, RZ, 0x1f, R9 ;  /* 0x0000001fff3c7819 */ /* 0x000fe40000011409 */
[----:B------:R-:W-:Y:S01]  /*9130*/  @!P3 SEL R62, R62, R201, !P0 ;  /* 0x000000c93e3eb207 */ /* 0x000fe20004000000 */
[----:B------:R-:W-:Y:S01]  /*9140*/  STS [R23+0x4000], R84 ;  /* 0x0040005417007388 */ /* 0x000fe20000000800 */
[----:B------:R-:W-:Y:S02]  /*9150*/  LEA.HI R60, R60, R9, RZ, 0x3 ;  /* 0x000000093c3c7211 */ /* 0x000fe400078f18ff */
[----:B------:R-:W-:Y:S01]  /*9160*/  LOP3.LUT P0, RZ, R8, 0x3, RZ, 0xc0, !PT ;  /* 0x0000000308ff7812 */ /* 0x000fe2000780c0ff */
[----:B------:R-:W-:Y:S01]  /*9170*/  STS [R23+0x4400], R86 ;  /* 0x0044005617007388 */ /* 0x000fe20000000800 */
[----:B------:R-:W-:-:S02]  /*9180*/  LOP3.LUT R60, R60, 0xffffff8, RZ, 0xc0, !PT ;  /* 0x0ffffff83c3c7812 */ /* 0x000fc400078ec0ff */
[----:B------:R-:W-:Y:S01]  /*9190*/  @!P3 MOV R66, R62 ;  /* 0x0000003e0042b202 */ /* 0x000fe20000000f00 */
[----:B------:R-:W-:Y:S01]  /*91a0*/  STS [R25+0x4000], R88 ;  /* 0x0040005819007388 */ /* 0x000fe20000000800 */
[----:B------:R-:W-:Y:S01]  /*91b0*/  IADD3 R60, R9, -R60, RZ ;  /* 0x8000003c093c7210 */ /* 0x000fe20007ffe0ff */
[----:B------:R-:W-:Y:S01]  /*91c0*/  @P4 FMUL.FTZ R9, R0, 0.69314718246459960938 ;  /* 0x3f31721800094820 */ /* 0x000fe20000410000 */
[----:B------:R-:W-:Y:S01]  /*91d0*/  @!P3 SHF.R.S32.HI R67, RZ, 0x1f, R62 ;  /* 0x0000001fff43b819 */ /* 0x000fe2000001143e */
[----:B------:R-:W-:Y:S01]  /*91e0*/  STS [R25+0x4400], R90 ;  /* 0x0044005a19007388 */ /* 0x000fe20000000800 */
[----:B------:R-:W-:Y:S01]  /*91f0*/  MOV R8, 0x7f800000 ;  /* 0x7f80000000087802 */ /* 0x000fe20000000f00 */
[----:B------:R-:W-:Y:S01]  /*9200*/  @P4 FFMA.FTZ R8, R132, c[0x0][0x238], R9 ;  /* 0x00008e0084084a23 */ /* 0x000fe20000010009 */
[----:B------:R-:W-:Y:S01]  /*9210*/  LEA R207, R60, R207, 0x4 ;  /* 0x000000cf3ccf7211 */ /* 0x000fe200078e20ff */
[----:B------:R-:W-:Y:S04]  /*9220*/  STS [R11+0x8000], R92 ;  /* 0x0080005c0b007388 */ /* 0x000fe80000000800 */
[----:B------:R1:W-:Y:S04]  /*9230*/  STS [R11+0x8400], R94 ;  /* 0x0084005e0b007388 */ /* 0x0003e80000000800 */
        /* <DEDUP_REMOVED lines=14> */
[----:B------:R-:W-:Y:S06]  /*9320*/  BAR.SYNC.DEFER_BLOCKING 0x0 ;  /* 0x0000000000007b1d */ /* 0x000fec0000010000 */
[----:B-1----:R-:W1:Y:S04]  /*9330*/  S2R R11, SR_CTAID.X ;  /* 0x00000000000b7919 */ /* 0x002e680000002500 */
[----:B------:R-:W3:Y:S04]  /*9340*/  S2R R6, SR_CTAID.Z ;  /* 0x0000000000067919 */ /* 0x000ee80000002700 */
[----:B------:R2:W4:Y:S04]  /*9350*/  LDS.128 R52, [R203] ;  /* 0x00000000cb347984 */ /* 0x0005280000000c00 */
[----:B------:R2:W2:Y:S01]  /*9360*/  LDS.128 R48, [R203+0x1000] ;  /* 0x00100000cb307984 */ /* 0x0004a20000000c00 */
[----:B-1----:R-:W-:-:S03]  /*9370*/  IMAD R5, R11, R64, RZ ;  /* 0x000000400b057224 */ /* 0x002fc600078e02ff */
[----:B------:R1:W1:Y:S01]  /*9380*/  LDS.128 R44, [R203+0x2000] ;  /* 0x00200000cb2c7984 */ /* 0x0002620000000c00 */
[----:B---3--:R-:W-:Y:S01]  /*9390*/  IMAD R10, R6, R61, R10 ;  /* 0x0000003d060a7224 */ /* 0x008fe200078e020a */
[----:B------:R-:W-:Y:S02]  /*93a0*/  SHF.L.U32 R5, R5, 0x7, RZ ;  /* 0x0000000705057819 */ /* 0x000fe400000006ff */
[----:B------:R3:W1:Y:S02]  /*93b0*/  LDS.128 R40, [R203+0x3000] ;  /* 0x00300000cb287984 */ /* 0x0006640000000c00 */
[--C-:B------:R-:W-:Y:S02]  /*93c0*/  IADD3 R0, P2, P1, R5, R66, R10.reuse ;  /* 0x0000004205007210 */ /* 0x100fe4000795e00a */
[----:B------:R3:W1:Y:S01]  /*93d0*/  LDS.128 R36, [R203+0x4000] ;  /* 0x00400000cb247984 */ /* 0x0006620000000c00 */
[----:B------:R-:W-:Y:S02]  /*93e0*/  SHF.R.S32.HI R5, RZ, 0x1f, R5 ;  /* 0x0000001fff057819 */ /* 0x000fe40000011405 */
        /* <DEDUP_REMOVED lines=26> */
.L_x_173:
[----:B--2-4-:R-:W-:Y:S05]  /*9590*/  BSYNC B0 ;  /* 0x0000000000007941 */ /* 0x014fea0003800000 */
.L_x_172:
        /* <DEDUP_REMOVED lines=30> */
.L_x_175:
[----:B------:R-:W-:Y:S05]  /*9780*/  BSYNC B0 ;  /* 0x0000000000007941 */ /* 0x000fea0003800000 */
.L_x_174:
        /* <DEDUP_REMOVED lines=20> */
.L_x_177:
[----:B------:R-:W-:Y:S05]  /*98d0*/  BSYNC B0 ;  /* 0x0000000000007941 */ /* 0x000fea0003800000 */
.L_x_176:
        /* <DEDUP_REMOVED lines=20> */
.L_x_179:
[----:B------:R-:W-:Y:S05]  /*9a20*/  BSYNC B0 ;  /* 0x0000000000007941 */ /* 0x000fea0003800000 */
.L_x_178:
[----:B------:R-:W-:-:S04]  /*9a30*/  IADD3 R4, R4, 0x60, RZ ;  /* 0x0000006004047810 */ /* 0x000fc80007ffe0ff */
[----:B------:R-:W-:-:S13]  /*9a40*/  ISETP.GE.AND P0, PT, R4, R199, PT ;  /* 0x000000c70400720c */ /* 0x000fda0003f06270 */
[----:B------:R-:W-:Y:S05]  /*9a50*/  @P0 EXIT ;  /* 0x000000000000094d */ /* 0x000fea0003800000 */
[----:B------:R-:W-:Y:S01]  /*9a60*/  IADD3 R0, P0, R202, 0x60, RZ ;  /* 0x00000060ca007810 */ /* 0x000fe20007f1e0ff */
[----:B------:R-:W-:Y:S01]  /*9a70*/  IMAD.MOV.U32 R4, RZ, RZ, R6 ;  /* 0x000000ffff047224 */ /* 0x000fe200078e0006 */
[----:B------:R-:W-:Y:S02]  /*9a80*/  MOV R5, R9 ;  /* 0x0000000900057202 */ /* 0x000fe40000000f00 */
[----:B------:R-:W-:Y:S01]  /*9a90*/  ISETP.GE.AND P1, PT, R214, c[0x0][0x220], PT ;  /* 0x00008800d6007a0c */ /* 0x000fe20003f26270 */
        /* <DEDUP_REMOVED lines=14> */
.L_x_146:
[----:B------:R-:W1:Y:S01]  /*9b80*/  LDC.U8 R4, c[0x0][0x329] ;  /* 0x0000ca40ff047b82 */ /* 0x000e620000000000 */
[----:B------:R-:W2:Y:S01]  /*9b90*/  S2R R2, SR_TID.X ;  /* 0x0000000000027919 */ /* 0x000ea20000002100 */
[----:B------:R-:W-:Y:S01]  /*9ba0*/  ISETP.NE.AND P3, PT, R201, -0x1, PT ;  /* 0xffffffffc900780c */ /* 0x000fe20003f65270 */
[----:B------:R-:W-:Y:S01]  /*9bb0*/  BSSY B0, `(.L_x_180) ;  /* 0x0000043000007945 */ /* 0x000fe20003800000 */
[----:B------:R-:W-:-:S04]  /*9bc0*/  IADD3 R206, -R81, R206, RZ ;  /* 0x000000ce51ce7210 */ /* 0x000fc80007ffe1ff */
[----:B------:R-:W3:Y:S07]  /*9bd0*/  LDC.U8 R3, c[0x0][0x328] ;  /* 0x0000ca00ff037b82 */ /* 0x000eee0000000000 */
[----:B------:R-:W-:Y:S01]  /*9be0*/  @!P3 SHF.R.S32.HI R9, RZ, 0x1f, R0 ;  /* 0x0000001fff09b819 */ /* 0x000fe20000011400 */
[----:B------:R-:W-:-:S04]  /*9bf0*/  @P3 IMAD.WIDE.U32 R10, R201, c[0x0][0x1e8], RZ ;  /* 0x00007a00c90a3a25 */ /* 0x000fc800078e00ff */
[----:B------:R-:W-:Y:S02]  /*9c00*/  @!P3 IMAD R9, R9, c[0x0][0x1e0], RZ ;  /* 0x000078000909ba24 */ /* 0x000fe400078e02ff */
[----:B------:R-:W-:Y:S01]  /*9c10*/  @!P3 IMAD.WIDE.U32 R12, R0, c[0x0][0x1e0], RZ ;  /* 0x00007800000cba25 */ /* 0x000fe200078e00ff */
[----:B-1----:R-:W-:Y:S02]  /*9c20*/  ISETP.NE.AND P1, PT, R4, RZ, PT ;  /* 0x000000ff0400720c */ /* 0x002fe40003f25270 */
[----:B--2---:R-:W-:Y:S02]  /*9c30*/  SHF.R.S32.HI R5, RZ, 0x1f, R2 ;  /* 0x0000001fff057819 */ /* 0x004fe40000011402 */
[----:B------:R-:W-:Y:S02]  /*9c40*/  @!P3 MOV R10, R12 ;  /* 0x0000000c000ab202 */ /* 0x000fe40000000f00 */
[----:B------:R-:W-:Y:S02]  /*9c50*/  LEA.HI R6, R5, R2, RZ, 0x3 ;  /* 0x0000000205067211 */ /* 0x000fe400078f18ff */
[----:B---3--:R-:W-:-:S02]  /*9c60*/  ISETP.NE.AND P0, PT, R3, RZ, PT ;  /* 0x000000ff0300720c */ /* 0x008fc40003f05270 */
[----:B------:R-:W-:Y:S02]  /*9c70*/  LOP3.LUT R5, R6, 0xfffffff8, RZ, 0xc0, !PT ;  /* 0xfffffff806057812 */ /* 0x000fe400078ec0ff */
[----:B------:R-:W-:Y:S01]  /*9c80*/  ISETP.NE.OR P2, PT, R4, RZ, !P0 ;  /* 0x000000ff0400720c */ /* 0x000fe20004745670 */
[----:B------:R-:W-:Y:S01]  /*9c90*/  @P1 IMAD.MOV.U32 R8, RZ, RZ, c[0x0][0x210] ;  /* 0x00008400ff081624 */ /* 0x000fe200078e00ff */
[----:B------:R-:W-:Y:S01]  /*9ca0*/  SHF.R.S32.HI R6, RZ, 0x3, R6 ;  /* 0x00000003ff067819 */ /* 0x000fe20000011406 */
[----:B------:R-:W-:Y:S02]  /*9cb0*/  @!P1 IMAD.MOV.U32 R3, RZ, RZ, c[0x0][0x214] ;  /* 0x00008500ff039624 */ /* 0x000fe400078e00ff */
[----:B------:R-:W-:Y:S02]  /*9cc0*/  @P1 IMAD R8, R8, c[0x0][0x214], RZ ;  /* 0x0000850008081a24 */ /* 0x000fe400078e02ff */
[----:B------:R-:W-:Y:S01]  /*9cd0*/  @P1 IMAD.MOV.U32 R7, RZ, RZ, 0x1 ;  /* 0x00000001ff071424 */ /* 0x000fe200078e00ff */
[----:B------:R-:W-:Y:S01]  /*9ce0*/  @!P1 SEL R8, R3, c[0x0][0x234], !P0 ;  /* 0x00008d0003089a07 */ /* 0x000fe20004000000 */
[----:B------:R-:W-:Y:S01]  /*9cf0*/  IMAD.IADD R2, R2, 0x1, -R5 ;  /* 0x0000000102027824 */ /* 0x000fe200078e0a05 */
[C---:B------:R-:W-:Y:S01]  /*9d00*/  ISETP.NE.OR P0, PT, R201.reuse, -0x1, P2 ;  /* 0xffffffffc900780c */ /* 0x040fe20001705670 */
[----:B------:R-:W-:Y:S01]  /*9d10*/  @P3 IMAD R3, R201, c[0x0][0x1ec], R11 ;  /* 0x00007b00c9033a24 */ /* 0x000fe200078e020b */
[----:B------:R-:W-:Y:S01]  /*9d20*/  SHF.R.S32.HI R5, RZ, 0x1f, R14 ;  /* 0x0000001fff057819 */ /* 0x000fe2000001140e */
[----:B------:R-:W-:-:S02]  /*9d30*/  @!P1 IMAD R7, R8, c[0x0][0x1c0], RZ ;  /* 0x0000700008079a24 */ /* 0x000fc400078e02ff */
[C---:B------:R-:W-:Y:S02]  /*9d40*/  @!P3 IMAD R4, R0.reuse, c[0x0][0x1e4], R9 ;  /* 0x000079000004ba24 */ /* 0x040fe400078e0209 */
[C---:B------:R-:W-:Y:S02]  /*9d50*/  IMAD R7, R0.reuse, R7, RZ ;  /* 0x0000000700077224 */ /* 0x040fe400078e02ff */
[----:B------:R-:W-:Y:S02]  /*9d60*/  @!P3 IMAD.IADD R3, R13, 0x1, R4 ;  /* 0x000000010d03b824 */ /* 0x000fe400078e0204 */
[----:B------:R-:W-:Y:S01]  /*9d70*/  CS2R R12, SRZ ;  /* 0x00000000000c7805 */ /* 0x000fe2000001ff00 */
[----:B------:R-:W-:Y:S01]  /*9d80*/  SEL R7, R7, RZ, P2 ;  /* 0x000000ff07077207 */ /* 0x000fe20001000000 */
[----:B------:R-:W-:Y:S02]  /*9d90*/  @!P0 IMAD R201, R0, c[0x0][0x214], RZ ;  /* 0x0000850000c98a24 */ /* 0x000fe400078e02ff */
[----:B------:R-:W-:-:S02]  /*9da0*/  IMAD.SHL.U32 R0, R2, 0x8, RZ ;  /* 0x0000000802007824 */ /* 0x000fc400078e00ff */
[----:B------:R-:W-:Y:S01]  /*9db0*/  @P1 IMAD.MOV.U32 R4, RZ, RZ, c[0x0][0x210] ;  /* 0x00008400ff041624 */ /* 0x000fe200078e00ff */
[----:B------:R-:W-:Y:S01]  /*9dc0*/  @!P2 SHF.R.S32.HI R13, RZ, 0x1f, R201 ;  /* 0x0000001fff0da819 */ /* 0x000fe200000114c9 */
[----:B------:R-:W-:Y:S01]  /*9dd0*/  IMAD R5, R5, c[0x0][0x1f0], RZ ;  /* 0x00007c0005057a24 */ /* 0x000fe200078e02ff */
[----:B------:R-:W-:Y:S01]  /*9de0*/  IADD3 R10, P0, R0, R10, RZ ;  /* 0x0000000a000a7210 */ /* 0x000fe20007f1e0ff */
[----:B------:R-:W-:Y:S01]  /*9df0*/  @!P1 IMAD.MOV.U32 R4, RZ, RZ, 0x1 ;  /* 0x00000001ff049424 */ /* 0x000fe200078e00ff */
[----:B------:R-:W-:Y:S01]  /*9e00*/  @!P2 MOV R12, R201 ;  /* 0x000000c9000ca202 */ /* 0x000fe20000000f00 */
[----:B------:R-:W-:Y:S01]  /*9e10*/  IMAD R8, R14, R8, R7 ;  /* 0x000000080e087224 */ /* 0x000fe200078e0207 */
[----:B------:R-:W-:Y:S02]  /*9e20*/  ISETP.GE.AND P2, PT, R6, R206, PT ;  /* 0x000000ce0600720c */ /* 0x000fe40003f46270 */
[----:B------:R-:W-:Y:S01]  /*9e30*/  LEA.HI.X.SX32 R11, R0, R3, 0x1, P0 ;  /* 0x00000003000b7211 */ /* 0x000fe200000f0eff */
[C---:B------:R-:W-:Y:S01]  /*9e40*/  IMAD R3, R14.reuse, c[0x0][0x1f4], R5 ;  /* 0x00007d000e037a24 */ /* 0x040fe200078e0205 */
[----:B------:R-:W-:Y:S01]  /*9e50*/  SHF.R.S32.HI R7, RZ, 0x1f, R6 ;  /* 0x0000001fff077819 */ /* 0x000fe20000011406 */
[----:B------:R-:W-:Y:S01]  /*9e60*/  IMAD R5, R81, R4, RZ ;  /* 0x0000000451057224 */ /* 0x000fe200078e02ff */
[----:B------:R-:W-:Y:S01]  /*9e70*/  SHF.R.S32.HI R9, RZ, 0x1f, R8 ;  /* 0x0000001fff097819 */ /* 0x000fe20000011408 */
[----:B------:R-:W-:-:S03]  /*9e80*/  IMAD.WIDE.U32 R14, R14, c[0x0][0x1f0], R10 ;  /* 0x00007c000e0e7a25 */ /* 0x000fc600078e000a */
[----:B------:R-:W-:Y:S01]  /*9e90*/  SHF.R.S32.HI R10, RZ, 0x1f, R5 ;  /* 0x0000001fff0a7819 */ /* 0x000fe20000011405 */
[----:B------:R-:W-:Y:S01]  /*9ea0*/  IMAD.WIDE R202, R202, 0x80, R6 ;  /* 0x00000080caca7825 */ /* 0x000fe200078e0206 */
[----:B------:R-:W-:Y:S02]  /*9eb0*/  IADD3 R5, P1, P0, R5, R12, R8 ;  /* 0x0000000c05057210 */ /* 0x000fe4000783e008 */
[----:B------:R-:W-:Y:S01]  /*9ec0*/  IADD3 R8, R0, 0x80, RZ ;  /* 0x0000008000087810 */ /* 0x000fe20007ffe0ff */
[----:B------:R-:W-:Y:S01]  /*9ed0*/  IMAD.IADD R17, R3, 0x1, R15 ;  /* 0x0000000103117824 */ /* 0x000fe200078e020f */
[----:B------:R-:W-:Y:S02]  /*9ee0*/  IADD3.X R10, R10, R13, R9, P1, P0 ;  /* 0x0000000d0a0a7210 */ /* 0x000fe40000fe0409 */
[----:B------:R-:W-:Y:S01]  /*9ef0*/  IADD3 R9, R0, 0x40, RZ ;  /* 0x0000004000097810 */ /* 0x000fe20007ffe0ff */
        /* <DEDUP_REMOVED lines=14> */
.L_x_181:
[----:B------:R-:W-:Y:S05]  /*9fe0*/  BSYNC B0 ;  /* 0x0000000000007941 */ /* 0x000fea0003800000 */
.L_x_180:
        /* <DEDUP_REMOVED lines=17> */
[----:B------:R1:W-:Y:S04]  /*a100*/  @!P2 STG.E.128 [R12.64], RZ ;  /* 0x000000ff0c00a986 */ /* 0x0003e8000c101d0a */
[----:B------:R1:W-:Y:S04]  /*a110*/  @!P1 STG.E.128 [R12.64+0x80], RZ ;  /* 0x000080ff0c009986 */ /* 0x0003e8000c101d0a */
[----:B------:R1:W-:Y:S02]  /*a120*/  @!P0 STG.E.128 [R12.64+0x100], RZ ;  /* 0x000100ff0c008986 */ /* 0x0003e4000c101d0a */
.L_x_183:
[----:B------:R-:W-:Y:S05]  /*a130*/  BSYNC B0 ;  /* 0x0000000000007941 */ /* 0x000fea0003800000 */
.L_x_182:
        /* <DEDUP_REMOVED lines=20> */
.L_x_185:
[----:B------:R-:W-:Y:S05]  /*a280*/  BSYNC B0 ;  /* 0x0000000000007941 */ /* 0x000fea0003800000 */
.L_x_184:
        /* <DEDUP_REMOVED lines=19> */
.L_x_187:
[----:B------:R-:W-:Y:S05]  /*a3c0*/  BSYNC B0 ;  /* 0x0000000000007941 */ /* 0x000fea0003800000 */
.L_x_186:
        /* <DEDUP_REMOVED lines=11> */
[----:B-1----:R-:W-:Y:S02]  /*a480*/  @!P5 LEA.HI.X.SX32 R9, R7, R10, 0x1, P0 ;  /* 0x0000000a0709d211 */ /* 0x002fe400000f0eff */
        /* <DEDUP_REMOVED lines=19> */
[----:B-1----:R-:W-:Y:S01]  /*a5c0*/  LEA.HI.X R3, R5, c[0x0][0x204], R4, 0x2, P0 ;  /* 0x0000810005037a11 */ /* 0x002fe200000f1404 */
[----:B------:R-:W-:-:S05]  /*a5d0*/  IMAD.MOV.U32 R5, RZ, RZ, 0x7f800000 ;  /* 0x7f800000ff057424 */ /* 0x000fca00078e00ff */
[----:B------:R-:W-:Y:S01]  /*a5e0*/  STG.E [R2.64], R5 ;  /* 0x0000000502007986 */ /* 0x000fe2000c10190a */
[----:B------:R-:W-:Y:S05]  /*a5f0*/  EXIT ;  /* 0x000000000000794d */ /* 0x000fea0003800000 */
.L_x_188:
        /* <DEDUP_REMOVED lines=16> */
.L_x_1278:


//--------------------- .text._ZN5flash16flash_fwd_kernelI23Flash_fwd_kernel_traitsILi192ELi128ELi64ELi8ELb0ELb0EN7cutlass6half_tE19Flash_kernel_traitsILi192ELi128ELi64ELi8ES3_EELb0ELb0ELb0ELb1ELb0ELb0ELb1ELb0EEEvNS_16Flash_fwd_paramsE --------------------------
	.section	.text._ZN5flash16flash_fwd_kernelI23Flash_fwd_kernel_traitsILi192ELi128ELi64ELi8ELb0ELb0EN7cutlass6half_tE19Flash_kernel_traitsILi192ELi128ELi64ELi8ES3_EELb0ELb0ELb0ELb1ELb0ELb0ELb1ELb0EEEvNS_16Flash_fwd_paramsE,"ax",@progbits
	.sectioninfo	@"SHI_REGISTERS=254"
	.align	128
        .global         _ZN5flash16flash_fwd_kernelI23Flash_fwd_kernel_traitsILi192ELi128ELi64ELi8ELb0ELb0EN7cutlass6half_tE19Flash_kernel_traitsILi192ELi128ELi64ELi8ES3_EELb0ELb0ELb0ELb1ELb0ELb0ELb1ELb0EEEvNS_16Flash_fwd_paramsE
        .type           _ZN5flash16flash_fwd_kernelI23Flash_fwd_kernel_traitsILi192ELi128ELi64ELi8ELb0ELb0EN7cutlass6half_tE19Flash_kernel_traitsILi192ELi128ELi64ELi8ES3_EELb0ELb0ELb0ELb1ELb0ELb0ELb1ELb0EEEvNS_16Flash_fwd_paramsE,@function
        .size           _ZN5flash16flash_fwd_kernelI23Flash_fwd_kernel_traitsILi192ELi128ELi64ELi8ELb0ELb0EN7cutlass6half_tE19Flash_kernel_traitsILi192ELi128ELi64ELi8ES3_EELb0ELb0ELb0ELb1ELb0ELb0ELb1ELb0EEEvNS_16Flash_fwd_paramsE,(.L_x_1279 - _ZN5flash16flash_fwd_kernelI23Flash_fwd_kernel_traitsILi192ELi128ELi64ELi8ELb0ELb0EN7cutlass6half_tE19Flash_kernel_traitsILi192ELi128ELi64ELi8ES3_EELb0ELb0ELb0ELb1ELb0ELb0ELb1ELb0EEEvNS_16Flash_fwd_paramsE)
        .other          _ZN5flash16flash_fwd_kernelI23Flash_fwd_kernel_traitsILi192ELi128ELi64ELi8ELb0ELb0EN7cutlass6half_tE19Flash_kernel_traitsILi192ELi128ELi64ELi8ES3_EELb0ELb0ELb0ELb1ELb0ELb0ELb1ELb0EEEvNS_16Flash_fwd_paramsE,@"STO_CUDA_ENTRY STV_DEFAULT"
_ZN5flash16flash_fwd_kernelI23Flash_fwd_kernel_traitsILi192ELi128ELi64ELi8ELb0ELb0EN7cutlass6half_tE19Flash_kernel_traitsILi192ELi128ELi64ELi8ES3_EELb0ELb0ELb0ELb1ELb0ELb0ELb1ELb0EEEvNS_16Flash_fwd_paramsE:
.text._ZN5flash16flash_fwd_kernelI23Flash_fwd_kernel_traitsILi192ELi128ELi64ELi8ELb0ELb0EN7cutlass6half_tE19Flash_kernel_traitsILi192ELi128ELi64ELi8ES3_EELb0ELb0ELb0ELb1ELb0ELb0ELb1ELb0EEEvNS_16Flash_fwd_paramsE:
        /* <DEDUP_REMOVED lines=34> */
.L_x_189:
[----:B-1-34-:R-:W-:Y:S02]  /*0220*/  MOV R4, c[0x0][0x218] ;  /* 0x0000860000047a02 */ /* 0x01afe40000000f00 */
.L_x_190:
        /* <DEDUP_REMOVED lines=39> */
.L_x_192:
        /* <DEDUP_REMOVED lines=39> */
.L_x_193:
        /* <DEDUP_REMOVED lines=106> */
.L_x_195:
[----:B------:R-:W-:Y:S05]  /*0db0*/  BSYNC B0 ;  /* 0x0000000000007941 */ /* 0x000fea0003800000 */
.L_x_194:
        /* <DEDUP_REMOVED lines=37> */
.L_x_197:
[----:B------:R-:W-:Y:S05]  /*1010*/  BSYNC B0 ;  /* 0x0000000000007941 */ /* 0x000fea0003800000 */
.L_x_196:
        /* <DEDUP_REMOVED lines=37> */
.L_x_199:
[----:B------:R-:W-:Y:S05]  /*1270*/  BSYNC B0 ;  /* 0x0000000000007941 */ /* 0x000fea0003800000 */
.L_x_198:
        /* <DEDUP_REMOVED lines=43> */
.L_x_201:
[----:B------:R-:W-:Y:S05]  /*1530*/  BSYNC B0 ;  /* 0x0000000000007941 */ /* 0x000fea0003800000 */
.L_x_200:
        /* <DEDUP_REMOVED lines=36> */
.L_x_203:
[----:B------:R-:W-:Y:S05]  /*1780*/  BSYNC B0 ;  /* 0x0000000000007941 */ /* 0x000fea0003800000 */
.L_x_202:
        /* <DEDUP_REMOVED lines=34> */
.L_x_205:
[----:B------:R-:W-:Y:S05]  /*19b0*/  BSYNC B0 ;  /* 0x0000000000007941 */ /* 0x000fea0003800000 */
.L_x_204:
        /* <DEDUP_REMOVED lines=53> */
.L_x_207:
[----:B-1----:R-:W-:Y:S05]  /*1d10*/  BSYNC B0 ;  /* 0x0000000000007941 */ /* 0x002fea0003800000 */
.L_x_206:
        /* <DEDUP_REMOVED lines=37> */
.L_x_209:
[----:B------:R-:W-:Y:S05]  /*1f70*/  BSYNC B0 ;  /* 0x0000000000007941 */ /* 0x000fea0003800000 */
.L_x_208:
        /* <DEDUP_REMOVED lines=13> */
[----:B------:R-:W-:Y:S01]  /*2050*/  IMAD R206, R3, 0x2, R210 ;  /* 0x0000000203ce7824 */ /* 0x000fe200078e02d2 */
[----:B------:R-:W-:-:S02]  /*2060*/  LOP3.LUT R8, R8, R9, RZ, 0x3c, !PT ;  /* 0x0000000908087212 */ /* 0x000fc400078e3cff */
[----:B------:R-:W-:Y:S01]  /*2070*/  LDSM.16.M88.4 R40, [R208] ;  /* 0x00000000d028783b */ /* 0x000fe20000000200 */
[----:B------:R-:W-:Y:S02]  /*2080*/  LEA R205, R3, R208, 0x1 ;  /* 0x000000d003cd7211 */ /* 0x000fe400078e08ff */
[----:B------:R-:W-:Y:S01]  /*2090*/  IMAD R209, R209, 0x200, R8 ;  /* 0x00000200d1d17824 */ /* 0x000fe200078e0208 */
[----:B------:R-:W-:Y:S01]  /*20a0*/  LDSM.16.M88.4 R64, [R206] ;  /* 0x00000000ce40783b */ /* 0x000fe20000000200 */
[----:B------:R-:W-:Y:S02]  /*20b0*/  SHF.R.S32.HI R219, RZ, 0x2, R219 ;  /* 0x00000002ffdb7819 */ /* 0x000fe400000114db */
[----:B------:R-:W-:-:S03]  /*20c0*/  IMAD.SHL.U32 R209, R209, 0x2, RZ ;  /* 0x00000002d1d17824 */ /* 0x000fc600078e00ff */
[----:B------:R-:W-:Y:S02]  /*20d0*/  IMAD R144, R80, 0x10, R219 ;  /* 0x0000001050907824 */ /* 0x000fe400078e02db */
[----:B------:R-:W2:Y:S01]  /*20e0*/  LDSM.16.M88.4 R8, [R209+0xc000] ;  /* 0x00c00000d108783b */ /* 0x000ea20000000200 */
[----:B------:R-:W-:Y:S01]  /*20f0*/  IADD3 R4, R209, 0xc000, RZ ;  /* 0x0000c000d1047810 */ /* 0x000fe20007ffe0ff */
[----:B------:R-:W-:Y:S01]  /*2100*/  IMAD.IADD R144, R81, 0x1, R144 ;  /* 0x0000000151907824 */ /* 0x000fe200078e0290 */
[----:B------:R-:W-:Y:S01]  /*2110*/  IADD3 R207, R209, 0xc020, RZ ;  /* 0x0000c020d1cf7810 */ /* 0x000fe20007ffe0ff */
[----:B------:R-:W3:Y:S01]  /*2120*/  LDSM.16.M88.4 R28, [R209+0xc800] ;  /* 0x00c80000d11c783b */ /* 0x000ee20000000200 */
[----:B------:R-:W-:Y:S01]  /*2130*/  @P1 IADD3 R207, R4, -0x20, RZ ;  /* 0xffffffe004cf1810 */ /* 0x000fe20007ffe0ff */
[----:B------:R-:W-:Y:S01]  /*2140*/  IMAD.MOV.U32 R4, RZ, RZ, 0x40 ;  /* 0x00000040ff047424 */ /* 0x000fe200078e00ff */
[----:B------:R-:W-:Y:S01]  /*2150*/  IADD3 R145, R135, R144, -R218 ;  /* 0x0000009087917210 */ /* 0x000fe20007ffe8da */
[----:B------:R-:W4:Y:S01]  /*2160*/  LDSM.16.M88.4 R52, [R209+0xd000] ;  /* 0x00d00000d134783b */ /* 0x000f220000000200 */
[----:B------:R-:W-:-:S02]  /*2170*/  IADD3 R199, R207, 0x800, RZ ;  /* 0x00000800cfc77810 */ /* 0x000fc40007ffe0ff */
[----:B------:R-:W-:Y:S01]  /*2180*/  SEL R4, R4, 0xffffffc0, !P2 ;  /* 0xffffffc004047807 */ /* 0x000fe20005000000 */
[----:B------:R-:W5:Y:S01]  /*2190*/  LDSM.16.M88.4 R44, [R209+0xd800] ;  /* 0x00d80000d12c783b */ /* 0x000f620000000200 */
[C---:B------:R-:W-:Y:S02]  /*21a0*/  IADD3 R198, R207.reuse, 0x1000, RZ ;  /* 0x00001000cfc67810 */ /* 0x040fe40007ffe0ff */
[----:B------:R-:W-:Y:S01]  /*21b0*/  IADD3 R197, R207, 0x1800, RZ ;  /* 0x00001800cfc57810 */ /* 0x000fe20007ffe0ff */
[----:B------:R-:W1:Y:S01]  /*21c0*/  LDSM.16.M88.4 R24, [R207] ;  /* 0x00000000cf18783b */ /* 0x000e620000000200 */
[----:B------:R-:W-:Y:S01]  /*21d0*/  IMAD.IADD R203, R209, 0x1, R4 ;  /* 0x00000001d1cb7824 */ /* 0x000fe200078e0204 */
[C---:B------:R-:W-:Y:S01]  /*21e0*/  IADD3 R195, R207.reuse, 0x2000, RZ ;  /* 0x00002000cfc37810 */ /* 0x040fe20007ffe0ff */
[----:B------:R-:W-:Y:S01]  /*21f0*/  IMAD.IADD R196, R4, 0x1, R207 ;  /* 0x0000000104c47824 */ /* 0x000fe200078e02cf */
[----:B------:R-:W1:Y:S01]  /*2200*/  LDSM.16.M88.4 R20, [R207+0x800] ;  /* 0x00080000cf14783b */ /* 0x000e620000000200 */
[----:B------:R-:W-:Y:S01]  /*2210*/  IMAD.SHL.U32 R4, R134, 0x2, RZ ;  /* 0x0000000286047824 */ /* 0x000fe200078e00ff */
[----:B------:R-:W-:-:S02]  /*2220*/  IADD3 R194, R207, 0x2800, RZ ;  /* 0x00002800cfc27810 */ /* 0x000fc40007ffe0ff */
[----:B------:R-:W1:Y:S01]  /*2230*/  LDSM.16.M88.4 R32, [R207+0x1000] ;  /* 0x00100000cf20783b */ /* 0x000e620000000200 */
[C---:B------:R-:W-:Y:S02]  /*2240*/  IADD3 R193, R207.reuse, 0x3000, RZ ;  /* 0x00003000cfc17810 */ /* 0x040fe40007ffe0ff */
[----:B------:R-:W-:Y:S01]  /*2250*/  LOP3.LUT R4, R4, 0x6, RZ, 0xc0, !PT ;  /* 0x0000000604047812 */ /* 0x000fe200078ec0ff */
[----:B------:R-:W-:Y:S01]  /*2260*/  LDSM.16.M88.4 R76, [R203+0xd000] ;  /* 0x00d00000cb4c783b */ /* 0x000fe20000000200 */
[C---:B------:R-:W-:Y:S02]  /*2270*/  IADD3 R192, R207.reuse, 0x3800, RZ ;  /* 0x00003800cfc07810 */ /* 0x040fe40007ffe0ff */
[----:B------:R-:W-:Y:S01]  /*2280*/  IADD3 R191, R207, 0x4000, RZ ;  /* 0x00004000cfbf7810 */ /* 0x000fe20007ffe0ff */
[----:B------:R-:W-:Y:S01]  /*2290*/  LDSM.16.M88.4 R68, [R203+0xd800] ;  /* 0x00d80000cb44783b */ /* 0x000fe20000000200 */
[----:B------:R-:W-:Y:S01]  /*22a0*/  IMAD R4, R7, 0x40, R4 ;  /* 0x0000004007047824 */ /* 0x000fe200078e0204 */
[----:B------:R-:W-:-:S02]  /*22b0*/  IADD3 R190, R207, 0x4800, RZ ;  /* 0x00004800cfbe7810 */ /* 0x000fc40007ffe0ff */
[----:B------:R-:W-:Y:S01]  /*22c0*/  LDSM.16.M88.4 R56, [R196] ;  /* 0x00000000c438783b */ /* 0x000fe20000000200 */
[----:B------:R-:W-:Y:S01]  /*22d0*/  IMAD.IADD R7, R145, 0x1, -R4 ;  /* 0x0000000191077824 */ /* 0x000fe200078e0a04 */
[C---:B------:R-:W-:Y:S01]  /*22e0*/  IADD3 R88, R4.reuse, 0x1, RZ ;  /* 0x0000000104587810 */ /* 0x040fe20007ffe0ff */
[C---:B--2---:R-:W-:Y:S01]  /*22f0*/  HMMA.16816.F32 R12, R60.reuse, R8, RZ ;  /* 0x000000083c0c723c */ /* 0x044fe200000018ff */
[----:B------:R-:W-:Y:S01]  /*2300*/  LDSM.16.M88.4 R72, [R196+0x1800] ;  /* 0x00180000c448783b */ /* 0x000fe20000000200 */
[C---:B------:R-:W-:Y:S02]  /*2310*/  IADD3 R92, R4.reuse, 0x9, RZ ;  /* 0x00000009045c7810 */ /* 0x040fe40007ffe0ff */
[C---:B------:R-:W-:Y:S01]  /*2320*/  IADD3 R94, R4.reuse, 0x10, RZ ;  /* 0x00000010045e7810 */ /* 0x040fe20007ffe0ff */
[----:B------:R-:W-:Y:S01]  /*2330*/  LDSM.16.M88.4 R84, [R196+0x3800] ;  /* 0x00380000c454783b */ /* 0x000fe20000000200 */
[C---:B------:R-:W-:Y:S02]  /*2340*/  IADD3 R98, R4.reuse, 0x18, RZ ;  /* 0x0000001804627810 */ /* 0x040fe40007ffe0ff */
[----:B------:R-:W-:Y:S01]  /*2350*/  HMMA.16816.F32 R8, R60, R10, RZ ;  /* 0x0000000a3c08723c */ /* 0x000fe200000018ff */
[C---:B------:R-:W-:Y:S01]  /*2360*/  IADD3 R96, R4.reuse, 0x11, RZ ;  /* 0x0000001104607810 */ /* 0x040fe20007ffe0ff */
[----:B------:R-:W-:Y:S01]  /*2370*/  LDSM.16.M88.4 R80, [R209+0x11000] ;  /* 0x01100000d150783b */ /* 0x000fe20000000200 */
[----:B------:R-:W-:-:S02]  /*2380*/  IADD3 R100, R4, 0x19, RZ ;  /* 0x0000001904647810 */ /* 0x000fc40007ffe0ff */
[C---:B------:R-:W-:Y:S02]  /*2390*/  IADD3 R102, R4.reuse, 0x20, RZ ;  /* 0x0000002004667810 */ /* 0x040fe40007ffe0ff */
[C---:B------:R-:W-:Y:S01]  /*23a0*/  IADD3 R104, R4.reuse, 0x21, RZ ;  /* 0x0000002104687810 */ /* 0x040fe20007ffe0ff */
[C---:B---3--:R-:W-:Y:S01]  /*23b0*/  HMMA.16816.F32 R16, R60.reuse, R28, RZ ;  /* 0x0000001c3c10723c */ /* 0x048fe200000018ff */
[C---:B------:R-:W-:Y:S02]  /*23c0*/  IADD3 R106, R4.reuse, 0x28, RZ ;  /* 0x00000028046a7810 */ /* 0x040fe40007ffe0ff */
[C---:B------:R-:W-:Y:S02]  /*23d0*/  IADD3 R108, R4.reuse, 0x29, RZ ;  /* 0x00000029046c7810 */ /* 0x040fe40007ffe0ff */
[C---:B------:R-:W-:Y:S02]  /*23e0*/  IADD3 R90, R4.reuse, 0x8, RZ ;  /* 0x00000008045a7810 */ /* 0x040fe40007ffe0ff */
[C---:B------:R-:W-:Y:S01]  /*23f0*/  IADD3 R112, R4.reuse, 0x31, RZ ;  /* 0x0000003104707810 */ /* 0x040fe20007ffe0ff */
[----:B------:R-:W-:Y:S01]  /*2400*/  HMMA.16816.F32 R28, R60, R30, RZ ;  /* 0x0000001e3c1c723c */ /* 0x000fe200000018ff */
[----:B------:R-:W-:-:S02]  /*2410*/  IADD3 R114, R4, 0x38, RZ ;  /* 0x0000003804727810 */ /* 0x000fc40007ffe0ff */
[C---:B------:R-:W-:Y:S02]  /*2420*/  IADD3 R116, R4.reuse, 0x39, RZ ;  /* 0x0000003904747810 */ /* 0x040fe40007ffe0ff */
[----:B------:R-:W-:Y:S02]  /*2430*/  IADD3 R110, R4, 0x30, RZ ;  /* 0x00000030046e7810 */ /* 0x000fe40007ffe0ff */
[----:B------:R-:W-:Y:S01]  /*2440*/  IABS R7, R7 ;  /* 0x0000000700077213 */ /* 0x000fe20000000000 */
[----:B----4-:R-:W-:Y:S01]  /*2450*/  HMMA.16816.F32 R36, R60, R52, RZ ;  /* 0x000000343c24723c */ /* 0x010fe200000018ff */
[-C--:B------:R-:W-:Y:S02]  /*2460*/  ISETP.GE.AND P4, PT, R94, R135.reuse, PT ;  /* 0x000000875e00720c */ /* 0x080fe40003f86270 */
[-C--:B------:R-:W-:Y:S02]  /*2470*/  ISETP.GE.AND P1, PT, R4, R135.reuse, PT ;  /* 0x000000870400720c */ /* 0x080fe40003f26270 */
[----:B------:R-:W-:Y:S01]  /*2480*/  I2F R7, R7 ;  /* 0x0000000700077306 */ /* 0x000fe20000201400 */
[----:B------:R-:W-:-:S02]  /*2490*/  ISETP.GE.AND P5, PT, R90, R135, PT ;  /* 0x000000875a00720c */ /* 0x000fc40003fa6270 */
[C---:B------:R-:W-:Y:S01]  /*24a0*/  HMMA.16816.F32 R52, R60.reuse, R54, RZ ;  /* 0x000000363c34723c */ /* 0x040fe200000018ff */
[-C--:B------:R-:W-:Y:S02]  /*24b0*/  ISETP.GE.AND P0, PT, R88, R135.reuse, PT ;  /* 0x000000875800720c */ /* 0x080fe40003f06270 */
[-C--:B------:R-:W-:Y:S02]  /*24c0*/  ISETP.GE.AND P6, PT, R92, R135.reuse, PT ;  /* 0x000000875c00720c */ /* 0x080fe40003fc6270 */
[-C--:B------:R-:W-:Y:S02]  /*24d0*/  ISETP.GE.AND P3, PT, R96, R135.reuse, PT ;  /* 0x000000876000720c */ /* 0x080fe40003f66270 */
[----:B------:R-:W-:Y:S01]  /*24e0*/  ISETP.GE.AND P2, PT, R98, R135, PT ;  /* 0x000000876200720c */ /* 0x000fe20003f46270 */
[----:B-----5:R-:W-:Y:S01]  /*24f0*/  HMMA.16816.F32 R48, R60, R44, RZ ;  /* 0x0000002c3c30723c */ /* 0x020fe200000018ff */
[C---:B------:R-:W-:Y:S02]  /*2500*/  IADD3 R189, R207.reuse, 0x5000, RZ ;  /* 0x00005000cfbd7810 */ /* 0x040fe40007ffe0ff */
[----:B------:R-:W-:-:S05]  /*2510*/  IADD3 R188, R207, 0x5800, RZ ;  /* 0x00005800cfbc7810 */ /* 0x000fca0007ffe0ff */
[----:B------:R-:W-:Y:S01]  /*2520*/  HMMA.16816.F32 R60, R60, R46, RZ ;  /* 0x0000002e3c3c723c */ /* 0x000fe200000018ff */
[----:B------:R-:W2:Y:S07]  /*2530*/  LDSM.16.M88.4 R44, [R207+0x1800] ;  /* 0x00180000cf2c783b */ /* 0x000eae0000000200 */
[C---:B-1----:R-:W-:Y:S08]  /*2540*/  HMMA.16816.F32 R12, R40.reuse, R24, R12 ;  /* 0x00000018280c723c */ /* 0x042ff0000000180c */
[C---:B------:R-:W-:Y:S01]  /*2550*/  HMMA.16816.F32 R8, R40.reuse, R26, R8 ;  /* 0x0000001a2808723c */ /* 0x040fe20000001808 */
[----:B------:R-:W1:Y:S07]  /*2560*/  LDSM.16.M88.4 R24, [R203+0xc000] ;  /* 0x00c00000cb18783b */ /* 0x000e6e0000000200 */
[C---:B------:R-:W-:Y:S08]  /*2570*/  HMMA.16816.F32 R16, R40.reuse, R20, R16 ;  /* 0x000000142810723c */ /* 0x040ff00000001810 */
[C---:B------:R-:W-:Y:S01]  /*2580*/  HMMA.16816.F32 R28, R40.reuse, R22, R28 ;  /* 0x00000016281c723c */ /* 0x040fe2000000181c */
[----:B------:R-:W3:Y:S07]  /*2590*/  LDSM.16.M88.4 R20, [R203+0xc800] ;  /* 0x00c80000cb14783b */ /* 0x000eee0000000200 */
[C---:B------:R-:W-:Y:S08]  /*25a0*/  HMMA.16816.F32 R36, R40.reuse, R32, R36 ;  /* 0x000000202824723c */ /* 0x040ff00000001824 */
[C---:B------:R-:W-:Y:S01]  /*25b0*/  HMMA.16816.F32 R52, R40.reuse, R34, R52 ;  /* 0x000000222834723c */ /* 0x040fe20000001834 */
[----:B------:R-:W4:Y:S07]  /*25c0*/  LDSM.16.M88.4 R32, [R205] ;  /* 0x00000000cd20783b */ /* 0x000f2e0000000200 */
[C---:B--2---:R-:W-:Y:S08]  /*25d0*/  HMMA.16816.F32 R48, R40.reuse, R44, R48 ;  /* 0x0000002c2830723c */ /* 0x044ff00000001830 */
[----:B------:R-:W-:Y:S01]  /*25e0*/  HMMA.16816.F32 R60, R40, R46, R60 ;  /* 0x0000002e283c723c */ /* 0x000fe2000000183c */
[----:B------:R-:W-:Y:S04]  /*25f0*/  LDSM.16.M88.4 R44, [R196+0x800] ;  /* 0x00080000c42c783b */ /* 0x000fe80000000200 */
[----:B------:R-:W-:Y:S03]  /*2600*/  LDSM.16.M88.4 R40, [R210+0x4000] ;  /* 0x00400000d228783b */ /* 0x000fe60000000200 */
[C---:B-1----:R-:W-:Y:S08]  /*2610*/  HMMA.16816.F32 R12, R64.reuse, R24, R12 ;  /* 0x00000018400c723c */ /* 0x042ff0000000180c */
[C---:B------:R-:W-:Y:S01]  /*2620*/  HMMA.16816.F32 R8, R64.reuse, R26, R8 ;  /* 0x0000001a4008723c */ /* 0x040fe20000001808 */
[----:B------:R-:W1:Y:S07]  /*2630*/  LDSM.16.M88.4 R24, [R196+0x1000] ;  /* 0x00100000c418783b */ /* 0x000e6e0000000200 */
[C---:B---3--:R-:W-:Y:S08]  /*2640*/  HMMA.16816.F32 R16, R64.reuse, R20, R16 ;  /* 0x000000144010723c */ /* 0x048ff00000001810 */
[C---:B------:R-:W-:Y:S01]  /*2650*/  HMMA.16816.F32 R28, R64.reuse, R22, R28 ;  /* 0x00000016401c723c */ /* 0x040fe2000000181c */
[----:B------:R-:W2:Y:S07]  /*2660*/  LDSM.16.M88.4 R20, [R209+0xe000] ;  /* 0x00e00000d114783b */ /* 0x000eae0000000200 */
[C---:B------:R-:W-:Y:S08]  /*2670*/  HMMA.16816.F32 R36, R64.reuse, R76, R36 ;  /* 0x0000004c4024723c */ /* 0x040ff00000001824 */
[C---:B------:R-:W-:Y:S01]  /*2680*/  HMMA.16816.F32 R52, R64.reuse, R78, R52 ;  /* 0x0000004e4034723c */ /* 0x040fe20000001834 */
[----:B------:R-:W-:Y:S07]  /*2690*/  LDSM.16.M88.4 R76, [R207+0x4000] ;  /* 0x00400000cf4c783b */ /* 0x000fee0000000200 */
[C---:B------:R-:W-:Y:S08]  /*26a0*/  HMMA.16816.F32 R48, R64.reuse, R68, R48 ;  /* 0x000000444030723c */ /* 0x040ff00000001830 */
[----:B------:R-:W-:Y:S01]  /*26b0*/  HMMA.16816.F32 R64, R64, R70, R60 ;  /* 0x000000464040723c */ /* 0x000fe2000000183c */
[----:B------:R-:W3:Y:S04]  /*26c0*/  LDSM.16.M88.4 R60, [R209+0xf000] ;  /* 0x00f00000d13c783b */ /* 0x000ee80000000200 */
[----:B------:R-:W5:Y:S03]  /*26d0*/  LDSM.16.M88.4 R68, [R209+0xe800] ;  /* 0x00e80000d144783b */ /* 0x000f660000000200 */
[C---:B----4-:R-:W-:Y:S08]  /*26e0*/  HMMA.16816.F32 R12, R32.reuse, R56, R12 ;  /* 0x00000038200c723c */ /* 0x050ff0000000180c */
[C---:B------:R-:W-:Y:S01]  /*26f0*/  HMMA.16816.F32 R8, R32.reuse, R58, R8 ;  /* 0x0000003a2008723c */ /* 0x040fe20000001808 */
[----:B------:R-:W4:Y:S07]  /*2700*/  LDSM.16.M88.4 R56, [R209+0xf800] ;  /* 0x00f80000d138783b */ /* 0x000f2e0000000200 */
[C---:B-1----:R-:W-:Y:S08]  /*2710*/  HMMA.16816.F32 R36, R32.reuse, R24, R36 ;  /* 0x000000182024723c */ /* 0x042ff00000001824 */
[C---:B------:R-:W-:Y:S08]  /*2720*/  HMMA.16816.F32 R16, R32.reuse, R44, R16 ;  /* 0x0000002c2010723c */ /* 0x040ff00000001810 */
[----:B------:R-:W-:Y:S01]  /*2730*/  HMMA.16816.F32 R28, R32, R46, R28 ;  /* 0x0000002e201c723c */ /* 0x000fe2000000181c */
[----:B------:R-:W-:Y:S07]  /*2740*/  LDSM.16.M88.4 R44, [R208+0x4000] ;  /* 0x00400000d02c783b */ /* 0x000fee0000000200 */
[C---:B--2---:R-:W-:Y:S08]  /*2750*/  HMMA.16816.F32 R12, R40.reuse, R20, R12 ;  /* 0x00000014280c723c */ /* 0x044ff0000000180c */
[----:B------:R-:W-:Y:S01]  /*2760*/  HMMA.16816.F32 R8, R40, R22, R8 ;  /* 0x000000162808723c */ /* 0x000fe20000001808 */
[----:B------:R-:W1:Y:S07]  /*2770*/  LDSM.16.M88.4 R20, [R207+0x3000] ;  /* 0x00300000cf14783b */ /* 0x000e6e0000000200 */
[C---:B------:R-:W-:Y:S01]  /*2780*/  HMMA.16816.F32 R52, R32.reuse, R26, R52 ;  /* 0x0000001a2034723c */ /* 0x040fe20000001834 */
[----:B------:R-:W2:Y:S07]  /*2790*/  LDSM.16.M88.4 R24, [R207+0x2000] ;  /* 0x00200000cf18783b */ /* 0x000eae0000000200 */
[C---:B------:R-:W-:Y:S08]  /*27a0*/  HMMA.16816.F32 R48, R32.reuse, R72, R48 ;  /* 0x000000482030723c */ /* 0x040ff00000001830 */
[----:B------:R-:W-:Y:S01]  /*27b0*/  HMMA.16816.F32 R64, R32, R74, R64 ;  /* 0x0000004a2040723c */ /* 0x000fe20000001840 */
[----:B------:R-:W1:Y:S04]  /*27c0*/  LDSM.16.M88.4 R32, [R207+0x2800] ;  /* 0x00280000cf20783b */ /* 0x000e680000000200 */
[----:B------:R-:W-:Y:S03]  /*27d0*/  LDSM.16.M88.4 R72, [R196+0x4000] ;  /* 0x00400000c448783b */ /* 0x000fe60000000200 */
[C---:B---3--:R-:W-:Y:S08]  /*27e0*/  HMMA.16816.F32 R36, R40.reuse, R60, R36 ;  /* 0x0000003c2824723c */ /* 0x048ff00000001824 */
[C---:B-----5:R-:W-:Y:S08]  /*27f0*/  HMMA.16816.F32 R16, R40.reuse, R68, R16 ;  /* 0x000000442810723c */ /* 0x060ff00000001810 */
[C---:B------:R-:W-:Y:S01]  /*2800*/  HMMA.16816.F32 R28, R40.reuse, R70, R28 ;  /* 0x00000046281c723c */ /* 0x040fe2000000181c */
[----:B------:R-:W-:Y:S07]  /*2810*/  LDSM.16.M88.4 R68, [R205+0x4000] ;  /* 0x00400000cd44783b */ /* 0x000fee0000000200 */
[C---:B------:R-:W-:Y:S01]  /*2820*/  HMMA.16816.F32 R52, R40.reuse, R62, R52 ;  /* 0x0000003e2834723c */ /* 0x040fe20000001834 */
[----:B------:R-:W-:Y:S07]  /*2830*/  LDSM.16.M88.4 R60, [R210+0x8000] ;  /* 0x00800000d23c783b */ /* 0x000fee0000000200 */
[C---:B----4-:R-:W-:Y:S08]  /*2840*/  HMMA.16816.F32 R48, R40.reuse, R56, R48 ;  /* 0x000000382830723c */ /* 0x050ff00000001830 */
[----:B------:R-:W-:Y:S01]  /*2850*/  HMMA.16816.F32 R64, R40, R58, R64 ;  /* 0x0000003a2840723c */ /* 0x000fe20000001840 */
[----:B------:R-:W3:Y:S04]  /*2860*/  LDSM.16.M88.4 R56, [R207+0x3800] ;  /* 0x00380000cf38783b */ /* 0x000ee80000000200 */
[----:B------:R-:W-:Y:S03]  /*2870*/  LDSM.16.M88.4 R40, [R203+0xe000] ;  /* 0x00e00000cb28783b */ /* 0x000fe60000000200 */
[C---:B-1----:R-:W-:Y:S07]  /*2880*/  HMMA.16816.F32 R36, R44.reuse, R20, R36 ;  /* 0x000000142c24723c */ /* 0x042fee0000001824 */
[----:B------:R-:W-:Y:S01]  /*2890*/  IMAD.IADD R20, R145, 0x1, -R88 ;  /* 0x0000000191147824 */ /* 0x000fe200078e0a58 */
[----:B--2---:R-:W-:Y:S04]  /*28a0*/  HMMA.16816.F32 R12, R44, R24, R12 ;  /* 0x000000182c0c723c */ /* 0x004fe8000000180c */
[----:B------:R-:W-:-:S04]  /*28b0*/  IABS R20, R20 ;  /* 0x0000001400147213 */ /* 0x000fc80000000000 */
[----:B------:R-:W-:Y:S01]  /*28c0*/  HMMA.16816.F32 R8, R44, R26, R8 ;  /* 0x0000001a2c08723c */ /* 0x000fe20000001808 */
[----:B------:R-:W1:Y:S01]  /*28d0*/  LDSM.16.M88.4 R24, [R206+0x4000] ;  /* 0x00400000ce18783b */ /* 0x000e620000000200 */
[----:B------:R-:W-:-:S06]  /*28e0*/  MOV R89, R20 ;  /* 0x0000001400597202 */ /* 0x000fcc0000000f00 */
[C---:B------:R-:W-:Y:S01]  /*28f0*/  HMMA.16816.F32 R16, R44.reuse, R32, R16 ;  /* 0x000000202c10723c */ /* 0x040fe20000001810 */
[----:B------:R-:W-:Y:S07]  /*2900*/  I2F R89, R89 ;  /* 0x0000005900597306 */ /* 0x000fee0000201400 */
[C---:B------:R-:W-:Y:S01]  /*2910*/  HMMA.16816.F32 R28, R44.reuse, R34, R28 ;  /* 0x000000222c1c723c */ /* 0x040fe2000000181c */
[----:B------:R-:W2:Y:S07]  /*2920*/  LDSM.16.M88.4 R32, [R203+0xe800] ;  /* 0x00e80000cb20783b */ /* 0x000eae0000000200 */
[C---:B------:R-:W-:Y:S01]  /*2930*/  HMMA.16816.F32 R52, R44.reuse, R22, R52 ;  /* 0x000000162c34723c */ /* 0x040fe20000001834 */
[----:B------:R-:W4:Y:S07]  /*2940*/  LDSM.16.M88.4 R20, [R203+0xf000] ;  /* 0x00f00000cb14783b */ /* 0x000f2e0000000200 */
[C---:B---3--:R-:W-:Y:S07]  /*2950*/  HMMA.16816.F32 R48, R44.reuse, R56, R48 ;  /* 0x000000382c30723c */ /* 0x048fee0000001830 */
[----:B------:R-:W-:Y:S01]  /*2960*/  IMAD.IADD R56, R145, 0x1, -R90 ;  /* 0x0000000191387824 */ /* 0x000fe200078e0a5a */
[----:B------:R-:W-:Y:S04]  /*2970*/  HMMA.16816.F32 R64, R44, R58, R64 ;  /* 0x0000003a2c40723c */ /* 0x000fe80000001840 */
[----:B------:R-:W-:-:S03]  /*2980*/  IABS R56, R56 ;  /* 0x0000003800387213 */ /* 0x000fc60000000000 */
[----:B------:R-:W-:Y:S01]  /*2990*/  IMAD.IADD R44, R145, 0x1, -R92 ;  /* 0x00000001912c7824 */ /* 0x000fe200078e0a5c */
[----:B-1----:R-:W-:Y:S01]  /*29a0*/  HMMA.16816.F32 R12, R24, R40, R12 ;  /* 0x00000028180c723c */ /* 0x002fe2000000180c */
[----:B------:R1:W-:Y:S03]  /*29b0*/  I2F R91, R56 ;  /* 0x00000038005b7306 */ /* 0x0003e60000201400 */
[----:B------:R-:W-:-:S03]  /*29c0*/  IABS R44, R44 ;  /* 0x0000002c002c7213 */ /* 0x000fc60000000000 */
[C---:B------:R-:W-:Y:S01]  /*29d0*/  IMAD.IADD R40, R145.reuse, 0x1, -R94 ;  /* 0x0000000191287824 */ /* 0x040fe200078e0a5e */
[C---:B------:R-:W-:Y:S01]  /*29e0*/  HMMA.16816.F32 R8, R24.reuse, R42, R8 ;  /* 0x0000002a1808723c */ /* 0x040fe20000001808 */
[----:B------:R-:W-:Y:S02]  /*29f0*/  IMAD.MOV.U32 R93, RZ, RZ, R44 ;  /* 0x000000ffff5d7224 */ /* 0x000fe400078e002c */
[----:B------:R-:W3:Y:S01]  /*2a00*/  LDSM.16.M88.4 R44, [R203+0xf800] ;  /* 0x00f80000cb2c783b */ /* 0x000ee20000000200 */
[----:B------:R-:W-:Y:S01]  /*2a10*/  IABS R40, R40 ;  /* 0x0000002800287213 */ /* 0x000fe20000000000 */
[C---:B------:R-:W-:Y:S02]  /*2a20*/  IMAD.IADD R41, R145.reuse, 0x1, -R96 ;  /* 0x0000000191297824 */ /* 0x040fe400078e0a60 */
[----:B------:R-:W-:Y:S01]  /*2a30*/  I2F R93, R93 ;  /* 0x0000005d005d7306 */ /* 0x000fe20000201400 */
[C---:B--2---:R-:W-:Y:S01]  /*2a40*/  HMMA.16816.F32 R16, R24.reuse, R32, R16 ;  /* 0x000000201810723c */ /* 0x044fe20000001810 */
[----:B------:R-:W-:Y:S01]  /*2a50*/  IMAD.MOV.U32 R95, RZ, RZ, R40 ;  /* 0x000000ffff5f7224 */ /* 0x000fe200078e0028 */
[----:B------:R-:W-:Y:S01]  /*2a60*/  IABS R40, R41 ;  /* 0x0000002900287213 */ /* 0x000fe20000000000 */
[----:B-1----:R-:W-:Y:S04]  /*2a70*/  LDSM.16.M88.4 R56, [R207+0x4800] ;  /* 0x00480000cf38783b */ /* 0x002fe80000000200 */
[C---:B------:R-:W-:Y:S01]  /*2a80*/  IMAD.IADD R32, R145.reuse, 0x1, -R98 ;  /* 0x0000000191207824 */ /* 0x040fe200078e0a62 */
[C---:B----4-:R-:W-:Y:S01]  /*2a90*/  HMMA.16816.F32 R36, R24.reuse, R20, R36 ;  /* 0x000000141824723c */ /* 0x050fe20000001824 */
[C---:B------:R-:W-:Y:S01]  /*2aa0*/  IMAD.IADD R33, R145.reuse, 0x1, -R100 ;  /* 0x0000000191217824 */ /* 0x040fe200078e0a64 */
[----:B------:R-:W-:Y:S01]  /*2ab0*/  I2F R95, R95 ;  /* 0x0000005f005f7306 */ /* 0x000fe20000201400 */
[----:B------:R-:W-:Y:S01]  /*2ac0*/  IMAD.MOV.U32 R97, RZ, RZ, R40 ;  /* 0x000000ffff617224 */ /* 0x000fe200078e0028 */
[----:B------:R-:W-:Y:S01]  /*2ad0*/  IABS R32, R32 ;  /* 0x0000002000207213 */ /* 0x000fe20000000000 */
[----:B------:R-:W1:Y:S02]  /*2ae0*/  LDSM.16.M88.4 R40, [R196+0x2000] ;  /* 0x00200000c428783b */ /* 0x000e640000000200 */
[C---:B------:R-:W-:Y:S01]  /*2af0*/  IMAD.IADD R20, R145.reuse, 0x1, -R102 ;  /* 0x0000000191147824 */ /* 0x040fe200078e0a66 */
[----:B------:R-:W-:Y:S01]  /*2b00*/  MOV R99, R32 ;  /* 0x0000002000637202 */ /* 0x000fe20000000f00 */
[----:B------:R-:W-:Y:S01]  /*2b10*/  IMAD.IADD R21, R145, 0x1, -R104 ;  /* 0x0000000191157824 */ /* 0x000fe200078e0a68 */
[----:B------:R-:W-:Y:S01]  /*2b20*/  IABS R32, R33 ;  /* 0x0000002100207213 */ /* 0x000fe20000000000 */
[----:B------:R-:W-:Y:S01]  /*2b30*/  HMMA.16816.F32 R28, R24, R34, R28 ;  /* 0x00000022181c723c */ /* 0x000fe2000000181c */
[----:B------:R-:W-:Y:S01]  /*2b40*/  IABS R20, R20 ;  /* 0x0000001400147213 */ /* 0x000fe20000000000 */
[----:B------:R-:W-:Y:S02]  /*2b50*/  I2F R97, R97 ;  /* 0x0000006100617306 */ /* 0x000fe40000201400 */
[----:B------:R-:W-:-:S02]  /*2b60*/  IMAD.MOV.U32 R101, RZ, RZ, R32 ;  /* 0x000000ffff657224 */ /* 0x000fc400078e0020 */
[----:B------:R-:W-:Y:S01]  /*2b70*/  IMAD.MOV.U32 R103, RZ, RZ, R20 ;  /* 0x000000ffff677224 */ /* 0x000fe200078e0014 */
[----:B------:R-:W2:Y:S01]  /*2b80*/  LDSM.16.M88.4 R32, [R196+0x2800] ;  /* 0x00280000c420783b */ /* 0x000ea20000000200 */
[----:B------:R-:W-:Y:S01]  /*2b90*/  IABS R20, R21 ;  /* 0x0000001500147213 */ /* 0x000fe20000000000 */
[C---:B------:R-:W-:Y:S01]  /*2ba0*/  HMMA.16816.F32 R52, R24.reuse, R22, R52 ;  /* 0x000000161834723c */ /* 0x040fe20000001834 */
[----:B------:R-:W-:Y:S03]  /*2bb0*/  I2F R101, R101 ;  /* 0x0000006500657306 */ /* 0x000fe60000201400 */
[----:B------:R-:W-:Y:S02]  /*2bc0*/  IMAD.MOV.U32 R105, RZ, RZ, R20 ;  /* 0x000000ffff697224 */ /* 0x000fe400078e0014 */
[----:B------:R-:W4:Y:S02]  /*2bd0*/  LDSM.16.M88.4 R20, [R196+0x3000] ;  /* 0x00300000c414783b */ /* 0x000f240000000200 */
[C---:B---3--:R-:W-:Y:S01]  /*2be0*/  HMMA.16816.F32 R48, R24.reuse, R44, R48 ;  /* 0x0000002c1830723c */ /* 0x048fe20000001830 */
[----:B------:R-:W-:Y:S06]  /*2bf0*/  I2F R99, R99 ;  /* 0x0000006300637306 */ /* 0x000fec0000201400 */
[C---:B------:R-:W-:Y:S01]  /*2c00*/  IMAD.IADD R44, R145.reuse, 0x1, -R106 ;  /* 0x00000001912c7824 */ /* 0x040fe200078e0a6a */
[----:B------:R-:W-:Y:S01]  /*2c10*/  HMMA.16816.F32 R64, R24, R46, R64 ;  /* 0x0000002e1840723c */ /* 0x000fe20000001840 */
[----:B------:R-:W3:Y:S01]  /*2c20*/  LDSM.16.M88.4 R24, [R209+0x10000] ;  /* 0x01000000d118783b */ /* 0x000ee20000000200 */
[----:B------:R-:W-:Y:S01]  /*2c30*/  IMAD.IADD R45, R145, 0x1, -R108 ;  /* 0x00000001912d7824 */ /* 0x000fe200078e0a6c */
[----:B------:R-:W-:Y:S01]  /*2c40*/  I2F R105, R105 ;  /* 0x0000006900697306 */ /* 0x000fe20000201400 */
[----:B------:R-:W-:-:S04]  /*2c50*/  IABS R44, R44 ;  /* 0x0000002c002c7213 */ /* 0x000fc80000000000 */
[C---:B-1----:R-:W-:Y:S01]  /*2c60*/  HMMA.16816.F32 R12, R68.reuse, R40, R12 ;  /* 0x00000028440c723c */ /* 0x042fe2000000180c */
[----:B------:R-:W-:Y:S01]  /*2c70*/  IMAD.MOV.U32 R107, RZ, RZ, R44 ;  /* 0x000000ffff6b7224 */ /* 0x000fe200078e002c */
[----:B------:R-:W-:Y:S01]  /*2c80*/  IABS R44, R45 ;  /* 0x0000002d002c7213 */ /* 0x000fe20000000000 */
[----:B------:R-:W-:Y:S04]  /*2c90*/  I2F R103, R103 ;  /* 0x0000006700677306 */ /* 0x000fe80000201400 */
[C---:B------:R-:W-:Y:S01]  /*2ca0*/  IADD3 R40, R145.reuse, -R110, RZ ;  /* 0x8000006e91287210 */ /* 0x040fe20007ffe0ff */
[----:B------:R-:W-:Y:S01]  /*2cb0*/  IMAD.IADD R41, R145, 0x1, -R112 ;  /* 0x0000000191297824 */ /* 0x000fe200078e0a70 */
[----:B------:R-:W-:Y:S02]  /*2cc0*/  HMMA.16816.F32 R8, R68, R42, R8 ;  /* 0x0000002a4408723c */ /* 0x000fe40000001808 */
[----:B------:R1:W-:Y:S01]  /*2cd0*/  I2F R109, R44 ;  /* 0x0000002c006d7306 */ /* 0x0003e20000201400 */
[----:B------:R-:W-:-:S05]  /*2ce0*/  IABS R40, R40 ;  /* 0x0000002800287213 */ /* 0x000fca0000000000 */
[C---:B--2---:R-:W-:Y:S01]  /*2cf0*/  HMMA.16816.F32 R16, R68.reuse, R32, R16 ;  /* 0x000000204410723c */ /* 0x044fe20000001810 */
[----:B------:R-:W-:Y:S01]  /*2d00*/  IMAD.MOV.U32 R111, RZ, RZ, R40 ;  /* 0x000000ffff6f7224 */ /* 0x000fe200078e0028 */
[----:B------:R-:W-:Y:S01]  /*2d10*/  IABS R40, R41 ;  /* 0x0000002900287213 */ /* 0x000fe20000000000 */
[----:B------:R-:W-:Y:S04]  /*2d20*/  I2F R107, R107 ;  /* 0x0000006b006b7306 */ /* 0x000fe80000201400 */
[C---:B------:R-:W-:Y:S01]  /*2d30*/  IMAD.IADD R32, R145.reuse, 0x1, -R114 ;  /* 0x0000000191207824 */ /* 0x040fe200078e0a72 */
[----:B----4-:R-:W-:Y:S01]  /*2d40*/  HMMA.16816.F32 R36, R68, R20, R36 ;  /* 0x000000144424723c */ /* 0x010fe20000001824 */
[C---:B------:R-:W-:Y:S01]  /*2d50*/  IMAD.IADD R33, R145.reuse, 0x1, -R116 ;  /* 0x0000000191217824 */ /* 0x040fe200078e0a74 */
[----:B------:R-:W-:Y:S01]  /*2d60*/  IADD3 R145, R145, 0x8, RZ ;  /* 0x0000000891917810 */ /* 0x000fe20007ffe0ff */
[----:B-1----:R-:W1:Y:S01]  /*2d70*/  LDSM.16.M88.4 R44, [R208+0x8000] ;  /* 0x00800000d02c783b */ /* 0x002e620000000200 */
[----:B------:R-:W-:Y:S01]  /*2d80*/  IABS R32, R32 ;  /* 0x0000002000207213 */ /* 0x000fe20000000000 */
[----:B------:R2:W-:Y:S02]  /*2d90*/  I2F R113, R40 ;  /* 0x0000002800717306 */ /* 0x0005e40000201400 */
[C---:B------:R-:W-:Y:S01]  /*2da0*/  IMAD.IADD R20, R145.reuse, 0x1, -R4 ;  /* 0x0000000191147824 */ /* 0x040fe200078e0a04 */
[----:B---3--:R-:W-:Y:S01]  /*2db0*/  HMMA.16816.F32 R12, R60, R24, R12 ;  /* 0x000000183c0c723c */ /* 0x008fe2000000180c */
[----:B------:R-:W-:-:S02]  /*2dc0*/  IMAD.IADD R21, R145, 0x1, -R88 ;  /* 0x0000000191157824 */ /* 0x000fc400078e0a58 */
[----:B------:R-:W-:Y:S01]  /*2dd0*/  IMAD.MOV.U32 R115, RZ, RZ, R32 ;  /* 0x000000ffff737224 */ /* 0x000fe200078e0020 */
[----:B------:R-:W-:Y:S01]  /*2de0*/  IABS R20, R20 ;  /* 0x0000001400147213 */ /* 0x000fe20000000000 */
[C---:B------:R-:W-:Y:S01]  /*2df0*/  IMAD.IADD R129, R145.reuse, 0x1, -R96 ;  /* 0x0000000191817824 */ /* 0x040fe200078e0a60 */
[----:B------:R-:W-:Y:S01]  /*2e00*/  IABS R32, R33 ;  /* 0x0000002100207213 */ /* 0x000fe20000000000 */
[C---:B------:R-:W-:Y:S01]  /*2e10*/  IMAD.IADD R24, R145.reuse, 0x1, -R92 ;  /* 0x0000000191187824 */ /* 0x040fe200078e0a5c */
[C---:B------:R-:W-:Y:S01]  /*2e20*/  HMMA.16816.F32 R48, R68.reuse, R84, R48 ;  /* 0x000000544430723c */ /* 0x040fe20000001830 */
[----:B------:R-:W-:Y:S01]  /*2e30*/  IMAD.MOV.U32 R119, RZ, RZ, R20 ;  /* 0x000000ffff777224 */ /* 0x000fe200078e0014 */
[----:B------:R-:W-:Y:S01]  /*2e40*/  IABS R20, R21 ;  /* 0x0000001500147213 */ /* 0x000fe20000000000 */
[----:B------:R3:W-:Y:S01]  /*2e50*/  I2F R117, R32 ;  /* 0x0000002000757306 */ /* 0x0007e20000201400 */
[----:B------:R-:W-:Y:S01]  /*2e60*/  IADD3 R21, -R90, R145, RZ ;  /* 0x000000915a157210 */ /* 0x000fe20007ffe1ff */
[----:B--2---:R-:W2:Y:S01]  /*2e70*/  LDSM.16.M88.4 R40, [R209+0x10800] ;  /* 0x01080000d128783b */ /* 0x004ea20000000200 */
[----:B------:R-:W-:Y:S01]  /*2e80*/  IABS R24, R24 ;  /* 0x0000001800187213 */ /* 0x000fe20000000000 */
[----:B------:R-:W-:Y:S01]  /*2e90*/  IMAD.MOV.U32 R121, RZ, RZ, R20 ;  /* 0x000000ffff797224 */ /* 0x000fe200078e0014 */
[----:B------:R-:W-:Y:S01]  /*2ea0*/  IABS R20, R21 ;  /* 0x0000001500147213 */ /* 0x000fe20000000000 */
[C---:B------:R-:W-:Y:S01]  /*2eb0*/  HMMA.16816.F32 R28, R68.reuse, R34, R28 ;  /* 0x00000022441c723c */ /* 0x040fe2000000181c */
[C---:B------:R-:W-:Y:S01]  /*2ec0*/  IMAD.IADD R25, R145.reuse, 0x1, -R94 ;  /* 0x0000000191197824 */ /* 0x040fe200078e0a5e */
[----:B------:R-:W-:Y:S01]  /*2ed0*/  IABS R129, R129 ;  /* 0x0000008100817213 */ /* 0x000fe20000000000 */
[----:B------:R-:W-:Y:S01]  /*2ee0*/  IMAD.MOV.U32 R123, RZ, RZ, R24 ;  /* 0x000000ffff7b7224 */ /* 0x000fe200078e0018 */
[----:B------:R-:W-:Y:S01]  /*2ef0*/  I2F R119, R119 ;  /* 0x0000007700777306 */ /* 0x000fe20000201400 */
[----:B------:R-:W-:Y:S01]  /*2f00*/  IMAD.MOV.U32 R85, RZ, RZ, R20 ;  /* 0x000000ffff557224 */ /* 0x000fe200078e0014 */
[----:B------:R-:W-:Y:S01]  /*2f10*/  IABS R24, R25 ;  /* 0x0000001900187213 */ /* 0x000fe20000000000 */
[----:B------:R-:W-:Y:S01]  /*2f20*/  IMAD.IADD R127, R145, 0x1, -R98 ;  /* 0x00000001917f7824 */ /* 0x000fe200078e0a62 */
[----:B------:R-:W-:Y:S01]  /*2f30*/  HMMA.16816.F32 R52, R68, R22, R52 ;  /* 0x000000164434723c */ /* 0x000fe20000001834 */
[----:B------:R-:W-:Y:S03]  /*2f40*/  LDSM.16.M88.4 R20, [R203+0x10000] ;  /* 0x01000000cb14783b */ /* 0x000fe60000000200 */
[----:B------:R4:W-:Y:S01]  /*2f50*/  I2F R125, R24 ;  /* 0x00000018007d7306 */ /* 0x0009e20000201400 */
[----:B---3--:R-:W3:Y:S01]  /*2f60*/  LDSM.16.M88.4 R32, [R206+0x8000] ;  /* 0x00800000ce20783b */ /* 0x008ee20000000200 */
[----:B------:R-:W-:-:S02]  /*2f70*/  IABS R127, R127 ;  /* 0x0000007f007f7213 */ /* 0x000fc40000000000 */
[----:B------:R-:W-:Y:S04]  /*2f80*/  HMMA.16816.F32 R8, R60, R26, R8 ;  /* 0x0000001a3c08723c */ /* 0x000fe80000001808 */
[----:B------:R-:W-:Y:S04]  /*2f90*/  I2F R127, R127 ;  /* 0x0000007f007f7306 */ /* 0x000fe80000201400 */
[----:B-1----:R-:W-:Y:S01]  /*2fa0*/  HMMA.16816.F32 R12, R44, R76, R12 ;  /* 0x0000004c2c0c723c */ /* 0x002fe2000000180c */
[----:B----4-:R-:W1:Y:S03]  /*2fb0*/  LDSM.16.M88.4 R24, [R205+0x8000] ;  /* 0x00800000cd18783b */ /* 0x010e660000000200 */
[----:B------:R-:W-:Y:S04]  /*2fc0*/  I2F R85, R85 ;  /* 0x0000005500557306 */ /* 0x000fe80000201400 */
[C---:B------:R-:W-:Y:S04]  /*2fd0*/  HMMA.16816.F32 R36, R60.reuse, R80, R36 ;  /* 0x000000503c24723c */ /* 0x040fe80000001824 */
[----:B------:R-:W-:Y:S04]  /*2fe0*/  I2F R121, R121 ;  /* 0x0000007900797306 */ /* 0x000fe80000201400 */
[----:B--2---:R-:W-:Y:S04]  /*2ff0*/  HMMA.16816.F32 R16, R60, R40, R16 ;  /* 0x000000283c10723c */ /* 0x004fe80000001810 */
[----:B------:R-:W-:Y:S03]  /*3000*/  I2F R123, R123 ;  /* 0x0000007b007b7306 */ /* 0x000fe60000201400 */
[----:B------:R-:W-:Y:S01]  /*3010*/  IMAD.IADD R40, R145, 0x1, -R100 ;  /* 0x0000000191287824 */ /* 0x000fe200078e0a64 */
[----:B------:R-:W-:Y:S01]  /*3020*/  HMMA.16816.F32 R8, R44, R78, R8 ;  /* 0x0000004e2c08723c */ /* 0x000fe20000001808 */
[----:B------:R-:W-:Y:S01]  /*3030*/  IADD3 R41, -R102, R145, RZ ;  /* 0x0000009166297210 */ /* 0x000fe20007ffe1ff */
[----:B------:R-:W2:Y:S02]  /*3040*/  LDSM.16.M88.4 R76, [R203+0x10800] ;  /* 0x01080000cb4c783b */ /* 0x000ea40000000200 */
[----:B------:R-:W-:Y:S01]  /*3050*/  IABS R40, R40 ;  /* 0x0000002800287213 */ /* 0x000fe20000000000 */
[----:B------:R-:W-:Y:S03]  /*3060*/  I2F R129, R129 ;  /* 0x0000008100817306 */ /* 0x000fe60000201400 */
[----:B---3--:R-:W-:Y:S01]  /*3070*/  HMMA.16816.F32 R12, R32, R20, R12 ;  /* 0x00000014200c723c */ /* 0x008fe2000000180c */
[----:B------:R-:W-:Y:S01]  /*3080*/  IMAD.MOV.U32 R131, RZ, RZ, R40 ;  /* 0x000000ffff837224 */ /* 0x000fe200078e0028 */
[----:B------:R-:W-:-:S03]  /*3090*/  IABS R40, R41 ;  /* 0x0000002900287213 */ /* 0x000fc60000000000 */
[----:B------:R-:W-:Y:S02]  /*30a0*/  I2F R111, R111 ;  /* 0x0000006f006f7306 */ /* 0x000fe40000201400 */
[C---:B------:R-:W-:Y:S01]  /*30b0*/  IMAD.IADD R20, R145.reuse, 0x1, -R104 ;  /* 0x0000000191147824 */ /* 0x040fe200078e0a68 */
[----:B------:R-:W-:Y:S01]  /*30c0*/  HMMA.16816.F32 R28, R60, R42, R28 ;  /* 0x0000002a3c1c723c */ /* 0x000fe2000000181c */
[----:B------:R-:W-:-:S03]  /*30d0*/  IMAD.IADD R21, R145, 0x1, -R106 ;  /* 0x0000000191157824 */ /* 0x000fc600078e0a6a */
[----:B------:R-:W-:Y:S01]  /*30e0*/  IABS R20, R20 ;  /* 0x0000001400147213 */ /* 0x000fe20000000000 */
[----:B------:R3:W-:Y:S03]  /*30f0*/  I2F R133, R40 ;  /* 0x0000002800857306 */ /* 0x0007e60000201400 */
[----:B------:R-:W-:Y:S01]  /*3100*/  HMMA.16816.F32 R16, R44, R56, R16 ;  /* 0x000000382c10723c */ /* 0x000fe20000001810 */
[----:B------:R-:W-:Y:S01]  /*3110*/  IMAD.MOV.U32 R137, RZ, RZ, R20 ;  /* 0x000000ffff897224 */ /* 0x000fe200078e0014 */
[----:B------:R-:W-:Y:S01]  /*3120*/  IABS R20, R21 ;  /* 0x0000001500147213 */ /* 0x000fe20000000000 */
[C---:B------:R-:W-:Y:S02]  /*3130*/  IMAD.IADD R21, R145.reuse, 0x1, -R108 ;  /* 0x0000000191157824 */ /* 0x040fe400078e0a6c */
[----:B------:R-:W-:Y:S02]  /*3140*/  I2F R131, R131 ;  /* 0x0000008300837306 */ /* 0x000fe40000201400 */
[----:B------:R-:W-:Y:S01]  /*3150*/  IMAD.MOV.U32 R139, RZ, RZ, R20 ;  /* 0x000000ffff8b7224 */ /* 0x000fe200078e0014 */
[----:B------:R-:W-:Y:S01]  /*3160*/  IABS R20, R21 ;  /* 0x0000001500147213 */ /* 0x000fe20000000000 */
[C---:B------:R-:W-:Y:S01]  /*3170*/  IMAD.IADD R21, R145.reuse, 0x1, -R110 ;  /* 0x0000000191157824 */ /* 0x040fe200078e0a6e */
[----:B------:R-:W-:Y:S01]  /*3180*/  HMMA.16816.F32 R8, R32, R22, R8 ;  /* 0x000000162008723c */ /* 0x000fe20000001808 */
[C---:B------:R-:W-:Y:S01]  /*3190*/  IMAD.IADD R56, R145.reuse, 0x1, -R114 ;  /* 0x0000000191387824 */ /* 0x040fe200078e0a72 */
[----:B------:R-:W-:Y:S01]  /*31a0*/  MOV R141, R20 ;  /* 0x00000014008d7202 */ /* 0x000fe20000000f00 */
[----:B---3--:R-:W3:Y:S01]  /*31b0*/  LDSM.16.M88.4 R40, [R207+0x5000] ;  /* 0x00500000cf28783b */ /* 0x008ee20000000200 */
[----:B------:R-:W-:Y:S01]  /*31c0*/  IABS R20, R21 ;  /* 0x0000001500147213 */ /* 0x000fe20000000000 */
[----:B------:R-:W-:Y:S01]  /*31d0*/  IMAD.IADD R21, R145, 0x1, -R112 ;  /* 0x0000000191157824 */ /* 0x000fe200078e0a70 */
[----:B------:R-:W-:Y:S01]  /*31e0*/  IABS R56, R56 ;  /* 0x0000003800387213 */ /* 0x000fe20000000000 */
[----:B------:R-:W-:Y:S01]  /*31f0*/  I2F R137, R137 ;  /* 0x0000008900897306 */ /* 0x000fe20000201400 */
[----:B-1----:R-:W-:Y:S01]  /*3200*/  HMMA.16816.F32 R12, R24, R72, R12 ;  /* 0x00000048180c723c */ /* 0x002fe2000000180c */
[----:B------:R-:W-:Y:S01]  /*3210*/  IMAD.MOV.U32 R143, RZ, RZ, R20 ;  /* 0x000000ffff8f7224 */ /* 0x000fe200078e0014 */
[----:B------:R-:W-:-:S05]  /*3220*/  IABS R20, R21 ;  /* 0x0000001500147213 */ /* 0x000fca0000000000 */
[----:B------:R-:W-:Y:S01]  /*3230*/  IMAD.IADD R72, R145, 0x1, -R116 ;  /* 0x0000000191487824 */ /* 0x000fe200078e0a74 */
[----:B------:R-:W-:Y:S01]  /*3240*/  HMMA.16816.F32 R28, R44, R58, R28 ;  /* 0x0000003a2c1c723c */ /* 0x000fe2000000181c */
[----:B------:R-:W-:Y:S01]  /*3250*/  IMAD.MOV.U32 R145, RZ, RZ, R56 ;  /* 0x000000ffff917224 */ /* 0x000fe200078e0038 */
[----:B------:R-:W-:Y:S01]  /*3260*/  I2F R115, R115 ;  /* 0x0000007300737306 */ /* 0x000fe20000201400 */
[----:B------:R-:W1:Y:S01]  /*3270*/  LDSM.16.M88.4 R56, [R209+0x11800] ;  /* 0x01180000d138783b */ /* 0x000e620000000200 */
[----:B------:R-:W-:Y:S01]  /*3280*/  IMAD.MOV.U32 R81, RZ, RZ, R20 ;  /* 0x000000ffff517224 */ /* 0x000fe200078e0014 */
[----:B------:R-:W-:Y:S02]  /*3290*/  IABS R72, R72 ;  /* 0x0000004800487213 */ /* 0x000fe40000000000 */
[----:B------:R-:W4:Y:S01]  /*32a0*/  LDSM.16.M88.4 R20, [R196+0x4800] ;  /* 0x00480000c414783b */ /* 0x000f220000000200 */
[----:B------:R-:W-:Y:S02]  /*32b0*/  HMMA.16816.F32 R64, R68, R86, R64 ;  /* 0x000000564440723c */ /* 0x000fe40000001840 */
[----:B------:R5:W-:Y:S06]  /*32c0*/  I2F R147, R72 ;  /* 0x0000004800937306 */ /* 0x000bec0000201400 */
[----:B--2---:R-:W-:Y:S01]  /*32d0*/  HMMA.16816.F32 R16, R32, R76, R16 ;  /* 0x0000004c2010723c */ /* 0x004fe20000001810 */
[----:B------:R-:W-:Y:S01]  /*32e0*/  FMUL.FTZ R80, R12, c[0x0][0x2ec] ;  /* 0x0000bb000c507a20 */ /* 0x000fe20000410000 */
[----:B------:R-:W-:Y:S06]  /*32f0*/  I2F R139, R139 ;  /* 0x0000008b008b7306 */ /* 0x000fec0000201400 */
[----:B------:R-:W-:Y:S01]  /*3300*/  HMMA.16816.F32 R8, R24, R74, R8 ;  /* 0x0000004a1808723c */ /* 0x000fe20000001808 */
[----:B-----5:R-:W2:Y:S01]  /*3310*/  LDSM.16.M88.4 R72, [R203+0x11000] ;  /* 0x01100000cb48783b */ /* 0x020ea20000000200 */
[----:B------:R-:W5:Y:S06]  /*3320*/  MUFU.TANH R80, R80 ;  /* 0x0000005000507308 */ /* 0x000f6c0000002400 */
[----:B------:R-:W-:Y:S02]  /*3330*/  HMMA.16816.F32 R52, R60, R82, R52 ;  /* 0x000000523c34723c */ /* 0x000fe40000001834 */
[----:B------:R-:W-:Y:S05]  /*3340*/  I2F R141, R141 ;  /* 0x0000008d008d7306 */ /* 0x000fea0000201400 */
[----:B------:R-:W-:Y:S01]  /*3350*/  FMUL.FTZ R82, R13, c[0x0][0x2ec] ;  /* 0x0000bb000d527a20 */ /* 0x000fe20000410000 */
[----:B---3--:R-:W-:Y:S01]  /*3360*/  HMMA.16816.F32 R36, R44, R40, R36 ;  /* 0x000000282c24723c */ /* 0x008fe20000001824 */
[----:B-----5:R-:W-:Y:S01]  /*3370*/  FFMA.FTZ R7, R7, -R0, R80 ;  /* 0x8000000007077223 */ /* 0x020fe20000010050 */
[----:B------:R-:W-:Y:S05]  /*3380*/  I2F R143, R143 ;  /* 0x0000008f008f7306 */ /* 0x000fea0000201400 */
[----:B------:R-:W-:Y:S01]  /*3390*/  FMUL.FTZ R40, R14, c[0x0][0x2ec] ;  /* 0x0000bb000e287a20 */ /* 0x000fe20000410000 */
[----:B-1----:R-:W-:Y:S01]  /*33a0*/  HMMA.16816.F32 R48, R60, R56, R48 ;  /* 0x000000383c30723c */ /* 0x002fe20000001830 */
[----:B------:R-:W-:-:S02]  /*33b0*/  FMUL.FTZ R41, R15, c[0x0][0x2ec] ;  /* 0x0000bb000f297a20 */ /* 0x000fc40000410000 */
[----:B------:R-:W1:Y:S01]  /*33c0*/  LDSM.16.M88.4 R12, [R207+0x5800] ;  /* 0x00580000cf0c783b */ /* 0x000e620000000200 */
[----:B------:R-:W-:Y:S01]  /*33d0*/  FMUL.FTZ R8, R8, c[0x0][0x2ec] ;  /* 0x0000bb0008087a20 */ /* 0x000fe20000410000 */
[----:B------:R-:W3:Y:S03]  /*33e0*/  MUFU.TANH R82, R82 ;  /* 0x0000005200527308 */ /* 0x000ee60000002400 */
[----:B------:R-:W-:Y:S05]  /*33f0*/  HMMA.16816.F32 R64, R60, R58, R64 ;  /* 0x0000003a3c40723c */ /* 0x000fea0000001840 */
[----:B------:R-:W5:Y:S03]  /*3400*/  MUFU.TANH R40, R40 ;  /* 0x0000002800287308 */ /* 0x000f660000002400 */
[----:B----4-:R-:W-:Y:S05]  /*3410*/  HMMA.16816.F32 R16, R24, R20, R16 ;  /* 0x000000141810723c */ /* 0x010fea0000001810 */
[----:B------:R4:W-:Y:S01]  /*3420*/  MUFU.TANH R20, R8 ;  /* 0x0000000800147308 */ /* 0x0009e20000002400 */
[----:B---3--:R-:W-:-:S02]  /*3430*/  FFMA.FTZ R82, R89, -R0, R82 ;  /* 0x8000000059527223 */ /* 0x008fc40000010052 */
[----:B------:R-:W-:Y:S01]  /*3440*/  HMMA.16816.F32 R28, R32, R78, R28 ;  /* 0x0000004e201c723c */ /* 0x000fe2000000181c */
[----:B------:R-:W-:Y:S01]  /*3450*/  FMUL.FTZ R21, R9, c[0x0][0x2ec] ;  /* 0x0000bb0009157a20 */ /* 0x000fe20000410000 */
[----:B------:R-:W3:Y:S03]  /*3460*/  LDSM.16.M88.4 R76, [R196+0x5000] ;  /* 0x00500000c44c783b */ /* 0x000ee60000000200 */
[----:B------:R-:W-:Y:S01]  /*3470*/  MUFU.TANH R41, R41 ;  /* 0x0000002900297308 */ /* 0x000fe20000002400 */
[----:B-----5:R-:W-:Y:S02]  /*3480*/  FFMA.FTZ R40, R119, -R0, R40 ;  /* 0x8000000077287223 */ /* 0x020fe40000010028 */
[----:B------:R-:W-:Y:S05]  /*3490*/  HMMA.16816.F32 R52, R44, R42, R52 ;  /* 0x0000002a2c34723c */ /* 0x000fea0000001834 */
[----:B------:R-:W5:Y:S02]  /*34a0*/  MUFU.TANH R21, R21 ;  /* 0x0000001500157308 */ /* 0x000f640000002400 */
[----:B------:R-:W-:Y:S01]  /*34b0*/  FMUL.FTZ R42, R10, c[0x0][0x2ec] ;  /* 0x0000bb000a2a7a20 */ /* 0x000fe20000410000 */
[----:B--2---:R-:W-:Y:S01]  /*34c0*/  HMMA.16816.F32 R36, R32, R72, R36 ;  /* 0x000000482024723c */ /* 0x004fe20000001824 */
[----:B------:R-:W-:-:S02]  /*34d0*/  FMUL.FTZ R43, R11, c[0x0][0x2ec] ;  /* 0x0000bb000b2b7a20 */ /* 0x000fc40000410000 */
[----:B----4-:R-:W2:Y:S01]  /*34e0*/  LDSM.16.M88.4 R8, [R203+0x11800] ;  /* 0x01180000cb08783b */ /* 0x010ea20000000200 */
[----:B------:R-:W-:Y:S01]  /*34f0*/  FMUL.FTZ R16, R16, c[0x0][0x2ec] ;  /* 0x0000bb0010107a20 */ /* 0x000fe20000410000 */
[----:B------:R-:W-:Y:S01]  /*3500*/  MUFU.TANH R42, R42 ;  /* 0x0000002a002a7308 */ /* 0x000fe20000002400 */
[----:B------:R-:W-:Y:S02]  /*3510*/  FMUL.FTZ R17, R17, c[0x0][0x2ec] ;  /* 0x0000bb0011117a20 */ /* 0x000fe40000410000 */
[----:B-1----:R-:W-:Y:S01]  /*3520*/  HMMA.16816.F32 R48, R44, R12, R48 ;  /* 0x0000000c2c30723c */ /* 0x002fe20000001830 */
[----:B------:R-:W-:-:S04]  /*3530*/  FMUL.FTZ R56, R19, c[0x0][0x2ec] ;  /* 0x0000bb0013387a20 */ /* 0x000fc80000410000 */
[----:B------:R-:W-:Y:S01]  /*3540*/  MUFU.TANH R43, R43 ;  /* 0x0000002b002b7308 */ /* 0x000fe20000002400 */
[----:B-----5:R-:W-:Y:S02]  /*3550*/  FFMA.FTZ R93, R93, -R0, R21 ;  /* 0x800000005d5d7223 */ /* 0x020fe40000010015 */
[----:B------:R-:W-:Y:S01]  /*3560*/  HMMA.16816.F32 R64, R44, R14, R64 ;  /* 0x0000000e2c40723c */ /* 0x000fe20000001840 */
[----:B------:R-:W-:-:S04]  /*3570*/  FMUL.FTZ R12, R18, c[0x0][0x2ec] ;  /* 0x0000bb00120c7a20 */ /* 0x000fc80000410000 */
[----:B------:R-:W1:Y:S03]  /*3580*/  MUFU.TANH R56, R56 ;  /* 0x0000003800387308 */ /* 0x000e660000002400 */
[----:B------:R-:W-:Y:S05]  /*3590*/  HMMA.16816.F32 R28, R24, R22, R28 ;  /* 0x00000016181c723c */ /* 0x000fea000000181c */
[----:B------:R-:W-:Y:S03]  /*35a0*/  MUFU.TANH R22, R16 ;  /* 0x0000001000167308 */ /* 0x000fe60000002400 */
[----:B------:R-:W-:Y:S05]  /*35b0*/  HMMA.16816.F32 R52, R32, R74, R52 ;  /* 0x0000004a2034723c */ /* 0x000fea0000001834 */
[----:B------:R4:W-:Y:S01]  /*35c0*/  MUFU.TANH R23, R17 ;  /* 0x0000001100177308 */ /* 0x0009e20000002400 */
[----:B-1----:R-:W-:-:S02]  /*35d0*/  FFMA.FTZ R15, R129, -R0, R56 ;  /* 0x80000000810f7223 */ /* 0x002fc40000010038 */
[----:B---3--:R-:W-:Y:S03]  /*35e0*/  HMMA.16816.F32 R36, R24, R76, R36 ;  /* 0x0000004c1824723c */ /* 0x008fe60000001824 */
[----:B------:R-:W-:Y:S02]  /*35f0*/  FSEL R15, R15, -INF , !P3 ;  /* 0xff8000000f0f7808 */ /* 0x000fe40005800000 */
[----:B------:R-:W1:Y:S03]  /*3600*/  MUFU.TANH R12, R12 ;  /* 0x0000000c000c7308 */ /* 0x000e660000002400 */
[----:B--2---:R-:W-:Y:S01]  /*3610*/  HMMA.16816.F32 R48, R32, R8, R48 ;  /* 0x000000082030723c */ /* 0x004fe20000001830 */
[----:B------:R-:W-:Y:S02]  /*3620*/  FMUL.FTZ R57, R28, c[0x0][0x2ec] ;  /* 0x0000bb001c397a20 */ /* 0x000fe40000410000 */
[----:B------:R-:W-:Y:S01]  /*3630*/  FMUL.FTZ R28, R29, c[0x0][0x2ec] ;  /* 0x0000bb001d1c7a20 */ /* 0x000fe20000410000 */
[----:B----4-:R-:W2:Y:S01]  /*3640*/  LDSM.16.M88.4 R16, [R196+0x5800] ;  /* 0x00580000c410783b */ /* 0x010ea20000000200 */
[----:B------:R-:W-:-:S02]  /*3650*/  FMUL.FTZ R29, R30, c[0x0][0x2ec] ;  /* 0x0000bb001e1d7a20 */ /* 0x000fc40000410000 */
[----:B------:R-:W3:Y:S01]  /*3660*/  MUFU.TANH R57, R57 ;  /* 0x0000003900397308 */ /* 0x000ee20000002400 */
[----:B------:R-:W-:Y:S01]  /*3670*/  HMMA.16816.F32 R64, R32, R10, R64 ;  /* 0x0000000a2040723c */ /* 0x000fe20000001840 */
[----:B------:R-:W-:Y:S01]  /*3680*/  FMUL.FTZ R8, R31, c[0x0][0x2ec] ;  /* 0x0000bb001f087a20 */ /* 0x000fe20000410000 */
[----:B------:R-:W-:-:S04]  /*3690*/  DEPBAR.LE SB0, 0x0 ;  /* 0x000080000000791a */ /* 0x000fc80000000000 */
[----:B-1----:R-:W-:Y:S01]  /*36a0*/  FFMA.FTZ R12, R125, -R0, R12 ;  /* 0x800000007d0c7223 */ /* 0x002fe2000001000c */
[----:B------:R-:W1:Y:S01]  /*36b0*/  MUFU.TANH R29, R29 ;  /* 0x0000001d001d7308 */ /* 0x000e620000002400 */
[----:B------:R-:W-:Y:S01]  /*36c0*/  HMMA.16816.F32 R52, R24, R78, R52 ;  /* 0x0000004e1834723c */ /* 0x000fe20000001834 */
[----:B------:R-:W-:Y:S02]  /*36d0*/  FMUL.FTZ R30, R37, c[0x0][0x2ec] ;  /* 0x0000bb00251e7a20 */ /* 0x000fe40000410000 */
[----:B------:R-:W-:Y:S01]  /*36e0*/  FMUL.FTZ R14, R39, c[0x0][0x2ec] ;  /* 0x0000bb00270e7a20 */ /* 0x000fe20000410000 */
[----:B------:R-:W-:Y:S01]  /*36f0*/  FSEL R13, R12, -INF , !P4 ;  /* 0xff8000000c0d7808 */ /* 0x000fe20006000000 */
[----:B------:R-:W-:Y:S02]  /*3700*/  FMUL.FTZ R9, R36, c[0x0][0x2ec] ;  /* 0x0000bb0024097a20 */ /* 0x000fe40000410000 */
[----:B------:R-:W4:Y:S01]  /*3710*/  MUFU.TANH R28, R28 ;  /* 0x0000001c001c7308 */ /* 0x000f220000002400 */
[----:B------:R-:W-:-:S02]  /*3720*/  FMUL.FTZ R31, R38, c[0x0][0x2ec] ;  /* 0x0000bb00261f7a20 */ /* 0x000fc40000410000 */
[-C--:B------:R-:W-:Y:S02]  /*3730*/  FFMA.FTZ R12, R97, -R0.reuse, R23 ;  /* 0x80000000610c7223 */ /* 0x080fe40000010017 */
[-C--:B------:R-:W-:Y:S01]  /*3740*/  FFMA.FTZ R10, R95, -R0.reuse, R22 ;  /* 0x800000005f0a7223 */ /* 0x080fe20000010016 */
[----:B------:R-:W-:Y:S01]  /*3750*/  FSEL R22, R93, -INF , !P6 ;  /* 0xff8000005d167808 */ /* 0x000fe20007000000 */
[-C--:B---3--:R-:W-:Y:S01]  /*3760*/  FFMA.FTZ R4, R99, -R0.reuse, R57 ;  /* 0x8000000063047223 */ /* 0x088fe20000010039 */
[----:B------:R-:W3:Y:S01]  /*3770*/  MUFU.TANH R30, R30 ;  /* 0x0000001e001e7308 */ /* 0x000ee20000002400 */
[----:B-1----:R-:W-:Y:S01]  /*3780*/  FFMA.FTZ R11, R127, -R0, R29 ;  /* 0x800000007f0b7223 */ /* 0x002fe2000001001d */
[----:B------:R-:W-:Y:S02]  /*3790*/  FSEL R10, R10, -INF , !P4 ;  /* 0xff8000000a0a7808 */ /* 0x000fe40006000000 */
[----:B------:R-:W-:Y:S02]  /*37a0*/  FSEL R12, R12, -INF , !P3 ;  /* 0xff8000000c0c7808 */ /* 0x000fe40005800000 */
[----:B------:R-:W-:-:S02]  /*37b0*/  FSEL R4, R4, -INF , !P2 ;  /* 0xff80000004047808 */ /* 0x000fc40005000000 */
[----:B------:R-:W1:Y:S01]  /*37c0*/  MUFU.TANH R14, R14 ;  /* 0x0000000e000e7308 */ /* 0x000e620000002400 */
[----:B------:R-:W-:Y:S01]  /*37d0*/  FMUL.FTZ R32, R54, c[0x0][0x2ec] ;  /* 0x0000bb0036207a20 */ /* 0x000fe20000410000 */
[----:B------:R-:W-:Y:S01]  /*37e0*/  FSEL R11, R11, -INF , !P2 ;  /* 0xff8000000b0b7808 */ /* 0x000fe20005000000 */
[----:B------:R-:W-:Y:S01]  /*37f0*/  FMUL.FTZ R33, R55, c[0x0][0x2ec] ;  /* 0x0000bb0037217a20 */ /* 0x000fe20000410000 */
[-C--:B------:R-:W-:Y:S01]  /*3800*/  ISETP.GE.AND P4, PT, R108, R135.reuse, PT ;  /* 0x000000876c00720c */ /* 0x080fe20003f86270 */
[-C--:B----4-:R-:W-:Y:S01]  /*3810*/  FFMA.FTZ R101, R101, -R0.reuse, R28 ;  /* 0x8000000065657223 */ /* 0x090fe2000001001c */
[----:B--2---:R-:W-:Y:S01]  /*3820*/  HMMA.16816.F32 R48, R24, R16, R48 ;  /* 0x000000101830723c */ /* 0x004fe20000001830 */
[-C--:B------:R-:W-:Y:S01]  /*3830*/  ISETP.GE.AND P3, PT, R110, R135.reuse, PT ;  /* 0x000000876e00720c */ /* 0x080fe20003f66270 */
[----:B------:R-:W2:Y:S01]  /*3840*/  MUFU.TANH R8, R8 ;  /* 0x0000000800087308 */ /* 0x000ea20000002400 */
[----:B---3--:R-:W-:Y:S01]  /*3850*/  FFMA.FTZ R30, R105, -R0, R30 ;  /* 0x80000000691e7223 */ /* 0x008fe2000001001e */
[----:B------:R-:W-:-:S03]  /*3860*/  ISETP.GE.AND P2, PT, R112, R135, PT ;  /* 0x000000877000720c */ /* 0x000fc60003f46270 */
[----:B------:R-:W-:Y:S01]  /*3870*/  FMUL.FTZ R16, R52, c[0x0][0x2ec] ;  /* 0x0000bb0034107a20 */ /* 0x000fe20000410000 */
[----:B------:R-:W-:Y:S01]  /*3880*/  HMMA.16816.F32 R64, R24, R18, R64 ;  /* 0x000000121840723c */ /* 0x000fe20000001840 */
[----:B------:R-:W-:Y:S01]  /*3890*/  FMUL.FTZ R17, R53, c[0x0][0x2ec] ;  /* 0x0000bb0035117a20 */ /* 0x000fe20000410000 */
[----:B------:R-:W3:Y:S01]  /*38a0*/  MUFU.TANH R9, R9 ;  /* 0x0000000900097308 */ /* 0x000ee20000002400 */
[----:B-1----:R-:W-:-:S04]  /*38b0*/  FFMA.FTZ R14, R137, -R0, R14 ;  /* 0x80000000890e7223 */ /* 0x002fc8000001000e */
[----:B------:R-:W-:Y:S01]  /*38c0*/  FSEL R24, R7, -INF , !P1 ;  /* 0xff80000007187808 */ /* 0x000fe20004800000 */
[-C--:B------:R-:W-:Y:S01]  /*38d0*/  FFMA.FTZ R26, R91, -R0.reuse, R20 ;  /* 0x800000005b1a7223 */ /* 0x080fe20000010014 */
[----:B------:R-:W-:Y:S01]  /*38e0*/  FSEL R25, R40, -INF , !P1 ;  /* 0xff80000028197808 */ /* 0x000fe20004800000 */
[----:B------:R-:W1:Y:S01]  /*38f0*/  MUFU.TANH R31, R31 ;  /* 0x0000001f001f7308 */ /* 0x000e620000002400 */
[-C--:B------:R-:W-:Y:S01]  /*3900*/  FFMA.FTZ R7, R85, -R0.reuse, R42 ;  /* 0x8000000055077223 */ /* 0x080fe2000001002a */
[----:B------:R-:W-:Y:S01]  /*3910*/  FSEL R20, R82, -INF , !P0 ;  /* 0xff80000052147808 */ /* 0x000fe20004000000 */
[-C--:B------:R-:W-:Y:S01]  /*3920*/  FFMA.FTZ R18, R121, -R0.reuse, R41 ;  /* 0x8000000079127223 */ /* 0x080fe20000010029 */
[----:B------:R-:W-:Y:S01]  /*3930*/  FSEL R26, R26, -INF , !P5 ;  /* 0xff8000001a1a7808 */ /* 0x000fe20006800000 */
[-C--:B------:R-:W-:Y:S01]  /*3940*/  FFMA.FTZ R19, R123, -R0.reuse, R43 ;  /* 0x800000007b137223 */ /* 0x080fe2000001002b */
[----:B------:R-:W-:Y:S01]  /*3950*/  FSEL R7, R7, -INF , !P5 ;  /* 0xff80000007077808 */ /* 0x000fe20006800000 */
[----:B------:R-:W-:Y:S01]  /*3960*/  FMUL.FTZ R34, R48, c[0x0][0x2ec] ;  /* 0x0000bb0030227a20 */ /* 0x000fe20000410000 */
[----:B------:R-:W-:Y:S01]  /*3970*/  I2F R81, R81 ;  /* 0x0000005100517306 */ /* 0x000fe20000201400 */
[----:B------:R-:W-:Y:S01]  /*3980*/  FMUL.FTZ R35, R50, c[0x0][0x2ec] ;  /* 0x0000bb0032237a20 */ /* 0x000fe20000410000 */
[-C--:B------:R-:W-:Y:S01]  /*3990*/  ISETP.GE.AND P5, PT, R104, R135.reuse, PT ;  /* 0x000000876800720c */ /* 0x080fe20003fa6270 */
[----:B------:R-:W-:Y:S01]  /*39a0*/  FMUL.FTZ R49, R49, c[0x0][0x2ec] ;  /* 0x0000bb0031317a20 */ /* 0x000fe20000410000 */
[----:B------:R-:W-:Y:S01]  /*39b0*/  FSEL R18, R18, -INF , !P0 ;  /* 0xff80000012127808 */ /* 0x000fe20004000000 */
[----:B------:R-:W-:Y:S01]  /*39c0*/  FMUL.FTZ R51, R51, c[0x0][0x2ec] ;  /* 0x0000bb0033337a20 */ /* 0x000fe20000410000 */
[----:B------:R-:W-:Y:S01]  /*39d0*/  FSEL R162, R30, -INF , !P5 ;  /* 0xff8000001ea27808 */ /* 0x000fe20006800000 */
[----:B------:R-:W-:Y:S01]  /*39e0*/  FMUL.FTZ R36, R64, c[0x0][0x2ec] ;  /* 0x0000bb0040247a20 */ /* 0x000fe20000410000 */
[----:B------:R-:W-:Y:S01]  /*39f0*/  I2F R145, R145 ;  /* 0x0000009100917306 */ /* 0x000fe20000201400 */
[----:B------:R-:W-:Y:S01]  /*3a00*/  FMUL.FTZ R23, R65, c[0x0][0x2ec] ;  /* 0x0000bb0041177a20 */ /* 0x000fe20000410000 */
[----:B------:R-:W-:Y:S01]  /*3a10*/  FSEL R175, R14, -INF , !P5 ;  /* 0xff8000000eaf7808 */ /* 0x000fe20006800000 */
[----:B------:R-:W-:Y:S01]  /*3a20*/  FMUL.FTZ R29, R67, c[0x0][0x2ec] ;  /* 0x0000bb00431d7a20 */ /* 0x000fe20000410000 */
[----:B------:R-:W-:Y:S01]  /*3a30*/  ISETP.GE.AND P5, PT, R135, 0x41, PT ;  /* 0x000000418700780c */ /* 0x000fe20003fa6270 */
[----:B------:R-:W-:Y:S01]  /*3a40*/  FMUL.FTZ R66, R66, c[0x0][0x2ec] ;  /* 0x0000bb0042427a20 */ /* 0x000fe20000410000 */
[-C--:B------:R-:W-:Y:S01]  /*3a50*/  ISETP.GE.AND P1, PT, R100, R135.reuse, PT ;  /* 0x000000876400720c */ /* 0x080fe20003f26270 */
[-C--:B--2---:R-:W-:Y:S01]  /*3a60*/  FFMA.FTZ R131, R131, -R0.reuse, R8 ;  /* 0x8000000083837223 */ /* 0x084fe20000010008 */
[----:B------:R-:W2:Y:S01]  /*3a70*/  MUFU.TANH R16, R16 ;  /* 0x0000001000107308 */ /* 0x000ea20000002400 */
[-C--:B---3--:R-:W-:Y:S01]  /*3a80*/  FFMA.FTZ R103, R103, -R0.reuse, R9 ;  /* 0x8000000067677223 */ /* 0x088fe20000010009 */
[----:B------:R-:W-:Y:S01]  /*3a90*/  ISETP.GE.AND P0, PT, R102, R135, PT ;  /* 0x000000876600720c */ /* 0x000fe20003f06270 */
[----:B-1----:R-:W-:Y:S01]  /*3aa0*/  FFMA.FTZ R31, R133, -R0, R31 ;  /* 0x80000000851f7223 */ /* 0x002fe2000001001f */
[----:B------:R-:W-:-:S02]  /*3ab0*/  FSEL R19, R19, -INF , !P6 ;  /* 0xff80000013137808 */ /* 0x000fc40007000000 */
[----:B------:R-:W-:Y:S02]  /*3ac0*/  FSEL R8, R101, -INF , !P1 ;  /* 0xff80000065087808 */ /* 0x000fe40004800000 */
[----:B------:R-:W1:Y:S01]  /*3ad0*/  MUFU.TANH R17, R17 ;  /* 0x0000001100117308 */ /* 0x000e620000002400 */
[----:B------:R-:W-:Y:S02]  /*3ae0*/  FSEL R9, R131, -INF , !P1 ;  /* 0xff80000083097808 */ /* 0x000fe40004800000 */
[----:B------:R-:W-:Y:S02]  /*3af0*/  FSEL R168, R103, -INF , !P0 ;  /* 0xff80000067a87808 */ /* 0x000fe40004000000 */
[----:B------:R-:W-:Y:S02]  /*3b00*/  FSEL R165, R31, -INF , !P0 ;  /* 0xff8000001fa57808 */ /* 0x000fe40004000000 */
[-C--:B------:R-:W-:Y:S01]  /*3b10*/  ISETP.GE.AND P6, PT, R106, R135.reuse, PT ;  /* 0x000000876a00720c */ /* 0x080fe20003fc6270 */
[----:B------:R-:W3:Y:S01]  /*3b20*/  MUFU.TANH R32, R32 ;  /* 0x0000002000207308 */ /* 0x000ee20000002400 */
[----:B--2---:R-:W-:Y:S01]  /*3b30*/  FFMA.FTZ R16, R107, -R0, R16 ;  /* 0x800000006b107223 */ /* 0x004fe20000010010 */
[----:B------:R-:W-:-:S02]  /*3b40*/  ISETP.GE.AND P1, PT, R114, R135, PT ;  /* 0x000000877200720c */ /* 0x000fc40003f26270 */
[----:B------:R-:W-:Y:S02]  /*3b50*/  ISETP.GE.AND P0, PT, R116, R135, PT ;  /* 0x000000877400720c */ /* 0x000fe40003f06270 */
[----:B------:R-:W-:Y:S02]  /*3b60*/  FSEL R160, R16, -INF , !P6 ;  /* 0xff80000010a07808 */ /* 0x000fe40007000000 */
[----:B------:R-:W2:Y:S01]  /*3b70*/  MUFU.TANH R33, R33 ;  /* 0x0000002100217308 */ /* 0x000ea20000002400 */
[----:B-1----:R-:W-:-:S05]  /*3b80*/  FFMA.FTZ R17, R109, -R0, R17 ;  /* 0x800000006d117223 */ /* 0x002fca0000010011 */
[----:B------:R-:W-:Y:S02]  /*3b90*/  FSEL R166, R17, -INF , !P4 ;  /* 0xff80000011a67808 */ /* 0x000fe40006000000 */
[----:B------:R-:W1:Y:S01]  /*3ba0*/  MUFU.TANH R34, R34 ;  /* 0x0000002200227308 */ /* 0x000e620000002400 */
[----:B---3--:R-:W-:-:S05]  /*3bb0*/  FFMA.FTZ R32, R139, -R0, R32 ;  /* 0x800000008b207223 */ /* 0x008fca0000010020 */
[----:B------:R-:W-:Y:S02]  /*3bc0*/  FSEL R173, R32, -INF , !P6 ;  /* 0xff80000020ad7808 */ /* 0x000fe40007000000 */
[----:B------:R-:W3:Y:S01]  /*3bd0*/  MUFU.TANH R27, R49 ;  /* 0x00000031001b7308 */ /* 0x000ee20000002400 */
[----:B--2---:R-:W-:-:S05]  /*3be0*/  FFMA.FTZ R33, R141, -R0, R33 ;  /* 0x800000008d217223 */ /* 0x004fca0000010021 */
        /* <DEDUP_REMOVED lines=18> */
[----:B------:R-:W-:Y:S01]  /*3d10*/  FSEL R140, R23, -INF , !P0 ;  /* 0xff800000178c7808 */ /* 0x000fe20004000000 */
[----:B-1----:R-:W-:-:S05]  /*3d20*/  FFMA.FTZ R28, R145, -R0, R28 ;  /* 0x80000000911c7223 */ /* 0x002fca000001001c */
[----:B------:R-:W-:Y:S01]  /*3d30*/  FSEL R141, R28, -INF , !P1 ;  /* 0xff8000001c8d7808 */ /* 0x000fe20004800000 */
[----:B---3--:R-:W-:-:S05]  /*3d40*/  FFMA.FTZ R29, R147, -R0, R29 ;  /* 0x80000000931d7223 */ /* 0x008fca000001001d */
        /* <DEDUP_REMOVED lines=58> */
.L_x_212:
[----:B------:R-:W-:Y:S05]  /*40f0*/  BSYNC B0 ;  /* 0x0000000000007941 */ /* 0x000fea0003800000 */
.L_x_211:
[----:B------:R-:W0:Y:S02]  /*4100*/  LDGDEPBAR ;  /* 0x00000000000079af */ /* 0x000e240000000000 */
.L_x_210:
        /* <DEDUP_REMOVED lines=31> */
[----:B------:R-:W3:Y:S03]  /*4300*/  SHFL.BFLY PT, R6, R21, 0x2, 0x1f ;  /* 0x0c401f0015067f89 */ /* 0x000ee600000e0000 */
[-C--:B------:R-:W-:Y:S01]  /*4310*/  LEA R201, R3, R204.reuse, 0x1 ;  /* 0x000000cc03c97211 */ /* 0x080fe200078e08ff */
[----:B--2---:R-:W2:Y:S01]  /*4320*/  SHFL.BFLY PT, R17, R14, 0x2, 0x1f ;  /* 0x0c401f000e117f89 */ /* 0x004ea200000e0000 */
[----:B------:R-:W-:-:S03]  /*4330*/  LEA R202, R5, R204, 0x1 ;  /* 0x000000cc05ca7211 */ /* 0x000fc600078e08ff */
[----:B------:R-:W-:Y:S01]  /*4340*/  LDSM.16.MT88.4 R40, [R204+0x14000] ;  /* 0x01400000cc28783b */ /* 0x000fe20000004200 */
[----:B------:R-:W-:-:S03]  /*4350*/  LEA R200, R3, R202, 0x1 ;  /* 0x000000ca03c87211 */ /* 0x000fc600078e08ff */
[----:B------:R-:W-:Y:S04]  /*4360*/  LDSM.16.MT88.4 R56, [R201+0x14000] ;  /* 0x01400000c938783b */ /* 0x000fe80000004200 */
[----:B------:R-:W-:Y:S04]  /*4370*/  LDSM.16.MT88.4 R124, [R204+0x12000] ;  /* 0x01200000cc7c783b */ /* 0x000fe80000004200 */
[----:B------:R-:W-:Y:S01]  /*4380*/  LDSM.16.MT88.4 R116, [R202+0x12000] ;  /* 0x01200000ca74783b */ /* 0x000fe20000004200 */
[----:B---3--:R-:W-:-:S03]  /*4390*/  FMNMX.FTZ R6, R21, R6, !PT ;  /* 0x0000000615067209 */ /* 0x008fc60007810000 */
[----:B------:R-:W-:Y:S01]  /*43a0*/  LDSM.16.MT88.4 R108, [R201+0x12000] ;  /* 0x01200000c96c783b */ /* 0x000fe20000004200 */
[----:B--2---:R-:W-:-:S03]  /*43b0*/  FMNMX.FTZ R17, R14, R17, !PT ;  /* 0x000000110e117209 */ /* 0x004fc60007810000 */
[----:B------:R-:W2:Y:S04]  /*43c0*/  SHFL.BFLY PT, R133, R6, 0x1, 0x1f ;  /* 0x0c201f0006857f89 */ /* 0x000ea800000e0000 */
[----:B------:R-:W3:Y:S04]  /*43d0*/  SHFL.BFLY PT, R132, R17, 0x1, 0x1f ;  /* 0x0c201f0011847f89 */ /* 0x000ee800000e0000 */
[----:B------:R-:W4:Y:S04]  /*43e0*/  LDSM.16.MT88.4 R100, [R200+0x12000] ;  /* 0x01200000c864783b */ /* 0x000f280000004200 */
[----:B------:R-:W5:Y:S04]  /*43f0*/  LDSM.16.MT88.4 R48, [R202+0x14000] ;  /* 0x01400000ca30783b */ /* 0x000f680000004200 */
[----:B------:R-:W1:Y:S04]  /*4400*/  LDSM.16.MT88.4 R64, [R200+0x14000] ;  /* 0x01400000c840783b */ /* 0x000e680000004200 */
[----:B------:R-:W1:Y:S01]  /*4410*/  LDSM.16.MT88.4 R72, [R204+0x16000] ;  /* 0x01600000cc48783b */ /* 0x000e620000004200 */
[----:B--2---:R-:W-:-:S03]  /*4420*/  FMNMX.FTZ R133, R6, R133, !PT ;  /* 0x0000008506857209 */ /* 0x004fc60007810000 */
[----:B------:R-:W2:Y:S01]  /*4430*/  LDSM.16.MT88.4 R80, [R202+0x16000] ;  /* 0x01600000ca50783b */ /* 0x000ea20000004200 */
[----:B---3--:R-:W-:Y:S01]  /*4440*/  FMNMX.FTZ R132, R17, R132, !PT ;  /* 0x0000008411847209 */ /* 0x008fe20007810000 */
[C---:B------:R-:W-:Y:S01]  /*4450*/  FMUL.FTZ R171, R133.reuse, c[0x0][0x23c] ;  /* 0x00008f0085ab7a20 */ /* 0x040fe20000410000 */
[----:B------:R-:W-:Y:S01]  /*4460*/  FSETP.NEU.FTZ.AND P0, PT, R133, -INF , PT ;  /* 0xff8000008500780b */ /* 0x000fe20003f1d000 */
[----:B------:R-:W3:Y:S02]  /*4470*/  LDSM.16.MT88.4 R88, [R201+0x16000] ;  /* 0x01600000c958783b */ /* 0x000ee40000004200 */
[C---:B------:R-:W-:Y:S01]  /*4480*/  FMUL.FTZ R164, R132.reuse, c[0x0][0x23c] ;  /* 0x00008f0084a47a20 */ /* 0x040fe20000410000 */
[----:B------:R-:W-:Y:S01]  /*4490*/  FSEL R171, R171, RZ, P0 ;  /* 0x000000ffabab7208 */ /* 0x000fe20000000000 */
[----:B------:R-:W-:Y:S01]  /*44a0*/  LDSM.16.MT88.4 R136, [R202+0x12800] ;  /* 0x01280000ca88783b */ /* 0x000fe20000004200 */
[----:B------:R-:W-:-:S03]  /*44b0*/  FSETP.NEU.FTZ.AND P0, PT, R132, -INF , PT ;  /* 0xff8000008400780b */ /* 0x000fc60003f1d000 */
[--C-:B------:R-:W-:Y:S01]  /*44c0*/  FFMA.FTZ R155, R24, c[0x0][0x23c], -R171.reuse ;  /* 0x00008f00189b7a23 */ /* 0x100fe200000108ab */
[----:B------:R-:W-:Y:S01]  /*44d0*/  FSEL R164, R164, RZ, P0 ;  /* 0x000000ffa4a47208 */ /* 0x000fe20000000000 */
[--C-:B------:R-:W-:Y:S01]  /*44e0*/  FFMA.FTZ R154, R20, c[0x0][0x23c], -R171.reuse ;  /* 0x00008f00149a7a23 */ /* 0x100fe200000108ab */
[----:B-1----:R-:W-:Y:S01]  /*44f0*/  LDSM.16.MT88.4 R32, [R201+0x12800] ;  /* 0x01280000c920783b */ /* 0x002fe20000004200 */
        /* <DEDUP_REMOVED lines=41> */
[--C-:B------:R-:W-:Y:S02]  /*4790*/  FFMA.FTZ R167, R167, c[0x0][0x23c], -R164.reuse ;  /* 0x00008f00a7a77a23 */ /* 0x100fe400000108a4 */
[--C-:B------:R-:W-:Y:S02]  /*47a0*/  FFMA.FTZ R174, R143, c[0x0][0x23c], -R164.reuse ;  /* 0x00008f008fae7a23 */ /* 0x100fe400000108a4 */
[----:B------:R-:W-:Y:S01]  /*47b0*/  FFMA.FTZ R175, R141, c[0x0][0x23c], -R164 ;  /* 0x00008f008daf7a23 */ /* 0x000fe200000108a4 */
        /* <DEDUP_REMOVED lines=30> */
[C---:B-----5:R-:W-:Y:S02]  /*49a0*/  HMMA.16816.F32 R44, R96.reuse, R48, RZ ;  /* 0x00000030602c723c */ /* 0x060fe400000018ff */
[----:B------:R-:W-:Y:S06]  /*49b0*/  MUFU.EX2 R160, R160 ;  /* 0x000000a000a07308 */ /* 0x000fec0000000800 */
[C---:B------:R-:W-:Y:S02]  /*49c0*/  HMMA.16816.F32 R60, R96.reuse, R64, RZ ;  /* 0x00000040603c723c */ /* 0x040fe400000018ff */
[----:B------:R-:W-:Y:S06]  /*49d0*/  MUFU.EX2 R161, R161 ;  /* 0x000000a100a17308 */ /* 0x000fec0000000800 */
[C---:B------:R-:W-:Y:S02]  /*49e0*/  HMMA.16816.F32 R68, R96.reuse, R72, RZ ;  /* 0x000000486044723c */ /* 0x040fe400000018ff */
[----:B------:R-:W-:Y:S06]  /*49f0*/  MUFU.EX2 R165, R165 ;  /* 0x000000a500a57308 */ /* 0x000fec0000000800 */
[C---:B--2---:R-:W-:Y:S02]  /*4a00*/  HMMA.16816.F32 R76, R96.reuse, R80, RZ ;  /* 0x00000050604c723c */ /* 0x044fe400000018ff */
[----:B------:R-:W2:Y:S06]  /*4a10*/  MUFU.EX2 R166, R166 ;  /* 0x000000a600a67308 */ /* 0x000eac0000000800 */
        /* <DEDUP_REMOVED lines=76> */
[----:B-----5:R-:W-:Y:S01]  /*4ee0*/  F2FP.PACK_AB R7, R169, R168 ;  /* 0x000000a8a907723e */ /* 0x020fe200000000ff */
        /* <DEDUP_REMOVED lines=82> */
[----:B------:R-:W-:Y:S01]  /*5410*/  IMAD.MOV.U32 R137, RZ, RZ, R132 ;  /* 0x000000ffff897224 */ /* 0x000fe200078e0084 */
[----:B------:R-:W-:Y:S01]  /*5420*/  LOP3.LUT R3, R134, 0x3, RZ, 0xc0, !PT ;  /* 0x0000000386037812 */ /* 0x000fe200078ec0ff */
[----:B------:R-:W-:Y:S01]  /*5430*/  IMAD.MOV.U32 R230, RZ, RZ, c[0x0][0x1a0] ;  /* 0x00006800ffe67624 */ /* 0x000fe200078e00ff */
[----:B------:R-:W-:Y:S01]  /*5440*/  SHF.R.S32.HI R231, RZ, 0x1f, R2 ;  /* 0x0000001fffe77819 */ /* 0x000fe20000011402 */
[----:B------:R-:W-:Y:S01]  /*5450*/  IMAD.MOV.U32 R229, RZ, RZ, c[0x0][0x1a4] ;  /* 0x00006900ffe57624 */ /* 0x000fe200078e00ff */
[----:B------:R-:W-:Y:S01]  /*5460*/  ISETP.GE.AND P4, PT, R226, c[0x0][0x220], PT ;  /* 0x00008800e2007a0c */ /* 0x000fe20003f86270 */
[----:B------:R-:W-:Y:S01]  /*5470*/  IMAD R228, R3, -0x2, R144 ;  /* 0xfffffffe03e47824 */ /* 0x000fe200078e0290 */
[----:B------:R-:W-:Y:S01]  /*5480*/  LEA.HI R231, R231, R2, RZ, 0x6 ;  /* 0x00000002e7e77211 */ /* 0x000fe200078f30ff */
[----:B------:R-:W-:Y:S01]  /*5490*/  IMAD.MOV.U32 R2, RZ, RZ, R133 ;  /* 0x000000ffff027224 */ /* 0x000fe200078e0085 */
[----:B------:R-:W-:-:S02]  /*54a0*/  ISETP.GE.AND P3, PT, R217, c[0x0][0x220], PT ;  /* 0x00008800d9007a0c */ /* 0x000fc40003f66270 */
[----:B------:R-:W-:Y:S02]  /*54b0*/  IADD3 R228, R135, R228, -R218 ;  /* 0x000000e487e47210 */ /* 0x000fe40007ffe8da */
[----:B------:R-:W-:Y:S02]  /*54c0*/  LEA.HI.SX32 R231, R231, 0xfffffffe, 0x1a ;  /* 0xfffffffee7e77811 */ /* 0x000fe400078fd2ff */
[----:B------:R-:W-:Y:S01]  /*54d0*/  ISETP.GE.AND P2, PT, R216, c[0x0][0x220], PT ;  /* 0x00008800d8007a0c */ /* 0x000fe20003f46270 */
[----:B------:R-:W-:Y:S05]  /*54e0*/  BRA `(.L_x_214) ;  /* 0x0000036000007947 */ /* 0x000fea0003800000 */
.L_x_216:
        /* <DEDUP_REMOVED lines=54> */
.L_x_214:
        /* <DEDUP_REMOVED lines=27> */
[C---:B------:R-:W-:Y:S02]  /*5a00*/  @!P2 LEA R138, P0, R132.reuse, c[0x0][0x170], 0x1 ;  /* 0x00005c00848aaa11 */ /* 0x040fe400078008ff */
        /* <DEDUP_REMOVED lines=48> */
[C---:B---3--:R-:W-:Y:S03]  /*5d10*/  HMMA.16816.F32 R28, R140.reuse, R156, RZ ;  /* 0x0000009c8c1c723c */ /* 0x048fe600000018ff */
[----:B------:R-:W-:Y:S05]  /*5d20*/  LDSM.16.M88.4 R132, [R196+0x800] ;  /* 0x00080000c484783b */ /* 0x000fea0000000200 */
        /* <DEDUP_REMOVED lines=15> */
[----:B------:R-:W-:Y:S01]  /*5e20*/  LDSM.16.M88.4 R176, [R208+0x4000] ;  /* 0x00400000d0b0783b */ /* 0x000fe20000000200 */
[C---:B--2---:R-:W-:Y:S08]  /*5e30*/  HMMA.16816.F32 R4, R180.reuse, R184, R4 ;  /* 0x000000b8b404723c */ /* 0x044ff00000001804 */
[C---:B------:R-:W-:Y:S08]  /*5e40*/  HMMA.16816.F32 R8, R180.reuse, R186, R8 ;  /* 0x000000bab408723c */ /* 0x040ff00000001808 */
        /* <DEDUP_REMOVED lines=9> */
[----:B------:R-:W2:Y:S01]  /*5ee0*/  LDSM.16.M88.4 R180, [R195] ;  /* 0x00000000c3b4783b */ /* 0x000ea20000000200 */
[C---:B------:R-:W-:Y:S08]  /*5ef0*/  HMMA.16816.F32 R4, R152.reuse, R156, R4 ;  /* 0x0000009c9804723c */ /* 0x040ff00000001804 */
[C---:B------:R-:W-:Y:S01]  /*5f00*/  HMMA.16816.F32 R8, R152.reuse, R158, R8 ;  /* 0x0000009e9808723c */ /* 0x040fe20000001808 */
[----:B------:R-:W-:Y:S07]  /*5f10*/  LDSM.16.M88.4 R156, [R192] ;  /* 0x00000000c09c783b */ /* 0x000fee0000000200 */
[C---:B------:R-:W-:Y:S08]  /*5f20*/  HMMA.16816.F32 R12, R152.reuse, R132, R12 ;  /* 0x00000084980c723c */ /* 0x040ff0000000180c */
[C---:B------:R-:W-:Y:S01]  /*5f30*/  HMMA.16816.F32 R16, R152.reuse, R134, R16 ;  /* 0x000000869810723c */ /* 0x040fe20000001810 */
[----:B------:R-:W2:Y:S07]  /*5f40*/  LDSM.16.M88.4 R132, [R194] ;  /* 0x00000000c284783b */ /* 0x000eae0000000200 */
[C---:B-1----:R-:W-:Y:S08]  /*5f50*/  HMMA.16816.F32 R20, R152.reuse, R160, R20 ;  /* 0x000000a09814723c */ /* 0x042ff00000001814 */
        /* <DEDUP_REMOVED lines=22> */
[C---:B------:R-:W-:Y:S08]  /*60c0*/  HMMA.16816.F32 R12, R176.reuse, R132, R12 ;  /* 0x00000084b00c723c */ /* 0x040ff0000000180c */
[C---:B------:R-:W-:Y:S01]  /*60d0*/  HMMA.16816.F32 R16, R176.reuse, R134, R16 ;  /* 0x00000086b010723c */ /* 0x040fe20000001810 */
[----:B------:R-:W2:Y:S07]  /*60e0*/  LDSM.16.M88.4 R132, [R196+0x2800] ;  /* 0x00280000c484783b */ /* 0x000eae0000000200 */
[C---:B-1----:R-:W-:Y:S08]  /*60f0*/  HMMA.16816.F32 R20, R176.reuse, R152, R20 ;  /* 0x00000098b014723c */ /* 0x042ff00000001814 */
        /* <DEDUP_REMOVED lines=24> */
[----:B------:R-:W2:Y:S07]  /*6280*/  LDSM.16.M88.4 R132, [R190] ;  /* 0x00000000be84783b */ /* 0x000eae0000000200 */
[C---:B-1----:R-:W-:Y:S08]  /*6290*/  HMMA.16816.F32 R20, R168.reuse, R152, R20 ;  /* 0x00000098a814723c */ /* 0x042ff00000001814 */
        /* <DEDUP_REMOVED lines=21> */
[C---:B------:R-:W-:Y:S08]  /*63f0*/  HMMA.16816.F32 R12, R160.reuse, R132, R12 ;  /* 0x00000084a00c723c */ /* 0x040ff0000000180c */
[C---:B------:R-:W-:Y:S01]  /*6400*/  HMMA.16816.F32 R16, R160.reuse, R134, R16 ;  /* 0x00000086a010723c */ /* 0x040fe20000001810 */
[----:B------:R-:W2:Y:S07]  /*6410*/  LDSM.16.M88.4 R132, [R196+0x4800] ;  /* 0x00480000c484783b */ /* 0x000eae0000000200 */
[C---:B-1----:R-:W-:Y:S08]  /*6420*/  HMMA.16816.F32 R20, R160.reuse, R152, R20 ;  /* 0x00000098a014723c */ /* 0x042ff00000001814 */
        /* <DEDUP_REMOVED lines=9> */
[C---:B------:R-:W-:Y:S08]  /*64c0*/  HMMA.16816.F32 R24, R168.reuse, R146, R24 ;  /* 0x00000092a818723c */ /* 0x040ff00000001818 */
[C---:B------:R-:W-:Y:S08]  /*64d0*/  HMMA.16816.F32 R28, R168.reuse, R148, R28 ;  /* 0x00000094a81c723c */ /* 0x040ff0000000181c */
[----:B------:R-:W-:Y:S08]  /*64e0*/  HMMA.16816.F32 R32, R168, R150, R32 ;  /* 0x00000096a820723c */ /* 0x000ff00000001820 */
[C---:B------:R-:W-:Y:S08]  /*64f0*/  HMMA.16816.F32 R4, R176.reuse, R180, R4 ;  /* 0x000000b4b004723c */ /* 0x040ff00000001804 */
[C---:B------:R-:W-:Y:S08]  /*6500*/  HMMA.16816.F32 R8, R176.reuse, R182, R8 ;  /* 0x000000b6b008723c */ /* 0x040ff00000001808 */
[C---:B------:R-:W-:Y:S08]  /*6510*/  HMMA.16816.F32 R12, R176.reuse, R132, R12 ;  /* 0x00000084b00c723c */ /* 0x040ff0000000180c */
[C---:B------:R-:W-:Y:S01]  /*6520*/  HMMA.16816.F32 R16, R176.reuse, R134, R16 ;  /* 0x00000086b010723c */ /* 0x040fe20000001810 */
[----:B------:R-:W2:Y:S01]  /*6530*/  LDSM.16.M88.4 R132, [R196+0x5800] ;  /* 0x00580000c484783b */ /* 0x000ea20000000200 */
[----:B------:R-:W-:Y:S04]  /*6540*/  DEPBAR.LE SB0, 0x0 ;  /* 0x000080000000791a */ /* 0x000fe80000000000 */
[----:B------:R-:W-:Y:S02]  /*6550*/  FMUL.FTZ R3, R4, c[0x0][0x2ec] ;  /* 0x0000bb0004037a20 */ /* 0x000fe40000410000 */
[C---:B-1----:R-:W-:Y:S04]  /*6560*/  HMMA.16816.F32 R20, R176.reuse, R140, R20 ;  /* 0x0000008cb014723c */ /* 0x042fe80000001814 */
[----:B------:R-:W1:Y:S01]  /*6570*/  MUFU.TANH R3, R3 ;  /* 0x0000000300037308 */ /* 0x000e620000002400 */
[----:B------:R-:W-:Y:S01]  /*6580*/  BAR.SYNC.DEFER_BLOCKING 0x0 ;  /* 0x0000000000007b1d */ /* 0x000fe20000010000 */
[----:B-----5:R-:W-:Y:S02]  /*6590*/  FMUL.FTZ R235, R5, c[0x0][0x2ec] ;  /* 0x0000bb0005eb7a20 */ /* 0x020fe40000410000 */
[C---:B------:R-:W-:Y:S04]  /*65a0*/  HMMA.16816.F32 R24, R176.reuse, R142, R24 ;  /* 0x0000008eb018723c */ /* 0x040fe80000001818 */
[----:B------:R-:W-:Y:S02]  /*65b0*/  FMUL.FTZ R139, R14, c[0x0][0x2ec] ;  /* 0x0000bb000e8b7a20 */ /* 0x000fe40000410000 */
[----:B------:R-:W3:Y:S01]  /*65c0*/  MUFU.TANH R235, R235 ;  /* 0x000000eb00eb7308 */ /* 0x000ee20000002400 */
[----:B------:R-:W-:Y:S02]  /*65d0*/  FMUL.FTZ R237, R6, c[0x0][0x2ec] ;  /* 0x0000bb0006ed7a20 */ /* 0x000fe40000410000 */
[----:B------:R-:W-:Y:S03]  /*65e0*/  FMUL.FTZ R238, R18, c[0x0][0x2ec] ;  /* 0x0000bb0012ee7a20 */ /* 0x000fe60000410000 */
[----:B------:R-:W-:Y:S02]  /*65f0*/  FMUL.FTZ R239, R7, c[0x0][0x2ec] ;  /* 0x0000bb0007ef7a20 */ /* 0x000fe40000410000 */
[----:B----4-:R-:W-:Y:S02]  /*6600*/  FMUL.FTZ R241, R8, c[0x0][0x2ec] ;  /* 0x0000bb0008f17a20 */ /* 0x010fe40000410000 */
[----:B------:R4:W1:Y:S01]  /*6610*/  MUFU.TANH R141, R238 ;  /* 0x000000ee008d7308 */ /* 0x0008620000002400 */
[----:B------:R-:W-:Y:S02]  /*6620*/  FMUL.FTZ R236, R20, c[0x0][0x2ec] ;  /* 0x0000bb0014ec7a20 */ /* 0x000fe40000410000 */
[----:B------:R-:W-:Y:S02]  /*6630*/  FMUL.FTZ R240, R23, c[0x0][0x2ec] ;  /* 0x0000bb0017f07a20 */ /* 0x000fe40000410000 */
[----:B------:R-:W-:Y:S02]  /*6640*/  FMUL.FTZ R243, R9, c[0x0][0x2ec] ;  /* 0x0000bb0009f37a20 */ /* 0x000fe40000410000 */
[----:B------:R-:W-:Y:S01]  /*6650*/  FMUL.FTZ R245, R10, c[0x0][0x2ec] ;  /* 0x0000bb000af57a20 */ /* 0x000fe20000410000 */
[C---:B--2---:R-:W-:Y:S02]  /*6660*/  HMMA.16816.F32 R28, R176.reuse, R132, R28 ;  /* 0x00000084b01c723c */ /* 0x044fe4000000181c */
[----:B------:R2:W1:Y:S01]  /*6670*/  MUFU.TANH R161, R139 ;  /* 0x0000008b00a17308 */ /* 0x0004620000002400 */
[----:B------:R-:W-:Y:S02]  /*6680*/  FMUL.FTZ R247, R11, c[0x0][0x2ec] ;  /* 0x0000bb000bf77a20 */ /* 0x000fe40000410000 */
[----:B------:R-:W-:Y:S02]  /*6690*/  FMUL.FTZ R251, R12, c[0x0][0x2ec] ;  /* 0x0000bb000cfb7a20 */ /* 0x000fe40000410000 */
[----:B------:R-:W-:Y:S01]  /*66a0*/  FMUL.FTZ R133, R27, c[0x0][0x2ec] ;  /* 0x0000bb001b857a20 */ /* 0x000fe20000410000 */
[----:B------:R-:W-:Y:S04]  /*66b0*/  HMMA.16816.F32 R32, R176, R134, R32 ;  /* 0x00000086b020723c */ /* 0x000fe80000001820 */
[----:B------:R5:W1:Y:S01]  /*66c0*/  MUFU.TANH R158, R236 ;  /* 0x000000ec009e7308 */ /* 0x000a620000002400 */
[----:B------:R-:W-:Y:S02]  /*66d0*/  FMUL.FTZ R249, R13, c[0x0][0x2ec] ;  /* 0x0000bb000df97a20 */ /* 0x000fe40000410000 */
[----:B------:R-:W-:Y:S02]  /*66e0*/  FMUL.FTZ R234, R15, c[0x0][0x2ec] ;  /* 0x0000bb000fea7a20 */ /* 0x000fe40000410000 */
[----:B----4-:R-:W-:Y:S03]  /*66f0*/  FMUL.FTZ R238, R25, c[0x0][0x2ec] ;  /* 0x0000bb0019ee7a20 */ /* 0x010fe60000410000 */
[----:B------:R-:W-:Y:S02]  /*6700*/  FMUL.FTZ R138, R16, c[0x0][0x2ec] ;  /* 0x0000bb00108a7a20 */ /* 0x000fe40000410000 */
[----:B------:R4:W1:Y:S01]  /*6710*/  MUFU.TANH R157, R240 ;  /* 0x000000f0009d7308 */ /* 0x0008620000002400 */
[----:B------:R-:W-:Y:S02]  /*6720*/  FMUL.FTZ R136, R17, c[0x0][0x2ec] ;  /* 0x0000bb0011887a20 */ /* 0x000fe40000410000 */
[----:B------:R-:W-:Y:S02]  /*6730*/  FMUL.FTZ R134, R29, c[0x0][0x2ec] ;  /* 0x0000bb001d867a20 */ /* 0x000fe40000410000 */
[----:B------:R-:W-:Y:S02]  /*6740*/  FMUL.FTZ R132, R28, c[0x0][0x2ec] ;  /* 0x0000bb001c847a20 */ /* 0x000fe40000410000 */
[----:B--2---:R-:W-:Y:S02]  /*6750*/  FMUL.FTZ R139, R19, c[0x0][0x2ec] ;  /* 0x0000bb00138b7a20 */ /* 0x004fe40000410000 */
[----:B------:R-:W-:Y:S01]  /*6760*/  FMUL.FTZ R244, R21, c[0x0][0x2ec] ;  /* 0x0000bb0015f47a20 */ /* 0x000fe20000410000 */
[----:B------:R2:W1:Y:S01]  /*6770*/  MUFU.TANH R149, R134 ;  /* 0x0000008600957308 */ /* 0x0004620000002400 */
[----:B------:R-:W-:Y:S02]  /*6780*/  FMUL.FTZ R135, R34, c[0x0][0x2ec] ;  /* 0x0000bb0022877a20 */ /* 0x000fe40000410000 */
[----:B------:R-:W-:Y:S02]  /*6790*/  FMUL.FTZ R242, R22, c[0x0][0x2ec] ;  /* 0x0000bb0016f27a20 */ /* 0x000fe40000410000 */
[----:B------:R-:W-:Y:S02]  /*67a0*/  FMUL.FTZ R246, R24, c[0x0][0x2ec] ;  /* 0x0000bb0018f67a20 */ /* 0x000fe40000410000 */
[----:B-----5:R-:W-:Y:S03]  /*67b0*/  FMUL.FTZ R236, R26, c[0x0][0x2ec] ;  /* 0x0000bb001aec7a20 */ /* 0x020fe60000410000 */
[----:B------:R5:W1:Y:S01]  /*67c0*/  MUFU.TANH R152, R238 ;  /* 0x000000ee00987308 */ /* 0x000a620000002400 */
[----:B----4-:R-:W-:Y:S09]  /*67d0*/  FMUL.FTZ R240, R30, c[0x0][0x2ec] ;  /* 0x0000bb001ef07a20 */ /* 0x010ff20000410000 */
[----:B------:R4:W1:Y:S01]  /*67e0*/  MUFU.TANH R153, R133 ;  /* 0x0000008500997308 */ /* 0x0008620000002400 */
[----:B--2---:R-:W-:Y:S09]  /*67f0*/  FMUL.FTZ R134, R35, c[0x0][0x2ec] ;  /* 0x0000bb0023867a20 */ /* 0x004ff20000410000 */
[----:B------:R2:W1:Y:S01]  /*6800*/  MUFU.TANH R150, R132 ;  /* 0x0000008400967308 */ /* 0x0004620000002400 */
[----:B-----5:R-:W-:Y:S09]  /*6810*/  FMUL.FTZ R238, R31, c[0x0][0x2ec] ;  /* 0x0000bb001fee7a20 */ /* 0x020ff20000410000 */
[----:B------:R-:W1:Y:S01]  /*6820*/  MUFU.TANH R237, R237 ;  /* 0x000000ed00ed7308 */ /* 0x000e620000002400 */
[----:B----4-:R-:W-:Y:S09]  /*6830*/  FMUL.FTZ R133, R32, c[0x0][0x2ec] ;  /* 0x0000bb0020857a20 */ /* 0x010ff20000410000 */
[----:B------:R-:W4:Y:S01]  /*6840*/  MUFU.TANH R239, R239 ;  /* 0x000000ef00ef7308 */ /* 0x000f220000002400 */
[----:B--2---:R-:W-:Y:S09]  /*6850*/  FMUL.FTZ R132, R33, c[0x0][0x2ec] ;  /* 0x0000bb0021847a20 */ /* 0x004ff20000410000 */
[----:B------:R-:W2:Y:S10]  /*6860*/  MUFU.TANH R241, R241 ;  /* 0x000000f100f17308 */ /* 0x000eb40000002400 */
        /* <DEDUP_REMOVED lines=9> */
[----:B------:R1:W1:Y:S10]  /*6900*/  MUFU.TANH R156, R244 ;  /* 0x000000f4009c7308 */ /* 0x0002740000002400 */
[----:B------:R1:W1:Y:S10]  /*6910*/  MUFU.TANH R159, R242 ;  /* 0x000000f2009f7308 */ /* 0x0002740000002400 */
[----:B------:R1:W1:Y:S10]  /*6920*/  MUFU.TANH R154, R246 ;  /* 0x000000f6009a7308 */ /* 0x0002740000002400 */
[----:B------:R1:W1:Y:S10]  /*6930*/  MUFU.TANH R155, R236 ;  /* 0x000000ec009b7308 */ /* 0x0002740000002400 */
[----:B------:R1:W1:Y:S10]  /*6940*/  MUFU.TANH R147, R240 ;  /* 0x000000f000937308 */ /* 0x0002740000002400 */
[----:B------:R1:W1:Y:S10]  /*6950*/  MUFU.TANH R145, R238 ;  /* 0x000000ee00917308 */ /* 0x0002740000002400 */
[----:B------:R1:W1:Y:S10]  /*6960*/  MUFU.TANH R148, R133 ;  /* 0x0000008500947308 */ /* 0x0002740000002400 */
[----:B------:R1:W1:Y:S10]  /*6970*/  MUFU.TANH R146, R132 ;  /* 0x0000008400927308 */ /* 0x0002740000002400 */
[----:B------:R-:W1:Y:S10]  /*6980*/  MUFU.TANH R135, R135 ;  /* 0x0000008700877308 */ /* 0x000e740000002400 */
[----:B------:R-:W1:Y:S02]  /*6990*/  MUFU.TANH R134, R134 ;  /* 0x0000008600867308 */ /* 0x000e640000002400 */
[----:B-1234-:R-:W-:-:S05]  /*69a0*/  @P5 BRA `(.L_x_216) ;  /* 0xffffeb4000005947 */ /* 0x01efca000383ffff */
.L_x_215:
[C---:B------:R-:W-:Y:S01]  /*69b0*/  IMAD R22, R231.reuse, -0x40, R228 ;  /* 0xffffffc0e7167824 */ /* 0x040fe200078e02e4 */
[----:B------:R-:W-:Y:S01]  /*69c0*/  LDSM.16.MT88.4 R28, [R201+0x12000] ;  /* 0x01200000c91c783b */ /* 0x000fe20000004200 */
[----:B------:R-:W-:Y:S03]  /*69d0*/  IADD3 R231, R231, -0x1, RZ ;  /* 0xffffffffe7e77810 */ /* 0x000fe60007ffe0ff */
[C---:B------:R-:W-:Y:S02]  /*69e0*/  IADD3 R20, R22.reuse, 0x8, RZ ;  /* 0x0000000816147810 */ /* 0x040fe40007ffe0ff */
[----:B------:R-:W-:Y:S02]  /*69f0*/  IADD3 R18, R22, 0x7, RZ ;  /* 0x0000000716127810 */ /* 0x000fe40007ffe0ff */
[----:B------:R-:W-:Y:S01]  /*6a00*/  ISETP.GE.AND P0, PT, R20, RZ, PT ;  /* 0x000000ff1400720c */ /* 0x000fe20003f06270 */
[----:B------:R-:W-:Y:S01]  /*6a10*/  LDSM.16.MT88.4 R164, [R204+0x17800] ;  /* 0x01780000cca4783b */ /* 0x000fe20000004200 */
[C---:B-1----:R-:W-:Y:S02]  /*6a20*/  IADD3 R16, R22.reuse, -0x1, RZ ;  /* 0xffffffff16107810 */ /* 0x042fe40007ffe0ff */
[----:B------:R-:W-:Y:S02]  /*6a30*/  IADD3 R143, R22, -0x9, RZ ;  /* 0xfffffff7168f7810 */ /* 0x000fe40007ffe0ff */
[----:B------:R-:W-:Y:S02]  /*6a40*/  ISETP.GE.AND P1, PT, R16, RZ, PT ;  /* 0x000000ff1000720c */ /* 0x000fe40003f26270 */
[C---:B------:R-:W-:Y:S02]  /*6a50*/  IADD3 R12, R22.reuse, -0x8, RZ ;  /* 0xfffffff8160c7810 */ /* 0x040fe40007ffe0ff */
[C---:B------:R-:W-:Y:S02]  /*6a60*/  IADD3 R8, R22.reuse, -0x11, RZ ;  /* 0xffffffef16087810 */ /* 0x040fe40007ffe0ff */
[C---:B------:R-:W-:Y:S02]  /*6a70*/  IADD3 R10, R22.reuse, -0x10, RZ ;  /* 0xfffffff0160a7810 */ /* 0x040fe40007ffe0ff */
[----:B------:R-:W-:Y:S02]  /*6a80*/  @!P0 IADD3 R20, -R22, -0x8, RZ ;  /* 0xfffffff816148810 */ /* 0x000fe40007ffe1ff */
[----:B------:R-:W-:Y:S02]  /*6a90*/  ISETP.GE.AND P0, PT, R18, RZ, PT ;  /* 0x000000ff1200720c */ /* 0x000fe40003f06270 */
[----:B------:R-:W-:Y:S02]  /*6aa0*/  IABS R21, R22 ;  /* 0x0000001600157213 */ /* 0x000fe40000000000 */
[----:B------:R-:W-:Y:S01]  /*6ab0*/  @!P1 IADD3 R16, -R22, 0x1, RZ ;  /* 0x0000000116109810 */ /* 0x000fe20007ffe1ff */
[----:B------:R-:W-:Y:S01]  /*6ac0*/  I2F R20, R20 ;  /* 0x0000001400147306 */ /* 0x000fe20000201400 */
[----:B------:R-:W-:Y:S02]  /*6ad0*/  ISETP.GE.AND P1, PT, R12, RZ, PT ;  /* 0x000000ff0c00720c */ /* 0x000fe40003f26270 */
[C---:B------:R-:W-:Y:S02]  /*6ae0*/  IADD3 R15, R22.reuse, -0x19, RZ ;  /* 0xffffffe7160f7810 */ /* 0x040fe40007ffe0ff */
[C---:B------:R-:W-:Y:S02]  /*6af0*/  IADD3 R17, R22.reuse, -0x18, RZ ;  /* 0xffffffe816117810 */ /* 0x040fe40007ffe0ff */
[C---:B------:R-:W-:Y:S02]  /*6b00*/  IADD3 R11, R22.reuse, -0x21, RZ ;  /* 0xffffffdf160b7810 */ /* 0x040fe40007ffe0ff */
[C---:B------:R-:W-:Y:S01]  /*6b10*/  @!P0 IADD3 R18, -R22.reuse, -0x7, RZ ;  /* 0xfffffff916128810 */ /* 0x040fe20007ffe1ff */
[----:B------:R-:W-:Y:S01]  /*6b20*/  I2F R21, R21 ;  /* 0x0000001500157306 */ /* 0x000fe20000201400 */
[----:B------:R-:W-:Y:S02]  /*6b30*/  ISETP.GE.AND P0, PT, R143, RZ, PT ;  /* 0x000000ff8f00720c */ /* 0x000fe40003f06270 */
[C---:B------:R-:W-:Y:S02]  /*6b40*/  IADD3 R13, R22.reuse, -0x20, RZ ;  /* 0xffffffe0160d7810 */ /* 0x040fe40007ffe0ff */
[----:B------:R-:W-:Y:S02]  /*6b50*/  @!P1 IADD3 R12, -R22, 0x8, RZ ;  /* 0x00000008160c9810 */ /* 0x000fe40007ffe1ff */
[----:B------:R-:W-:Y:S02]  /*6b60*/  ISETP.GE.AND P1, PT, R10, RZ, PT ;  /* 0x000000ff0a00720c */ /* 0x000fe40003f26270 */
[C---:B------:R-:W-:Y:S01]  /*6b70*/  IADD3 R9, R22.reuse, -0x28, RZ ;  /* 0xffffffd816097810 */ /* 0x040fe20007ffe0ff */
[----:B------:R-:W-:Y:S01]  /*6b80*/  I2F R16, R16 ;  /* 0x0000001000107306 */ /* 0x000fe20000201400 */
[C---:B------:R-:W-:Y:S02]  /*6b90*/  IADD3 R5, R22.reuse, -0x30, RZ ;  /* 0xffffffd016057810 */ /* 0x040fe40007ffe0ff */
[C---:B------:R-:W-:Y:S02]  /*6ba0*/  IADD3 R7, R22.reuse, -0x29, RZ ;  /* 0xffffffd716077810 */ /* 0x040fe40007ffe0ff */
[----:B------:R-:W-:Y:S02]  /*6bb0*/  @!P0 IADD3 R143, -R22, 0x9, RZ ;  /* 0x00000009168f8810 */ /* 0x000fe40007ffe1ff */
[----:B------:R-:W-:Y:S02]  /*6bc0*/  ISETP.GE.AND P0, PT, R8, RZ, PT ;  /* 0x000000ff0800720c */ /* 0x000fe40003f06270 */
[----:B------:R-:W-:Y:S01]  /*6bd0*/  ISETP.GE.AND P6, PT, R9, RZ, PT ;  /* 0x000000ff0900720c */ /* 0x000fe20003fc6270 */
[----:B------:R-:W-:Y:S01]  /*6be0*/  I2F R12, R12 ;  /* 0x0000000c000c7306 */ /* 0x000fe20000201400 */
[C---:B------:R-:W-:Y:S02]  /*6bf0*/  @!P1 IADD3 R10, -R22.reuse, 0x10, RZ ;  /* 0x00000010160a9810 */ /* 0x040fe40007ffe1ff */
[----:B------:R-:W-:Y:S02]  /*6c00*/  ISETP.GE.AND P1, PT, R17, RZ, PT ;  /* 0x000000ff1100720c */ /* 0x000fe40003f26270 */
[C---:B------:R-:W-:Y:S02]  /*6c10*/  IADD3 R14, R22.reuse, -0x31, RZ ;  /* 0xffffffcf160e7810 */ /* 0x040fe40007ffe0ff */
[C---:B------:R-:W-:Y:S02]  /*6c20*/  IADD3 R4, R22.reuse, -0x39, RZ ;  /* 0xffffffc716047810 */ /* 0x040fe40007ffe0ff */
[C---:B------:R-:W-:Y:S01]  /*6c30*/  IADD3 R19, R22.reuse, -0x38, RZ ;  /* 0xffffffc816137810 */ /* 0x040fe20007ffe0ff */
[----:B------:R-:W-:Y:S01]  /*6c40*/  I2F R18, R18 ;  /* 0x0000001200127306 */ /* 0x000fe20000201400 */
[C---:B------:R-:W-:Y:S02]  /*6c50*/  @!P0 IADD3 R8, -R22.reuse, 0x11, RZ ;  /* 0x0000001116088810 */ /* 0x040fe40007ffe1ff */
[----:B------:R-:W-:Y:S02]  /*6c60*/  ISETP.GE.AND P0, PT, R15, RZ, PT ;  /* 0x000000ff0f00720c */ /* 0x000fe40003f06270 */
[C---:B------:R-:W-:Y:S02]  /*6c70*/  @!P6 IADD3 R9, -R22.reuse, 0x28, RZ ;  /* 0x000000281609e810 */ /* 0x040fe40007ffe1ff */
[----:B------:R-:W-:Y:S02]  /*6c80*/  @!P1 IADD3 R17, -R22, 0x18, RZ ;  /* 0x0000001816119810 */ /* 0x000fe40007ffe1ff */
[----:B------:R-:W-:Y:S01]  /*6c90*/  ISETP.GE.AND P1, PT, R13, RZ, PT ;  /* 0x000000ff0d00720c */ /* 0x000fe20003f26270 */
[----:B------:R-:W-:Y:S01]  /*6ca0*/  I2F R143, R143 ;  /* 0x0000008f008f7306 */ /* 0x000fe20000201400 */
[----:B------:R-:W-:Y:S05]  /*6cb0*/  ISETP.GE.AND P6, PT, R14, RZ, PT ;  /* 0x000000ff0e00720c */ /* 0x000fea0003fc6270 */
[C---:B------:R-:W-:Y:S02]  /*6cc0*/  @!P0 IADD3 R15, -R22.reuse, 0x19, RZ ;  /* 0x00000019160f8810 */ /* 0x040fe40007ffe1ff */
[----:B------:R-:W-:Y:S02]  /*6cd0*/  ISETP.GE.AND P0, PT, R11, RZ, PT ;  /* 0x000000ff0b00720c */ /* 0x000fe40003f06270 */
[----:B------:R-:W-:Y:S02]  /*6ce0*/  I2F R10, R10 ;  /* 0x0000000a000a7306 */ /* 0x000fe40000201400 */
[C---:B------:R-:W-:Y:S02]  /*6cf0*/  @!P1 IADD3 R13, -R22.reuse, 0x20, RZ ;  /* 0x00000020160d9810 */ /* 0x040fe40007ffe1ff */
[----:B------:R-:W-:Y:S02]  /*6d00*/  ISETP.GE.AND P1, PT, R7, RZ, PT ;  /* 0x000000ff0700720c */ /* 0x000fe40003f26270 */
[C---:B------:R-:W-:Y:S04]  /*6d10*/  @!P6 IADD3 R14, -R22.reuse, 0x31, RZ ;  /* 0x00000031160ee810 */ /* 0x040fe80007ffe1ff */
[----:B------:R-:W-:Y:S01]  /*6d20*/  I2F R8, R8 ;  /* 0x0000000800087306 */ /* 0x000fe20000201400 */
[C---:B------:R-:W-:Y:S02]  /*6d30*/  @!P0 IADD3 R11, -R22.reuse, 0x21, RZ ;  /* 0x00000021160b8810 */ /* 0x040fe40007ffe1ff */
[----:B------:R-:W-:Y:S04]  /*6d40*/  ISETP.GE.AND P0, PT, R5, RZ, PT ;  /* 0x000000ff0500720c */ /* 0x000fe80003f06270 */
[C---:B------:R-:W-:Y:S02]  /*6d50*/  @!P1 IADD3 R7, -R22.reuse, 0x29, RZ ;  /* 0x0000002916079810 */ /* 0x040fe40007ffe1ff */
[----:B------:R-:W-:Y:S01]  /*6d60*/  ISETP.GE.AND P1, PT, R19, RZ, PT ;  /* 0x000000ff1300720c */ /* 0x000fe20003f26270 */
[----:B------:R-:W-:Y:S06]  /*6d70*/  I2F R17, R17 ;  /* 0x0000001100117306 */ /* 0x000fec0000201400 */
[----:B------:R-:W-:Y:S02]  /*6d80*/  @!P0 IADD3 R5, -R22, 0x30, RZ ;  /* 0x0000003016058810 */ /* 0x000fe40007ffe1ff */
[----:B------:R-:W-:Y:S02]  /*6d90*/  ISETP.GE.AND P0, PT, R4, RZ, PT ;  /* 0x000000ff0400720c */ /* 0x000fe40003f06270 */
[----:B------:R-:W-:Y:S02]  /*6da0*/  I2F R15, R15 ;  /* 0x0000000f000f7306 */ /* 0x000fe40000201400 */
[C---:B------:R-:W-:Y:S08]  /*6db0*/  @!P1 IADD3 R19, -R22.reuse, 0x38, RZ ;  /* 0x0000003816139810 */ /* 0x040ff00007ffe1ff */
[----:B------:R-:W-:Y:S01]  /*6dc0*/  I2F R13, R13 ;  /* 0x0000000d000d7306 */ /* 0x000fe20000201400 */
[----:B------:R-:W-:Y:S09]  /*6dd0*/  @!P0 IADD3 R4, -R22, 0x39, RZ ;  /* 0x0000003916048810 */ /* 0x000ff20007ffe1ff */
[----:B------:R-:W-:Y:S10]  /*6de0*/  I2F R11, R11 ;  /* 0x0000000b000b7306 */ /* 0x000ff40000201400 */
[----:B------:R-:W-:Y:S10]  /*6df0*/  I2F R9, R9 ;  /* 0x0000000900097306 */ /* 0x000ff40000201400 */
[----:B------:R-:W-:Y:S10]  /*6e00*/  I2F R7, R7 ;  /* 0x0000000700077306 */ /* 0x000ff40000201400 */
[----:B------:R-:W-:Y:S10]  /*6e10*/  I2F R5, R5 ;  /* 0x0000000500057306 */ /* 0x000ff40000201400 */
[----:B------:R-:W1:Y:S02]  /*6e20*/  I2F R19, R19 ;  /* 0x0000001300137306 */ /* 0x000e640000201400 */
[-C--:B-1----:R-:W-:Y:S02]  /*6e30*/  FFMA.FTZ R148, R19, -R0.reuse, R148 ;  /* 0x8000000013947223 */ /* 0x082fe40000010094 */
[-C--:B------:R-:W-:Y:S02]  /*6e40*/  FFMA.FTZ R6, R21, -R0.reuse, R3 ;  /* 0x8000000015067223 */ /* 0x080fe40000010003 */
[-C--:B------:R-:W-:Y:S04]  /*6e50*/  FFMA.FTZ R235, R16, -R0.reuse, R235 ;  /* 0x8000000010eb7223 */ /* 0x080fe800000100eb */
[----:B------:R-:W1:Y:S01]  /*6e60*/  I2F R3, R14 ;  /* 0x0000000e00037306 */ /* 0x000e620000201400 */
[----:B------:R-:W-:Y:S01]  /*6e70*/  FFMA.FTZ R237, R20, -R0, R237 ;  /* 0x8000000014ed7223 */ /* 0x000fe200000100ed */
[----:B------:R-:W-:Y:S01]  /*6e80*/  FMNMX.FTZ R20, R6, R2, !PT ;  /* 0x0000000206147209 */ /* 0x000fe20007810000 */
        /* <DEDUP_REMOVED lines=28> */
[----:B------:R2:W3:Y:S01]  /*7050*/  I2F R21, R4 ;  /* 0x0000000400157306 */ /* 0x0004e20000201400 */
        /* <DEDUP_REMOVED lines=14> */
[----:B-1----:R-:W-:Y:S01]  /*7140*/  FFMA.FTZ R149, R3, -R0, R149 ;  /* 0x8000000003957223 */ /* 0x002fe20000010095 */
[----:B------:R-:W-:Y:S01]  /*7150*/  FMNMX.FTZ R16, R157, R16, !PT ;  /* 0x000000109d107209 */ /* 0x000fe20007810000 */
[-C--:B------:R-:W-:Y:S01]  /*7160*/  FFMA.FTZ R147, R9, -R0.reuse, R147 ;  /* 0x8000000009937223 */ /* 0x080fe20000010093 */
[----:B------:R-:W-:Y:S01]  /*7170*/  LDSM.16.MT88.4 R12, [R204+0x12000] ;  /* 0x01200000cc0c783b */ /* 0x000fe20000004200 */
[----:B------:R-:W-:Y:S01]  /*7180*/  FFMA.FTZ R145, R7, -R0, R145 ;  /* 0x8000000007917223 */ /* 0x000fe20000010091 */
[----:B------:R-:W-:Y:S01]  /*7190*/  FMNMX.FTZ R16, R155, R16, !PT ;  /* 0x000000109b107209 */ /* 0x000fe20007810000 */
[-C--:B------:R-:W-:Y:S02]  /*71a0*/  FFMA.FTZ R135, R5, -R0.reuse, R135 ;  /* 0x8000000005877223 */ /* 0x080fe40000010087 */
[-C--:B------:R-:W-:Y:S01]  /*71b0*/  FFMA.FTZ R134, R3, -R0.reuse, R134 ;  /* 0x8000000003867223 */ /* 0x080fe20000010086 */
[----:B--2---:R-:W-:Y:S01]  /*71c0*/  FMNMX.FTZ R4, R150, R23, !PT ;  /* 0x0000001796047209 */ /* 0x004fe20007810000 */
[----:B---3--:R-:W-:Y:S01]  /*71d0*/  FFMA.FTZ R146, R21, -R0, R146 ;  /* 0x8000000015927223 */ /* 0x008fe20000010092 */
[----:B------:R-:W-:Y:S01]  /*71e0*/  FMNMX.FTZ R16, R153, R16, !PT ;  /* 0x0000001099107209 */ /* 0x000fe20007810000 */
[----:B------:R-:W-:Y:S01]  /*71f0*/  LDSM.16.MT88.4 R20, [R202+0x12000] ;  /* 0x01200000ca14783b */ /* 0x000fe20000004200 */
[----:B------:R-:W-:Y:S02]  /*7200*/  FMNMX.FTZ R9, R149, R4, !PT ;  /* 0x0000000495097209 */ /* 0x000fe40007810000 */
[----:B------:R-:W-:Y:S02]  /*7210*/  FMNMX.FTZ R4, R147, R16, !PT ;  /* 0x0000001093047209 */ /* 0x000fe40007810000 */
[----:B------:R-:W-:Y:S02]  /*7220*/  FMNMX.FTZ R9, R148, R9, !PT ;  /* 0x0000000994097209 */ /* 0x000fe40007810000 */
[----:B------:R-:W-:Y:S02]  /*7230*/  FMNMX.FTZ R4, R145, R4, !PT ;  /* 0x0000000491047209 */ /* 0x000fe40007810000 */
[----:B------:R-:W-:Y:S02]  /*7240*/  FMNMX.FTZ R8, R146, R9, !PT ;  /* 0x0000000992087209 */ /* 0x000fe40007810000 */
[----:B------:R-:W-:Y:S03]  /*7250*/  FMNMX.FTZ R3, R135, R4, !PT ;  /* 0x0000000487037209 */ /* 0x000fe60007810000 */
[----:B------:R-:W1:Y:S01]  /*7260*/  SHFL.BFLY PT, R9, R8, 0x2, 0x1f ;  /* 0x0c401f0008097f89 */ /* 0x000e6200000e0000 */
[----:B------:R-:W-:Y:S07]  /*7270*/  FMNMX.FTZ R7, R134, R3, !PT ;  /* 0x0000000386077209 */ /* 0x000fee0007810000 */
[----:B------:R-:W2:Y:S01]  /*7280*/  SHFL.BFLY PT, R4, R7, 0x2, 0x1f ;  /* 0x0c401f0007047f89 */ /* 0x000ea200000e0000 */
[----:B-1----:R-:W-:Y:S07]  /*7290*/  FMNMX.FTZ R10, R8, R9, !PT ;  /* 0x00000009080a7209 */ /* 0x002fee0007810000 */
[----:B------:R-:W1:Y:S01]  /*72a0*/  SHFL.BFLY PT, R133, R10, 0x1, 0x1f ;  /* 0x0c201f000a857f89 */ /* 0x000e6200000e0000 */
[----:B--2---:R-:W-:Y:S07]  /*72b0*/  FMNMX.FTZ R5, R7, R4, !PT ;  /* 0x0000000407057209 */ /* 0x004fee0007810000 */
        /* <DEDUP_REMOVED lines=9> */
[C---:B------:R-:W-:Y:S02]  /*7350*/  FMUL.FTZ R144, R132.reuse, c[0x0][0x23c] ;  /* 0x00008f0084907a20 */ /* 0x040fe40000410000 */
[----:B------:R-:W-:Y:S02]  /*7360*/  FADD.FTZ R2, -R132, R137 ;  /* 0x0000008984027221 */ /* 0x000fe40000010100 */
[--C-:B------:R-:W-:Y:S01]  /*7370*/  FFMA.FTZ R175, R6, c[0x0][0x23c], -R151.reuse ;  /* 0x00008f0006af7a23 */ /* 0x100fe20000010897 */
[----:B------:R-:W-:Y:S01]  /*7380*/  FSEL R144, R144, RZ, P0 ;  /* 0x000000ff90907208 */ /* 0x000fe20000000000 */
[--C-:B------:R-:W-:Y:S01]  /*7390*/  FFMA.FTZ R174, R235, c[0x0][0x23c], -R151.reuse ;  /* 0x00008f00ebae7a23 */ /* 0x100fe20000010897 */
[----:B------:R-:W1:Y:S01]  /*73a0*/  MUFU.EX2 R3, R3 ;  /* 0x0000000300037308 */ /* 0x000e620000000800 */
[--C-:B------:R-:W-:Y:S02]  /*73b0*/  FFMA.FTZ R173, R241, c[0x0][0x23c], -R151.reuse ;  /* 0x00008f00f1ad7a23 */ /* 0x100fe40000010897 */
[--C-:B------:R-:W-:Y:S02]  /*73c0*/  FFMA.FTZ R172, R243, c[0x0][0x23c], -R151.reuse ;  /* 0x00008f00f3ac7a23 */ /* 0x100fe40000010897 */
[--C-:B------:R-:W-:Y:S02]  /*73d0*/  FFMA.FTZ R171, R237, c[0x0][0x23c], -R144.reuse ;  /* 0x00008f00edab7a23 */ /* 0x100fe40000010890 */
[--C-:B------:R-:W-:Y:S02]  /*73e0*/  FFMA.FTZ R170, R239, c[0x0][0x23c], -R144.reuse ;  /* 0x00008f00efaa7a23 */ /* 0x100fe40000010890 */
[--C-:B------:R-:W-:Y:S01]  /*73f0*/  FFMA.FTZ R169, R245, c[0x0][0x23c], -R144.reuse ;  /* 0x00008f00f5a97a23 */ /* 0x100fe20000010890 */
[----:B------:R-:W-:Y:S01]  /*7400*/  MUFU.EX2 R175, R175 ;  /* 0x000000af00af7308 */ /* 0x000fe20000000800 */
[--C-:B------:R-:W-:Y:S02]  /*7410*/  FFMA.FTZ R168, R247, c[0x0][0x23c], -R144.reuse ;  /* 0x00008f00f7a87a23 */ /* 0x100fe40000010890 */
[----:B------:R-:W-:Y:S02]  /*7420*/  FMUL.FTZ R4, R2, c[0x0][0x23c] ;  /* 0x00008f0002047a20 */ /* 0x000fe40000410000 */
[--C-:B------:R-:W-:Y:S02]  /*7430*/  FFMA.FTZ R176, R142, c[0x0][0x23c], -R151.reuse ;  /* 0x00008f008eb07a23 */ /* 0x100fe40000010897 */
[--C-:B------:R-:W-:Y:S02]  /*7440*/  FFMA.FTZ R177, R140, c[0x0][0x23c], -R151.reuse ;  /* 0x00008f008cb17a23 */ /* 0x100fe40000010897 */
[--C-:B------:R-:W-:Y:S01]  /*7450*/  FFMA.FTZ R178, R138, c[0x0][0x23c], -R151.reuse ;  /* 0x00008f008ab27a23 */ /* 0x100fe20000010897 */
[----:B------:R2:W3:Y:S01]  /*7460*/  MUFU.EX2 R2, R4 ;  /* 0x0000000400027308 */ /* 0x0004e20000000800 */
[--C-:B------:R-:W-:Y:S02]  /*7470*/  FFMA.FTZ R179, R136, c[0x0][0x23c], -R151.reuse ;  /* 0x00008f0088b37a23 */ /* 0x100fe40000010897 */
[--C-:B------:R-:W-:Y:S02]  /*7480*/  FFMA.FTZ R180, R161, c[0x0][0x23c], -R144.reuse ;  /* 0x00008f00a1b47a23 */ /* 0x100fe40000010890 */
[C---:B-1----:R-:W-:Y:S01]  /*7490*/  FMUL.FTZ R5, R3.reuse, R129 ;  /* 0x0000008103057220 */ /* 0x042fe20000410000 */
[----:B------:R-:W-:Y:S01]  /*74a0*/  LDSM.16.MT88.4 R160, [R200+0x15800] ;  /* 0x01580000c8a0783b */ /* 0x000fe20000004200 */
        /* <DEDUP_REMOVED lines=9> */
[----:B------:R-:W-:Y:S02]  /*7540*/  FMUL.FTZ R33, R3, R101 ;  /* 0x0000006503217220 */ /* 0x000fe40000410000 */
[--C-:B------:R-:W-:Y:S02]  /*7550*/  FFMA.FTZ R181, R143, c[0x0][0x23c], -R144.reuse ;  /* 0x00008f008fb57a23 */ /* 0x100fe40000010890 */
[----:B--2---:R-:W-:Y:S02]  /*7560*/  FMUL.FTZ R4, R3, R128 ;  /* 0x0000008003047220 */ /* 0x004fe40000410000 */
[C---:B---3--:R-:W-:Y:S02]  /*7570*/  FMUL.FTZ R6, R2.reuse, R130 ;  /* 0x0000008202067220 */ /* 0x048fe40000410000 */
[C---:B------:R-:W-:Y:S01]  /*7580*/  FMUL.FTZ R7, R2.reuse, R131 ;  /* 0x0000008302077220 */ /* 0x040fe20000410000 */
[----:B------:R-:W2:Y:S01]  /*7590*/  MUFU.EX2 R172, R172 ;  /* 0x000000ac00ac7308 */ /* 0x000ea20000000800 */
[C---:B------:R-:W-:Y:S02]  /*75a0*/  FMUL.FTZ R10, R2.reuse, R126 ;  /* 0x0000007e020a7220 */ /* 0x040fe40000410000 */
[----:B------:R-:W-:Y:S01]  /*75b0*/  FMUL.FTZ R11, R2, R127 ;  /* 0x0000007f020b7220 */ /* 0x000fe20000410000 */
[----:B-1----:R-:W-:Y:S01]  /*75c0*/  F2FP.PACK_AB R128, R174, R175 ;  /* 0x000000afae80723e */ /* 0x002fe200000000ff */
[C---:B------:R-:W-:Y:S01]  /*75d0*/  FMUL.FTZ R18, R2.reuse, R118 ;  /* 0x0000007602127220 */ /* 0x040fe20000410000 */
[----:B------:R-:W-:Y:S01]  /*75e0*/  LDSM.16.MT88.4 R124, [R204+0x14800] ;  /* 0x01480000cc7c783b */ /* 0x000fe20000004200 */
[C---:B------:R-:W-:Y:S02]  /*75f0*/  FMUL.FTZ R19, R2.reuse, R119 ;  /* 0x0000007702137220 */ /* 0x040fe40000410000 */
[C---:B------:R-:W-:Y:S01]  /*7600*/  FMUL.FTZ R26, R2.reuse, R110 ;  /* 0x0000006e021a7220 */ /* 0x040fe20000410000 */
[----:B------:R-:W-:Y:S01]  /*7610*/  MUFU.EX2 R171, R171 ;  /* 0x000000ab00ab7308 */ /* 0x000fe20000000800 */
[C---:B------:R-:W-:Y:S02]  /*7620*/  FMUL.FTZ R27, R2.reuse, R111 ;  /* 0x0000006f021b7220 */ /* 0x040fe40000410000 */
[C---:B------:R-:W-:Y:S01]  /*7630*/  FMUL.FTZ R34, R2.reuse, R102 ;  /* 0x0000006602227220 */ /* 0x040fe20000410000 */
[----:B------:R-:W-:Y:S01]  /*7640*/  LDSM.16.MT88.4 R108, [R200+0x14000] ;  /* 0x01400000c86c783b */ /* 0x000fe20000004200 */
[----:B------:R-:W-:Y:S02]  /*7650*/  FMUL.FTZ R35, R2, R103 ;  /* 0x0000006702237220 */ /* 0x000fe40000410000 */
[--C-:B------:R-:W-:Y:S02]  /*7660*/  FFMA.FTZ R182, R141, c[0x0][0x23c], -R144.reuse ;  /* 0x00008f008db67a23 */ /* 0x100fe40000010890 */
[--C-:B------:R-:W-:Y:S01]  /*7670*/  FFMA.FTZ R183, R139, c[0x0][0x23c], -R144.reuse ;  /* 0x00008f008bb77a23 */ /* 0x100fe20000010890 */
[----:B------:R-:W1:Y:S01]  /*7680*/  MUFU.EX2 R170, R170 ;  /* 0x000000aa00aa7308 */ /* 0x000e620000000800 */
[--C-:B------:R-:W-:Y:S01]  /*7690*/  FFMA.FTZ R184, R158, c[0x0][0x23c], -R151.reuse ;  /* 0x00008f009eb87a23 */ /* 0x100fe20000010897 */
[----:B------:R-:W-:Y:S01]  /*76a0*/  LDSM.16.MT88.4 R100, [R201+0x14000] ;  /* 0x01400000c964783b */ /* 0x000fe20000004200 */
[--C-:B------:R-:W-:Y:S01]  /*76b0*/  FFMA.FTZ R185, R156, c[0x0][0x23c], -R151.reuse ;  /* 0x00008f009cb97a23 */ /* 0x100fe20000010897 */
[----:B--2---:R-:W-:Y:S01]  /*76c0*/  F2FP.PACK_AB R130, R172, R173 ;  /* 0x000000adac82723e */ /* 0x004fe200000000ff */
[--C-:B------:R-:W-:Y:S02]  /*76d0*/  FFMA.FTZ R186, R154, c[0x0][0x23c], -R151.reuse ;  /* 0x00008f009aba7a23 */ /* 0x100fe40000010897 */
[--C-:B------:R-:W-:Y:S02]  /*76e0*/  FFMA.FTZ R187, R152, c[0x0][0x23c], -R151.reuse ;  /* 0x00008f0098bb7a23 */ /* 0x100fe40000010897 */
[--C-:B------:R-:W-:Y:S01]  /*76f0*/  FFMA.FTZ R234, R159, c[0x0][0x23c], -R144.reuse ;  /* 0x00008f009fea7a23 */ /* 0x100fe20000010890 */
[----:B------:R-:W-:Y:S01]  /*7700*/  MUFU.EX2 R169, R169 ;  /* 0x000000a900a97308 */ /* 0x000fe20000000800 */
[----:B------:R-:W-:Y:S01]  /*7710*/  LDSM.16.MT88.4 R116, [R202+0x12800] ;  /* 0x01280000ca74783b */ /* 0x000fe20000004200 */
[--C-:B------:R-:W-:Y:S02]  /*7720*/  FFMA.FTZ R235, R157, c[0x0][0x23c], -R144.reuse ;  /* 0x00008f009deb7a23 */ /* 0x100fe40000010890 */
[--C-:B------:R-:W-:Y:S02]  /*7730*/  FFMA.FTZ R236, R155, c[0x0][0x23c], -R144.reuse ;  /* 0x00008f009bec7a23 */ /* 0x100fe40000010890 */
[--C-:B------:R-:W-:Y:S02]  /*7740*/  FFMA.FTZ R237, R153, c[0x0][0x23c], -R144.reuse ;  /* 0x00008f0099ed7a23 */ /* 0x100fe40000010890 */
[--C-:B------:R-:W-:Y:S01]  /*7750*/  FFMA.FTZ R238, R150, c[0x0][0x23c], -R151.reuse ;  /* 0x00008f0096ee7a23 */ /* 0x100fe20000010897 */
[----:B------:R-:W-:Y:S01]  /*7760*/  LDSM.16.MT88.4 R136, [R202+0x14800] ;  /* 0x01480000ca88783b */ /* 0x000fe20000004200 */
[----:B------:R-:W2:Y:S01]  /*7770*/  MUFU.EX2 R168, R168 ;  /* 0x000000a800a87308 */ /* 0x000ea20000000800 */
[--C-:B------:R-:W-:Y:S02]  /*7780*/  FFMA.FTZ R239, R149, c[0x0][0x23c], -R151.reuse ;  /* 0x00008f0095ef7a23 */ /* 0x100fe40000010897 */
[--C-:B------:R-:W-:Y:S01]  /*7790*/  FFMA.FTZ R240, R148, c[0x0][0x23c], -R151.reuse ;  /* 0x00008f0094f07a23 */ /* 0x100fe20000010897 */
[----:B-1----:R-:W-:Y:S01]  /*77a0*/  F2FP.PACK_AB R129, R170, R171 ;  /* 0x000000abaa81723e */ /* 0x002fe200000000ff */
[--C-:B------:R-:W-:Y:S02]  /*77b0*/  FFMA.FTZ R242, R147, c[0x0][0x23c], -R144.reuse ;  /* 0x00008f0093f27a23 */ /* 0x100fe40000010890 */
[----:B------:R-:W-:Y:S01]  /*77c0*/  LDSM.16.MT88.4 R140, [R201+0x14800] ;  /* 0x01480000c98c783b */ /* 0x000fe20000004200 */
[--C-:B------:R-:W-:Y:S02]  /*77d0*/  FFMA.FTZ R243, R145, c[0x0][0x23c], -R144.reuse ;  /* 0x00008f0091f37a23 */ /* 0x100fe40000010890 */
[----:B------:R-:W-:Y:S01]  /*77e0*/  FFMA.FTZ R151, R146, c[0x0][0x23c], -R151 ;  /* 0x00008f0092977a23 */ /* 0x000fe20000010897 */
[----:B------:R-:W-:Y:S01]  /*77f0*/  MUFU.EX2 R176, R176 ;  /* 0x000000b000b07308 */ /* 0x000fe20000000800 */
[C---:B------:R-:W-:Y:S02]  /*7800*/  FMUL.FTZ R36, R3.reuse, R36 ;  /* 0x0000002403247220 */ /* 0x040fe40000410000 */
[C---:B------:R-:W-:Y:S01]  /*7810*/  FMUL.FTZ R37, R3.reuse, R37 ;  /* 0x0000002503257220 */ /* 0x040fe20000410000 */
[----:B------:R-:W-:Y:S01]  /*7820*/  LDSM.16.MT88.4 R152, [R202+0x15800] ;  /* 0x01580000ca98783b */ /* 0x000fe20000004200 */
[C---:B------:R-:W-:Y:S02]  /*7830*/  FMUL.FTZ R38, R2.reuse, R38 ;  /* 0x0000002602267220 */ /* 0x040fe40000410000 */
[----:B------:R-:W-:Y:S02]  /*7840*/  FMUL.FTZ R39, R2, R39 ;  /* 0x0000002702277220 */ /* 0x000fe40000410000 */
[C---:B------:R-:W-:Y:S01]  /*7850*/  FMUL.FTZ R40, R3.reuse, R40 ;  /* 0x0000002803287220 */ /* 0x040fe20000410000 */
[----:B------:R1:W-:Y:S01]  /*7860*/  MUFU.EX2 R241, R151 ;  /* 0x0000009700f17308 */ /* 0x0003e20000000800 */
[C---:B------:R-:W-:Y:S01]  /*7870*/  FMUL.FTZ R41, R3.reuse, R41 ;  /* 0x0000002903297220 */ /* 0x040fe20000410000 */
[----:B------:R-:W-:Y:S01]  /*7880*/  LDSM.16.MT88.4 R156, [R201+0x15800] ;  /* 0x01580000c99c783b */ /* 0x000fe20000004200 */
[----:B--2---:R-:W-:Y:S01]  /*7890*/  F2FP.PACK_AB R131, R168, R169 ;  /* 0x000000a9a883723e */ /* 0x004fe200000000ff */
[C---:B------:R-:W-:Y:S02]  /*78a0*/  FMUL.FTZ R42, R2.reuse, R42 ;  /* 0x0000002a022a7220 */ /* 0x040fe40000410000 */
[C---:B------:R-:W-:Y:S02]  /*78b0*/  FMUL.FTZ R43, R2.reuse, R43 ;  /* 0x0000002b022b7220 */ /* 0x040fe40000410000 */
[C---:B------:R-:W-:Y:S02]  /*78c0*/  FMUL.FTZ R44, R3.reuse, R44 ;  /* 0x0000002c032c7220 */ /* 0x040fe40000410000 */
[C---:B------:R-:W-:Y:S01]  /*78d0*/  HMMA.16816.F32 R4, R128.reuse, R12, R4 ;  /* 0x0000000c8004723c */ /* 0x040fe20000001804 */
[----:B------:R-:W2:Y:S04]  /*78e0*/  MUFU.EX2 R177, R177 ;  /* 0x000000b100b17308 */ /* 0x000ea80000000800 */
[C---:B------:R-:W-:Y:S02]  /*78f0*/  FMUL.FTZ R45, R3.reuse, R45 ;  /* 0x0000002d032d7220 */ /* 0x040fe40000410000 */
[C---:B------:R-:W-:Y:S01]  /*7900*/  FMUL.FTZ R12, R3.reuse, R120 ;  /* 0x00000078030c7220 */ /* 0x040fe20000410000 */
[C---:B------:R-:W-:Y:S03]  /*7910*/  HMMA.16816.F32 R8, R128.reuse, R14, R8 ;  /* 0x0000000e8008723c */ /* 0x040fe60000001808 */
[----:B------:R-:W-:Y:S01]  /*7920*/  MUFU.EX2 R178, R178 ;  /* 0x000000b200b27308 */ /* 0x000fe20000000800 */
[C---:B------:R-:W-:Y:S01]  /*7930*/  FMUL.FTZ R13, R3.reuse, R121 ;  /* 0x00000079030d7220 */ /* 0x040fe20000410000 */
[----:B-1----:R-:W-:Y:S02]  /*7940*/  LDSM.16.MT88.4 R148, [R204+0x15800] ;  /* 0x01580000cc94783b */ /* 0x002fe40000004200 */
[C---:B------:R-:W-:Y:S02]  /*7950*/  FMUL.FTZ R14, R2.reuse, R122 ;  /* 0x0000007a020e7220 */ /* 0x040fe40000410000 */
[C---:B------:R-:W-:Y:S03]  /*7960*/  FMUL.FTZ R15, R2.reuse, R123 ;  /* 0x0000007b020f7220 */ /* 0x040fe60000410000 */
[C---:B------:R-:W-:Y:S01]  /*7970*/  FMUL.FTZ R46, R2.reuse, R46 ;  /* 0x0000002e022e7220 */ /* 0x040fe20000410000 */
[----:B------:R-:W-:Y:S01]  /*7980*/  MUFU.EX2 R179, R179 ;  /* 0x000000b300b37308 */ /* 0x000fe20000000800 */
[----:B------:R-:W1:Y:S01]  /*7990*/  LDSM.16.MT88.4 R120, [R200+0x12000] ;  /* 0x01200000c878783b */ /* 0x000e620000004200 */
[C---:B------:R-:W-:Y:S01]  /*79a0*/  FMUL.FTZ R47, R2.reuse, R47 ;  /* 0x0000002f022f7220 */ /* 0x040fe20000410000 */
[C---:B------:R-:W-:Y:S03]  /*79b0*/  HMMA.16816.F32 R12, R128.reuse, R20, R12 ;  /* 0x00000014800c723c */ /* 0x040fe6000000180c */
[C---:B------:R-:W-:Y:S02]  /*79c0*/  FMUL.FTZ R48, R3.reuse, R48 ;  /* 0x0000003003307220 */ /* 0x040fe40000410000 */
[C---:B------:R-:W-:Y:S02]  /*79d0*/  FMUL.FTZ R49, R3.reuse, R49 ;  /* 0x0000003103317220 */ /* 0x040fe40000410000 */
[C---:B------:R-:W-:Y:S01]  /*79e0*/  FMUL.FTZ R20, R3.reuse, R112 ;  /* 0x0000007003147220 */ /* 0x040fe20000410000 */
[C---:B------:R-:W-:Y:S01]  /*79f0*/  HMMA.16816.F32 R16, R128.reuse, R22, R16 ;  /* 0x000000168010723c */ /* 0x040fe20000001810 */
[----:B------:R-:W-:Y:S03]  /*7a00*/  MUFU.EX2 R180, R180 ;  /* 0x000000b400b47308 */ /* 0x000fe60000000800 */
[C---:B------:R-:W-:Y:S02]  /*7a10*/  FMUL.FTZ R21, R3.reuse, R113 ;  /* 0x0000007103157220 */ /* 0x040fe40000410000 */
[C---:B------:R-:W-:Y:S02]  /*7a20*/  FMUL.FTZ R50, R2.reuse, R50 ;  /* 0x0000003202327220 */ /* 0x040fe40000410000 */
[C---:B------:R-:W-:Y:S03]  /*7a30*/  FMUL.FTZ R22, R2.reuse, R114 ;  /* 0x0000007202167220 */ /* 0x040fe60000410000 */
[----:B------:R-:W3:Y:S01]  /*7a40*/  MUFU.EX2 R181, R181 ;  /* 0x000000b500b57308 */ /* 0x000ee20000000800 */
[C---:B------:R-:W-:Y:S02]  /*7a50*/  FMUL.FTZ R23, R2.reuse, R115 ;  /* 0x0000007302177220 */ /* 0x040fe40000410000 */
[----:B------:R-:W4:Y:S01]  /*7a60*/  LDSM.16.MT88.4 R112, [R204+0x14000] ;  /* 0x01400000cc70783b */ /* 0x000f220000004200 */
[C---:B------:R-:W-:Y:S02]  /*7a70*/  FMUL.FTZ R51, R2.reuse, R51 ;  /* 0x0000003302337220 */ /* 0x040fe40000410000 */
[C---:B------:R-:W-:Y:S02]  /*7a80*/  FMUL.FTZ R52, R3.reuse, R52 ;  /* 0x0000003403347220 */ /* 0x040fe40000410000 */
[C---:B------:R-:W-:Y:S02]  /*7a90*/  HMMA.16816.F32 R20, R128.reuse, R28, R20 ;  /* 0x0000001c8014723c */ /* 0x040fe40000001814 */
[----:B------:R-:W-:Y:S01]  /*7aa0*/  MUFU.EX2 R182, R182 ;  /* 0x000000b600b67308 */ /* 0x000fe20000000800 */
[C---:B------:R-:W-:Y:S02]  /*7ab0*/  FMUL.FTZ R53, R3.reuse, R53 ;  /* 0x0000003503357220 */ /* 0x040fe40000410000 */
[C---:B------:R-:W-:Y:S02]  /*7ac0*/  FMUL.FTZ R54, R2.reuse, R54 ;  /* 0x0000003602367220 */ /* 0x040fe40000410000 */
[C---:B------:R-:W-:Y:S01]  /*7ad0*/  FMUL.FTZ R28, R3.reuse, R104 ;  /* 0x00000068031c7220 */ /* 0x040fe20000410000 */
[C---:B------:R-:W-:Y:S04]  /*7ae0*/  HMMA.16816.F32 R24, R128.reuse, R30, R24 ;  /* 0x0000001e8018723c */ /* 0x040fe80000001818 */
[C---:B------:R-:W-:Y:S01]  /*7af0*/  FMUL.FTZ R29, R3.reuse, R105 ;  /* 0x00000069031d7220 */ /* 0x040fe20000410000 */
[----:B------:R-:W5:Y:S01]  /*7b00*/  MUFU.EX2 R183, R183 ;  /* 0x000000b700b77308 */ /* 0x000f620000000800 */
[C---:B------:R-:W-:Y:S02]  /*7b10*/  FMUL.FTZ R55, R2.reuse, R55 ;  /* 0x0000003702377220 */ /* 0x040fe40000410000 */
[C---:B------:R-:W-:Y:S04]  /*7b20*/  FMUL.FTZ R30, R2.reuse, R106 ;  /* 0x0000006a021e7220 */ /* 0x040fe80000410000 */
[C---:B------:R-:W-:Y:S02]  /*7b30*/  FMUL.FTZ R31, R2.reuse, R107 ;  /* 0x0000006b021f7220 */ /* 0x040fe40000410000 */
[----:B------:R-:W2:Y:S01]  /*7b40*/  LDSM.16.MT88.4 R104, [R202+0x14000] ;  /* 0x01400000ca68783b */ /* 0x000ea20000004200 */
[C---:B------:R-:W-:Y:S01]  /*7b50*/  FMUL.FTZ R56, R3.reuse, R56 ;  /* 0x0000003803387220 */ /* 0x040fe20000410000 */
[----:B------:R-:W-:Y:S01]  /*7b60*/  MUFU.EX2 R184, R184 ;  /* 0x000000b800b87308 */ /* 0x000fe20000000800 */
[C---:B------:R-:W-:Y:S02]  /*7b70*/  FMUL.FTZ R57, R3.reuse, R57 ;  /* 0x0000003903397220 */ /* 0x040fe40000410000 */
[C---:B-1----:R-:W-:Y:S03]  /*7b80*/  HMMA.16816.F32 R28, R128.reuse, R120, R28 ;  /* 0x00000078801c723c */ /* 0x042fe6000000181c */
[C---:B------:R-:W-:Y:S02]  /*7b90*/  FMUL.FTZ R58, R2.reuse, R58 ;  /* 0x0000003a023a7220 */ /* 0x040fe40000410000 */
[C---:B------:R-:W-:Y:S02]  /*7ba0*/  FMUL.FTZ R59, R2.reuse, R59 ;  /* 0x0000003b023b7220 */ /* 0x040fe40000410000 */
[C---:B------:R-:W-:Y:S01]  /*7bb0*/  FMUL.FTZ R60, R3.reuse, R60 ;  /* 0x0000003c033c7220 */ /* 0x040fe20000410000 */
[C---:B------:R-:W-:Y:S01]  /*7bc0*/  HMMA.16816.F32 R32, R128.reuse, R122, R32 ;  /* 0x0000007a8020723c */ /* 0x040fe20000001820 */
[----:B------:R-:W-:Y:S01]  /*7bd0*/  LDSM.16.MT88.4 R120, [R200+0x12800] ;  /* 0x01280000c878783b */ /* 0x000fe20000004200 */
[----:B------:R-:W1:Y:S02]  /*7be0*/  MUFU.EX2 R185, R185 ;  /* 0x000000b900b97308 */ /* 0x000e640000000800 */
[C---:B------:R-:W-:Y:S02]  /*7bf0*/  FMUL.FTZ R61, R3.reuse, R61 ;  /* 0x0000003d033d7220 */ /* 0x040fe40000410000 */
[C---:B------:R-:W-:Y:S02]  /*7c00*/  FMUL.FTZ R62, R2.reuse, R62 ;  /* 0x0000003e023e7220 */ /* 0x040fe40000410000 */
[C---:B----4-:R-:W-:Y:S04]  /*7c10*/  HMMA.16816.F32 R36, R128.reuse, R112, R36 ;  /* 0x000000708024723c */ /* 0x050fe80000001824 */
[C---:B------:R-:W-:Y:S01]  /*7c20*/  FMUL.FTZ R63, R2.reuse, R63 ;  /* 0x0000003f023f7220 */ /* 0x040fe20000410000 */
[----:B------:R-:W-:Y:S01]  /*7c30*/  MUFU.EX2 R186, R186 ;  /* 0x000000ba00ba7308 */ /* 0x000fe20000000800 */
[C---:B------:R-:W-:Y:S02]  /*7c40*/  FMUL.FTZ R64, R3.reuse, R64 ;  /* 0x0000004003407220 */ /* 0x040fe40000410000 */
[C---:B------:R-:W-:Y:S01]  /*7c50*/  HMMA.16816.F32 R40, R128.reuse, R114, R40 ;  /* 0x000000728028723c */ /* 0x040fe20000001828 */
[----:B------:R-:W-:Y:S03]  /*7c60*/  LDSM.16.MT88.4 R112, [R204+0x12800] ;  /* 0x01280000cc70783b */ /* 0x000fe60000004200 */
[C---:B------:R-:W-:Y:S02]  /*7c70*/  FMUL.FTZ R65, R3.reuse, R65 ;  /* 0x0000004103417220 */ /* 0x040fe40000410000 */
[C---:B------:R-:W-:Y:S01]  /*7c80*/  FMUL.FTZ R66, R2.reuse, R66 ;  /* 0x0000004202427220 */ /* 0x040fe20000410000 */
[----:B------:R-:W4:Y:S01]  /*7c90*/  MUFU.EX2 R187, R187 ;  /* 0x000000bb00bb7308 */ /* 0x000f220000000800 */
[C---:B------:R-:W-:Y:S01]  /*7ca0*/  FMUL.FTZ R67, R2.reuse, R67 ;  /* 0x0000004302437220 */ /* 0x040fe20000410000 */
[C---:B--2---:R-:W-:Y:S03]  /*7cb0*/  HMMA.16816.F32 R44, R128.reuse, R104, R44 ;  /* 0x00000068802c723c */ /* 0x044fe6000000182c */
[C---:B------:R-:W-:Y:S02]  /*7cc0*/  FMUL.FTZ R68, R3.reuse, R68 ;  /* 0x0000004403447220 */ /* 0x040fe40000410000 */
[C---:B------:R-:W-:Y:S03]  /*7cd0*/  FMUL.FTZ R69, R3.reuse, R69 ;  /* 0x0000004503457220 */ /* 0x040fe60000410000 */
[----:B------:R-:W-:Y:S01]  /*7ce0*/  MUFU.EX2 R234, R234 ;  /* 0x000000ea00ea7308 */ /* 0x000fe20000000800 */
[C---:B------:R-:W-:Y:S01]  /*7cf0*/  FMUL.FTZ R70, R2.reuse, R70 ;  /* 0x0000004602467220 */ /* 0x040fe20000410000 */
[C---:B------:R-:W-:Y:S01]  /*7d00*/  HMMA.16816.F32 R48, R128.reuse, R106, R48 ;  /* 0x0000006a8030723c */ /* 0x040fe20000001830 */
[----:B------:R-:W2:Y:S02]  /*7d10*/  LDSM.16.MT88.4 R104, [R204+0x16000] ;  /* 0x01600000cc68783b */ /* 0x000ea40000004200 */
[C---:B------:R-:W-:Y:S02]  /*7d20*/  FMUL.FTZ R71, R2.reuse, R71 ;  /* 0x0000004702477220 */ /* 0x040fe40000410000 */
[C---:B------:R-:W-:Y:S03]  /*7d30*/  FMUL.FTZ R72, R3.reuse, R72 ;  /* 0x0000004803487220 */ /* 0x040fe60000410000 */
[C---:B------:R-:W-:Y:S01]  /*7d40*/  HMMA.16816.F32 R52, R128.reuse, R100, R52 ;  /* 0x000000648034723c */ /* 0x040fe20000001834 */
[----:B------:R-:W1:Y:S03]  /*7d50*/  MUFU.EX2 R235, R235 ;  /* 0x000000eb00eb7308 */ /* 0x000e660000000800 */
[C---:B------:R-:W-:Y:S02]  /*7d60*/  FMUL.FTZ R73, R3.reuse, R73 ;  /* 0x0000004903497220 */ /* 0x040fe40000410000 */
[C---:B------:R-:W-:Y:S02]  /*7d70*/  FMUL.FTZ R74, R2.reuse, R74 ;  /* 0x0000004a024a7220 */ /* 0x040fe40000410000 */
[C---:B------:R-:W-:Y:S01]  /*7d80*/  HMMA.16816.F32 R56, R128.reuse, R102, R56 ;  /* 0x000000668038723c */ /* 0x040fe20000001838 */
[----:B------:R-:W1:Y:S02]  /*7d90*/  LDSM.16.MT88.4 R100, [R202+0x16000] ;  /* 0x01600000ca64783b */ /* 0x000e640000004200 */
[----:B------:R-:W-:Y:S01]  /*7da0*/  MUFU.EX2 R236, R236 ;  /* 0x000000ec00ec7308 */ /* 0x000fe20000000800 */
[C---:B------:R-:W-:Y:S02]  /*7db0*/  FMUL.FTZ R75, R2.reuse, R75 ;  /* 0x0000004b024b7220 */ /* 0x040fe40000410000 */
[C---:B------:R-:W-:Y:S02]  /*7dc0*/  FMUL.FTZ R76, R3.reuse, R76 ;  /* 0x0000004c034c7220 */ /* 0x040fe40000410000 */
[C---:B------:R-:W-:Y:S04]  /*7dd0*/  HMMA.16816.F32 R60, R128.reuse, R108, R60 ;  /* 0x0000006c803c723c */ /* 0x040fe8000000183c */
[C---:B------:R-:W-:Y:S01]  /*7de0*/  FMUL.FTZ R77, R3.reuse, R77 ;  /* 0x0000004d034d7220 */ /* 0x040fe20000410000 */
[----:B------:R-:W1:Y:S01]  /*7df0*/  MUFU.EX2 R237, R237 ;  /* 0x000000ed00ed7308 */ /* 0x000e620000000800 */
[C---:B------:R-:W-:Y:S02]  /*7e00*/  FMUL.FTZ R78, R2.reuse, R78 ;  /* 0x0000004e024e7220 */ /* 0x040fe40000410000 */
[C---:B------:R-:W-:Y:S01]  /*7e10*/  HMMA.16816.F32 R64, R128.reuse, R110, R64 ;  /* 0x0000006e8040723c */ /* 0x040fe20000001840 */
[----:B------:R-:W4:Y:S03]  /*7e20*/  LDSM.16.MT88.4 R108, [R201+0x16000] ;  /* 0x01600000c96c783b */ /* 0x000f260000004200 */
[C---:B------:R-:W-:Y:S02]  /*7e30*/  FMUL.FTZ R79, R2.reuse, R79 ;  /* 0x0000004f024f7220 */ /* 0x040fe40000410000 */
[C---:B------:R-:W-:Y:S01]  /*7e40*/  FMUL.FTZ R80, R3.reuse, R80 ;  /* 0x0000005003507220 */ /* 0x040fe20000410000 */
[----:B------:R-:W-:Y:S01]  /*7e50*/  MUFU.EX2 R238, R238 ;  /* 0x000000ee00ee7308 */ /* 0x000fe20000000800 */
[C---:B------:R-:W-:Y:S01]  /*7e60*/  FMUL.FTZ R81, R3.reuse, R81 ;  /* 0x0000005103517220 */ /* 0x040fe20000410000 */
[C---:B--2---:R-:W-:Y:S03]  /*7e70*/  HMMA.16816.F32 R68, R128.reuse, R104, R68 ;  /* 0x000000688044723c */ /* 0x044fe60000001844 */
[C---:B------:R-:W-:Y:S02]  /*7e80*/  FMUL.FTZ R82, R2.reuse, R82 ;  /* 0x0000005202527220 */ /* 0x040fe40000410000 */
[C---:B------:R-:W-:Y:S02]  /*7e90*/  FMUL.FTZ R83, R2.reuse, R83 ;  /* 0x0000005302537220 */ /* 0x040fe40000410000 */
[C---:B------:R-:W-:Y:S01]  /*7ea0*/  FMUL.FTZ R84, R3.reuse, R84 ;  /* 0x0000005403547220 */ /* 0x040fe20000410000 */
[C---:B------:R-:W-:Y:S01]  /*7eb0*/  HMMA.16816.F32 R72, R128.reuse, R106, R72 ;  /* 0x0000006a8048723c */ /* 0x040fe20000001848 */
[----:B------:R-:W2:Y:S01]  /*7ec0*/  LDSM.16.MT88.4 R104, [R200+0x16000] ;  /* 0x01600000c868783b */ /* 0x000ea20000004200 */
[----:B------:R-:W2:Y:S02]  /*7ed0*/  MUFU.EX2 R239, R239 ;  /* 0x000000ef00ef7308 */ /* 0x000ea40000000800 */
[C---:B------:R-:W-:Y:S02]  /*7ee0*/  FMUL.FTZ R85, R3.reuse, R85 ;  /* 0x0000005503557220 */ /* 0x040fe40000410000 */
[C---:B------:R-:W-:Y:S02]  /*7ef0*/  FMUL.FTZ R86, R2.reuse, R86 ;  /* 0x0000005602567220 */ /* 0x040fe40000410000 */
[C---:B-1----:R-:W-:Y:S04]  /*7f00*/  HMMA.16816.F32 R76, R128.reuse, R100, R76 ;  /* 0x00000064804c723c */ /* 0x042fe8000000184c */
[C---:B------:R-:W-:Y:S01]  /*7f10*/  FMUL.FTZ R87, R2.reuse, R87 ;  /* 0x0000005702577220 */ /* 0x040fe20000410000 */
[----:B------:R-:W-:Y:S01]  /*7f20*/  MUFU.EX2 R240, R240 ;  /* 0x000000f000f07308 */ /* 0x000fe20000000800 */
[----:B------:R-:W-:Y:S01]  /*7f30*/  FMUL.FTZ R88, R3, R88 ;  /* 0x0000005803587220 */ /* 0x000fe20000410000 */
[----:B------:R-:W-:Y:S01]  /*7f40*/  F2FP.PACK_AB R100, R177, R176 ;  /* 0x000000b0b164723e */ /* 0x000fe200000000ff */
[C---:B------:R-:W-:Y:S04]  /*7f50*/  HMMA.16816.F32 R80, R128.reuse, R102, R80 ;  /* 0x000000668050723c */ /* 0x040fe80000001850 */
[----:B------:R-:W-:Y:S01]  /*7f60*/  FMUL.FTZ R89, R3, R89 ;  /* 0x0000005903597220 */ /* 0x000fe20000410000 */
[----:B---3--:R-:W-:Y:S01]  /*7f70*/  F2FP.PACK_AB R101, R181, R180 ;  /* 0x000000b4b565723e */ /* 0x008fe200000000ff */
[C---:B------:R-:W-:Y:S01]  /*7f80*/  FMUL.FTZ R90, R2.reuse, R90 ;  /* 0x0000005a025a7220 */ /* 0x040fe20000410000 */
[----:B------:R-:W-:Y:S01]  /*7f90*/  F2FP.PACK_AB R102, R179, R178 ;  /* 0x000000b2b366723e */ /* 0x000fe200000000ff */
[C---:B----4-:R-:W-:Y:S01]  /*7fa0*/  HMMA.16816.F32 R84, R128.reuse, R108, R84 ;  /* 0x0000006c8054723c */ /* 0x050fe20000001854 */
[----:B------:R-:W-:Y:S03]  /*7fb0*/  MUFU.EX2 R242, R242 ;  /* 0x000000f200f27308 */ /* 0x000fe60000000800 */
[C---:B------:R-:W-:Y:S01]  /*7fc0*/  FMUL.FTZ R91, R2.reuse, R91 ;  /* 0x0000005b025b7220 */ /* 0x040fe20000410000 */
[----:B-----5:R-:W-:Y:S01]  /*7fd0*/  F2FP.PACK_AB R103, R183, R182 ;  /* 0x000000b6b767723e */ /* 0x020fe200000000ff */
[C---:B------:R-:W-:Y:S02]  /*7fe0*/  FMUL.FTZ R92, R3.reuse, R92 ;  /* 0x0000005c035c7220 */ /* 0x040fe40000410000 */
[C---:B------:R-:W-:Y:S03]  /*7ff0*/  FMUL.FTZ R93, R3.reuse, R93 ;  /* 0x0000005d035d7220 */ /* 0x040fe60000410000 */
[C---:B------:R-:W-:Y:S01]  /*8000*/  HMMA.16816.F32 R88, R128.reuse, R110, R88 ;  /* 0x0000006e8058723c */ /* 0x040fe20000001858 */
[----:B------:R-:W1:Y:S01]  /*8010*/  LDSM.16.MT88.4 R108, [R201+0x12800] ;  /* 0x01280000c96c783b */ /* 0x000e620000004200 */
[----:B------:R-:W3:Y:S01]  /*8020*/  MUFU.EX2 R243, R243 ;  /* 0x000000f300f37308 */ /* 0x000ee20000000800 */
[C---:B------:R-:W-:Y:S02]  /*8030*/  FMUL.FTZ R94, R2.reuse, R94 ;  /* 0x0000005e025e7220 */ /* 0x040fe40000410000 */
[C---:B------:R-:W-:Y:S02]  /*8040*/  FMUL.FTZ R95, R2.reuse, R95 ;  /* 0x0000005f025f7220 */ /* 0x040fe40000410000 */
[C---:B------:R-:W-:Y:S02]  /*8050*/  FMUL.FTZ R96, R3.reuse, R96 ;  /* 0x0000006003607220 */ /* 0x040fe40000410000 */
[----:B------:R-:W-:Y:S03]  /*8060*/  FMUL.FTZ R97, R3, R97 ;  /* 0x0000006103617220 */ /* 0x000fe60000410000 */
[C---:B--2---:R-:W-:Y:S03]  /*8070*/  HMMA.16816.F32 R92, R128.reuse, R104, R92 ;  /* 0x00000068805c723c */ /* 0x044fe6000000185c */
[C---:B------:R-:W-:Y:S02]  /*8080*/  FMUL.FTZ R98, R2.reuse, R98 ;  /* 0x0000006202627220 */ /* 0x040fe40000410000 */
[----:B------:R-:W-:Y:S02]  /*8090*/  FMUL.FTZ R99, R2, R99 ;  /* 0x0000006302637220 */ /* 0x000fe40000410000 */
[--C-:B------:R-:W-:Y:S02]  /*80a0*/  FFMA.FTZ R135, R135, c[0x0][0x23c], -R144.reuse ;  /* 0x00008f0087877a23 */ /* 0x100fe40000010890 */
[----:B------:R-:W-:Y:S03]  /*80b0*/  FFMA.FTZ R144, R134, c[0x0][0x23c], -R144 ;  /* 0x00008f0086907a23 */ /* 0x000fe60000010890 */
[----:B------:R-:W-:Y:S01]  /*80c0*/  HMMA.16816.F32 R96, R128, R106, R96 ;  /* 0x0000006a8060723c */ /* 0x000fe20000001860 */
[----:B------:R-:W2:Y:S01]  /*80d0*/  LDSM.16.MT88.4 R104, [R200+0x14800] ;  /* 0x01480000c868783b */ /* 0x000ea20000004200 */
[----:B------:R4:W-:Y:S01]  /*80e0*/  MUFU.EX2 R134, R144 ;  /* 0x0000009000867308 */ /* 0x0009e20000000800 */
[----:B------:R-:W-:Y:S02]  /*80f0*/  FFMA.FTZ R175, R3, R232, R175 ;  /* 0x000000e803af7223 */ /* 0x000fe400000100af */
[----:B------:R-:W-:Y:S01]  /*8100*/  FFMA.FTZ R171, R2, R233, R171 ;  /* 0x000000e902ab7223 */ /* 0x000fe200000100ab */
[----:B------:R-:W-:Y:S01]  /*8110*/  MOV R2, R133 ;  /* 0x0000008500027202 */ /* 0x000fe20000000f00 */
[----:B------:R-:W-:Y:S01]  /*8120*/  FADD.FTZ R174, R174, R175 ;  /* 0x000000afaeae7221 */ /* 0x000fe20000010000 */
[C---:B------:R-:W-:Y:S01]  /*8130*/  HMMA.16816.F32 R4, R100.reuse, R112, R4 ;  /* 0x000000706404723c */ /* 0x040fe20000001804 */
[----:B------:R-:W-:Y:S03]  /*8140*/  LDSM.16.MT88.4 R128, [R202+0x15000] ;  /* 0x01500000ca80783b */ /* 0x000fe60000004200 */
[----:B------:R-:W5:Y:S01]  /*8150*/  MUFU.EX2 R135, R135 ;  /* 0x0000008700877308 */ /* 0x000f620000000800 */
[----:B------:R-:W-:Y:S02]  /*8160*/  FADD.FTZ R170, R170, R171 ;  /* 0x000000abaaaa7221 */ /* 0x000fe40000010000 */
[----:B------:R-:W-:Y:S01]  /*8170*/  FADD.FTZ R173, R173, R174 ;  /* 0x000000aeadad7221 */ /* 0x000fe20000010000 */
[C---:B------:R-:W-:Y:S01]  /*8180*/  HMMA.16816.F32 R8, R100.reuse, R114, R8 ;  /* 0x000000726408723c */ /* 0x040fe20000001808 */
[----:B------:R-:W-:Y:S03]  /*8190*/  LDSM.16.MT88.4 R112, [R202+0x16800] ;  /* 0x01680000ca70783b */ /* 0x000fe60000004200 */
[----:B------:R-:W-:Y:S02]  /*81a0*/  FADD.FTZ R3, R169, R170 ;  /* 0x000000aaa9037221 */ /* 0x000fe40000010000 */
[----:B------:R-:W-:Y:S02]  /*81b0*/  FADD.FTZ R173, R172, R173 ;  /* 0x000000adacad7221 */ /* 0x000fe40000010000 */
[C---:B------:R-:W-:Y:S01]  /*81c0*/  HMMA.16816.F32 R12, R100.reuse, R116, R12 ;  /* 0x00000074640c723c */ /* 0x040fe2000000180c */
[----:B----4-:R-:W-:Y:S03]  /*81d0*/  LDSM.16.MT88.4 R144, [R200+0x13800] ;  /* 0x01380000c890783b */ /* 0x010fe60000004200 */
        /* <DEDUP_REMOVED lines=11> */
[----:B------:R-:W-:Y:S02]  /*8290*/  FADD.FTZ R182, R182, R181 ;  /* 0x000000b5b6b67221 */ /* 0x000fe40000010000 */
[----:B------:R-:W-:Y:S02]  /*82a0*/  FADD.FTZ R179, R179, R178 ;  /* 0x000000b2b3b37221 */ /* 0x000fe40000010000 */
[C---:B------:R-:W-:Y:S04]  /*82b0*/  HMMA.16816.F32 R28, R100.reuse, R120, R28 ;  /* 0x00000078641c723c */ /* 0x040fe8000000181c */
[----:B------:R-:W-:Y:S04]  /*82c0*/  FADD.FTZ R183, R183, R182 ;  /* 0x000000b6b7b77221 */ /* 0x000fe80000010000 */
        /* <DEDUP_REMOVED lines=19> */
[----:B------:R-:W4:Y:S07]  /*8400*/  LDSM.16.MT88.4 R112, [R201+0x13000] ;  /* 0x01300000c970783b */ /* 0x000f2e0000004200 */
[C---:B------:R-:W-:Y:S08]  /*8410*/  HMMA.16816.F32 R84, R100.reuse, R116, R84 ;  /* 0x000000746454723c */ /* 0x040ff00000001854 */
[C---:B------:R-:W-:Y:S01]  /*8420*/  HMMA.16816.F32 R88, R100.reuse, R118, R88 ;  /* 0x000000766458723c */ /* 0x040fe20000001858 */
[----:B------:R-:W3:Y:S07]  /*8430*/  LDSM.16.MT88.4 R116, [R204+0x15000] ;  /* 0x01500000cc74783b */ /* 0x000eee0000004200 */
        /* <DEDUP_REMOVED lines=9> */
[----:B------:R-:W-:Y:S02]  /*84d0*/  FADD.FTZ R185, R185, R184 ;  /* 0x000000b8b9b97221 */ /* 0x000fe40000010000 */
[----:B------:R-:W-:Y:S02]  /*84e0*/  FADD.FTZ R235, R235, R234 ;  /* 0x000000eaebeb7221 */ /* 0x000fe40000010000 */
[----:B------:R-:W-:Y:S02]  /*84f0*/  FADD.FTZ R186, R186, R185 ;  /* 0x000000b9baba7221 */ /* 0x000fe40000010000 */
[C---:B-1----:R-:W-:Y:S03]  /*8500*/  HMMA.16816.F32 R4, R100.reuse, R108, R4 ;  /* 0x0000006c6404723c */ /* 0x042fe60000001804 */
[----:B------:R-:W-:Y:S02]  /*8510*/  FADD.FTZ R236, R236, R235 ;  /* 0x000000ebecec7221 */ /* 0x000fe40000010000 */
[----:B------:R-:W-:Y:S02]  /*8520*/  FADD.FTZ R187, R187, R186 ;  /* 0x000000babbbb7221 */ /* 0x000fe40000010000 */
[----:B------:R-:W-:Y:S01]  /*8530*/  FADD.FTZ R237, R237, R236 ;  /* 0x000000eceded7221 */ /* 0x000fe20000010000 */
[C---:B------:R-:W-:Y:S01]  /*8540*/  HMMA.16816.F32 R8, R100.reuse, R110, R8 ;  /* 0x0000006e6408723c */ /* 0x040fe20000001808 */
[----:B------:R-:W1:Y:S07]  /*8550*/  LDSM.16.MT88.4 R108, [R204+0x17000] ;  /* 0x01700000cc6c783b */ /* 0x000e6e0000004200 */
[C---:B------:R-:W-:Y:S08]  /*8560*/  HMMA.16816.F32 R12, R100.reuse, R120, R12 ;  /* 0x00000078640c723c */ /* 0x040ff0000000180c */
[C---:B------:R-:W-:Y:S08]  /*8570*/  HMMA.16816.F32 R16, R100.reuse, R122, R16 ;  /* 0x0000007a6410723c */ /* 0x040ff00000001810 */
[C---:B----4-:R-:W-:Y:S08]  /*8580*/  HMMA.16816.F32 R20, R100.reuse, R112, R20 ;  /* 0x000000706414723c */ /* 0x050ff00000001814 */
[C---:B------:R-:W-:Y:S01]  /*8590*/  HMMA.16816.F32 R24, R100.reuse, R114, R24 ;  /* 0x000000726418723c */ /* 0x040fe20000001818 */
[----:B------:R-:W4:Y:S07]  /*85a0*/  LDSM.16.MT88.4 R112, [R202+0x17000] ;  /* 0x01700000ca70783b */ /* 0x000f2e0000004200 */
[C---:B------:R-:W-:Y:S08]  /*85b0*/  HMMA.16816.F32 R28, R100.reuse, R124, R28 ;  /* 0x0000007c641c723c */ /* 0x040ff0000000181c */
[C---:B------:R-:W-:Y:S01]  /*85c0*/  HMMA.16816.F32 R32, R100.reuse, R126, R32 ;  /* 0x0000007e6420723c */ /* 0x040fe20000001820 */
[----:B------:R-:W-:Y:S07]  /*85d0*/  LDSM.16.MT88.4 R124, [R204+0x13800] ;  /* 0x01380000cc7c783b */ /* 0x000fee0000004200 */
[C---:B---3--:R-:W-:Y:S08]  /*85e0*/  HMMA.16816.F32 R36, R100.reuse, R116, R36 ;  /* 0x000000746424723c */ /* 0x048ff00000001824 */
[C---:B------:R-:W-:Y:S01]  /*85f0*/  HMMA.16816.F32 R40, R100.reuse, R118, R40 ;  /* 0x000000766428723c */ /* 0x040fe20000001828 */
[----:B------:R-:W3:Y:S07]  /*8600*/  LDSM.16.MT88.4 R116, [R201+0x17000] ;  /* 0x01700000c974783b */ /* 0x000eee0000004200 */
        /* <DEDUP_REMOVED lines=8> */
[C---:B--2---:R-:W-:Y:S04]  /*8690*/  HMMA.16816.F32 R60, R100.reuse, R104, R60 ;  /* 0x00000068643c723c */ /* 0x044fe8000000183c */
[----:B-----5:R-:W-:Y:S01]  /*86a0*/  F2FP.PACK_AB R139, R134, R135 ;  /* 0x00000087868b723e */ /* 0x020fe200000000ff */
[----:B------:R-:W-:Y:S02]  /*86b0*/  FADD.FTZ R242, R242, R237 ;  /* 0x000000edf2f27221 */ /* 0x000fe40000010000 */
[----:B------:R-:W-:Y:S01]  /*86c0*/  FADD.FTZ R239, R239, R238 ;  /* 0x000000eeefef7221 */ /* 0x000fe20000010000 */
[C---:B------:R-:W-:Y:S01]  /*86d0*/  HMMA.16816.F32 R64, R100.reuse, R106, R64 ;  /* 0x0000006a6440723c */ /* 0x040fe20000001840 */
[----:B------:R-:W2:Y:S03]  /*86e0*/  LDSM.16.MT88.4 R104, [R200+0x17000] ;  /* 0x01700000c868783b */ /* 0x000ea60000004200 */
        /* <DEDUP_REMOVED lines=8> */
[C---:B----4-:R-:W-:Y:S08]  /*8770*/  HMMA.16816.F32 R76, R100.reuse, R112, R76 ;  /* 0x00000070644c723c */ /* 0x050ff0000000184c */
[C---:B------:R-:W-:Y:S08]  /*8780*/  HMMA.16816.F32 R80, R100.reuse, R114, R80 ;  /* 0x000000726450723c */ /* 0x040ff00000001850 */
[C---:B---3--:R-:W-:Y:S08]  /*8790*/  HMMA.16816.F32 R84, R100.reuse, R116, R84 ;  /* 0x000000746454723c */ /* 0x048ff00000001854 */
[C---:B------:R-:W-:Y:S08]  /*87a0*/  HMMA.16816.F32 R88, R100.reuse, R118, R88 ;  /* 0x000000766458723c */ /* 0x040ff00000001858 */
[C---:B--2---:R-:W-:Y:S08]  /*87b0*/  HMMA.16816.F32 R92, R100.reuse, R104, R92 ;  /* 0x00000068645c723c */ /* 0x044ff0000000185c */
[----:B------:R-:W-:Y:S08]  /*87c0*/  HMMA.16816.F32 R96, R100, R106, R96 ;  /* 0x0000006a6460723c */ /* 0x000ff00000001860 */
[C---:B------:R-:W-:Y:S01]  /*87d0*/  HMMA.16816.F32 R128, R136.reuse, R124, R4 ;  /* 0x0000007c8880723c */ /* 0x040fe20000001804 */
[----:B------:R-:W2:Y:S07]  /*87e0*/  LDSM.16.MT88.4 R4, [R202+0x17800] ;  /* 0x01780000ca04783b */ /* 0x000eae0000004200 */
[C---:B------:R-:W-:Y:S01]  /*87f0*/  HMMA.16816.F32 R124, R136.reuse, R126, R8 ;  /* 0x0000007e887c723c */ /* 0x040fe20000001808 */
[----:B------:R-:W3:Y:S07]  /*8800*/  LDSM.16.MT88.4 R8, [R201+0x17800] ;  /* 0x01780000c908783b */ /* 0x000eee0000004200 */
[C---:B-1----:R-:W-:Y:S01]  /*8810*/  HMMA.16816.F32 R120, R136.reuse, R108, R12 ;  /* 0x0000006c8878723c */ /* 0x042fe2000000180c */
[----:B------:R-:W1:Y:S07]  /*8820*/  LDSM.16.MT88.4 R12, [R200+0x17800] ;  /* 0x01780000c80c783b */ /* 0x000e6e0000004200 */
        /* <DEDUP_REMOVED lines=15> */
[C---:B--2---:R-:W-:Y:S08]  /*8920*/  HMMA.16816.F32 R76, R136.reuse, R4, R76 ;  /* 0x00000004884c723c */ /* 0x044ff0000000184c */
[C---:B------:R-:W-:Y:S08]  /*8930*/  HMMA.16816.F32 R80, R136.reuse, R6, R80 ;  /* 0x000000068850723c */ /* 0x040ff00000001850 */
[C---:B---3--:R-:W-:Y:S08]  /*8940*/  HMMA.16816.F32 R84, R136.reuse, R8, R84 ;  /* 0x000000088854723c */ /* 0x048ff00000001854 */
[C---:B------:R-:W-:Y:S08]  /*8950*/  HMMA.16816.F32 R88, R136.reuse, R10, R88 ;  /* 0x0000000a8858723c */ /* 0x040ff00000001858 */
[C---:B-1----:R-:W-:Y:S08]  /*8960*/  HMMA.16816.F32 R92, R136.reuse, R12, R92 ;  /* 0x0000000c885c723c */ /* 0x042ff0000000185c */
[----:B------:R-:W-:Y:S07]  /*8970*/  HMMA.16816.F32 R96, R136, R14, R96 ;  /* 0x0000000e8860723c */ /* 0x000fee0000001860 */
[----:B------:R-:W-:Y:S01]  /*8980*/  MOV R137, R132 ;  /* 0x0000008400897202 */ /* 0x000fe20000000f00 */
[----:B------:R-:W-:-:S05]  /*8990*/  @P5 BRA `(.L_x_214) ;  /* 0xffffceb000005947 */ /* 0x000fca000383ffff */
.L_x_213:
        /* <DEDUP_REMOVED lines=225> */
[----:B------:R-:W-:Y:S04]  /*97b0*/  STS [R11+0x4000], R36 ;  /* 0x004000240b007388 */ /* 0x000fe80000000800 */
[----:B------:R-:W-:Y:S04]  /*97c0*/  STS [R11+0x4400], R38 ;  /* 0x004400260b007388 */ /* 0x000fe80000000800 */
[----:B------:R-:W-:Y:S01]  /*97d0*/  STS [R13+0x4000], R40 ;  /* 0x004000280d007388 */ /* 0x000fe20000000800 */
[----:B------:R-:W-:Y:S02]  /*97e0*/  @P1 MOV R61, c[0x0][0x210] ;  /* 0x00008400003d1a02 */ /* 0x000fe40000000f00 */
[----:B------:R-:W-:Y:S01]  /*97f0*/  @!P1 MOV R10, c[0x0][0x214] ;  /* 0x00008500000a9a02 */ /* 0x000fe20000000f00 */
[----:B------:R-:W-:Y:S02]  /*9800*/  STS [R13+0x4400], R42 ;  /* 0x0044002a0d007388 */ /* 0x000fe40000000800 */
[----:B------:R-:W-:Y:S01]  /*9810*/  @P1 IMAD R61, R61, c[0x0][0x214], RZ ;  /* 0x000085003d3d1a24 */ /* 0x000fe200078e02ff */
[----:B------:R-:W-:Y:S01]  /*9820*/  @!P1 SEL R61, R10, c[0x0][0x234], !P2 ;  /* 0x00008d000a3d9a07 */ /* 0x000fe20005000000 */
[----:B------:R-:W-:Y:S01]  /*9830*/  STS [R15+0x4000], R44 ;  /* 0x0040002c0f007388 */ /* 0x000fe20000000800 */
[----:B------:R-:W-:-:S03]  /*9840*/  @P1 MOV R10, 0x1 ;  /* 0x00000001000a1802 */ /* 0x000fc60000000f00 */
[----:B------:R-:W-:Y:S01]  /*9850*/  STS [R15+0x4400], R46 ;  /* 0x0044002e0f007388 */ /* 0x000fe20000000800 */
[----:B------:R-:W-:-:S03]  /*9860*/  @!P1 IMAD R10, R61, c[0x0][0x1c0], RZ ;  /* 0x000070003d0a9a24 */ /* 0x000fc600078e02ff */
[----:B------:R-:W-:Y:S01]  /*9870*/  STS [R17+0x4000], R48 ;  /* 0x0040003011007388 */ /* 0x000fe20000000800 */
[----:B--2---:R-:W-:-:S03]  /*9880*/  IMAD R10, R5, R10, RZ ;  /* 0x0000000a050a7224 */ /* 0x004fc600078e02ff */
[----:B------:R-:W-:Y:S02]  /*9890*/  STS [R17+0x4400], R50 ;  /* 0x0044003211007388 */ /* 0x000fe40000000800 */
[----:B------:R-:W-:Y:S02]  /*98a0*/  SEL R10, R10, RZ, P3 ;  /* 0x000000ff0a0a7207 */ /* 0x000fe40001800000 */
        /* <DEDUP_REMOVED lines=8> */
[----:B------:R-:W-:Y:S04]  /*9930*/  STS [R11+0x8000], R68 ;  /* 0x008000440b007388 */ /* 0x000fe80000000800 */
[----:B------:R5:W-:Y:S04]  /*9940*/  STS [R11+0x8400], R70 ;  /* 0x008400460b007388 */ /* 0x000be80000000800 */
[----:B------:R5:W-:Y:S01]  /*9950*/  STS [R13+0x8000], R72 ;  /* 0x008000480d007388 */ /* 0x000be20000000800 */
[----:B-1----:R-:W-:-:S03]  /*9960*/  @!P0 SHF.R.S32.HI R60, RZ, 0x1f, R5 ;  /* 0x0000001fff3c8819 */ /* 0x002fc60000011405 */
[----:B------:R1:W-:Y:S01]  /*9970*/  STS [R13+0x8400], R74 ;  /* 0x0084004a0d007388 */ /* 0x0003e20000000800 */
[----:B--2---:R-:W-:-:S03]  /*9980*/  @!P0 IMAD.WIDE.U32 R62, R5, c[0x0][0x1e0], RZ ;  /* 0x00007800053e8a25 */ /* 0x004fc600078e00ff */
[----:B------:R1:W-:Y:S01]  /*9990*/  STS [R15+0x8000], R76 ;  /* 0x0080004c0f007388 */ /* 0x0003e20000000800 */
[----:B------:R-:W-:Y:S01]  /*99a0*/  @!P0 IMAD R60, R60, c[0x0][0x1e0], RZ ;  /* 0x000078003c3c8a24 */ /* 0x000fe200078e02ff */
[----:B------:R-:W-:Y:S01]  /*99b0*/  @!P0 MOV R4, R62 ;  /* 0x0000003e00048202 */ /* 0x000fe20000000f00 */
[C---:B------:R-:W-:Y:S01]  /*99c0*/  @!P3 IMAD R62, R5.reuse, c[0x0][0x214], RZ ;  /* 0x00008500053eba24 */ /* 0x040fe200078e02ff */
[----:B------:R1:W-:Y:S01]  /*99d0*/  STS [R15+0x8400], R78 ;  /* 0x0084004e0f007388 */ /* 0x0003e20000000800 */
[----:B------:R-:W-:Y:S01]  /*99e0*/  @!P0 IMAD R60, R5, c[0x0][0x1e4], R60 ;  /* 0x00007900053c8a24 */ /* 0x000fe200078e023c */
[----:B---3--:R-:W-:Y:S01]  /*99f0*/  @P1 MOV R64, c[0x0][0x210] ;  /* 0x0000840000401a02 */ /* 0x008fe20000000f00 */
[----:B----4-:R-:W-:Y:S01]  /*9a00*/  CS2R R66, SRZ ;  /* 0x0000000000427805 */ /* 0x010fe2000001ff00 */
[----:B------:R1:W-:Y:S01]  /*9a10*/  STS [R17+0x8000], R80 ;  /* 0x0080005011007388 */ /* 0x0003e20000000800 */
[----:B------:R-:W-:Y:S02]  /*9a20*/  @!P1 MOV R64, 0x1 ;  /* 0x0000000100409802 */ /* 0x000fe40000000f00 */
[----:B------:R-:W-:Y:S01]  /*9a30*/  @!P0 IADD3 R3, R63, R60, RZ ;  /* 0x0000003c3f038210 */ /* 0x000fe20007ffe0ff */
[----:B------:R1:W-:Y:S01]  /*9a40*/  STS [R17+0x8400], R82 ;  /* 0x0084005211007388 */ /* 0x0003e20000000800 */
[----:B------:R-:W-:-:S02]  /*9a50*/  SHF.R.S32.HI R60, RZ, 0x1f, R9 ;  /* 0x0000001fff3c7819 */ /* 0x000fc40000011409 */
[----:B------:R-:W-:Y:S01]  /*9a60*/  @!P3 SEL R62, R62, R213, !P0 ;  /* 0x000000d53e3eb207 */ /* 0x000fe20004000000 */
[----:B------:R1:W-:Y:S01]  /*9a70*/  STS [R19+0x8000], R84 ;  /* 0x0080005413007388 */ /* 0x0003e20000000800 */
[----:B------:R-:W-:Y:S02]  /*9a80*/  LEA.HI R60, R60, R9, RZ, 0x3 ;  /* 0x000000093c3c7211 */ /* 0x000fe400078f18ff */
[----:B------:R-:W-:Y:S01]  /*9a90*/  LOP3.LUT P0, RZ, R8, 0x3, RZ, 0xc0, !PT ;  /* 0x0000000308ff7812 */ /* 0x000fe2000780c0ff */
[----:B------:R1:W-:Y:S01]  /*9aa0*/  STS [R19+0x8400], R86 ;  /* 0x0084005613007388 */ /* 0x0003e20000000800 */
[----:B------:R-:W-:Y:S02]  /*9ab0*/  LOP3.LUT R60, R60, 0xffffff8, RZ, 0xc0, !PT ;  /* 0x0ffffff83c3c7812 */ /* 0x000fe400078ec0ff */
[----:B------:R-:W-:Y:S01]  /*9ac0*/  @!P3 MOV R66, R62 ;  /* 0x0000003e0042b202 */ /* 0x000fe20000000f00 */
[----:B------:R1:W-:Y:S01]  /*9ad0*/  STS [R21+0x8000], R88 ;  /* 0x0080005815007388 */ /* 0x0003e20000000800 */
[----:B------:R-:W-:Y:S01]  /*9ae0*/  IADD3 R60, R9, -R60, RZ ;  /* 0x8000003c093c7210 */ /* 0x000fe20007ffe0ff */
[----:B------:R-:W-:Y:S01]  /*9af0*/  @P4 FMUL.FTZ R9, R0, 0.69314718246459960938 ;  /* 0x3f31721800094820 */ /* 0x000fe20000410000 */
[----:B------:R-:W-:Y:S01]  /*9b00*/  @!P3 SHF.R.S32.HI R67, RZ, 0x1f, R62 ;  /* 0x0000001fff43b819 */ /* 0x000fe2000001143e */
[----:B------:R1:W-:Y:S01]  /*9b10*/  STS [R21+0x8400], R90 ;  /* 0x0084005a15007388 */ /* 0x0003e20000000800 */
[----:B------:R-:W-:Y:S01]  /*9b20*/  MOV R8, 0x7f800000 ;  /* 0x7f80000000087802 */ /* 0x000fe20000000f00 */
[----:B------:R-:W-:Y:S01]  /*9b30*/  @P4 FFMA.FTZ R8, R132, c[0x0][0x238], R9 ;  /* 0x00008e0084084a23 */ /* 0x000fe20000010009 */
[----:B------:R-:W-:Y:S01]  /*9b40*/  LEA R219, R60, R219, 0x4 ;  /* 0x000000db3cdb7211 */ /* 0x000fe200078e20ff */
[----:B------:R1:W-:Y:S04]  /*9b50*/  STS [R23+0x8000], R92 ;  /* 0x0080005c17007388 */ /* 0x0003e80000000800 */
[----:B------:R1:W-:Y:S04]  /*9b60*/  STS [R23+0x8400], R94 ;  /* 0x0084005e17007388 */ /* 0x0003e80000000800 */
[----:B------:R1:W-:Y:S04]  /*9b70*/  STS [R25+0x8000], R96 ;  /* 0x0080006019007388 */ /* 0x0003e80000000800 */
[----:B------:R1:W-:Y:S04]  /*9b80*/  STS [R25+0x8400], R99 ;  /* 0x0084006319007388 */ /* 0x0003e80000000800 */
[----:B------:R-:W-:Y:S06]  /*9b90*/  BAR.SYNC.DEFER_BLOCKING 0x0 ;  /* 0x0000000000007b1d */ /* 0x000fec0000010000 */
[----:B-----5:R-:W2:Y:S04]  /*9ba0*/  S2R R11, SR_CTAID.X ;  /* 0x00000000000b7919 */ /* 0x020ea80000002500 */
[----:B------:R-:W3:Y:S04]  /*9bb0*/  S2R R6, SR_CTAID.Z ;  /* 0x0000000000067919 */ /* 0x000ee80000002700 */
[----:B------:R1:W4:Y:S04]  /*9bc0*/  LDS.128 R52, [R215] ;  /* 0x00000000d7347984 */ /* 0x0003280000000c00 */
[----:B------:R1:W1:Y:S01]  /*9bd0*/  LDS.128 R48, [R215+0x1000] ;  /* 0x00100000d7307984 */ /* 0x0002620000000c00 */
[----:B--2---:R-:W-:-:S03]  /*9be0*/  IMAD R5, R11, R64, RZ ;  /* 0x000000400b057224 */ /* 0x004fc600078e02ff */
[----:B------:R2:W1:Y:S01]  /*9bf0*/  LDS.128 R44, [R215+0x2000] ;  /* 0x00200000d72c7984 */ /* 0x0004620000000c00 */
[----:B---3--:R-:W-:Y:S01]  /*9c00*/  IMAD R10, R6, R61, R10 ;  /* 0x0000003d060a7224 */ /* 0x008fe200078e020a */
[----:B------:R-:W-:Y:S02]  /*9c10*/  SHF.L.U32 R5, R5, 0x7, RZ ;  /* 0x0000000705057819 */ /* 0x000fe400000006ff */
[----:B------:R2:W3:Y:S02]  /*9c20*/  LDS.128 R40, [R215+0x3000] ;  /* 0x00300000d7287984 */ /* 0x0004e40000000c00 */
        /* <DEDUP_REMOVED lines=13> */
[----:B----4-:R-:W-:Y:S01]  /*9d00*/  IMAD R218, R11, -0x80, R218 ;  /* 0xffffff800bda7824 */ /* 0x010fe200078e02da */
        /* <DEDUP_REMOVED lines=15> */
.L_x_218:
[----:B----4-:R-:W-:Y:S05]  /*9e00*/  BSYNC B0 ;  /* 0x0000000000007941 */ /* 0x010fea0003800000 */
.L_x_217:
[----:B------:R-:W4:Y:S01]  /*9e10*/  S2R R0, SR_TID.X ;  /* 0x0000000000007919 */ /* 0x000f220000002100 */
        /* <DEDUP_REMOVED lines=9> */
[----:B----4-:R-:W-:-:S04]  /*9eb0*/  SHF.R.S32.HI R5, RZ, 0x1f, R0 ;  /* 0x0000001fff057819 */ /* 0x010fc80000011400 */
[----:B------:R-:W-:-:S04]  /*9ec0*/  LEA.HI R5, R5, R0, RZ, 0x3 ;  /* 0x0000000005057211 */ /* 0x000fc800078f18ff */
[----:B------:R-:W-:-:S04]  /*9ed0*/  SHF.R.S32.HI R4, RZ, 0x3, R5 ;  /* 0x00000003ff047819 */ /* 0x000fc80000011405 */
[----:B------:R-:W-:Y:S02]  /*9ee0*/  ISETP.GE.AND P0, PT, R4, R211, PT ;  /* 0x000000d30400720c */ /* 0x000fe40003f06270 */
[----:B------:R-:W-:-:S05]  /*9ef0*/  SHF.R.S32.HI R5, RZ, 0x1f, R4 ;  /* 0x0000001fff057819 */ /* 0x000fca0000011404 */
[----:B-12---:R-:W-:-:S06]  /*9f00*/  IMAD.WIDE R214, R214, 0x80, R4 ;  /* 0x00000080d6d67825 */ /* 0x006fcc00078e0204 */
        /* <DEDUP_REMOVED lines=14> */
.L_x_220:
[----:B------:R-:W-:Y:S05]  /*9ff0*/  BSYNC B0 ;  /* 0x0000000000007941 */ /* 0x000fea0003800000 */
.L_x_219:
        /* <DEDUP_REMOVED lines=20> */
.L_x_222:
[----:B------:R-:W-:Y:S05]  /*a140*/  BSYNC B0 ;  /* 0x0000000000007941 */ /* 0x000fea0003800000 */
.L_x_221:
        /* <DEDUP_REMOVED lines=20> */
.L_x_224:
[----:B------:R-:W-:Y:S05]  /*a290*/  BSYNC B0 ;  /* 0x0000000000007941 */ /* 0x000fea0003800000 */
.L_x_223:
        /* <DEDUP_REMOVED lines=17> */
[----:B---3--:R1:W-:Y:S10]  /*a3b0*/  @!P1 STG.E.128 [R2.64], R40 ;  /* 0x0000002802009986 */ /* 0x0083f4000c101d0a */
[----:B------:R-:W-:Y:S05]  /*a3c0*/  @P0 EXIT ;  /* 0x000000000000094d */ /* 0x000fea0003800000 */
[----:B------:R-:W-:Y:S01]  /*a3d0*/  STG.E.128 [R2.64+0x100], R56 ;  /* 0x0001003802007986 */ /* 0x000fe2000c101d0a */
[----:B------:R-:W-:Y:S05]  /*a3e0*/  EXIT ;  /* 0x000000000000794d */ /* 0x000fea0003800000 */
.L_x_191:
        /* <DEDUP_REMOVED lines=70> */
.L_x_226:
[----:B------:R-:W-:Y:S05]  /*a850*/  BSYNC B0 ;  /* 0x0000000000007941 */ /* 0x000fea0003800000 */
.L_x_225:
        /* <DEDUP_REMOVED lines=20> */
.L_x_228:
[----:B------:R-:W-:Y:S05]  /*a9a0*/  BSYNC B0 ;  /* 0x0000000000007941 */ /* 0x000fea0003800000 */
.L_x_227:
        /* <DEDUP_REMOVED lines=20> */
.L_x_230:
[----:B------:R-:W-:Y:S05]  /*aaf0*/  BSYNC B0 ;  /* 0x0000000000007941 */ /* 0x000fea0003800000 */
.L_x_229:
        /* <DEDUP_REMOVED lines=19> */
.L_x_232:
[----:B------:R-:W-:Y:S05]  /*ac30*/  BSYNC B0 ;  /* 0x0000000000007941 */ /* 0x000fea0003800000 */
.L_x_231:
        /* <DEDUP_REMOVED lines=35> */
.L_x_233:
        /* <DEDUP_REMOVED lines=9> */
.L_x_1279:


//--------------------- .text._ZN5flash16flash_fwd_kernelI23Flash_fwd_kernel_traitsILi192ELi128ELi64ELi8ELb0ELb0EN7cutlass6half_tE19Flash_kernel_traitsILi192ELi128ELi64ELi8ES3_EELb0ELb0ELb1ELb0ELb0ELb1ELb0ELb0EEEvNS_16Flash_fwd_paramsE --------------------------
	.section	.text._ZN5flash16flash_fwd_kernelI23Flash_fwd_kernel_traitsILi192ELi128ELi64ELi8ELb0ELb0EN7cutlass6half_tE19Flash_kernel_traitsILi192ELi128ELi64ELi8ES3_EELb0ELb0ELb1ELb0ELb0ELb1ELb0ELb0EEEvNS_16Flash_fwd_paramsE,"ax",@progbits
	.sectioninfo	@"SHI_REGISTERS=242"
	.align	128
        .global         _ZN5flash16flash_fwd_kernelI23Flash_fwd_kernel_traitsILi192ELi128ELi64ELi8ELb0ELb0EN7cutlass6half_tE19Flash_kernel_traitsILi192ELi128ELi64ELi8ES3_EELb0ELb0ELb1ELb0ELb0ELb1ELb0ELb0EEEvNS_16Flash_fwd_paramsE
        .type           _ZN5flash16flash_fwd_kernelI23Flash_fwd_kernel_traitsILi192ELi128ELi64ELi8ELb0ELb0EN7cutlass6half_tE19Flash_kernel_traitsILi192ELi128ELi64ELi8ES3_EELb0ELb0ELb1ELb0ELb0ELb1ELb0ELb0EEEvNS_16Flash_fwd_paramsE,@function
        .size           _ZN5flash16flash_fwd_kernelI23Flash_fwd_kernel_traitsILi192ELi128ELi64ELi8ELb0ELb0EN7cutlass6half_tE19Flash_kernel_traitsILi192ELi128ELi64ELi8ES3_EELb0ELb0ELb1ELb0ELb0ELb1ELb0ELb0EEEvNS_16Flash_fwd_paramsE,(.L_x_1280 - _ZN5flash16flash_fwd_kernelI23Flash_fwd_kernel_traitsILi192ELi128ELi64ELi8ELb0ELb0EN7cutlass6half_tE19Flash_kernel_traitsILi192ELi128ELi64ELi8ES3_EELb0ELb0ELb1ELb0ELb0ELb1ELb0ELb0EEEvNS_16Flash_fwd_paramsE)
        .other          _ZN5flash16flash_fwd_kernelI23Flash_fwd_kernel_traitsILi192ELi128ELi64ELi8ELb0ELb0EN7cutlass6half_tE19Flash_kernel_traitsILi192ELi128ELi64ELi8ES3_EELb0ELb0ELb1ELb0ELb0ELb1ELb0ELb0EEEvNS_16Flash_fwd_paramsE,@"STO_CUDA_ENTRY STV_DEFAULT"
_ZN5flash16flash_fwd_kernelI23Flash_fwd_kernel_traitsILi192ELi128ELi64ELi8ELb0ELb0EN7cutlass6half_tE19Flash_kernel_traitsILi192ELi128ELi64ELi8ES3_EELb0ELb0ELb1ELb0ELb0ELb1ELb0ELb0EEEvNS_16Flash_fwd_paramsE:
.text._ZN5flash16flash_fwd_kernelI23Flash_fwd_kernel_traitsILi192ELi128ELi64ELi8ELb0ELb0EN7cutlass6half_tE19Flash_kernel_traitsILi192ELi128ELi64ELi8ES3_EELb0ELb0ELb1ELb0ELb0ELb1ELb0ELb0EEEvNS_16Flash_fwd_paramsE:
[----:B------:R-:W-:Y:S02]  /*0000*/  MOV R1, c[0x0][0x28] ;  /* 0x00000a0000017a02 */ /* 0x000fe40000000f00 */
[----:B------:R-:W1:Y:S01]  /*0010*/  S2UR UR11, SR_CTAID.Y ;  /* 0x00000000000b79c3 */ /* 0x000e620000002600 */
[----:B------:R-:W-:Y:S02]  /*0020*/  ULDC.64 UR4, c[0x0][0x240] ;  /* 0x0000900000047ab9 */ /* 0x000fe40000000a00 */
[----:B------:R-:W-:Y:S02]  /*0030*/  UISETP.NE.U32.AND UP2, UPT, URZ, UR4, UPT ;  /* 0x000000043f00728c */ /* 0x000fe4000bf45070 */
[----:B------:R-:W-:Y:S02]  /*0040*/  UMOV UR7, 0x4 ;  /* 0x0000000400077882 */ /* 0x000fe40000000000 */
[----:B------:R-:W-:Y:S02]  /*0050*/  UISETP.NE.AND.EX UP2, UPT, URZ, UR5, UPT, UP2 ;  /* 0x000000053f00728c */ /* 0x000fe4000bf45320 */
[----:B------:R-:W-:Y:S02]  /*0060*/  ULDC.64 UR12, c[0x0][0x240] ;  /* 0x00009000000c7ab9 */ /* 0x000fe40000000a00 */
[----:B------:R-:W-:-:S02]  /*0070*/  ULDC.64 UR4, c[0x0][0x250] ;  /* 0x0000940000047ab9 */ /* 0x000fc40000000a00 */
[----:B------:R-:W-:Y:S01]  /*0080*/  PLOP3.LUT P2, PT, PT, PT, UP2, 0x80, 0x0 ;  /* 0x000000000000781c */ /* 0x000fe20003f4f028 */
[----:B------:R-:W-:Y:S02]  /*0090*/  UISETP.NE.U32.AND UP0, UPT, URZ, UR4, UPT ;  /* 0x000000043f00728c */ /* 0x000fe4000bf05070 */
[----:B------:R-:W-:Y:S02]  /*00a0*/  ULDC.64 UR18, c[0x0][0x118] ;  /* 0x0000460000127ab9 */ /* 0x000fe40000000a00 */
[----:B------:R-:W-:Y:S02]  /*00b0*/  UISETP.NE.AND.EX UP0, UPT, URZ, UR5, UPT, UP0 ;  /* 0x000000053f00728c */ /* 0x000fe4000bf05300 */
[----:B------:R-:W-:Y:S02]  /*00c0*/  ULDC.U8 UR6, c[0x0][0x312] ;  /* 0x0000c48000067ab9 */ /* 0x000fe40000000000 */
[----:B------:R-:W-:Y:S02]  /*00d0*/  ULDC.64 UR8, c[0x0][0x248] ;  /* 0x0000920000087ab9 */ /* 0x000fe40000000a00 */
[----:B-1----:R-:W-:Y:S01]  /*00e0*/  UIMAD.WIDE UR12, UR11, UR7, UR12 ;  /* 0x000000070b0c72a5 */ /* 0x002fe2000f8e020c */
[----:B------:R-:W-:Y:S01]  /*00f0*/  PLOP3.LUT P0, PT, PT, PT, UP0, 0x80, 0x0 ;  /* 0x000000000000781c */ /* 0x000fe20003f0f008 */
[----:B------:R-:W-:-:S02]  /*0100*/  ULDC.64 UR4, c[0x0][0x250] ;  /* 0x0000940000047ab9 */ /* 0x000fc40000000a00 */
[----:B------:R-:W-:Y:S02]  /*0110*/  UISETP.NE.AND UP3, UPT, UR6, URZ, UPT ;  /* 0x0000003f0600728c */ /* 0x000fe4000bf65270 */
[----:B------:R-:W-:Y:S01]  /*0120*/  IMAD.U32 R10, RZ, RZ, UR12 ;  /* 0x0000000cff0a7e24 */ /* 0x000fe2000f8e00ff */
[----:B------:R-:W-:Y:S01]  /*0130*/  UISETP.EQ.U32.AND UP1, UPT, URZ, UR8, UPT ;  /* 0x000000083f00728c */ /* 0x000fe2000bf22070 */
[----:B------:R-:W-:Y:S01]  /*0140*/  IMAD.U32 R11, RZ, RZ, UR13 ;  /* 0x0000000dff0b7e24 */ /* 0x000fe2000f8e00ff */
[----:B------:R-:W-:Y:S02]  /*0150*/  @UP0 UIMAD.WIDE UR4, UR11, UR7, UR4 ;  /* 0x000000070b0402a5 */ /* 0x000fe4000f8e0204 */
[----:B------:R-:W-:Y:S02]  /*0160*/  UISETP.EQ.OR.EX UP1, UPT, URZ, UR9, !UP3, UP1 ;  /* 0x000000093f00728c */ /* 0x000fe4000df22710 */
[----:B------:R-:W2:Y:S01]  /*0170*/  @P2 LDG.E R7, [R10.64] ;  /* 0x000000120a072981 */ /* 0x000ea2000c1e1900 */
[----:B------:R-:W-:-:S03]  /*0180*/  ULDC.64 UR8, c[0x0][0x248] ;  /* 0x0000920000087ab9 */ /* 0x000fc60000000a00 */
[----:B------:R-:W3:Y:S01]  /*0190*/  @P2 LDG.E R0, [R10.64+0x4] ;  /* 0x000004120a002981 */ /* 0x000ee2000c1e1900 */
[----:B------:R-:W-:Y:S01]  /*01a0*/  IMAD.U32 R8, RZ, RZ, UR4 ;  /* 0x00000004ff087e24 */ /* 0x000fe2000f8e00ff */
[----:B------:R-:W-:-:S05]  /*01b0*/  MOV R9, UR5 ;  /* 0x0000000500097c02 */ /* 0x000fca0008000f00 */
[----:B------:R-:W4:Y:S01]  /*01c0*/  @P0 LDG.E R4, [R8.64] ;  /* 0x0000001208040981 */ /* 0x000f22000c1e1900 */
[----:B------:R-:W-:Y:S01]  /*01d0*/  PLOP3.LUT P1, PT, PT, PT, UP1, 0x80, 0x0 ;  /* 0x000000000000781c */ /* 0x000fe20003f2f018 */
[----:B------:R-:W-:-:S06]  /*01e0*/  UIMAD.WIDE UR8, UR11, UR7, UR8 ;  /* 0x000000070b0872a5 */ /* 0x000fcc000f8e0208 */
[----:B------:R-:W-:Y:S01]  /*01f0*/  IMAD.U32 R2, RZ, RZ, UR8 ;  /* 0x00000008ff027e24 */ /* 0x000fe2000f8e00ff */
[----:B------:R-:W-:-:S05]  /*0200*/  MOV R3, UR9 ;  /* 0x0000000900037c02 */ /* 0x000fca0008000f00 */
[----:B------:R-:W5:Y:S01]  /*0210*/  @!P1 LDG.E R5, [R2.64] ;  /* 0x0000001202059981 */ /* 0x000f62000c1e1900 */
[----:B------:R-:W-:Y:S02]  /*0220*/  UMOV UR10, 0xffffffff ;  /* 0xffffffff000a7882 */ /* 0x000fe40000000000 */
[----:B------:R-:W-:Y:S01]  /*0230*/  UMOV UR15, URZ ;  /* 0x0000003f000f7c82 */ /* 0x000fe20008000000 */
[----:B------:R-:W1:Y:S01]  /*0240*/  S2R R6, SR_TID.X ;  /* 0x0000000000067919 */ /* 0x000e620000002100 */
[----:B------:R-:W-:Y:S01]  /*0250*/  UMOV UR20, 0xffffffff ;  /* 0xffffffff00147882 */ /* 0x000fe20000000000 */
[----:B------:R-:W1:Y:S08]  /*0260*/  S2UR UR13, SR_CTAID.X ;  /* 0x00000000000d79c3 */ /* 0x000e700000002500 */
[----:B------:R-:W1:Y:S08]  /*0270*/  S2UR UR12, SR_CTAID.Z ;  /* 0x00000000000c79c3 */ /* 0x000e700000002700 */
[----:B--2---:R-:W2:Y:S08]  /*0280*/  @P2 R2UR UR10, R7 ;  /* 0x00000000070a23c2 */ /* 0x004eb000000e0000 */
[----:B---3--:R-:W2:Y:S08]  /*0290*/  @P2 R2UR UR16, R0 ;  /* 0x00000000001023c2 */ /* 0x008eb000000e0000 */
[----:B----4-:R3:W4:Y:S01]  /*02a0*/  @P0 R2UR UR15, R4 ;  /* 0x00000000040f03c2 */ /* 0x01072200000e0000 */
[----:B------:R-:W-:-:S04]  /*02b0*/  ISETP.NE.U32.AND P0, PT, RZ, c[0x0][0x248], PT ;  /* 0x00009200ff007a0c */ /* 0x000fc80003f05070 */
[----:B------:R-:W-:-:S03]  /*02c0*/  ISETP.NE.AND.EX P0, PT, RZ, c[0x0][0x24c], PT, P0 ;  /* 0x00009300ff007a0c */ /* 0x000fc60003f05300 */
[----:B-----5:R3:W1:Y:S01]  /*02d0*/  @!P1 R2UR UR20, R5 ;  /* 0x00000000051493c2 */ /* 0x02066200000e0000 */
[----:B--2---:R-:W-:-:S07]  /*02e0*/  @UP2 UIADD3 UR16, UR16, -UR10, URZ ;  /* 0x8000000a10102290 */ /* 0x004fce000fffe03f */
[----:B------:R-:W-:Y:S02]  /*02f0*/  @!UP2 ULDC UR16, c[0x0][0x214] ;  /* 0x000085000010aab9 */ /* 0x000fe40000000800 */
[----:B-1-34-:R-:W-:Y:S05]  /*0300*/  @!P0 BRA `(.L_x_234) ;  /* 0x0000007000008947 */ /* 0x01afea0003800000 */
[----:B------:R-:W-:-:S13]  /*0310*/  PLOP3.LUT P0, PT, PT, PT, UP3, 0x80, 0x0 ;  /* 0x000000000000781c */ /* 0x000fda0003f0f038 */
[----:B------:R-:W2:Y:S04]  /*0320*/  @P0 LDG.E R0, [R2.64+0x4] ;  /* 0x0000041202000981 */ /* 0x000ea8000c1e1900 */
[----:B------:R-:W3:Y:S01]  /*0330*/  @!P0 LDG.E R4, [R2.64] ;  /* 0x0000001202048981 */ /* 0x000ee2000c1e1900 */
[----:B--2---:R-:W1:Y:S02]  /*0340*/  @P0 R2UR UR6, R0 ;  /* 0x00000000000603c2 */ /* 0x004e6400000e0000 */
[----:B-1----:R-:W-:-:S11]  /*0350*/  @UP3 UIADD3 UR6, UR6, -UR20, URZ ;  /* 0x8000001406063290 */ /* 0x002fd6000fffe03f */
[----:B---3--:R1:W2:Y:S02]  /*0360*/  @!P0 R2UR UR6, R4 ;  /* 0x00000000040683c2 */ /* 0x0082a400000e0000 */
[----:B-12---:R-:W-:Y:S05]  /*0370*/  BRA `(.L_x_235) ;  /* 0x0000001000007947 */ /* 0x006fea0003800000 */
.L_x_234:
[----:B------:R-:W-:Y:S02]  /*0380*/  ULDC UR6, c[0x0][0x218] ;  /* 0x0000860000067ab9 */ /* 0x000fe40000000800 */
.L_x_235:
[----:B------:R-:W-:Y:S02]  /*0390*/  ULDC.64 UR4, c[0x0][0x258] ;  /* 0x0000960000047ab9 */ /* 0x000fe40000000a00 */
[----:B------:R-:W-:-:S04]  /*03a0*/  UISETP.NE.U32.AND UP2, UPT, URZ, UR4, UPT ;  /* 0x000000043f00728c */ /* 0x000fc8000bf45070 */
[----:B------:R-:W-:-:S03]  /*03b0*/  UISETP.NE.AND.EX UP2, UPT, URZ, UR5, UPT, UP2 ;  /* 0x000000053f00728c */ /* 0x000fc6000bf45320 */
[----:B------:R-:W-:-:S03]  /*03c0*/  ULDC.64 UR4, c[0x0][0x258] ;  /* 0x0000960000047ab9 */ /* 0x000fc60000000a00 */
[----:B------:R-:W-:-:S05]  /*03d0*/  PLOP3.LUT P0, PT, PT, PT, UP2, 0x80, 0x0 ;  /* 0x000000000000781c */ /* 0x000fca0003f0f028 */
[----:B------:R-:W-:-:S06]  /*03e0*/  @UP2 UIMAD.WIDE UR4, UR11, UR7, UR4 ;  /* 0x000000070b0422a5 */ /* 0x000fcc000f8e0204 */
[----:B------:R-:W-:Y:S02]  /*03f0*/  IMAD.U32 R2, RZ, RZ, UR4 ;  /* 0x00000004ff027e24 */ /* 0x000fe4000f8e00ff */
[----:B------:R-:W-:Y:S01]  /*0400*/  IMAD.U32 R3, RZ, RZ, UR5 ;  /* 0x00000005ff037e24 */ /* 0x000fe2000f8e00ff */
[----:B------:R-:W-:Y:S02]  /*0410*/  USHF.L.U32 UR13, UR13, 0x7, URZ ;  /* 0x000000070d0d7899 */ /* 0x000fe4000800063f */
[----:B------:R-:W-:Y:S02]  /*0420*/  ULDC.64 UR4, c[0x0][0x268] ;  /* 0x00009a0000047ab9 */ /* 0x000fe40000000a00 */
[----:B------:R-:W2:Y:S01]  /*0430*/  @P0 LDG.E R0, [R2.64] ;  /* 0x0000001202000981 */ /* 0x000ea2000c1e1900 */
[----:B------:R-:W-:Y:S02]  /*0440*/  UISETP.GT.AND UP0, UPT, UR16, UR13, UPT ;  /* 0x0000000d1000728c */ /* 0x000fe4000bf04270 */
[----:B------:R-:W-:-:S03]  /*0450*/  @!UP2 UISETP.NE.U32.AND UP1, UPT, URZ, UR4, UPT ;  /* 0x000000043f00a28c */ /* 0x000fc6000bf25070 */
[----:B------:R-:W-:Y:S02]  /*0460*/  ULDC UR4, c[0x0][0x21c] ;  /* 0x0000870000047ab9 */ /* 0x000fe40000000800 */
[----:B------:R-:W-:-:S04]  /*0470*/  @!UP2 UISETP.NE.AND.EX UP1, UPT, URZ, UR5, UPT, UP1 ;  /* 0x000000053f00a28c */ /* 0x000fc8000bf25310 */
[----:B------:R-:W-:Y:S01]  /*0480*/  @!UP2 USEL UR4, URZ, UR4, !UP1 ;  /* 0x000000043f04a287 */ /* 0x000fe2000c800000 */
[----:B--2---:R-:W1:Y:S01]  /*0490*/  @P0 R2UR UR14, R0 ;  /* 0x00000000000e03c2 */ /* 0x004e6200000e0000 */
[----:B------:R-:W-:Y:S01]  /*04a0*/  PLOP3.LUT P0, PT, PT, PT, UP0, 0x80, 0x0 ;  /* 0x000000000000781c */ /* 0x000fe20003f0f008 */
[----:B-1----:R-:W-:Y:S02]  /*04b0*/  @UP2 UIADD3 UR14, UR14, -UR15, URZ ;  /* 0x8000000f0e0e2290 */ /* 0x002fe4000fffe03f */
[----:B------:R-:W-:-:S10]  /*04c0*/  @!UP2 UIADD3 UR14, UR4, UR6, -UR15 ;  /* 0x00000006040ea290 */ /* 0x000fd4000fffe80f */
[----:B------:R-:W-:Y:S05]  /*04d0*/  @!P0 EXIT ;  /* 0x000000000000894d */ /* 0x000fea0003800000 */
[----:B------:R-:W-:Y:S02]  /*04e0*/  UIADD3 UR6, UR14, UR13, -UR16 ;  /* 0x0000000d0e067290 */ /* 0x000fe4000fffe810 */
[----:B------:R-:W-:Y:S02]  /*04f0*/  UIADD3 UR4, -UR16, 0xbf, UR13 ;  /* 0x000000bf10047890 */ /* 0x000fe4000fffe10d */
[----:B------:R-:W-:Y:S02]  /*0500*/  ULDC UR9, c[0x0][0x2e4] ;  /* 0x0000b90000097ab9 */ /* 0x000fe40000000800 */
[----:B------:R-:W-:Y:S02]  /*0510*/  ULDC UR5, c[0x0][0x2e8] ;  /* 0x0000ba0000057ab9 */ /* 0x000fe40000000800 */
[----:B------:R-:W-:Y:S02]  /*0520*/  UIADD3 UR9, UR6, -UR9, URZ ;  /* 0x8000000906097290 */ /* 0x000fe4000fffe03f */
[----:B------:R-:W-:-:S02]  /*0530*/  UIADD3 UR7, UR14, 0x3f, URZ ;  /* 0x0000003f0e077890 */ /* 0x000fc4000fffe03f */
[----:B------:R-:W-:Y:S02]  /*0540*/  UIADD3 UR5, UR4, UR5, UR14 ;  /* 0x0000000504057290 */ /* 0x000fe4000fffe00e */
[----:B------:R-:W-:Y:S02]  /*0550*/  USHF.R.S32.HI UR8, URZ, 0x1f, UR9 ;  /* 0x0000001f3f087899 */ /* 0x000fe40008011409 */
[----:B------:R-:W-:Y:S02]  /*0560*/  USHF.R.S32.HI UR6, URZ, 0x1f, UR7 ;  /* 0x0000001f3f067899 */ /* 0x000fe40008011407 */
[----:B------:R-:W-:Y:S02]  /*0570*/  USHF.R.S32.HI UR4, URZ, 0x1f, UR5 ;  /* 0x0000001f3f047899 */ /* 0x000fe40008011405 */
[----:B------:R-:W-:Y:S02]  /*0580*/  ULEA.HI UR8, UR8, UR9, URZ, 0x6 ;  /* 0x0000000908087291 */ /* 0x000fe4000f8f303f */
[----:B------:R-:W-:-:S02]  /*0590*/  ULEA.HI UR6, UR6, UR7, URZ, 0x6 ;  /* 0x0000000706067291 */ /* 0x000fc4000f8f303f */
[----:B------:R-:W-:Y:S02]  /*05a0*/  ULEA.HI UR4, UR4, UR5, URZ, 0x6 ;  /* 0x0000000504047291 */ /* 0x000fe4000f8f303f */
[----:B------:R-:W-:Y:S02]  /*05b0*/  USHF.R.S32.HI UR8, URZ, 0x6, UR8 ;  /* 0x000000063f087899 */ /* 0x000fe40008011408 */
[----:B------:R-:W-:Y:S02]  /*05c0*/  USHF.R.S32.HI UR6, URZ, 0x6, UR6 ;  /* 0x000000063f067899 */ /* 0x000fe40008011406 */
[----:B------:R-:W-:Y:S02]  /*05d0*/  USHF.R.S32.HI UR4, URZ, 0x6, UR4 ;  /* 0x000000063f047899 */ /* 0x000fe40008011404 */
[----:B------:R-:W-:Y:S02]  /*05e0*/  UISETP.LT.AND UP1, UPT, URZ, UR8, UPT ;  /* 0x000000083f00728c */ /* 0x000fe4000bf21270 */
[----:B------:R-:W-:-:S02]  /*05f0*/  UISETP.LT.AND UP0, UPT, UR6, UR4, UPT ;  /* 0x000000040600728c */ /* 0x000fc4000bf01270 */
[----:B------:R-:W-:Y:S02]  /*0600*/  USEL UR9, URZ, UR8, !UP1 ;  /* 0x000000083f097287 */ /* 0x000fe4000c800000 */
[----:B------:R-:W-:-:S04]  /*0610*/  USEL UR8, UR6, UR4, UP0 ;  /* 0x0000000406087287 */ /* 0x000fc80008000000 */
[----:B------:R-:W-:-:S06]  /*0620*/  UISETP.GT.AND UP0, UPT, UR8, UR9, UPT ;  /* 0x000000090800728c */ /* 0x000fcc000bf04270 */
[----:B------:R-:W-:-:S13]  /*0630*/  PLOP3.LUT P0, PT, PT, PT, UP0, 0x80, 0x0 ;  /* 0x000000000000781c */ /* 0x000fda0003f0f008 */
[----:B------:R-:W-:Y:S05]  /*0640*/  @P0 BRA `(.L_x_236) ;  /* 0x00000a1000000947 */ /* 0x000fea0003800000 */
[----:B------:R-:W-:Y:S01]  /*0650*/  UISETP.NE.AND UP0, UPT, UR10, -0x1, UPT ;  /* 0xffffffff0a00788c */ /* 0x000fe2000bf05270 */
[----:B------:R-:W-:Y:S01]  /*0660*/  SHF.R.S32.HI R3, RZ, 0x1f, R6 ;  /* 0x0000001fff037819 */ /* 0x000fe20000011406 */
[----:B------:R-:W-:Y:S01]  /*0670*/  ULDC.64 UR4, c[0x0][0x1e0] ;  /* 0x0000780000047ab9 */ /* 0x000fe20000000a00 */
[----:B------:R-:W1:Y:S01]  /*0680*/  S2R R8, SR_CTAID.Z ;  /* 0x0000000000087919 */ /* 0x000e620000002700 */
[----:B------:R-:W-:Y:S01]  /*0690*/  USHF.R.S32.HI UR15, URZ, 0x1f, UR12 ;  /* 0x0000001f3f0f7899 */ /* 0x000fe2000801140c */
[----:B------:R-:W-:Y:S01]  /*06a0*/  LEA.HI R12, R3, R6, RZ, 0x3 ;  /* 0x00000006030c7211 */ /* 0x000fe200078f18ff */
[----:B------:R-:W-:Y:S01]  /*06b0*/  ULDC.64 UR6, c[0x0][0x1e8] ;  /* 0x00007a0000067ab9 */ /* 0x000fe20000000a00 */
[----:B------:R-:W2:Y:S01]  /*06c0*/  S2R R15, SR_CTAID.X ;  /* 0x00000000000f7919 */ /* 0x000ea20000002500 */
[----:B------:R-:W-:Y:S01]  /*06d0*/  ULDC UR9, c[0x0][0x214] ;  /* 0x0000850000097ab9 */ /* 0x000fe20000000800 */
[----:B------:R-:W-:Y:S01]  /*06e0*/  LOP3.LUT R3, R12, 0x1ffffff8, RZ, 0xc0, !PT ;  /* 0x1ffffff80c037812 */ /* 0x000fe200078ec0ff */
[----:B------:R-:W-:Y:S01]  /*06f0*/  ULDC UR8, c[0x0][0x234] ;  /* 0x00008d0000087ab9 */ /* 0x000fe20000000800 */
[----:B------:R-:W-:Y:S01]  /*0700*/  SHF.R.S32.HI R12, RZ, 0x3, R12 ;  /* 0x00000003ff0c7819 */ /* 0x000fe2000001140c */
[----:B------:R-:W-:Y:S01]  /*0710*/  @!UP0 USHF.R.S32.HI UR14, URZ, 0x1f, UR11 ;  /* 0x0000001f3f0e8899 */ /* 0x000fe2000801140b */
[----:B------:R-:W-:Y:S01]  /*0720*/  BSSY B0, `(.L_x_237) ;  /* 0x000003b000007945 */ /* 0x000fe20003800000 */
[----:B------:R-:W-:Y:S01]  /*0730*/  @!UP0 UIMAD.WIDE.U32 UR20, UR11, UR4, URZ ;  /* 0x000000040b1482a5 */ /* 0x000fe2000f8e003f */
[----:B------:R-:W-:Y:S01]  /*0740*/  IMAD.IADD R0, R6, 0x1, -R3 ;  /* 0x0000000106007824 */ /* 0x000fe200078e0a03 */
[----:B------:R-:W-:Y:S01]  /*0750*/  @!UP0 UIMAD UR14, UR14, UR4, URZ ;  /* 0x000000040e0e82a4 */ /* 0x000fe2000f8e023f */
[----:B------:R-:W-:Y:S01]  /*0760*/  SHF.R.S32.HI R13, RZ, 0x1f, R12 ;  /* 0x0000001fff0d7819 */ /* 0x000fe2000001140c */
[----:B------:R-:W-:Y:S01]  /*0770*/  @UP0 UIMAD.WIDE.U32 UR22, UR10, UR6, URZ ;  /* 0x000000060a1602a5 */ /* 0x000fe2000f8e003f */
[----:B------:R-:W-:Y:S01]  /*0780*/  IMAD.SHL.U32 R0, R0, 0x8, RZ ;  /* 0x0000000800007824 */ /* 0x000fe200078e00ff */
[----:B------:R-:W-:-:S02]  /*0790*/  ULDC.U8 UR4, c[0x0][0x329] ;  /* 0x0000ca4000047ab9 */ /* 0x000fc40000000000 */
[----:B------:R-:W-:Y:S02]  /*07a0*/  @!UP0 UIMAD UR14, UR11, UR5, UR14 ;  /* 0x000000050b0e82a4 */ /* 0x000fe4000f8e020e */
[----:B------:R-:W-:Y:S02]  /*07b0*/  UISETP.NE.AND UP1, UPT, UR4, URZ, UPT ;  /* 0x0000003f0400728c */ /* 0x000fe4000bf25270 */
[----:B------:R-:W-:Y:S02]  /*07c0*/  ULDC.U8 UR5, c[0x0][0x328] ;  /* 0x0000ca0000057ab9 */ /* 0x000fe40000000000 */
[----:B------:R-:W-:Y:S02]  /*07d0*/  UISETP.NE.AND UP2, UPT, UR5, URZ, UPT ;  /* 0x0000003f0500728c */ /* 0x000fe4000bf45270 */
[----:B------:R-:W-:Y:S01]  /*07e0*/  ULDC UR6, c[0x0][0x1c0] ;  /* 0x0000700000067ab9 */ /* 0x000fe20000000800 */
[----:B--2---:R-:W-:Y:S01]  /*07f0*/  IMAD.WIDE R14, R15, 0x80, R12 ;  /* 0x000000800f0e7825 */ /* 0x004fe200078e020c */
[----:B------:R-:W-:-:S02]  /*0800*/  UISETP.NE.OR UP3, UPT, UR4, URZ, !UP2 ;  /* 0x0000003f0400728c */ /* 0x000fc4000d765670 */
[----:B------:R-:W-:Y:S02]  /*0810*/  @UP0 UIMAD UR7, UR10, UR7, UR23 ;  /* 0x000000070a0702a4 */ /* 0x000fe4000f8e0217 */
[----:B------:R-:W-:Y:S02]  /*0820*/  ULDC.64 UR4, c[0x0][0x1f0] ;  /* 0x00007c0000047ab9 */ /* 0x000fe40000000a00 */
[----:B------:R-:W-:Y:S02]  /*0830*/  UIMAD UR15, UR15, UR4, URZ ;  /* 0x000000040f0f72a4 */ /* 0x000fe4000f8e023f */
[----:B------:R-:W-:Y:S02]  /*0840*/  @UP1 UMOV UR17, 0x1 ;  /* 0x0000000100111882 */ /* 0x000fe40000000000 */
[----:B------:R-:W-:Y:S02]  /*0850*/  @UP1 ULDC UR4, c[0x0][0x210] ;  /* 0x0000840000041ab9 */ /* 0x000fe40000000800 */
[----:B------:R-:W-:-:S02]  /*0860*/  @UP1 UIMAD UR4, UR4, UR9, URZ ;  /* 0x00000009040412a4 */ /* 0x000fc4000f8e023f */
[----:B------:R-:W-:Y:S02]  /*0870*/  @!UP1 USEL UR4, UR9, UR8, !UP2 ;  /* 0x0000000809049287 */ /* 0x000fe4000d000000 */
[----:B------:R-:W-:Y:S02]  /*0880*/  @!UP0 UMOV UR22, UR20 ;  /* 0x0000001400168c82 */ /* 0x000fe40008000000 */
[----:B------:R-:W-:Y:S01]  /*0890*/  @!UP1 UIMAD UR17, UR4, UR6, URZ ;  /* 0x00000006041192a4 */ /* 0x000fe2000f8e023f */
[----:B------:R-:W-:Y:S01]  /*08a0*/  IADD3 R2, P0, R0, UR22, RZ ;  /* 0x0000001600027c10 */ /* 0x000fe2000ff1e0ff */
[----:B------:R-:W-:Y:S02]  /*08b0*/  @!UP0 UIADD3 UR7, UR21, UR14, URZ ;  /* 0x0000000e15078290 */ /* 0x000fe4000fffe03f */
[----:B------:R-:W-:Y:S02]  /*08c0*/  UIADD3 UR16, -UR13, UR16, URZ ;  /* 0x000000100d107290 */ /* 0x000fe4000fffe13f */
[----:B------:R-:W-:-:S02]  /*08d0*/  @!UP3 UIMAD UR20, UR11, UR9, URZ ;  /* 0x000000090b14b2a4 */ /* 0x000fc4000f8e023f */
[----:B------:R-:W-:Y:S01]  /*08e0*/  UIMAD UR17, UR11, UR17, URZ ;  /* 0x000000110b1172a4 */ /* 0x000fe2000f8e023f */
[----:B------:R-:W-:Y:S01]  /*08f0*/  LEA.HI.X.SX32 R3, R0, UR7, 0x1, P0 ;  /* 0x0000000700037c11 */ /* 0x000fe200080f0eff */
[----:B------:R-:W-:Y:S01]  /*0900*/  @!UP3 USEL UR20, UR20, UR10, !UP0 ;  /* 0x0000000a1414b287 */ /* 0x000fe2000c000000 */
[----:B------:R-:W-:Y:S01]  /*0910*/  ISETP.GE.AND P0, PT, R12, UR16, PT ;  /* 0x000000100c007c0c */ /* 0x000fe2000bf06270 */
[----:B------:R-:W-:Y:S02]  /*0920*/  @UP1 ULDC UR23, c[0x0][0x210] ;  /* 0x0000840000171ab9 */ /* 0x000fe40000000800 */
[----:B------:R-:W-:Y:S01]  /*0930*/  USEL UR17, UR17, URZ, UP3 ;  /* 0x0000003f11117287 */ /* 0x000fe20009800000 */
[----:B-1----:R-:W-:Y:S01]  /*0940*/  IMAD.WIDE.U32 R8, R8, c[0x0][0x1f0], R2 ;  /* 0x00007c0008087a25 */ /* 0x002fe200078e0002 */
[----:B------:R-:W-:Y:S02]  /*0950*/  @!UP1 UMOV UR23, 0x1 ;  /* 0x0000000100179882 */ /* 0x000fe40000000000 */
[----:B------:R-:W-:-:S02]  /*0960*/  UIMAD UR13, UR13, UR23, URZ ;  /* 0x000000170d0d72a4 */ /* 0x000fc4000f8e023f */
[----:B------:R-:W-:Y:S02]  /*0970*/  UIMAD UR17, UR12, UR4, UR17 ;  /* 0x000000040c1172a4 */ /* 0x000fe4000f8e0211 */
[----:B------:R-:W-:Y:S02]  /*0980*/  UMOV UR24, URZ ;  /* 0x0000003f00187c82 */ /* 0x000fe40008000000 */
[----:B------:R-:W-:Y:S02]  /*0990*/  @!UP3 UMOV UR24, UR20 ;  /* 0x000000140018bc82 */ /* 0x000fe40008000000 */
[----:B------:R-:W-:Y:S02]  /*09a0*/  UIMAD UR5, UR12, UR5, UR15 ;  /* 0x000000050c0572a4 */ /* 0x000fe4000f8e020f */
[----:B------:R-:W-:Y:S02]  /*09b0*/  UMOV UR25, URZ ;  /* 0x0000003f00197c82 */ /* 0x000fe40008000000 */
[----:B------:R-:W-:-:S02]  /*09c0*/  USHF.R.S32.HI UR4, URZ, 0x1f, UR13 ;  /* 0x0000001f3f047899 */ /* 0x000fc4000801140d */
[----:B------:R-:W-:Y:S01]  /*09d0*/  @!UP3 USHF.R.S32.HI UR25, URZ, 0x1f, UR20 ;  /* 0x0000001f3f19b899 */ /* 0x000fe20008011414 */
[----:B------:R-:W-:Y:S01]  /*09e0*/  IADD3 R11, R9, UR5, RZ ;  /* 0x00000005090b7c10 */ /* 0x000fe2000fffe0ff */
[----:B------:R-:W-:Y:S02]  /*09f0*/  USHF.R.S32.HI UR6, URZ, 0x1f, UR17 ;  /* 0x0000001f3f067899 */ /* 0x000fe40008011411 */
[----:B------:R-:W-:-:S04]  /*0a00*/  UIADD3 UR13, UP1, UP0, UR13, UR24, UR17 ;  /* 0x000000180d0d7290 */ /* 0x000fc8000f83e011 */
[----:B------:R-:W-:Y:S01]  /*0a10*/  UIADD3.X UR4, UR4, UR25, UR6, UP1, UP0 ;  /* 0x0000001904047290 */ /* 0x000fe20008fe0406 */
[----:B------:R-:W-:Y:S06]  /*0a20*/  @P0 BRA `(.L_x_238) ;  /* 0x000000a000000947 */ /* 0x000fec0003800000 */
        /* <DEDUP_REMOVED lines=10> */
.L_x_238:
[----:B------:R-:W-:Y:S05]  /*0ad0*/  BSYNC B0 ;  /* 0x0000000000007941 */ /* 0x000fea0003800000 */
.L_x_237:
[----:B------:R-:W-:Y:S01]  /*0ae0*/  IADD3 R5, R12, 0x20, RZ ;  /* 0x000000200c057810 */ /* 0x000fe20007ffe0ff */
[----:B------:R-:W-:Y:S03]  /*0af0*/  BSSY B0, `(.L_x_239) ;  /* 0x0000010000007945 */ /* 0x000fe60003800000 */
[----:B------:R-:W-:-:S13]  /*0b00*/  ISETP.GE.AND P0, PT, R5, UR16, PT ;  /* 0x0000001005007c0c */ /* 0x000fda000bf06270 */
[----:B------:R-:W-:Y:S05]  /*0b10*/  @P0 BRA `(.L_x_240) ;  /* 0x000000d000000947 */ /* 0x000fea0003800000 */
[----:B-1----:R-:W-:Y:S01]  /*0b20*/  IADD3 R3, P0, R14, 0x20, RZ ;  /* 0x000000200e037810 */ /* 0x002fe20007f1e0ff */
[----:B------:R-:W-:Y:S01]  /*0b30*/  IMAD.MOV.U32 R16, RZ, RZ, R8 ;  /* 0x000000ffff107224 */ /* 0x000fe200078e0008 */
        /* <DEDUP_REMOVED lines=11> */
.L_x_240:
[----:B------:R-:W-:Y:S05]  /*0bf0*/  BSYNC B0 ;  /* 0x0000000000007941 */ /* 0x000fea0003800000 */
.L_x_239:
        /* <DEDUP_REMOVED lines=17> */
.L_x_242:
[----:B------:R-:W-:Y:S05]  /*0d10*/  BSYNC B0 ;  /* 0x0000000000007941 */ /* 0x000fea0003800000 */
.L_x_241:
[----:B-1----:R-:W-:Y:S01]  /*0d20*/  IADD3 R2, R12, 0x60, RZ ;  /* 0x000000600c027810 */ /* 0x002fe20007ffe0ff */
[----:B------:R-:W-:Y:S03]  /*0d30*/  BSSY B0, `(.L_x_243) ;  /* 0x000000f000007945 */ /* 0x000fe60003800000 */
[----:B------:R-:W-:-:S13]  /*0d40*/  ISETP.GE.AND P0, PT, R2, UR16, PT ;  /* 0x0000001002007c0c */ /* 0x000fda000bf06270 */
[----:B------:R-:W-:Y:S05]  /*0d50*/  @P0 BRA `(.L_x_244) ;  /* 0x000000c000000947 */ /* 0x000fea0003800000 */
[----:B------:R-:W-:Y:S02]  /*0d60*/  IADD3 R3, P0, R14, 0x60, RZ ;  /* 0x000000600e037810 */ /* 0x000fe40007f1e0ff */
[----:B------:R-:W-:Y:S02]  /*0d70*/  MOV R9, R11 ;  /* 0x0000000b00097202 */ /* 0x000fe40000000f00 */
[----:B------:R-:W-:-:S03]  /*0d80*/  IADD3.X R0, RZ, R15, RZ, P0, !PT ;  /* 0x0000000fff007210 */ /* 0x000fc600007fe4ff */
        /* <DEDUP_REMOVED lines=9> */
.L_x_244:
[----:B------:R-:W-:Y:S05]  /*0e20*/  BSYNC B0 ;  /* 0x0000000000007941 */ /* 0x000fea0003800000 */
.L_x_243:
[----:B------:R-:W-:-:S04]  /*0e30*/  LOP3.LUT P6, RZ, R6, 0x7, RZ, 0xc0, !PT ;  /* 0x0000000706ff7812 */ /* 0x000fc800078cc0ff */
[----:B------:R-:W-:Y:S02]  /*0e40*/  ISETP.GE.OR P5, PT, R12, UR16, P6 ;  /* 0x000000100c007c0c */ /* 0x000fe4000b7a6670 */
[----:B------:R-:W-:Y:S02]  /*0e50*/  ISETP.GE.OR P4, PT, R5, UR16, P6 ;  /* 0x0000001005007c0c */ /* 0x000fe4000b786670 */
[----:B------:R-:W-:Y:S02]  /*0e60*/  ISETP.GE.OR P3, PT, R4, UR16, P6 ;  /* 0x0000001004007c0c */ /* 0x000fe4000b766670 */
[----:B------:R-:W-:-:S07]  /*0e70*/  ISETP.GE.OR P6, PT, R2, UR16, P6 ;  /* 0x0000001002007c0c */ /* 0x000fce000b7c6670 */
[----:B------:R-:W-:Y:S02]  /*0e80*/  @!P5 IMAD R7, R12, UR23, RZ ;  /* 0x000000170c07dc24 */ /* 0x000fe4000f8e02ff */
[----:B------:R-:W-:Y:S02]  /*0e90*/  @!P4 IMAD R0, R5, UR23, RZ ;  /* 0x000000170500cc24 */ /* 0x000fe4000f8e02ff */
[----:B------:R-:W-:Y:S01]  /*0ea0*/  @!P3 IMAD R4, R4, UR23, RZ ;  /* 0x000000170404bc24 */ /* 0x000fe2000f8e02ff */
[C---:B------:R-:W-:Y:S02]  /*0eb0*/  @!P5 IADD3 R6, P0, R7.reuse, UR13, RZ ;  /* 0x0000000d0706dc10 */ /* 0x040fe4000ff1e0ff */
[----:B------:R-:W-:Y:S02]  /*0ec0*/  @!P4 IADD3 R3, P1, R0, UR13, RZ ;  /* 0x0000000d0003cc10 */ /* 0x000fe4000ff3e0ff */
[----:B------:R-:W-:Y:S02]  /*0ed0*/  @!P5 LEA.HI.X.SX32 R7, R7, UR4, 0x1, P0 ;  /* 0x000000040707dc11 */ /* 0x000fe400080f0eff */
[----:B-1----:R-:W-:-:S02]  /*0ee0*/  @!P5 LEA R10, P2, R6, c[0x0][0x200], 0x2 ;  /* 0x00008000060ada11 */ /* 0x002fc400078410ff */
[----:B------:R-:W-:Y:S02]  /*0ef0*/  @!P3 IADD3 R5, P0, R4, UR13, RZ ;  /* 0x0000000d0405bc10 */ /* 0x000fe4000ff1e0ff */
[----:B------:R-:W-:Y:S02]  /*0f00*/  @!P4 LEA.HI.X.SX32 R0, R0, UR4, 0x1, P1 ;  /* 0x000000040000cc11 */ /* 0x000fe400088f0eff */
[----:B------:R-:W-:Y:S02]  /*0f10*/  @!P5 LEA.HI.X R11, R6, c[0x0][0x204], R7, 0x2, P2 ;  /* 0x00008100060bda11 */ /* 0x000fe400010f1407 */
[----:B------:R-:W-:Y:S02]  /*0f20*/  @!P4 LEA R8, P1, R3, c[0x0][0x200], 0x2 ;  /* 0x000080000308ca11 */ /* 0x000fe400078210ff */
[----:B------:R-:W-:Y:S02]  /*0f30*/  @!P3 LEA.HI.X.SX32 R4, R4, UR4, 0x1, P0 ;  /* 0x000000040404bc11 */ /* 0x000fe400080f0eff */
[----:B------:R-:W-:-:S02]  /*0f40*/  @!P3 LEA R6, P0, R5, c[0x0][0x200], 0x2 ;  /* 0x000080000506ba11 */ /* 0x000fc400078010ff */
[----:B------:R-:W-:Y:S01]  /*0f50*/  @!P4 LEA.HI.X R9, R3, c[0x0][0x204], R0, 0x2, P1 ;  /* 0x000081000309ca11 */ /* 0x000fe200008f1400 */
[----:B------:R-:W-:Y:S01]  /*0f60*/  @!P5 IMAD.MOV.U32 R0, RZ, RZ, 0x7f800000 ;  /* 0x7f800000ff00d424 */ /* 0x000fe200078e00ff */
[----:B------:R-:W-:Y:S01]  /*0f70*/  @!P3 LEA.HI.X R7, R5, c[0x0][0x204], R4, 0x2, P0 ;  /* 0x000081000507ba11 */ /* 0x000fe200000f1404 */
[----:B------:R-:W-:Y:S02]  /*0f80*/  @!P4 IMAD.MOV.U32 R5, RZ, RZ, 0x7f800000 ;  /* 0x7f800000ff05c424 */ /* 0x000fe400078e00ff */
[----:B------:R-:W-:Y:S01]  /*0f90*/  @!P3 IMAD.MOV.U32 R3, RZ, RZ, 0x7f800000 ;  /* 0x7f800000ff03b424 */ /* 0x000fe200078e00ff */
[----:B------:R1:W-:Y:S04]  /*0fa0*/  @!P5 STG.E [R10.64], R0 ;  /* 0x000000000a00d986 */ /* 0x0003e8000c101912 */
[----:B------:R1:W-:Y:S04]  /*0fb0*/  @!P4 STG.E [R8.64], R5 ;  /* 0x000000050800c986 */ /* 0x0003e8000c101912 */
[----:B------:R1:W-:Y:S01]  /*0fc0*/  @!P3 STG.E [R6.64], R3 ;  /* 0x000000030600b986 */ /* 0x0003e2000c101912 */
[----:B------:R-:W-:Y:S05]  /*0fd0*/  @P6 EXIT ;  /* 0x000000000000694d */ /* 0x000fea0003800000 */
[----:B-1----:R-:W-:Y:S02]  /*0fe0*/  IMAD R0, R2, UR23, RZ ;  /* 0x0000001702007c24 */ /* 0x002fe4000f8e02ff */
[----:B------:R-:W-:-:S03]  /*0ff0*/  IMAD.MOV.U32 R5, RZ, RZ, 0x7f800000 ;  /* 0x7f800000ff057424 */ /* 0x000fc600078e00ff */
[----:B------:R-:W-:-:S04]  /*1000*/  IADD3 R3, P0, R0, UR13, RZ ;  /* 0x0000000d00037c10 */ /* 0x000fc8000ff1e0ff */
[----:B------:R-:W-:Y:S02]  /*1010*/  LEA.HI.X.SX32 R0, R0, UR4, 0x1, P0 ;  /* 0x0000000400007c11 */ /* 0x000fe400080f0eff */
[----:B------:R-:W-:-:S04]  /*1020*/  LEA R2, P0, R3, c[0x0][0x200], 0x2 ;  /* 0x0000800003027a11 */ /* 0x000fc800078010ff */
[----:B------:R-:W-:-:S05]  /*1030*/  LEA.HI.X R3, R3, c[0x0][0x204], R0, 0x2, P0 ;  /* 0x0000810003037a11 */ /* 0x000fca00000f1400 */
[----:B------:R-:W-:Y:S01]  /*1040*/  STG.E [R2.64], R5 ;  /* 0x0000000502007986 */ /* 0x000fe2000c101912 */
[----:B------:R-:W-:Y:S05]  /*1050*/  EXIT ;  /* 0x000000000000794d */ /* 0x000fea0003800000 */
.L_x_236:
[----:B------:R-:W-:Y:S02]  /*1060*/  UISETP.NE.AND UP0, UPT, UR10, -0x1, UPT ;  /* 0xffffffff0a00788c */ /* 0x000fe4000bf05270 */
[----:B------:R-:W-:Y:S02]  /*1070*/  UISETP.NE.AND UP1, UPT, UR20, -0x1, UPT ;  /* 0xffffffff1400788c */ /* 0x000fe4000bf25270 */
[----:B------:R-:W-:Y:S02]  /*1080*/  ULDC.64 UR4, c[0x0][0x190] ;  /* 0x0000640000047ab9 */ /* 0x000fe40000000a00 */
[----:B------:R-:W-:Y:S02]  /*1090*/  ULDC.64 UR6, c[0x0][0x178] ;  /* 0x00005e0000067ab9 */ /* 0x000fe40000000a00 */
[----:B------:R-:W-:-:S03]  /*10a0*/  PLOP3.LUT P0, PT, PT, PT, UP1, 0x80, 0x0 ;  /* 0x000000000000781c */ /* 0x000fc60003f0f018 */
[----:B------:R-:W-:Y:S02]  /*10b0*/  @UP0 UIMAD.WIDE.U32 UR26, UR10, UR4, URZ ;  /* 0x000000040a1a02a5 */ /* 0x000fe4000f8e003f */
[----:B------:R-:W-:Y:S02]  /*10c0*/  @!UP0 USHF.R.S32.HI UR21, URZ, 0x1f, UR11 ;  /* 0x0000001f3f158899 */ /* 0x000fe4000801140b */
[----:B------:R-:W-:Y:S02]  /*10d0*/  @UP1 UIADD3 UR24, UR15, UR20, URZ ;  /* 0x000000140f181290 */ /* 0x000fe4000fffe03f */
[----:B------:R-:W-:Y:S02]  /*10e0*/  @UP0 UIMAD UR17, UR10, UR5, UR27 ;  /* 0x000000050a1102a4 */ /* 0x000fe4000f8e021b */
[----:B------:R-:W-:Y:S02]  /*10f0*/  @!UP0 UIMAD.WIDE.U32 UR22, UR11, UR6, URZ ;  /* 0x000000060b1682a5 */ /* 0x000fe4000f8e003f */
[----:B------:R-:W-:-:S02]  /*1100*/  ULDC.64 UR4, c[0x0][0x198] ;  /* 0x0000660000047ab9 */ /* 0x000fc40000000a00 */
[----:B------:R-:W-:Y:S02]  /*1110*/  @!UP0 UIMAD UR21, UR21, UR6, URZ ;  /* 0x00000006151582a4 */ /* 0x000fe4000f8e023f */
[----:B------:R-:W-:Y:S02]  /*1120*/  @UP1 UIMAD.WIDE.U32 UR28, UR24, UR4, URZ ;  /* 0x00000004181c12a5 */ /* 0x000fe4000f8e003f */
[----:B------:R-:W-:Y:S02]  /*1130*/  @!UP0 UIMAD UR21, UR11, UR7, UR21 ;  /* 0x000000070b1582a4 */ /* 0x000fe4000f8e0215 */
[----:B------:R-:W-:Y:S02]  /*1140*/  @UP0 UMOV UR6, UR26 ;  /* 0x0000001a00060c82 */ /* 0x000fe40008000000 */
[----:B------:R-:W-:Y:S02]  /*1150*/  @!UP0 UMOV UR6, UR22 ;  /* 0x0000001600068c82 */ /* 0x000fe40008000000 */
[----:B------:R-:W-:-:S02]  /*1160*/  @UP1 UIMAD UR7, UR24, UR5, UR29 ;  /* 0x00000005180712a4 */ /* 0x000fc4000f8e021d */
[----:B------:R-:W-:Y:S02]  /*1170*/  @!UP0 UIADD3 UR17, UR23, UR21, URZ ;  /* 0x0000001517118290 */ /* 0x000fe4000fffe03f */
[----:B------:R-:W-:Y:S01]  /*1180*/  @UP1 UMOV UR22, UR28 ;  /* 0x0000001c00161c82 */ /* 0x000fe20008000000 */
[----:B------:R-:W-:Y:S05]  /*1190*/  @P0 BRA `(.L_x_245) ;  /* 0x000000c000000947 */ /* 0x000fea0003800000 */
[----:B------:R-:W-:Y:S02]  /*11a0*/  USHF.R.S32.HI UR21, URZ, 0x1f, UR15 ;  /* 0x0000001f3f157899 */ /* 0x000fe4000801140f */
[----:B------:R-:W-:Y:S02]  /*11b0*/  ULDC.64 UR4, c[0x0][0x198] ;  /* 0x0000660000047ab9 */ /* 0x000fe40000000a00 */
[----:B------:R-:W-:Y:S02]  /*11c0*/  UIMAD UR21, UR21, UR4, URZ ;  /* 0x00000004151572a4 */ /* 0x000fe4000f8e023f */
[----:B------:R-:W-:Y:S02]  /*11d0*/  UIMAD.WIDE.U32 UR22, UR15, UR4, URZ ;  /* 0x000000040f1672a5 */ /* 0x000fe4000f8e003f */
[----:B------:R-:W-:-:S02]  /*11e0*/  UIMAD UR21, UR15, UR5, UR21 ;  /* 0x000000050f1572a4 */ /* 0x000fc4000f8e0215 */
[----:B------:R-:W-:Y:S02]  /*11f0*/  USHF.R.S32.HI UR7, URZ, 0x1f, UR11 ;  /* 0x0000001f3f077899 */ /* 0x000fe4000801140b */
[----:B------:R-:W-:Y:S02]  /*1200*/  ULDC.64 UR4, c[0x0][0x180] ;  /* 0x0000600000047ab9 */ /* 0x000fe40000000a00 */
[----:B------:R-:W-:Y:S02]  /*1210*/  UIADD3 UR23, UR23, UR21, URZ ;  /* 0x0000001517177290 */ /* 0x000fe4000fffe03f */
[----:B------:R-:W-:Y:S02]  /*1220*/  UIMAD UR7, UR7, UR4, URZ ;  /* 0x00000004070772a4 */ /* 0x000fe4000f8e023f */
[----:B------:R-:W-:Y:S02]  /*1230*/  UIMAD.WIDE.U32 UR22, UR11, UR4, UR22 ;  /* 0x000000040b1672a5 */ /* 0x000fe4000f8e0016 */
[----:B------:R-:W-:-:S04]  /*1240*/  UIMAD UR7, UR11, UR5, UR7 ;  /* 0x000000050b0772a4 */ /* 0x000fc8000f8e0207 */
[----:B------:R-:W-:Y:S02]  /*1250*/  UIADD3 UR7, UR23, UR7, URZ ;  /* 0x0000000717077290 */ /* 0x000fe4000fffe03f */
.L_x_245:
[----:B------:R-:W-:Y:S01]  /*1260*/  IABS R3, c[0x0][0x1c8] ;  /* 0x0000720000037a13 */ /* 0x000fe20000000000 */
[----:B------:R-:W1:Y:S01]  /*1270*/  S2R R0, SR_CTAID.Z ;  /* 0x0000000000007919 */ /* 0x000e620000002700 */
[----:B------:R-:W-:Y:S02]  /*1280*/  ULDC UR4, c[0x0][0x1c8] ;  /* 0x0000720000047ab9 */ /* 0x000fe40000000800 */
[----:B------:R-:W2:Y:S01]  /*1290*/  I2F.RP R7, R3 ;  /* 0x0000000300077306 */ /* 0x000ea20000209400 */
[----:B------:R-:W-:Y:S02]  /*12a0*/  ULOP3.LUT UR4, UR12, UR4, URZ, 0x3c, !UPT ;  /* 0x000000040c047292 */ /* 0x000fe4000f8e3c3f */
[----:B------:R-:W-:-:S04]  /*12b0*/  @UP1 UIADD3 UR20, UR15, UR20, URZ ;  /* 0x000000140f141290 */ /* 0x000fc8000fffe03f */
[----:B------:R-:W-:Y:S01]  /*12c0*/  ISETP.LE.AND P1, PT, RZ, UR4, PT ;  /* 0x00000004ff007c0c */ /* 0x000fe2000bf23270 */
[----:B------:R-:W-:Y:S02]  /*12d0*/  ULDC.64 UR4, c[0x0][0x1a0] ;  /* 0x0000680000047ab9 */ /* 0x000fe40000000a00 */
[----:B------:R-:W-:-:S04]  /*12e0*/  @UP1 UIMAD.WIDE.U32 UR24, UR20, UR4, URZ ;  /* 0x00000004141812a5 */ /* 0x000fc8000f8e003f */
[----:B------:R-:W-:Y:S01]  /*12f0*/  @UP1 UIMAD UR21, UR20, UR5, UR25 ;  /* 0x00000005141512a4 */ /* 0x000fe2000f8e0219 */
[----:B--2---:R-:W2:Y:S01]  /*1300*/  MUFU.RCP R4, R7 ;  /* 0x0000000700047308 */ /* 0x004ea20000001000 */
[----:B------:R-:W-:Y:S01]  /*1310*/  USHF.R.S32.HI UR20, URZ, 0x1f, UR12 ;  /* 0x0000001f3f147899 */ /* 0x000fe2000801140c */
[----:B-1----:R-:W-:Y:S02]  /*1320*/  IABS R0, R0 ;  /* 0x0000000000007213 */ /* 0x002fe40000000000 */
[----:B--2---:R-:W-:-:S04]  /*1330*/  IADD3 R4, R4, 0xffffffe, RZ ;  /* 0x0ffffffe04047810 */ /* 0x004fc80007ffe0ff */
[----:B------:R-:W1:Y:S02]  /*1340*/  F2I.FTZ.U32.TRUNC.NTZ R5, R4 ;  /* 0x0000000400057305 */ /* 0x000e64000021f000 */
[----:B-1----:R-:W-:Y:S02]  /*1350*/  IMAD.MOV R2, RZ, RZ, -R5 ;  /* 0x000000ffff027224 */ /* 0x002fe400078e0a05 */
[----:B------:R-:W-:Y:S02]  /*1360*/  IMAD.MOV.U32 R4, RZ, RZ, RZ ;  /* 0x000000ffff047224 */ /* 0x000fe400078e00ff */
[----:B------:R-:W-:-:S04]  /*1370*/  IMAD R2, R2, R3, RZ ;  /* 0x0000000302027224 */ /* 0x000fc800078e02ff */
[----:B------:R-:W-:-:S04]  /*1380*/  IMAD.HI.U32 R5, R5, R2, R4 ;  /* 0x0000000205057227 */ /* 0x000fc800078e0004 */
[----:B------:R-:W-:-:S04]  /*1390*/  IMAD.MOV.U32 R2, RZ, RZ, R0 ;  /* 0x000000ffff027224 */ /* 0x000fc800078e0000 */
[----:B------:R-:W-:-:S04]  /*13a0*/  IMAD.HI.U32 R216, R5, R2, RZ ;  /* 0x0000000205d87227 */ /* 0x000fc800078e00ff */
[----:B------:R-:W-:-:S04]  /*13b0*/  IMAD.MOV R0, RZ, RZ, -R216 ;  /* 0x000000ffff007224 */ /* 0x000fc800078e0ad8 */
[----:B------:R-:W-:-:S05]  /*13c0*/  IMAD R0, R3, R0, R2 ;  /* 0x0000000003007224 */ /* 0x000fca00078e0202 */
[----:B------:R-:W-:-:S13]  /*13d0*/  ISETP.GT.U32.AND P2, PT, R3, R0, PT ;  /* 0x000000000300720c */ /* 0x000fda0003f44070 */
[----:B------:R-:W-:Y:S01]  /*13e0*/  @!P2 IMAD.IADD R0, R0, 0x1, -R3 ;  /* 0x000000010000a824 */ /* 0x000fe200078e0a03 */
[----:B------:R-:W-:Y:S02]  /*13f0*/  @!P2 IADD3 R216, R216, 0x1, RZ ;  /* 0x00000001d8d8a810 */ /* 0x000fe40007ffe0ff */
[----:B------:R-:W-:Y:S02]  /*1400*/  ISETP.NE.AND P2, PT, RZ, c[0x0][0x1c8], PT ;  /* 0x00007200ff007a0c */ /* 0x000fe40003f45270 */
[----:B------:R-:W-:-:S13]  /*1410*/  ISETP.GE.U32.AND P3, PT, R0, R3, PT ;  /* 0x000000030000720c */ /* 0x000fda0003f66070 */
[----:B------:R-:W-:-:S05]  /*1420*/  @P3 IADD3 R216, R216, 0x1, RZ ;  /* 0x00000001d8d83810 */ /* 0x000fca0007ffe0ff */
[----:B------:R-:W-:Y:S01]  /*1430*/  @!P1 IMAD.MOV R216, RZ, RZ, -R216 ;  /* 0x000000ffffd89224 */ /* 0x000fe200078e0ad8 */
[----:B------:R-:W-:Y:S01]  /*1440*/  @!P2 LOP3.LUT R216, RZ, c[0x0][0x1c8], RZ, 0x33, !PT ;  /* 0x00007200ffd8aa12 */ /* 0x000fe200078e33ff */
        /* <DEDUP_REMOVED lines=13> */
.L_x_246:
[----:B------:R-:W-:Y:S01]  /*1520*/  SHF.R.S32.HI R7, RZ, 0x1f, R6 ;  /* 0x0000001fff077819 */ /* 0x000fe20000011406 */
[----:B------:R-:W1:Y:S01]  /*1530*/  S2R R199, SR_CTAID.X ;  /* 0x0000000000c77919 */ /* 0x000e620000002500 */
[----:B------:R-:W-:Y:S01]  /*1540*/  UIADD3 UR11, -UR13, UR16, URZ ;  /* 0x000000100d0b7290 */ /* 0x000fe2000fffe13f */
[----:B------:R-:W-:Y:S01]  /*1550*/  SHF.R.S32.HI R207, RZ, 0x1f, R216 ;  /* 0x0000001fffcf7819 */ /* 0x000fe200000114d8 */
[----:B------:R-:W-:Y:S01]  /*1560*/  ULDC.64 UR4, c[0x0][0x1a8] ;  /* 0x00006a0000047ab9 */ /* 0x000fe20000000a00 */
[-C--:B------:R-:W-:Y:S01]  /*1570*/  LEA.HI R3, R7, R6.reuse, RZ, 0x3 ;  /* 0x0000000607037211 */ /* 0x080fe200078f18ff */
[----:B------:R-:W2:Y:S01]  /*1580*/  S2R R8, SR_CTAID.Z ;  /* 0x0000000000087919 */ /* 0x000ea20000002700 */
[----:B------:R-:W-:Y:S01]  /*1590*/  UIMAD UR4, UR20, UR4, URZ ;  /* 0x00000004140472a4 */ /* 0x000fe2000f8e023f */
[----:B------:R-:W-:Y:S01]  /*15a0*/  IMAD R211, R207, c[0x0][0x1b0], RZ ;  /* 0x00006c00cfd37a24 */ /* 0x000fe200078e02ff */
[----:B------:R-:W-:Y:S01]  /*15b0*/  SHF.R.S32.HI R10, RZ, 0x3, R3 ;  /* 0x00000003ff0a7819 */ /* 0x000fe20000011403 */
[----:B------:R-:W-:Y:S01]  /*15c0*/  UIADD3 UR15, UR8, -0x1, URZ ;  /* 0xffffffff080f7890 */ /* 0x000fe2000fffe03f */
[----:B------:R-:W-:Y:S01]  /*15d0*/  LOP3.LUT R3, R3, 0xfffffff8, RZ, 0xc0, !PT ;  /* 0xfffffff803037812 */ /* 0x000fe200078ec0ff */
[----:B------:R-:W-:Y:S01]  /*15e0*/  UIMAD UR4, UR12, UR5, UR4 ;  /* 0x000000050c0472a4 */ /* 0x000fe2000f8e0204 */
[----:B------:R-:W-:Y:S01]  /*15f0*/  IADD3 R2, R10, 0x20, RZ ;  /* 0x000000200a027810 */ /* 0x000fe20007ffe0ff */
[----:B------:R-:W-:Y:S01]  /*1600*/  UIMAD UR12, UR15, -0x40, UR14 ;  /* 0xffffffc00f0c78a4 */ /* 0x000fe2000f8e020e */
[----:B------:R-:W-:Y:S01]  /*1610*/  SHF.R.S32.HI R11, RZ, 0x1f, R10 ;  /* 0x0000001fff0b7819 */ /* 0x000fe2000001140a */
[----:B------:R-:W-:Y:S01]  /*1620*/  IMAD.IADD R0, R6, 0x1, -R3 ;  /* 0x0000000106007824 */ /* 0x000fe200078e0a03 */
[----:B------:R-:W-:Y:S01]  /*1630*/  ISETP.GE.AND P3, PT, R2, UR11, PT ;  /* 0x0000000b02007c0c */ /* 0x000fe2000bf66270 */
[----:B------:R-:W-:Y:S01]  /*1640*/  IMAD R211, R216, c[0x0][0x1b4], R211 ;  /* 0x00006d00d8d37a24 */ /* 0x000fe200078e02d3 */
[----:B------:R-:W-:Y:S01]  /*1650*/  IADD3 R3, R10, 0x40, RZ ;  /* 0x000000400a037810 */ /* 0x000fe20007ffe0ff */
[----:B------:R-:W-:Y:S01]  /*1660*/  IMAD.SHL.U32 R212, R0, 0x8, RZ ;  /* 0x0000000800d47824 */ /* 0x000fe200078e00ff */
[----:B------:R-:W-:Y:S01]  /*1670*/  ISETP.GE.AND P4, PT, R10, UR11, PT ;  /* 0x0000000b0a007c0c */ /* 0x000fe2000bf86270 */
[----:B------:R-:W-:Y:S01]  /*1680*/  UMOV UR20, 0x5 ;  /* 0x0000000500147882 */ /* 0x000fe20000000000 */
[----:B------:R-:W-:Y:S01]  /*1690*/  ISETP.GE.AND P2, PT, R3, UR11, PT ;  /* 0x0000000b03007c0c */ /* 0x000fe2000bf46270 */
[----:B------:R-:W-:Y:S01]  /*16a0*/  IMAD R207, R207, c[0x0][0x1b8], RZ ;  /* 0x00006e00cfcf7a24 */ /* 0x000fe200078e02ff */
[----:B------:R-:W-:Y:S01]  /*16b0*/  SHF.R.S32.HI R213, RZ, 0x1f, R212 ;  /* 0x0000001fffd57819 */ /* 0x000fe200000114d4 */
[----:B-1----:R-:W-:Y:S01]  /*16c0*/  IMAD.WIDE R198, R199, 0x80, R10 ;  /* 0x00000080c7c67825 */ /* 0x002fe200078e020a */
[----:B------:R-:W-:Y:S01]  /*16d0*/  IADD3 R12, P0, R212, UR6, RZ ;  /* 0x00000006d40c7c10 */ /* 0x000fe2000ff1e0ff */
[----:B------:R-:W-:Y:S01]  /*16e0*/  UMOV UR6, 0x6 ;  /* 0x0000000600067882 */ /* 0x000fe20000000000 */
[----:B------:R-:W-:Y:S01]  /*16f0*/  IADD3 R195, R10, 0x60, RZ ;  /* 0x000000600ac37810 */ /* 0x000fe20007ffe0ff */
[----:B------:R-:W-:Y:S01]  /*1700*/  IMAD R207, R216, c[0x0][0x1bc], R207 ;  /* 0x00006f00d8cf7a24 */ /* 0x000fe200078e02cf */
[----:B------:R-:W-:Y:S01]  /*1710*/  IADD3.X R13, R213, UR17, RZ, P0, !PT ;  /* 0x00000011d50d7c10 */ /* 0x000fe200087fe4ff */
[----:B------:R-:W-:Y:S01]  /*1720*/  USHF.R.S32.HI UR17, URZ, 0x1f, UR15 ;  /* 0x0000001f3f117899 */ /* 0x000fe2000801140f */
[----:B------:R-:W-:Y:S01]  /*1730*/  @!P3 IADD3 R19, P0, R198, 0x20, RZ ;  /* 0x00000020c613b810 */ /* 0x000fe20007f1e0ff */
[----:B------:R-:W-:Y:S01]  /*1740*/  @!P4 IMAD R5, R199, c[0x0][0x190], RZ ;  /* 0x00006400c705ca24 */ /* 0x000fe200078e02ff */
[----:B------:R-:W-:Y:S01]  /*1750*/  ISETP.GE.AND P1, PT, R195, UR11, PT ;  /* 0x0000000bc3007c0c */ /* 0x000fe2000bf26270 */
[----:B--2---:R-:W-:Y:S01]  /*1760*/  IMAD.WIDE.U32 R8, R8, c[0x0][0x1a8], R12 ;  /* 0x00006a0008087a25 */ /* 0x004fe200078e000c */
[CC--:B------:R-:W-:Y:S01]  /*1770*/  LEA.HI R193, R7.reuse, R6.reuse, RZ, 0x4 ;  /* 0x0000000607c17211 */ /* 0x0c0fe200078f20ff */
[----:B------:R-:W-:Y:S01]  /*1780*/  UISETP.GT.AND UP0, UPT, UR15, UR9, UPT ;  /* 0x000000090f00728c */ /* 0x000fe2000bf04270 */
[----:B------:R-:W-:Y:S01]  /*1790*/  LEA.HI R88, R7, R6, RZ, 0x5 ;  /* 0x0000000607587211 */ /* 0x000fe200078f28ff */
[----:B------:R-:W-:Y:S01]  /*17a0*/  @!P3 IMAD.X R4, RZ, RZ, R199, P0 ;  /* 0x000000ffff04b224 */ /* 0x000fe200000e06c7 */
[----:B------:R-:W-:Y:S01]  /*17b0*/  IADD3 R9, R9, UR4, RZ ;  /* 0x0000000409097c10 */ /* 0x000fe2000fffe0ff */
[----:B------:R-:W-:Y:S01]  /*17c0*/  @!P4 IMAD.MOV.U32 R22, RZ, RZ, R8 ;  /* 0x000000ffff16c224 */ /* 0x000fe200078e0008 */
[----:B------:R-:W-:Y:S01]  /*17d0*/  @!P2 IADD3 R16, P0, R198, 0x40, RZ ;  /* 0x00000040c610a810 */ /* 0x000fe20007f1e0ff */
[----:B------:R-:W-:Y:S01]  /*17e0*/  @!P3 IMAD R4, R4, c[0x0][0x190], RZ ;  /* 0x000064000404ba24 */ /* 0x000fe200078e02ff */
[----:B------:R-:W-:Y:S01]  /*17f0*/  ULDC.64 UR4, c[0x0][0x198] ;  /* 0x0000660000047ab9 */ /* 0x000fe20000000a00 */
[----:B------:R-:W-:Y:S01]  /*1800*/  @!P4 IMAD.MOV.U32 R23, RZ, RZ, R9 ;  /* 0x000000ffff17c224 */ /* 0x000fe200078e0009 */
[----:B------:R-:W-:Y:S01]  /*1810*/  USHF.L.U64.HI UR6, UR4, UR6, UR5 ;  /* 0x0000000604067299 */ /* 0x000fe20008010205 */
[C---:B------:R-:W-:Y:S01]  /*1820*/  @!P4 IMAD R5, R198.reuse, c[0x0][0x194], R5 ;  /* 0x00006500c605ca24 */ /* 0x040fe200078e0205 */
[----:B------:R-:W-:Y:S01]  /*1830*/  USHF.L.U64.HI UR20, UR4, UR20, UR5 ;  /* 0x0000001404147299 */ /* 0x000fe20008010205 */
[----:B------:R-:W-:Y:S01]  /*1840*/  @!P4 IMAD.WIDE.U32 R22, R198, c[0x0][0x190], R22 ;  /* 0x00006400c616ca25 */ /* 0x000fe200078e0016 */
[----:B------:R-:W-:-:S03]  /*1850*/  SHF.R.S32.HI R89, RZ, 0x5, R88 ;  /* 0x00000005ff597819 */ /* 0x000fc60000011458 */
[----:B------:R-:W-:Y:S01]  /*1860*/  @!P2 IMAD.X R3, RZ, RZ, R199, P0 ;  /* 0x000000ffff03a224 */ /* 0x000fe200000e06c7 */
[----:B------:R-:W-:Y:S01]  /*1870*/  @!P1 IADD3 R12, P0, R198, 0x60, RZ ;  /* 0x00000060c60c9810 */ /* 0x000fe20007f1e0ff */
[----:B------:R-:W-:Y:S01]  /*1880*/  @!P3 IMAD R4, R19, c[0x0][0x194], R4 ;  /* 0x000065001304ba24 */ /* 0x000fe200078e0204 */
[----:B------:R-:W-:Y:S01]  /*1890*/  @!P4 LEA R14, P6, R22, c[0x0][0x160], 0x1 ;  /* 0x00005800160eca11 */ /* 0x000fe200078c08ff */
[----:B------:R-:W-:Y:S02]  /*18a0*/  @!P4 IMAD.IADD R5, R23, 0x1, R5 ;  /* 0x000000011705c824 */ /* 0x000fe400078e0205 */
[----:B------:R-:W-:-:S03]  /*18b0*/  @!P3 IMAD.WIDE.U32 R18, R19, c[0x0][0x190], R8 ;  /* 0x000064001312ba25 */ /* 0x000fc600078e0008 */
[----:B------:R-:W-:Y:S01]  /*18c0*/  @!P4 LEA.HI.X R15, R22, c[0x0][0x164], R5, 0x1, P6 ;  /* 0x00005900160fca11 */ /* 0x000fe200030f0c05 */
[----:B------:R-:W-:Y:S01]  /*18d0*/  @!P2 IMAD R3, R3, c[0x0][0x190], RZ ;  /* 0x000064000303aa24 */ /* 0x000fe200078e02ff */
[----:B------:R-:W-:Y:S01]  /*18e0*/  @!P3 LEA R20, P5, R18, c[0x0][0x160], 0x1 ;  /* 0x000058001214ba11 */ /* 0x000fe200078a08ff */
[----:B------:R-:W-:Y:S02]  /*18f0*/  @!P3 IMAD.IADD R4, R19, 0x1, R4 ;  /* 0x000000011304b824 */ /* 0x000fe400078e0204 */
[C---:B------:R-:W-:Y:S02]  /*1900*/  @!P2 IMAD R3, R16.reuse, c[0x0][0x194], R3 ;  /* 0x000065001003aa24 */ /* 0x040fe400078e0203 */
[----:B------:R-:W-:Y:S01]  /*1910*/  @!P2 IMAD.WIDE.U32 R16, R16, c[0x0][0x190], R8 ;  /* 0x000064001010aa25 */ /* 0x000fe200078e0008 */
[----:B------:R-:W-:Y:S02]  /*1920*/  @!P3 LEA.HI.X R21, R18, c[0x0][0x164], R4, 0x1, P5 ;  /* 0x000059001215ba11 */ /* 0x000fe400028f0c04 */
[----:B------:R-:W-:Y:S01]  /*1930*/  ISETP.GE.AND P5, PT, R2, UR12, PT ;  /* 0x0000000c02007c0c */ /* 0x000fe2000bfa6270 */
[----:B------:R-:W-:Y:S01]  /*1940*/  @!P1 IMAD.X R5, RZ, RZ, R199, P0 ;  /* 0x000000ffff059224 */ /* 0x000fe200000e06c7 */
[----:B------:R-:W-:Y:S01]  /*1950*/  @!P2 LEA R18, P6, R16, c[0x0][0x160], 0x1 ;  /* 0x000058001012aa11 */ /* 0x000fe200078c08ff */
[----:B------:R-:W-:Y:S01]  /*1960*/  @!P1 IMAD.MOV.U32 R23, RZ, RZ, R9 ;  /* 0x000000ffff179224 */ /* 0x000fe200078e0009 */
[----:B------:R-:W-:Y:S01]  /*1970*/  ISETP.GE.AND P0, PT, R2, UR12, PT ;  /* 0x0000000c02007c0c */ /* 0x000fe2000bf06270 */
[----:B------:R-:W-:Y:S01]  /*1980*/  IMAD.SHL.U32 R9, R10, 0x40, RZ ;  /* 0x000000400a097824 */ /* 0x000fe200078e00ff */
[----:B------:R-:W-:Y:S01]  /*1990*/  LEA.HI R4, R7, R6, RZ, 0x6 ;  /* 0x0000000607047211 */ /* 0x000fe200078f30ff */
[----:B------:R-:W-:-:S02]  /*19a0*/  @!P1 IMAD R5, R5, c[0x0][0x190], RZ ;  /* 0x0000640005059a24 */ /* 0x000fc400078e02ff */
[----:B------:R-:W-:Y:S01]  /*19b0*/  @!P2 IMAD.IADD R3, R17, 0x1, R3 ;  /* 0x000000011103a824 */ /* 0x000fe200078e0203 */
[----:B------:R-:W-:Y:S01]  /*19c0*/  LOP3.LUT R9, R9, 0x1c0, RZ, 0xc0, !PT ;  /* 0x000001c009097812 */ /* 0x000fe200078ec0ff */
[----:B------:R-:W-:Y:S02]  /*19d0*/  @!P1 IMAD.MOV.U32 R22, RZ, RZ, R8 ;  /* 0x000000ffff169224 */ /* 0x000fe400078e0008 */
[----:B------:R-:W-:Y:S01]  /*19e0*/  @!P1 IMAD R2, R12, c[0x0][0x194], R5 ;  /* 0x000065000c029a24 */ /* 0x000fe200078e0205 */
[----:B------:R-:W-:Y:S01]  /*19f0*/  @!P2 LEA.HI.X R19, R16, c[0x0][0x164], R3, 0x1, P6 ;  /* 0x000059001013aa11 */ /* 0x000fe200030f0c03 */
[----:B------:R-:W-:Y:S01]  /*1a00*/  @!P1 IMAD.WIDE.U32 R12, R12, c[0x0][0x190], R22 ;  /* 0x000064000c0c9a25 */ /* 0x000fe200078e0016 */
[----:B------:R-:W-:Y:S02]  /*1a10*/  SHF.R.U32.HI R3, RZ, 0x3, R9 ;  /* 0x00000003ff037819 */ /* 0x000fe40000011609 */
[----:B------:R-:W-:Y:S01]  /*1a20*/  LOP3.LUT R8, R9, 0x38, R212, 0xf8, !PT ;  /* 0x0000003809087812 */ /* 0x000fe200078ef8d4 */
[----:B------:R-:W-:Y:S01]  /*1a30*/  @!P1 IMAD.IADD R2, R13, 0x1, R2 ;  /* 0x000000010d029824 */ /* 0x000fe200078e0202 */
[----:B------:R-:W-:Y:S01]  /*1a40*/  @!P1 LEA R16, P6, R12, c[0x0][0x160], 0x1 ;  /* 0x000058000c109a11 */ /* 0x000fe200078c08ff */
[----:B------:R-:W-:Y:S01]  /*1a50*/  IMAD.SHL.U32 R4, R4, 0x8, RZ ;  /* 0x0000000804047824 */ /* 0x000fe200078e00ff */
[----:B------:R-:W-:Y:S01]  /*1a60*/  LOP3.LUT R3, R8, R3, RZ, 0x3c, !PT ;  /* 0x0000000308037212 */ /* 0x000fe200078e3cff */
[----:B------:R-:W-:Y:S01]  /*1a70*/  IMAD R5, R11, c[0x0][0x198], RZ ;  /* 0x000066000b057a24 */ /* 0x000fe200078e02ff */
[----:B------:R-:W-:Y:S01]  /*1a80*/  @!P1 LEA.HI.X R17, R12, c[0x0][0x164], R2, 0x1, P6 ;  /* 0x000059000c119a11 */ /* 0x000fe200030f0c02 */
[----:B------:R-:W-:Y:S01]  /*1a90*/  IMAD.WIDE.U32 R22, R10, c[0x0][0x198], R212 ;  /* 0x000066000a167a25 */ /* 0x000fe200078e00d4 */
[----:B------:R-:W-:-:S02]  /*1aa0*/  LOP3.LUT R3, R3, 0xfffffe00, R4, 0xf8, !PT ;  /* 0xfffffe0003037812 */ /* 0x000fc400078ef804 */
[----:B------:R-:W-:Y:S01]  /*1ab0*/  SHF.R.S32.HI R12, RZ, 0x4, R193 ;  /* 0x00000004ff0c7819 */ /* 0x000fe200000114c1 */
[----:B------:R-:W-:Y:S01]  /*1ac0*/  IMAD R2, R10, c[0x0][0x19c], R5 ;  /* 0x000067000a027a24 */ /* 0x000fe200078e0205 */
[----:B------:R-:W-:Y:S01]  /*1ad0*/  IADD3 R200, P6, R22, UR22, RZ ;  /* 0x0000001616c87c10 */ /* 0x000fe2000ffde0ff */
[----:B------:R-:W-:Y:S01]  /*1ae0*/  IMAD.SHL.U32 R196, R3, 0x2, RZ ;  /* 0x0000000203c47824 */ /* 0x000fe200078e00ff */
[----:B------:R-:W-:Y:S01]  /*1af0*/  UIMAD UR22, UR6, UR15, URZ ;  /* 0x0000000f061672a4 */ /* 0x000fe2000f8e023f */
[----:B------:R-:W-:Y:S01]  /*1b00*/  IMAD R9, R11, c[0x0][0x1a0], RZ ;  /* 0x000068000b097a24 */ /* 0x000fe200078e02ff */
[----:B------:R-:W-:Y:S01]  /*1b10*/  IADD3.X R201, R23, UR7, R2, P6, !PT ;  /* 0x0000000717c97c10 */ /* 0x000fe2000b7fe402 */
[----:B------:R-:W-:Y:S01]  /*1b20*/  USHF.L.U32 UR7, UR4, 0x6, URZ ;  /* 0x0000000604077899 */ /* 0x000fe2000800063f */
[----:B------:R-:W-:Y:S01]  /*1b30*/  @!PT LDS RZ, [RZ] ;  /* 0x00000000fffff984 */ /* 0x000fe20000000800 */
[----:B------:R-:W-:Y:S01]  /*1b40*/  @!PT LDS RZ, [RZ] ;  /* 0x00000000fffff984 */ /* 0x000fe20000000800 */
[----:B------:R-:W-:Y:S01]  /*1b50*/  @!PT LDS RZ, [RZ] ;  /* 0x00000000fffff984 */ /* 0x000fe20000000800 */
[----:B------:R1:W-:Y:S01]  /*1b60*/  @!P4 LDGSTS.E.BYPASS.LTC128B.128 [R196], [R14.64] ;  /* 0x000000000ec4cfae */ /* 0x0003e2000b901d52 */
[----:B------:R-:W-:Y:S01]  /*1b70*/  ISETP.GE.AND P6, PT, R10, UR12, PT ;  /* 0x0000000c0a007c0c */ /* 0x000fe2000bfc6270 */
[----:B------:R-:W-:Y:S01]  /*1b80*/  IMAD.U32 R3, RZ, RZ, UR15 ;  /* 0x0000000fff037e24 */ /* 0x000fe2000f8e00ff */
[----:B------:R-:W-:Y:S01]  /*1b90*/  UIMAD UR22, UR17, UR7, UR22 ;  /* 0x00000007111672a4 */ /* 0x000fe2000f8e0216 */
[----:B------:R1:W-:Y:S01]  /*1ba0*/  @!P4 LDGSTS.E.BYPASS.LTC128B.128 [R196+0x4000], [R14.64+0x80] ;  /* 0x040000800ec4cfae */ /* 0x0003e2000b901d52 */
[----:B------:R-:W-:Y:S01]  /*1bb0*/  IMAD.WIDE.U32 R200, R216, c[0x0][0x1b0], R200 ;  /* 0x00006c00d8c87a25 */ /* 0x000fe200078e00c8 */
[----:B------:R-:W-:-:S02]  /*1bc0*/  LOP3.LUT R5, R193, 0xfffffff0, RZ, 0xc0, !PT ;  /* 0xfffffff0c1057812 */ /* 0x000fc400078ec0ff */
[----:B------:R1:W-:Y:S01]  /*1bd0*/  @!P4 LDGSTS.E.BYPASS.LTC128B.128 [R196+0x8000], [R14.64+0x100] ;  /* 0x080001000ec4cfae */ /* 0x0003e2000b901d52 */
[----:B------:R-:W-:Y:S01]  /*1be0*/  IMAD.IADD R211, R201, 0x1, R211 ;  /* 0x00000001c9d37824 */ /* 0x000fe200078e02d3 */
[----:B------:R-:W-:Y:S01]  /*1bf0*/  LEA.HI R193, R193, R12, RZ, 0x1 ;  /* 0x0000000cc1c17211 */ /* 0x000fe200078f08ff */
[----:B------:R-:W-:Y:S01]  /*1c00*/  IMAD.MOV.U32 R210, RZ, RZ, R200 ;  /* 0x000000ffffd27224 */ /* 0x000fe200078e00c8 */
[----:B------:R2:W-:Y:S01]  /*1c10*/  @!P3 LDGSTS.E.BYPASS.LTC128B.128 [R196+0x1000], [R20.64] ;  /* 0x0100000014c4bfae */ /* 0x0005e2000b901d52 */
[----:B------:R-:W-:Y:S01]  /*1c20*/  IMAD R2, R10, c[0x0][0x1a4], R9 ;  /* 0x000069000a027a24 */ /* 0x000fe200078e0209 */
[----:B------:R-:W-:Y:S01]  /*1c30*/  LOP3.LUT R193, R193, 0xfffffffe, RZ, 0xc0, !PT ;  /* 0xfffffffec1c17812 */ /* 0x000fe200078ec0ff */
[----:B------:R-:W-:Y:S01]  /*1c40*/  IMAD.WIDE.U32 R8, R3, UR7, R210 ;  /* 0x0000000703087c25 */ /* 0x000fe2000f8e00d2 */
[----:B------:R2:W-:Y:S03]  /*1c50*/  @!P3 LDGSTS.E.BYPASS.LTC128B.128 [R196+0x5000], [R20.64+0x80] ;  /* 0x0500008014c4bfae */ /* 0x0005e6000b901d52 */
[----:B------:R-:W-:Y:S01]  /*1c60*/  IMAD.IADD R5, R6, 0x1, -R5 ;  /* 0x0000000106057824 */ /* 0x000fe200078e0a05 */
[----:B------:R-:W-:Y:S01]  /*1c70*/  IADD3 R3, R9, UR22, RZ ;  /* 0x0000001609037c10 */ /* 0x000fe2000fffe0ff */
[----:B------:R2:W-:Y:S01]  /*1c80*/  @!P3 LDGSTS.E.BYPASS.LTC128B.128 [R196+0x9000], [R20.64+0x100] ;  /* 0x0900010014c4bfae */ /* 0x0005e2000b901d52 */
[----:B------:R-:W-:-:S02]  /*1c90*/  IMAD.IADD R193, R12, 0x1, -R193 ;  /* 0x000000010cc17824 */ /* 0x000fc400078e0ac1 */
[----:B------:R-:W-:Y:S01]  /*1ca0*/  SHF.R.S32.HI R4, RZ, 0x1f, R5 ;  /* 0x0000001fff047819 */ /* 0x000fe20000011405 */
[----:B------:R3:W-:Y:S01]  /*1cb0*/  @!P2 LDGSTS.E.BYPASS.LTC128B.128 [R196+0x2000], [R18.64] ;  /* 0x0200000012c4afae */ /* 0x0007e2000b901d52 */
[----:B------:R-:W-:Y:S02]  /*1cc0*/  IMAD.SHL.U32 R13, R10, 0x8, RZ ;  /* 0x000000080a0d7824 */ /* 0x000fe400078e00ff */
[----:B------:R-:W-:Y:S01]  /*1cd0*/  LEA.HI R4, R4, R5, RZ, 0x3 ;  /* 0x0000000504047211 */ /* 0x000fe200078f18ff */
[----:B------:R3:W-:Y:S01]  /*1ce0*/  @!P2 LDGSTS.E.BYPASS.LTC128B.128 [R196+0x6000], [R18.64+0x80] ;  /* 0x0600008012c4afae */ /* 0x0007e2000b901d52 */
[----:B------:R-:W-:-:S03]  /*1cf0*/  IMAD.SHL.U32 R205, R6, 0x2, RZ ;  /* 0x0000000206cd7824 */ /* 0x000fc600078e00ff */
[----:B------:R3:W-:Y:S01]  /*1d00*/  @!P2 LDGSTS.E.BYPASS.LTC128B.128 [R196+0xa000], [R18.64+0x100] ;  /* 0x0a00010012c4afae */ /* 0x0007e2000b901d52 */
[----:B-1----:R-:W-:Y:S01]  /*1d10*/  IMAD.WIDE.U32 R14, R10, c[0x0][0x1a0], R212 ;  /* 0x000068000a0e7a25 */ /* 0x002fe200078e00d4 */
[----:B------:R-:W-:Y:S02]  /*1d20*/  LOP3.LUT R205, R205, 0x6, RZ, 0xc0, !PT ;  /* 0x00000006cdcd7812 */ /* 0x000fe400078ec0ff */
[----:B------:R1:W-:Y:S02]  /*1d30*/  @!P1 LDGSTS.E.BYPASS.LTC128B.128 [R196+0x3000], [R16.64] ;  /* 0x0300000010c49fae */ /* 0x0003e4000b901d52 */
[----:B------:R-:W-:Y:S02]  /*1d40*/  IADD3 R22, P4, R14, UR24, RZ ;  /* 0x000000180e167c10 */ /* 0x000fe4000ff9e0ff */
[----:B------:R1:W-:Y:S02]  /*1d50*/  @!P1 LDGSTS.E.BYPASS.LTC128B.128 [R196+0x7000], [R16.64+0x80] ;  /* 0x0700008010c49fae */ /* 0x0003e4000b901d52 */
[----:B------:R-:W-:Y:S01]  /*1d60*/  IADD3.X R23, R15, UR21, R2, P4, !PT ;  /* 0x000000150f177c10 */ /* 0x000fe2000a7fe402 */
[----:B------:R-:W-:Y:S01]  /*1d70*/  USHF.L.U32 UR21, UR4, 0x5, URZ ;  /* 0x0000000504157899 */ /* 0x000fe2000800063f */
[----:B------:R-:W-:Y:S01]  /*1d80*/  @!P6 LEA R14, P4, R8, c[0x0][0x168], 0x1 ;  /* 0x00005a00080eea11 */ /* 0x000fe200078808ff */
[----:B------:R1:W-:Y:S01]  /*1d90*/  @!P1 LDGSTS.E.BYPASS.LTC128B.128 [R196+0xb000], [R16.64+0x100] ;  /* 0x0b00010010c49fae */ /* 0x0003e2000b901d52 */
[----:B------:R-:W-:Y:S01]  /*1da0*/  LOP3.LUT R2, R4, 0xfffffff8, RZ, 0xc0, !PT ;  /* 0xfffffff804027812 */ /* 0x000fe200078ec0ff */
[----:B------:R-:W-:Y:S01]  /*1db0*/  ULDC.64 UR4, c[0x0][0x1a0] ;  /* 0x0000680000047ab9 */ /* 0x000fe20000000a00 */
[C---:B------:R-:W-:Y:S01]  /*1dc0*/  @!P6 LEA.HI.X R15, R8.reuse, c[0x0][0x16c], R3, 0x1, P4 ;  /* 0x00005b00080fea11 */ /* 0x040fe200020f0c03 */
[----:B------:R-:W-:Y:S01]  /*1dd0*/  UIMAD.WIDE.U32 UR22, UR15, UR4, URZ ;  /* 0x000000040f1672a5 */ /* 0x000fe2000f8e003f */
[----:B------:R-:W-:Y:S01]  /*1de0*/  @!P5 IADD3 R8, P4, R8, UR21, RZ ;  /* 0x000000150808dc10 */ /* 0x000fe2000ff9e0ff */
[----:B------:R-:W-:Y:S01]  /*1df0*/  IMAD.IADD R2, R5, 0x1, -R2 ;  /* 0x0000000105027824 */ /* 0x000fe200078e0a02 */
[----:B------:R-:W-:Y:S01]  /*1e00*/  UIMAD UR4, UR17, UR4, URZ ;  /* 0x00000004110472a4 */ /* 0x000fe2000f8e023f */
[----:B------:R4:W-:Y:S01]  /*1e10*/  @!P6 LDGSTS.E.BYPASS.LTC128B.128 [R196+0xc000], [R14.64] ;  /* 0x0c0000000ec4efae */ /* 0x0009e2000b901d52 */
[----:B------:R-:W-:Y:S01]  /*1e20*/  @!P5 IADD3.X R3, R3, UR20, RZ, P4, !PT ;  /* 0x000000140303dc10 */ /* 0x000fe2000a7fe4ff */
[----:B------:R-:W-:Y:S01]  /*1e30*/  IMAD.WIDE.U32 R216, R216, c[0x0][0x1b8], R22 ;  /* 0x00006e00d8d87a25 */ /* 0x000fe200078e0016 */
[C---:B------:R-:W-:Y:S01]  /*1e40*/  @!P5 LEA R24, P4, R8.reuse, c[0x0][0x168], 0x1 ;  /* 0x00005a000818da11 */ /* 0x040fe200078808ff */
[----:B------:R4:W-:Y:S01]  /*1e50*/  @!P6 LDGSTS.E.BYPASS.LTC128B.128 [R196+0xe000], [R14.64+0x80] ;  /* 0x0e0000800ec4efae */ /* 0x0009e2000b901d52 */
[----:B------:R-:W-:Y:S01]  /*1e60*/  UIMAD UR4, UR15, UR5, UR4 ;  /* 0x000000050f0472a4 */ /* 0x000fe2000f8e0204 */
[----:B------:R-:W-:Y:S01]  /*1e70*/  IMAD.MOV.U32 R5, RZ, RZ, 0x20 ;  /* 0x00000020ff057424 */ /* 0x000fe200078e00ff */
[----:B------:R-:W-:Y:S01]  /*1e80*/  @!P5 LEA.HI.X R25, R8, c[0x0][0x16c], R3, 0x1, P4 ;  /* 0x00005b000819da11 */ /* 0x000fe200020f0c03 */
[----:B------:R4:W-:Y:S01]  /*1e90*/  @!P6 LDGSTS.E.BYPASS.LTC128B.128 [R196+0x10000], [R14.64+0x100] ;  /* 0x100001000ec4efae */ /* 0x0009e2000b901d52 */
[----:B------:R-:W-:Y:S01]  /*1ea0*/  IMAD.SHL.U32 R8, R0, 0x40, RZ ;  /* 0x0000004000087824 */ /* 0x000fe200078e00ff */
[----:B------:R-:W-:Y:S01]  /*1eb0*/  ISETP.GE.AND P4, PT, R10, UR12, PT ;  /* 0x0000000c0a007c0c */ /* 0x000fe2000bf86270 */
[----:B------:R-:W-:Y:S01]  /*1ec0*/  IMAD.SHL.U32 R3, R2, 0x40, RZ ;  /* 0x0000004002037824 */ /* 0x000fe200078e00ff */
[----:B------:R5:W-:Y:S01]  /*1ed0*/  @!P5 LDGSTS.E.BYPASS.LTC128B.128 [R196+0xd000], [R24.64] ;  /* 0x0d00000018c4dfae */ /* 0x000be2000b901d52 */
[----:B------:R-:W-:Y:S01]  /*1ee0*/  UIADD3 UR4, UR23, UR4, URZ ;  /* 0x0000000417047290 */ /* 0x000fe2000fffe03f */
[----:B------:R-:W-:Y:S01]  /*1ef0*/  LOP3.LUT R10, R8, 0x1c0, RZ, 0xc0, !PT ;  /* 0x000001c0080a7812 */ /* 0x000fe200078ec0ff */
[----:B------:R-:W-:Y:S01]  /*1f00*/  IMAD.SHL.U32 R8, R193, 0x8, RZ ;  /* 0x00000008c1087824 */ /* 0x000fe200078e00ff */
[----:B------:R5:W-:Y:S01]  /*1f10*/  @!P5 LDGSTS.E.BYPASS.LTC128B.128 [R196+0xf000], [R24.64+0x80] ;  /* 0x0f00008018c4dfae */ /* 0x000be2000b901d52 */
[----:B------:R-:W-:Y:S01]  /*1f20*/  LOP3.LUT R3, R3, 0x1c0, RZ, 0xc0, !PT ;  /* 0x000001c003037812 */ /* 0x000fe200078ec0ff */
[----:B------:R-:W-:Y:S01]  /*1f30*/  IMAD.IADD R207, R217, 0x1, R207 ;  /* 0x00000001d9cf7824 */ /* 0x000fe200078e02cf */
[----:B------:R-:W-:Y:S01]  /*1f40*/  LOP3.LUT R13, R10, 0x8, R13, 0xf8, !PT ;  /* 0x000000080a0d7812 */ /* 0x000fe200078ef80d */
[----:B------:R5:W-:Y:S01]  /*1f50*/  @!P5 LDGSTS.E.BYPASS.LTC128B.128 [R196+0x11000], [R24.64+0x100] ;  /* 0x1100010018c4dfae */ /* 0x000be2000b901d52 */
[----:B-1----:R-:W-:Y:S01]  /*1f60*/  IMAD.U32 R16, RZ, RZ, UR22 ;  /* 0x00000016ff107e24 */ /* 0x002fe2000f8e00ff */
[----:B------:R-:W-:Y:S01]  /*1f70*/  SHF.R.U32.HI R10, RZ, 0x3, R10 ;  /* 0x00000003ff0a7819 */ /* 0x000fe2000001160a */
[----:B------:R-:W-:Y:S01]  /*1f80*/  IMAD.U32 R11, RZ, RZ, UR4 ;  /* 0x00000004ff0b7e24 */ /* 0x000fe2000f8e00ff */
[----:B------:R-:W0:Y:S01]  /*1f90*/  LDGDEPBAR ;  /* 0x00000000000079af */ /* 0x000e220000000000 */
[----:B------:R-:W-:Y:S01]  /*1fa0*/  LOP3.LUT R8, R3, 0x8, R8, 0xf8, !PT ;  /* 0x0000000803087812 */ /* 0x000fe200078ef808 */
[----:B------:R-:W-:Y:S01]  /*1fb0*/  IMAD.SHL.U32 R4, R4, 0x40, RZ ;  /* 0x0000004004047824 */ /* 0x000fe200078e00ff */
[----:B------:R-:W-:Y:S01]  /*1fc0*/  SHF.R.U32.HI R3, RZ, 0x3, R3 ;  /* 0x00000003ff037819 */ /* 0x000fe20000011603 */
[----:B------:R-:W-:Y:S01]  /*1fd0*/  IMAD R7, R5, c[0x0][0x1a4], RZ ;  /* 0x0000690005077a24 */ /* 0x000fe200078e02ff */
[----:B------:R-:W-:Y:S01]  /*1fe0*/  LOP3.LUT R10, R13, R10, RZ, 0x3c, !PT ;  /* 0x0000000a0d0a7212 */ /* 0x000fe200078e3cff */
[----:B------:R-:W-:Y:S01]  /*1ff0*/  IMAD.WIDE.U32 R12, R5, c[0x0][0x1a0], RZ ;  /* 0x00006800050c7a25 */ /* 0x000fe200078e00ff */
[----:B------:R-:W-:Y:S01]  /*2000*/  LEA R9, P1, R16, R216, 0x6 ;  /* 0x000000d810097211 */ /* 0x000fe200078230ff */
[----:B------:R-:W-:Y:S01]  /*2010*/  UIADD3 UR5, UR14, 0x1, -UR16 ;  /* 0x000000010e057890 */ /* 0x000fe2000fffe810 */
[----:B------:R-:W-:Y:S01]  /*2020*/  LOP3.LUT R3, R8, R3, RZ, 0x3c, !PT ;  /* 0x0000000308037212 */ /* 0x000fe200078e3cff */
[----:B------:R-:W-:Y:S01]  /*2030*/  IMAD.U32 R17, RZ, RZ, UR23 ;  /* 0x00000017ff117e24 */ /* 0x000fe2000f8e00ff */
[----:B------:R-:W-:Y:S01]  /*2040*/  LEA.HI.X R8, R16, R207, R11, 0x6, P1 ;  /* 0x000000cf10087211 */ /* 0x000fe200008f340b */
[----:B------:R-:W-:Y:S01]  /*2050*/  IMAD R193, R193, 0x200, R10 ;  /* 0x00000200c1c17824 */ /* 0x000fe200078e020a */
[----:B------:R-:W-:Y:S01]  /*2060*/  LOP3.LUT R4, R4, 0xfffffe00, RZ, 0xc0, !PT ;  /* 0xfffffe0004047812 */ /* 0x000fe200078ec0ff */
[----:B------:R-:W-:Y:S01]  /*2070*/  ULDC UR12, c[0x0][0x2e8] ;  /* 0x0000ba00000c7ab9 */ /* 0x000fe20000000800 */
[----:B------:R-:W-:Y:S01]  /*2080*/  @!P0 IADD3 R11, P1, R9, R12, RZ ;  /* 0x0000000c090b8210 */ /* 0x000fe20007f3e0ff */
[----:B------:R-:W-:Y:S01]  /*2090*/  IMAD.SHL.U32 R193, R193, 0x2, RZ ;  /* 0x00000002c1c17824 */ /* 0x000fe200078e00ff */
[----:B------:R-:W-:Y:S01]  /*20a0*/  @!P4 LEA R16, P2, R9, c[0x0][0x170], 0x1 ;  /* 0x00005c000910ca11 */ /* 0x000fe200078408ff */
[----:B------:R-:W-:Y:S01]  /*20b0*/  IMAD R194, R89, 0x400, R4 ;  /* 0x0000040059c27824 */ /* 0x000fe200078e0204 */
[----:B------:R-:W-:Y:S01]  /*20c0*/  @!P0 IADD3.X R12, R8, R13, R7, P1, !PT ;  /* 0x0000000d080c8210 */ /* 0x000fe20000ffe407 */
[----:B------:R-:W-:Y:S01]  /*20d0*/  IMAD.MOV.U32 R7, RZ, RZ, 0x10 ;  /* 0x00000010ff077424 */ /* 0x000fe200078e00ff */
[----:B------:R-:W-:Y:S01]  /*20e0*/  @!P4 LEA.HI.X R17, R9, c[0x0][0x174], R8, 0x1, P2 ;  /* 0x00005d000911ca11 */ /* 0x000fe200010f0c08 */
[----:B------:R-:W-:Y:S01]  /*20f0*/  IMAD.IADD R194, R3, 0x1, R194 ;  /* 0x0000000103c27824 */ /* 0x000fe200078e02c2 */
[----:B------:R-:W-:Y:S01]  /*2100*/  @!P0 LEA R8, P3, R11, c[0x0][0x170], 0x1 ;  /* 0x00005c000b088a11 */ /* 0x000fe200078608ff */
[----:B------:R-:W-:-:S04]  /*2110*/  DEPBAR.LE SB0, 0x0 ;  /* 0x000080000000791a */ /* 0x000fc80000000000 */
[----:B------:R-:W-:Y:S01]  /*2120*/  BAR.SYNC.DEFER_BLOCKING 0x0 ;  /* 0x0000000000007b1d */ /* 0x000fe20000010000 */
[----:B------:R-:W-:Y:S01]  /*2130*/  @!P0 LEA.HI.X R9, R11, c[0x0][0x174], R12, 0x1, P3 ;  /* 0x00005d000b098a11 */ /* 0x000fe200018f0c0c */
[----:B------:R-:W-:Y:S01]  /*2140*/  IMAD.SHL.U32 R194, R194, 0x2, RZ ;  /* 0x00000002c2c27824 */ /* 0x000fe200078e00ff */
[----:B------:R-:W-:Y:S01]  /*2150*/  IADD3 R191, R193, 0xc020, RZ ;  /* 0x0000c020c1bf7810 */ /* 0x000fe20007ffe0ff */
[----:B------:R-:W-:Y:S01]  /*2160*/  UIADD3 UR5, UR5, UR12, URZ ;  /* 0x0000000c05057290 */ /* 0x000fe2000fffe03f */
[----:B------:R-:W-:Y:S01]  /*2170*/  LEA R89, R89, UR13, 0x4 ;  /* 0x0000000d59597c11 */ /* 0x000fe2000f8e20ff */
[----:B------:R-:W-:Y:S02]  /*2180*/  ULDC UR4, c[0x0][0x2e4] ;  /* 0x0000b90000047ab9 */ /* 0x000fe40000000800 */
[----:B------:R-:W-:Y:S01]  /*2190*/  R2P PR, R2, 0x6 ;  /* 0x0000000602007804 */ /* 0x000fe20000000000 */
[----:B------:R-:W-:Y:S01]  /*21a0*/  IMAD.MOV.U32 R2, RZ, RZ, 0x40 ;  /* 0x00000040ff027424 */ /* 0x000fe200078e00ff */
[----:B------:R-:W-:-:S03]  /*21b0*/  UIADD3 UR4, UR14, -UR4, -UR16 ;  /* 0x800000040e047290 */ /* 0x000fc6000fffe810 */
[----:B------:R-:W-:Y:S02]  /*21c0*/  SEL R5, R5, 0xffffffe0, !P2 ;  /* 0xffffffe005057807 */ /* 0x000fe40005000000 */
[----:B------:R-:W-:Y:S02]  /*21d0*/  SEL R7, R7, 0xfffffff0, !P1 ;  /* 0xfffffff007077807 */ /* 0x000fe40004800000 */
[----:B------:R-:W-:Y:S01]  /*21e0*/  R2P PR, R0, 0x6 ;  /* 0x0000000600007804 */ /* 0x000fe20000000000 */
[--C-:B------:R-:W-:Y:S01]  /*21f0*/  IMAD R190, R5, 0x2, R194.reuse ;  /* 0x0000000205be7824 */ /* 0x100fe200078e02c2 */
[----:B------:R-:W-:Y:S01]  /*2200*/  IADD3 R0, R193, 0xc000, RZ ;  /* 0x0000c000c1007810 */ /* 0x000fe20007ffe0ff */
[----:B------:R-:W-:Y:S01]  /*2210*/  IMAD R192, R7, 0x2, R194 ;  /* 0x0000000207c07824 */ /* 0x000fe200078e02c2 */
[----:B------:R-:W-:Y:S03]  /*2220*/  @P4 STS.128 [R196+0x12000], RZ ;  /* 0x012000ffc4004388 */ /* 0x000fe60000000c00 */
[----:B------:R-:W-:Y:S01]  /*2230*/  IMAD R189, R5, 0x2, R192 ;  /* 0x0000000205bd7824 */ /* 0x000fe200078e02c0 */
[----:B------:R-:W-:Y:S05]  /*2240*/  @P4 STS.128 [R196+0x14000], RZ ;  /* 0x014000ffc4004388 */ /* 0x000fea0000000c00 */
[----:B------:R-:W-:Y:S01]  /*2250*/  @P1 IADD3 R191, R0, -0x20, RZ ;  /* 0xffffffe000bf1810 */ /* 0x000fe20007ffe0ff */
[----:B------:R-:W-:Y:S01]  /*2260*/  @P4 STS.128 [R196+0x16000], RZ ;  /* 0x016000ffc4004388 */ /* 0x000fe20000000c00 */
[----:B------:R-:W-:-:S02]  /*2270*/  SEL R0, R2, 0xffffffc0, !P2 ;  /* 0xffffffc002007807 */ /* 0x000fc40005000000 */
[C---:B------:R-:W-:Y:S01]  /*2280*/  IADD3 R183, R191.reuse, 0x800, RZ ;  /* 0x00000800bfb77810 */ /* 0x040fe20007ffe0ff */
[----:B------:R-:W-:Y:S01]  /*2290*/  @!PT LDS RZ, [RZ] ;  /* 0x00000000fffff984 */ /* 0x000fe20000000800 */
[----:B------:R-:W-:Y:S01]  /*22a0*/  @!PT LDS RZ, [RZ] ;  /* 0x00000000fffff984 */ /* 0x000fe20000000800 */
[----:B------:R-:W-:Y:S01]  /*22b0*/  @!PT LDS RZ, [RZ] ;  /* 0x00000000fffff984 */ /* 0x000fe20000000800 */
[----:B------:R3:W-:Y:S01]  /*22c0*/  @!P4 LDGSTS.E.BYPASS.LTC128B.128 [R196+0x12000], [R16.64] ;  /* 0x1200000010c4cfae */ /* 0x0007e2000b901d52 */
[----:B------:R-:W-:Y:S01]  /*22d0*/  IADD3 R182, R191, 0x1000, RZ ;  /* 0x00001000bfb67810 */ /* 0x000fe20007ffe0ff */
[----:B------:R-:W-:Y:S01]  /*22e0*/  IMAD.IADD R187, R193, 0x1, R0 ;  /* 0x00000001c1bb7824 */ /* 0x000fe200078e0200 */
[C---:B------:R-:W-:Y:S01]  /*22f0*/  IADD3 R181, R191.reuse, 0x1800, RZ ;  /* 0x00001800bfb57810 */ /* 0x040fe20007ffe0ff */
[----:B------:R3:W-:Y:S01]  /*2300*/  @!P4 LDGSTS.E.BYPASS.LTC128B.128 [R196+0x14000], [R16.64+0x80] ;  /* 0x1400008010c4cfae */ /* 0x0007e2000b901d52 */
[----:B------:R-:W-:Y:S01]  /*2310*/  IMAD.IADD R180, R0, 0x1, R191 ;  /* 0x0000000100b47824 */ /* 0x000fe200078e02bf */
[C---:B------:R-:W-:Y:S02]  /*2320*/  IADD3 R179, R191.reuse, 0x2000, RZ ;  /* 0x00002000bfb37810 */ /* 0x040fe40007ffe0ff */
[----:B------:R3:W-:Y:S01]  /*2330*/  @!P4 LDGSTS.E.BYPASS.LTC128B.128 [R196+0x16000], [R16.64+0x100] ;  /* 0x1600010010c4cfae */ /* 0x0007e2000b901d52 */
[----:B------:R-:W-:-:S02]  /*2340*/  IADD3 R178, R191, 0x2800, RZ ;  /* 0x00002800bfb27810 */ /* 0x000fc40007ffe0ff */
[C---:B------:R-:W-:Y:S01]  /*2350*/  IADD3 R177, R191.reuse, 0x3000, RZ ;  /* 0x00003000bfb17810 */ /* 0x040fe20007ffe0ff */
[----:B------:R-:W-:Y:S01]  /*2360*/  @P0 STS.128 [R196+0x13000], RZ ;  /* 0x013000ffc4000388 */ /* 0x000fe20000000c00 */
[C---:B------:R-:W-:Y:S02]  /*2370*/  IADD3 R176, R191.reuse, 0x3800, RZ ;  /* 0x00003800bfb07810 */ /* 0x040fe40007ffe0ff */
[C---:B------:R-:W-:Y:S01]  /*2380*/  IADD3 R175, R191.reuse, 0x4000, RZ ;  /* 0x00004000bfaf7810 */ /* 0x040fe20007ffe0ff */
[----:B------:R-:W-:Y:S01]  /*2390*/  @P0 STS.128 [R196+0x15000], RZ ;  /* 0x015000ffc4000388 */ /* 0x000fe20000000c00 */
[C---:B------:R-:W-:Y:S02]  /*23a0*/  IADD3 R174, R191.reuse, 0x4800, RZ ;  /* 0x00004800bfae7810 */ /* 0x040fe40007ffe0ff */
[C---:B------:R-:W-:Y:S01]  /*23b0*/  IADD3 R173, R191.reuse, 0x5000, RZ ;  /* 0x00005000bfad7810 */ /* 0x040fe20007ffe0ff */
[----:B------:R-:W-:Y:S01]  /*23c0*/  @P0 STS.128 [R196+0x17000], RZ ;  /* 0x017000ffc4000388 */ /* 0x000fe20000000c00 */
[----:B------:R-:W-:-:S03]  /*23d0*/  IADD3 R172, R191, 0x5800, RZ ;  /* 0x00005800bfac7810 */ /* 0x000fc60007ffe0ff */
[----:B------:R-:W-:Y:S01]  /*23e0*/  @!PT LDS RZ, [RZ] ;  /* 0x00000000fffff984 */ /* 0x000fe20000000800 */
[----:B------:R-:W-:Y:S01]  /*23f0*/  @!PT LDS RZ, [RZ] ;  /* 0x00000000fffff984 */ /* 0x000fe20000000800 */
[----:B------:R-:W-:Y:S01]  /*2400*/  @!PT LDS RZ, [RZ] ;  /* 0x00000000fffff984 */ /* 0x000fe20000000800 */
[----:B------:R1:W-:Y:S04]  /*2410*/  @!P0 LDGSTS.E.BYPASS.LTC128B.128 [R196+0x13000], [R8.64] ;  /* 0x1300000008c48fae */ /* 0x0003e8000b901d52 */
[----:B------:R1:W-:Y:S04]  /*2420*/  @!P0 LDGSTS.E.BYPASS.LTC128B.128 [R196+0x15000], [R8.64+0x80] ;  /* 0x1500008008c48fae */ /* 0x0003e8000b901d52 */
[----:B------:R1:W-:Y:S04]  /*2430*/  @!P0 LDGSTS.E.BYPASS.LTC128B.128 [R196+0x17000], [R8.64+0x100] ;  /* 0x1700010008c48fae */ /* 0x0003e8000b901d52 */
[----:B----4-:R-:W-:Y:S04]  /*2440*/  LDSM.16.M88.4 R12, [R194] ;  /* 0x00000000c20c783b */ /* 0x010fe80000000200 */
[----:B------:R-:W3:Y:S04]  /*2450*/  LDSM.16.M88.4 R64, [R193+0xc000] ;  /* 0x00c00000c140783b */ /* 0x000ee80000000200 */
[----:B------:R-:W4:Y:S04]  /*2460*/  LDSM.16.M88.4 R56, [R193+0xc800] ;  /* 0x00c80000c138783b */ /* 0x000f280000000200 */
[----:B------:R-:W4:Y:S04]  /*2470*/  LDSM.16.M88.4 R48, [R193+0xd000] ;  /* 0x00d00000c130783b */ /* 0x000f280000000200 */
[----:B--2---:R-:W2:Y:S04]  /*2480*/  LDSM.16.M88.4 R20, [R193+0xd800] ;  /* 0x00d80000c114783b */ /* 0x004ea80000000200 */
[----:B------:R-:W-:Y:S04]  /*2490*/  LDSM.16.M88.4 R72, [R191] ;  /* 0x00000000bf48783b */ /* 0x000fe80000000200 */
[----:B-1----:R-:W1:Y:S04]  /*24a0*/  LDSM.16.M88.4 R8, [R192] ;  /* 0x00000000c008783b */ /* 0x002e680000000200 */
[----:B------:R-:W1:Y:S04]  /*24b0*/  LDSM.16.M88.4 R68, [R191+0x800] ;  /* 0x00080000bf44783b */ /* 0x000e680000000200 */
[----:B------:R-:W1:Y:S04]  /*24c0*/  LDSM.16.M88.4 R36, [R191+0x1000] ;  /* 0x00100000bf24783b */ /* 0x000e680000000200 */
[----:B------:R-:W1:Y:S04]  /*24d0*/  LDSM.16.M88.4 R28, [R191+0x1800] ;  /* 0x00180000bf1c783b */ /* 0x000e680000000200 */
[----:B------:R-:W-:Y:S01]  /*24e0*/  LDSM.16.M88.4 R40, [R190] ;  /* 0x00000000be28783b */ /* 0x000fe20000000200 */
[C---:B---3--:R-:W-:Y:S03]  /*24f0*/  HMMA.16816.F32 R16, R12.reuse, R64, RZ ;  /* 0x000000400c10723c */ /* 0x048fe600000018ff */
[----:B------:R-:W3:Y:S04]  /*2500*/  LDSM.16.M88.4 R84, [R187+0xc000] ;  /* 0x00c00000bb54783b */ /* 0x000ee80000000200 */
[----:B------:R-:W1:Y:S01]  /*2510*/  LDSM.16.M88.4 R80, [R187+0xc800] ;  /* 0x00c80000bb50783b */ /* 0x000e620000000200 */
[C---:B------:R-:W-:Y:S03]  /*2520*/  HMMA.16816.F32 R64, R12.reuse, R66, RZ ;  /* 0x000000420c40723c */ /* 0x040fe600000018ff */
[----:B-----5:R-:W5:Y:S04]  /*2530*/  LDSM.16.M88.4 R24, [R187+0xd000] ;  /* 0x00d00000bb18783b */ /* 0x020f680000000200 */
[----:B------:R-:W-:Y:S01]  /*2540*/  LDSM.16.M88.4 R32, [R189] ;  /* 0x00000000bd20783b */ /* 0x000fe20000000200 */
[C---:B----4-:R-:W-:Y:S03]  /*2550*/  HMMA.16816.F32 R60, R12.reuse, R56, RZ ;  /* 0x000000380c3c723c */ /* 0x050fe600000018ff */
[----:B------:R-:W-:Y:S04]  /*2560*/  LDSM.16.M88.4 R76, [R180] ;  /* 0x00000000b44c783b */ /* 0x000fe80000000200 */
[----:B------:R-:W0:Y:S01]  /*2570*/  LDGDEPBAR ;  /* 0x00000000000079af */ /* 0x000e220000000000 */
[C---:B------:R-:W-:Y:S08]  /*2580*/  HMMA.16816.F32 R56, R12.reuse, R58, RZ ;  /* 0x0000003a0c38723c */ /* 0x040ff000000018ff */
[C---:B------:R-:W-:Y:S08]  /*2590*/  HMMA.16816.F32 R52, R12.reuse, R48, RZ ;  /* 0x000000300c34723c */ /* 0x040ff000000018ff */
[C---:B------:R-:W-:Y:S08]  /*25a0*/  HMMA.16816.F32 R48, R12.reuse, R50, RZ ;  /* 0x000000320c30723c */ /* 0x040ff000000018ff */
[C---:B--2---:R-:W-:Y:S08]  /*25b0*/  HMMA.16816.F32 R44, R12.reuse, R20, RZ ;  /* 0x000000140c2c723c */ /* 0x044ff000000018ff */
[----:B------:R-:W-:Y:S01]  /*25c0*/  HMMA.16816.F32 R12, R12, R22, RZ ;  /* 0x000000160c0c723c */ /* 0x000fe200000018ff */
[----:B------:R-:W2:Y:S07]  /*25d0*/  LDSM.16.M88.4 R20, [R187+0xd800] ;  /* 0x00d80000bb14783b */ /* 0x000eae0000000200 */
[C---:B-1----:R-:W-:Y:S08]  /*25e0*/  HMMA.16816.F32 R16, R8.reuse, R72, R16 ;  /* 0x000000480810723c */ /* 0x042ff00000001810 */
[C---:B------:R-:W-:Y:S01]  /*25f0*/  HMMA.16816.F32 R64, R8.reuse, R74, R64 ;  /* 0x0000004a0840723c */ /* 0x040fe20000001840 */
[----:B------:R-:W1:Y:S07]  /*2600*/  LDSM.16.M88.4 R72, [R180+0x800] ;  /* 0x00080000b448783b */ /* 0x000e6e0000000200 */
[C---:B------:R-:W-:Y:S08]  /*2610*/  HMMA.16816.F32 R60, R8.reuse, R68, R60 ;  /* 0x00000044083c723c */ /* 0x040ff0000000183c */
[C---:B------:R-:W-:Y:S01]  /*2620*/  HMMA.16816.F32 R56, R8.reuse, R70, R56 ;  /* 0x000000460838723c */ /* 0x040fe20000001838 */
[----:B------:R-:W4:Y:S07]  /*2630*/  LDSM.16.M88.4 R68, [R180+0x1000] ;  /* 0x00100000b444783b */ /* 0x000f2e0000000200 */
[C---:B------:R-:W-:Y:S08]  /*2640*/  HMMA.16816.F32 R52, R8.reuse, R36, R52 ;  /* 0x000000240834723c */ /* 0x040ff00000001834 */
[C---:B------:R-:W-:Y:S01]  /*2650*/  HMMA.16816.F32 R48, R8.reuse, R38, R48 ;  /* 0x000000260830723c */ /* 0x040fe20000001830 */
[----:B------:R-:W1:Y:S07]  /*2660*/  LDSM.16.M88.4 R36, [R180+0x1800] ;  /* 0x00180000b424783b */ /* 0x000e6e0000000200 */
[C---:B------:R-:W-:Y:S08]  /*2670*/  HMMA.16816.F32 R44, R8.reuse, R28, R44 ;  /* 0x0000001c082c723c */ /* 0x040ff0000000182c */
[----:B------:R-:W-:Y:S01]  /*2680*/  HMMA.16816.F32 R12, R8, R30, R12 ;  /* 0x0000001e080c723c */ /* 0x000fe2000000180c */
[----:B------:R-:W-:Y:S04]  /*2690*/  LDSM.16.M88.4 R8, [R194+0x4000] ;  /* 0x00400000c208783b */ /* 0x000fe80000000200 */
[----:B------:R-:W1:Y:S03]  /*26a0*/  LDSM.16.M88.4 R28, [R193+0xe000] ;  /* 0x00e00000c11c783b */ /* 0x000e660000000200 */
[C---:B---3--:R-:W-:Y:S08]  /*26b0*/  HMMA.16816.F32 R16, R40.reuse, R84, R16 ;  /* 0x000000542810723c */ /* 0x048ff00000001810 */
[C---:B------:R-:W-:Y:S01]  /*26c0*/  HMMA.16816.F32 R64, R40.reuse, R86, R64 ;  /* 0x000000562840723c */ /* 0x040fe20000001840 */
[----:B------:R-:W-:Y:S07]  /*26d0*/  LDSM.16.M88.4 R84, [R191+0x2000] ;  /* 0x00200000bf54783b */ /* 0x000fee0000000200 */
[C---:B------:R-:W-:Y:S08]  /*26e0*/  HMMA.16816.F32 R60, R40.reuse, R80, R60 ;  /* 0x00000050283c723c */ /* 0x040ff0000000183c */
[C---:B------:R-:W-:Y:S01]  /*26f0*/  HMMA.16816.F32 R56, R40.reuse, R82, R56 ;  /* 0x000000522838723c */ /* 0x040fe20000001838 */
[----:B------:R-:W-:Y:S07]  /*2700*/  LDSM.16.M88.4 R80, [R192+0x4000] ;  /* 0x00400000c050783b */ /* 0x000fee0000000200 */
[C---:B-----5:R-:W-:Y:S08]  /*2710*/  HMMA.16816.F32 R52, R40.reuse, R24, R52 ;  /* 0x000000182834723c */ /* 0x060ff00000001834 */
[C---:B------:R-:W-:Y:S01]  /*2720*/  HMMA.16816.F32 R48, R40.reuse, R26, R48 ;  /* 0x0000001a2830723c */ /* 0x040fe20000001830 */
[----:B------:R-:W3:Y:S07]  /*2730*/  LDSM.16.M88.4 R24, [R193+0xe800] ;  /* 0x00e80000c118783b */ /* 0x000eee0000000200 */
[C---:B--2---:R-:W-:Y:S08]  /*2740*/  HMMA.16816.F32 R44, R40.reuse, R20, R44 ;  /* 0x00000014282c723c */ /* 0x044ff0000000182c */
[----:B------:R-:W-:Y:S01]  /*2750*/  HMMA.16816.F32 R40, R40, R22, R12 ;  /* 0x000000162828723c */ /* 0x000fe2000000180c */
[----:B------:R-:W2:Y:S04]  /*2760*/  LDSM.16.M88.4 R20, [R193+0xf000] ;  /* 0x00f00000c114783b */ /* 0x000ea80000000200 */
[----:B------:R-:W5:Y:S03]  /*2770*/  LDSM.16.M88.4 R12, [R193+0xf800] ;  /* 0x00f80000c10c783b */ /* 0x000f660000000200 */
[C---:B------:R-:W-:Y:S08]  /*2780*/  HMMA.16816.F32 R16, R32.reuse, R76, R16 ;  /* 0x0000004c2010723c */ /* 0x040ff00000001810 */
[C---:B------:R-:W-:Y:S01]  /*2790*/  HMMA.16816.F32 R64, R32.reuse, R78, R64 ;  /* 0x0000004e2040723c */ /* 0x040fe20000001840 */
[----:B------:R-:W2:Y:S07]  /*27a0*/  LDSM.16.M88.4 R76, [R191+0x2800] ;  /* 0x00280000bf4c783b */ /* 0x000eae0000000200 */
[C---:B-1----:R-:W-:Y:S08]  /*27b0*/  HMMA.16816.F32 R60, R32.reuse, R72, R60 ;  /* 0x00000048203c723c */ /* 0x042ff0000000183c */
[C---:B------:R-:W-:Y:S01]  /*27c0*/  HMMA.16816.F32 R56, R32.reuse, R74, R56 ;  /* 0x0000004a2038723c */ /* 0x040fe20000001838 */
[----:B------:R-:W1:Y:S07]  /*27d0*/  LDSM.16.M88.4 R72, [R191+0x3000] ;  /* 0x00300000bf48783b */ /* 0x000e6e0000000200 */
[C---:B----4-:R-:W-:Y:S08]  /*27e0*/  HMMA.16816.F32 R52, R32.reuse, R68, R52 ;  /* 0x000000442034723c */ /* 0x050ff00000001834 */
[C---:B------:R-:W-:Y:S01]  /*27f0*/  HMMA.16816.F32 R48, R32.reuse, R70, R48 ;  /* 0x000000462030723c */ /* 0x040fe20000001830 */
[----:B------:R-:W4:Y:S07]  /*2800*/  LDSM.16.M88.4 R68, [R191+0x3800] ;  /* 0x00380000bf44783b */ /* 0x000f2e0000000200 */
[C---:B------:R-:W-:Y:S08]  /*2810*/  HMMA.16816.F32 R44, R32.reuse, R36, R44 ;  /* 0x00000024202c723c */ /* 0x040ff0000000182c */
[----:B------:R-:W-:Y:S01]  /*2820*/  HMMA.16816.F32 R40, R32, R38, R40 ;  /* 0x000000262028723c */ /* 0x000fe20000001828 */
[----:B------:R-:W-:Y:S04]  /*2830*/  LDSM.16.M88.4 R36, [R190+0x4000] ;  /* 0x00400000be24783b */ /* 0x000fe80000000200 */
[----:B------:R-:W1:Y:S03]  /*2840*/  LDSM.16.M88.4 R32, [R187+0xe000] ;  /* 0x00e00000bb20783b */ /* 0x000e660000000200 */
[C---:B------:R-:W-:Y:S08]  /*2850*/  HMMA.16816.F32 R16, R8.reuse, R28, R16 ;  /* 0x0000001c0810723c */ /* 0x040ff00000001810 */
[C---:B------:R-:W-:Y:S01]  /*2860*/  HMMA.16816.F32 R64, R8.reuse, R30, R64 ;  /* 0x0000001e0840723c */ /* 0x040fe20000001840 */
[----:B------:R-:W1:Y:S07]  /*2870*/  LDSM.16.M88.4 R28, [R187+0xe800] ;  /* 0x00e80000bb1c783b */ /* 0x000e6e0000000200 */
[C---:B---3--:R-:W-:Y:S08]  /*2880*/  HMMA.16816.F32 R60, R8.reuse, R24, R60 ;  /* 0x00000018083c723c */ /* 0x048ff0000000183c */
[C---:B------:R-:W-:Y:S01]  /*2890*/  HMMA.16816.F32 R56, R8.reuse, R26, R56 ;  /* 0x0000001a0838723c */ /* 0x040fe20000001838 */
[----:B------:R-:W3:Y:S07]  /*28a0*/  LDSM.16.M88.4 R24, [R187+0xf000] ;  /* 0x00f00000bb18783b */ /* 0x000eee0000000200 */
[C---:B--2---:R-:W-:Y:S08]  /*28b0*/  HMMA.16816.F32 R52, R8.reuse, R20, R52 ;  /* 0x000000140834723c */ /* 0x044ff00000001834 */
[C---:B------:R-:W-:Y:S01]  /*28c0*/  HMMA.16816.F32 R48, R8.reuse, R22, R48 ;  /* 0x000000160830723c */ /* 0x040fe20000001830 */
[----:B------:R-:W2:Y:S07]  /*28d0*/  LDSM.16.M88.4 R20, [R187+0xf800] ;  /* 0x00f80000bb14783b */ /* 0x000eae0000000200 */
[C---:B-----5:R-:W-:Y:S08]  /*28e0*/  HMMA.16816.F32 R44, R8.reuse, R12, R44 ;  /* 0x0000000c082c723c */ /* 0x060ff0000000182c */
[----:B------:R-:W-:Y:S01]  /*28f0*/  HMMA.16816.F32 R40, R8, R14, R40 ;  /* 0x0000000e0828723c */ /* 0x000fe20000001828 */
[----:B------:R-:W-:Y:S04]  /*2900*/  LDSM.16.M88.4 R12, [R189+0x4000] ;  /* 0x00400000bd0c783b */ /* 0x000fe80000000200 */
[----:B------:R-:W5:Y:S03]  /*2910*/  LDSM.16.M88.4 R8, [R180+0x2000] ;  /* 0x00200000b408783b */ /* 0x000f660000000200 */
[C---:B------:R-:W-:Y:S08]  /*2920*/  HMMA.16816.F32 R16, R80.reuse, R84, R16 ;  /* 0x000000545010723c */ /* 0x040ff00000001810 */
[C---:B------:R-:W-:Y:S08]  /*2930*/  HMMA.16816.F32 R64, R80.reuse, R86, R64 ;  /* 0x000000565040723c */ /* 0x040ff00000001840 */
[C---:B------:R-:W-:Y:S08]  /*2940*/  HMMA.16816.F32 R60, R80.reuse, R76, R60 ;  /* 0x0000004c503c723c */ /* 0x040ff0000000183c */
[C---:B------:R-:W-:Y:S01]  /*2950*/  HMMA.16816.F32 R56, R80.reuse, R78, R56 ;  /* 0x0000004e5038723c */ /* 0x040fe20000001838 */
[----:B------:R-:W2:Y:S07]  /*2960*/  LDSM.16.M88.4 R76, [R180+0x2800] ;  /* 0x00280000b44c783b */ /* 0x000eae0000000200 */
[C---:B-1----:R-:W-:Y:S08]  /*2970*/  HMMA.16816.F32 R52, R80.reuse, R72, R52 ;  /* 0x000000485034723c */ /* 0x042ff00000001834 */
[C---:B------:R-:W-:Y:S01]  /*2980*/  HMMA.16816.F32 R48, R80.reuse, R74, R48 ;  /* 0x0000004a5030723c */ /* 0x040fe20000001830 */
[----:B------:R-:W1:Y:S07]  /*2990*/  LDSM.16.M88.4 R72, [R180+0x3000] ;  /* 0x00300000b448783b */ /* 0x000e6e0000000200 */
[C---:B----4-:R-:W-:Y:S08]  /*29a0*/  HMMA.16816.F32 R44, R80.reuse, R68, R44 ;  /* 0x00000044502c723c */ /* 0x050ff0000000182c */
[----:B------:R-:W-:Y:S01]  /*29b0*/  HMMA.16816.F32 R40, R80, R70, R40 ;  /* 0x000000465028723c */ /* 0x000fe20000001828 */
[----:B------:R-:W4:Y:S07]  /*29c0*/  LDSM.16.M88.4 R68, [R180+0x3800] ;  /* 0x00380000b444783b */ /* 0x000f2e0000000200 */
[C---:B------:R-:W-:Y:S08]  /*29d0*/  HMMA.16816.F32 R16, R36.reuse, R32, R16 ;  /* 0x000000202410723c */ /* 0x040ff00000001810 */
[C---:B------:R-:W-:Y:S01]  /*29e0*/  HMMA.16816.F32 R64, R36.reuse, R34, R64 ;  /* 0x000000222440723c */ /* 0x040fe20000001840 */
[----:B------:R-:W-:Y:S07]  /*29f0*/  LDSM.16.M88.4 R32, [R191+0x4000] ;  /* 0x00400000bf20783b */ /* 0x000fee0000000200 */
[C---:B------:R-:W-:Y:S08]  /*2a00*/  HMMA.16816.F32 R60, R36.reuse, R28, R60 ;  /* 0x0000001c243c723c */ /* 0x040ff0000000183c */
[C---:B------:R-:W-:Y:S01]  /*2a10*/  HMMA.16816.F32 R56, R36.reuse, R30, R56 ;  /* 0x0000001e2438723c */ /* 0x040fe20000001838 */
[----:B------:R-:W-:Y:S07]  /*2a20*/  LDSM.16.M88.4 R28, [R193+0x11000] ;  /* 0x01100000c11c783b */ /* 0x000fee0000000200 */
[C---:B---3--:R-:W-:Y:S08]  /*2a30*/  HMMA.16816.F32 R52, R36.reuse, R24, R52 ;  /* 0x000000182434723c */ /* 0x048ff00000001834 */
[C---:B------:R-:W-:Y:S01]  /*2a40*/  HMMA.16816.F32 R48, R36.reuse, R26, R48 ;  /* 0x0000001a2430723c */ /* 0x040fe20000001830 */
[----:B------:R-:W-:Y:S07]  /*2a50*/  LDSM.16.M88.4 R24, [R194+0x8000] ;  /* 0x00800000c218783b */ /* 0x000fee0000000200 */
[C---:B--2---:R-:W-:Y:S08]  /*2a60*/  HMMA.16816.F32 R44, R36.reuse, R20, R44 ;  /* 0x00000014242c723c */ /* 0x044ff0000000182c */
[----:B------:R-:W-:Y:S01]  /*2a70*/  HMMA.16816.F32 R40, R36, R22, R40 ;  /* 0x000000162428723c */ /* 0x000fe20000001828 */
[----:B------:R-:W2:Y:S04]  /*2a80*/  LDSM.16.M88.4 R20, [R193+0x10000] ;  /* 0x01000000c114783b */ /* 0x000ea80000000200 */
[----:B------:R-:W-:Y:S03]  /*2a90*/  LDSM.16.M88.4 R36, [R192+0x8000] ;  /* 0x00800000c024783b */ /* 0x000fe60000000200 */
[C---:B-----5:R-:W-:Y:S08]  /*2aa0*/  HMMA.16816.F32 R16, R12.reuse, R8, R16 ;  /* 0x000000080c10723c */ /* 0x060ff00000001810 */
[C---:B------:R-:W-:Y:S01]  /*2ab0*/  HMMA.16816.F32 R64, R12.reuse, R10, R64 ;  /* 0x0000000a0c40723c */ /* 0x040fe20000001840 */
[----:B------:R-:W3:Y:S07]  /*2ac0*/  LDSM.16.M88.4 R8, [R193+0x10800] ;  /* 0x01080000c108783b */ /* 0x000eee0000000200 */
[C---:B------:R-:W-:Y:S08]  /*2ad0*/  HMMA.16816.F32 R60, R12.reuse, R76, R60 ;  /* 0x0000004c0c3c723c */ /* 0x040ff0000000183c */
[C---:B------:R-:W-:Y:S08]  /*2ae0*/  HMMA.16816.F32 R56, R12.reuse, R78, R56 ;  /* 0x0000004e0c38723c */ /* 0x040ff00000001838 */
[C---:B-1----:R-:W-:Y:S08]  /*2af0*/  HMMA.16816.F32 R52, R12.reuse, R72, R52 ;  /* 0x000000480c34723c */ /* 0x042ff00000001834 */
[C---:B------:R-:W-:Y:S01]  /*2b00*/  HMMA.16816.F32 R48, R12.reuse, R74, R48 ;  /* 0x0000004a0c30723c */ /* 0x040fe20000001830 */
[----:B------:R-:W-:Y:S07]  /*2b10*/  LDSM.16.M88.4 R72, [R193+0x11800] ;  /* 0x01180000c148783b */ /* 0x000fee0000000200 */
[C---:B----4-:R-:W-:Y:S08]  /*2b20*/  HMMA.16816.F32 R44, R12.reuse, R68, R44 ;  /* 0x000000440c2c723c */ /* 0x050ff0000000182c */
[----:B------:R-:W-:Y:S01]  /*2b30*/  HMMA.16816.F32 R40, R12, R70, R40 ;  /* 0x000000460c28723c */ /* 0x000fe20000001828 */
[----:B------:R-:W1:Y:S07]  /*2b40*/  LDSM.16.M88.4 R12, [R191+0x4800] ;  /* 0x00480000bf0c783b */ /* 0x000e6e0000000200 */
[C---:B--2---:R-:W-:Y:S08]  /*2b50*/  HMMA.16816.F32 R16, R24.reuse, R20, R16 ;  /* 0x000000141810723c */ /* 0x044ff00000001810 */
[C---:B------:R-:W-:Y:S01]  /*2b60*/  HMMA.16816.F32 R64, R24.reuse, R22, R64 ;  /* 0x000000161840723c */ /* 0x040fe20000001840 */
[----:B------:R-:W2:Y:S07]  /*2b70*/  LDSM.16.M88.4 R20, [R191+0x5000] ;  /* 0x00500000bf14783b */ /* 0x000eae0000000200 */
[C---:B---3--:R-:W-:Y:S08]  /*2b80*/  HMMA.16816.F32 R60, R24.reuse, R8, R60 ;  /* 0x00000008183c723c */ /* 0x048ff0000000183c */
[C---:B------:R-:W-:Y:S01]  /*2b90*/  HMMA.16816.F32 R56, R24.reuse, R10, R56 ;  /* 0x0000000a1838723c */ /* 0x040fe20000001838 */
[----:B------:R-:W-:Y:S07]  /*2ba0*/  LDSM.16.M88.4 R8, [R190+0x8000] ;  /* 0x00800000be08783b */ /* 0x000fee0000000200 */
[----:B------:R-:W-:Y:S08]  /*2bb0*/  HMMA.16816.F32 R52, R24, R28, R52 ;  /* 0x0000001c1834723c */ /* 0x000ff00000001834 */
[C---:B-1----:R-:W-:Y:S08]  /*2bc0*/  HMMA.16816.F32 R60, R36.reuse, R12, R60 ;  /* 0x0000000c243c723c */ /* 0x042ff0000000183c */
[----:B------:R-:W-:Y:S01]  /*2bd0*/  HMMA.16816.F32 R56, R36, R14, R56 ;  /* 0x0000000e2438723c */ /* 0x000fe20000001838 */
[----:B------:R-:W1:Y:S07]  /*2be0*/  LDSM.16.M88.4 R12, [R187+0x11000] ;  /* 0x01100000bb0c783b */ /* 0x000e6e0000000200 */
[----:B------:R-:W-:Y:S01]  /*2bf0*/  HMMA.16816.F32 R48, R24, R30, R48 ;  /* 0x0000001e1830723c */ /* 0x000fe20000001830 */
[----:B------:R-:W-:Y:S07]  /*2c00*/  LDSM.16.M88.4 R28, [R187+0x10800] ;  /* 0x01080000bb1c783b */ /* 0x000fee0000000200 */
[C---:B------:R-:W-:Y:S08]  /*2c10*/  HMMA.16816.F32 R16, R36.reuse, R32, R16 ;  /* 0x000000202410723c */ /* 0x040ff00000001810 */
[C---:B------:R-:W-:Y:S01]  /*2c20*/  HMMA.16816.F32 R64, R36.reuse, R34, R64 ;  /* 0x000000222440723c */ /* 0x040fe20000001840 */
[----:B------:R-:W3:Y:S07]  /*2c30*/  LDSM.16.M88.4 R32, [R187+0x10000] ;  /* 0x01000000bb20783b */ /* 0x000eee0000000200 */
[----:B--2---:R-:W-:Y:S01]  /*2c40*/  HMMA.16816.F32 R68, R36, R20, R52 ;  /* 0x000000142444723c */ /* 0x004fe20000001834 */
[----:B------:R-:W-:Y:S07]  /*2c50*/  LDSM.16.M88.4 R52, [R187+0x11800] ;  /* 0x01180000bb34783b */ /* 0x000fee0000000200 */
[C---:B------:R-:W-:Y:S08]  /*2c60*/  HMMA.16816.F32 R44, R24.reuse, R72, R44 ;  /* 0x00000048182c723c */ /* 0x040ff0000000182c */
[----:B------:R-:W-:Y:S01]  /*2c70*/  HMMA.16816.F32 R40, R24, R74, R40 ;  /* 0x0000004a1828723c */ /* 0x000fe20000001828 */
[----:B------:R-:W2:Y:S07]  /*2c80*/  LDSM.16.M88.4 R24, [R191+0x5800] ;  /* 0x00580000bf18783b */ /* 0x000eae0000000200 */
[----:B------:R-:W-:Y:S01]  /*2c90*/  HMMA.16816.F32 R72, R36, R22, R48 ;  /* 0x000000162448723c */ /* 0x000fe20000001830 */
[----:B------:R-:W-:Y:S04]  /*2ca0*/  LDSM.16.M88.4 R20, [R189+0x8000] ;  /* 0x00800000bd14783b */ /* 0x000fe80000000200 */
[----:B------:R-:W4:Y:S03]  /*2cb0*/  LDSM.16.M88.4 R48, [R180+0x4000] ;  /* 0x00400000b430783b */ /* 0x000f260000000200 */
[C---:B-1----:R-:W-:Y:S07]  /*2cc0*/  HMMA.16816.F32 R68, R8.reuse, R12, R68 ;  /* 0x0000000c0844723c */ /* 0x042fee0000001844 */
[----:B------:R-:W-:Y:S01]  /*2cd0*/  LOP3.LUT R13, R88, 0xffffffe0, RZ, 0xc0, !PT ;  /* 0xffffffe0580d7812 */ /* 0x000fe200078ec0ff */
[----:B---3--:R-:W-:Y:S04]  /*2ce0*/  HMMA.16816.F32 R16, R8, R32, R16 ;  /* 0x000000200810723c */ /* 0x008fe80000001810 */
[----:B------:R-:W-:-:S04]  /*2cf0*/  IMAD.IADD R0, R6, 0x1, -R13 ;  /* 0x0000000106007824 */ /* 0x000fc800078e0a0d */
[----:B------:R-:W-:Y:S01]  /*2d00*/  HMMA.16816.F32 R72, R8, R14, R72 ;  /* 0x0000000e0848723c */ /* 0x000fe20000001848 */
[----:B------:R-:W-:-:S04]  /*2d10*/  SHF.R.S32.HI R13, RZ, 0x1f, R0 ;  /* 0x0000001fff0d7819 */ /* 0x000fc80000011400 */
[----:B------:R-:W-:Y:S01]  /*2d20*/  LEA.HI R208, R13, R0, RZ, 0x2 ;  /* 0x000000000dd07211 */ /* 0x000fe200078f10ff */
[----:B------:R-:W-:Y:S01]  /*2d30*/  IMAD.U32 R0, RZ, RZ, UR15 ;  /* 0x0000000fff007e24 */ /* 0x000fe2000f8e00ff */
[----:B------:R-:W1:Y:S01]  /*2d40*/  LDSM.16.M88.4 R12, [R180+0x4800] ;  /* 0x00480000b40c783b */ /* 0x000e620000000200 */
[----:B------:R-:W-:Y:S01]  /*2d50*/  HMMA.16816.F32 R60, R8, R28, R60 ;  /* 0x0000001c083c723c */ /* 0x000fe2000000183c */
[----:B------:R-:W-:-:S05]  /*2d60*/  SHF.R.S32.HI R208, RZ, 0x2, R208 ;  /* 0x00000002ffd07819 */ /* 0x000fca00000114d0 */
[----:B------:R-:W-:Y:S02]  /*2d70*/  IMAD.IADD R6, R208, 0x1, R89 ;  /* 0x00000001d0067824 */ /* 0x000fe400078e0259 */
[C---:B--2---:R-:W-:Y:S03]  /*2d80*/  HMMA.16816.F32 R44, R36.reuse, R24, R44 ;  /* 0x00000018242c723c */ /* 0x044fe6000000182c */
[C---:B------:R-:W-:Y:S02]  /*2d90*/  IADD3 R203, R6.reuse, UR5, RZ ;  /* 0x0000000506cb7c10 */ /* 0x040fe4000fffe0ff */
[----:B------:R-:W-:Y:S02]  /*2da0*/  IADD3 R204, R6, UR4, RZ ;  /* 0x0000000406cc7c10 */ /* 0x000fe4000fffe0ff */
[----:B------:R-:W-:Y:S01]  /*2db0*/  IMAD R25, R0, 0x40, R205 ;  /* 0x0000004000197824 */ /* 0x000fe200078e02cd */
[----:B------:R-:W-:Y:S01]  /*2dc0*/  HMMA.16816.F32 R40, R36, R26, R40 ;  /* 0x0000001a2428723c */ /* 0x000fe20000001828 */
[----:B------:R-:W-:-:S02]  /*2dd0*/  IADD3 R0, R6, 0x8, RZ ;  /* 0x0000000806007810 */ /* 0x000fc40007ffe0ff */
[----:B------:R-:W-:Y:S02]  /*2de0*/  IMNMX R203, R203, UR14, PT ;  /* 0x0000000ecbcb7c17 */ /* 0x000fe4000b800200 */
[C---:B------:R-:W-:Y:S02]  /*2df0*/  IADD3 R197, R0.reuse, UR5, RZ ;  /* 0x0000000500c57c10 */ /* 0x040fe4000fffe0ff */
[----:B------:R-:W-:Y:S01]  /*2e00*/  IADD3 R24, R25, 0x1, RZ ;  /* 0x0000000119187810 */ /* 0x000fe20007ffe0ff */
[----:B----4-:R-:W-:Y:S01]  /*2e10*/  HMMA.16816.F32 R16, R20, R48, R16 ;  /* 0x000000301410723c */ /* 0x010fe20000001810 */
[----:B------:R-:W-:Y:S01]  /*2e20*/  IADD3 R202, R0, UR4, RZ ;  /* 0x0000000400ca7c10 */ /* 0x000fe2000fffe0ff */
[----:B------:R-:W-:Y:S01]  /*2e30*/  IMAD.IADD R0, R4, 0x1, R3 ;  /* 0x0000000104007824 */ /* 0x000fe200078e0203 */
[----:B------:R-:W-:Y:S02]  /*2e40*/  IMNMX R197, R197, UR14, PT ;  /* 0x0000000ec5c57c17 */ /* 0x000fe4000b800200 */
[----:B------:R-:W-:-:S02]  /*2e50*/  IADD3 R6, R25, 0x8, RZ ;  /* 0x0000000819067810 */ /* 0x000fc40007ffe0ff */
[----:B------:R-:W-:Y:S01]  /*2e60*/  IMNMX R202, RZ, R202, !PT ;  /* 0x000000caffca7217 */ /* 0x000fe20007800200 */
[C---:B------:R-:W-:Y:S01]  /*2e70*/  HMMA.16816.F32 R56, R8.reuse, R30, R56 ;  /* 0x0000001e0838723c */ /* 0x040fe20000001838 */
[CC--:B------:R-:W-:Y:S02]  /*2e80*/  ISETP.GE.AND P1, PT, R24.reuse, R197.reuse, PT ;  /* 0x000000c51800720c */ /* 0x0c0fe40003f26270 */
[----:B------:R-:W-:Y:S02]  /*2e90*/  ISETP.GE.AND P2, PT, R25, R197, PT ;  /* 0x000000c51900720c */ /* 0x000fe40003f46270 */
[----:B------:R-:W-:Y:S02]  /*2ea0*/  IMNMX R204, RZ, R204, !PT ;  /* 0x000000ccffcc7217 */ /* 0x000fe40007800200 */
[-C--:B------:R-:W-:Y:S01]  /*2eb0*/  ISETP.GE.AND P6, PT, R24, R203.reuse, PT ;  /* 0x000000cb1800720c */ /* 0x080fe20003fc6270 */
[----:B------:R-:W-:Y:S01]  /*2ec0*/  HMMA.16816.F32 R64, R8, R34, R64 ;  /* 0x000000220840723c */ /* 0x000fe20000001840 */
[----:B------:R-:W-:-:S02]  /*2ed0*/  ISETP.GE.AND P0, PT, R6, R203, PT ;  /* 0x000000cb0600720c */ /* 0x000fc40003f06270 */
[----:B------:R-:W-:Y:S02]  /*2ee0*/  ISETP.GE.AND P4, PT, R6, R197, PT ;  /* 0x000000c50600720c */ /* 0x000fe40003f86270 */
[CC--:B------:R-:W-:Y:S02]  /*2ef0*/  ISETP.LT.OR P1, PT, R24.reuse, R202.reuse, P1 ;  /* 0x000000ca1800720c */ /* 0x0c0fe40000f21670 */
[----:B------:R-:W-:Y:S01]  /*2f00*/  ISETP.LT.OR P2, PT, R25, R202, P2 ;  /* 0x000000ca1900720c */ /* 0x000fe20001741670 */
[----:B------:R-:W-:Y:S01]  /*2f10*/  HMMA.16816.F32 R44, R8, R52, R44 ;  /* 0x00000034082c723c */ /* 0x000fe2000000182c */
[-C--:B------:R-:W-:Y:S02]  /*2f20*/  ISETP.LT.OR P6, PT, R24, R204.reuse, P6 ;  /* 0x000000cc1800720c */ /* 0x080fe400037c1670 */
[C---:B------:R-:W-:Y:S02]  /*2f30*/  ISETP.LT.OR P0, PT, R6.reuse, R204, P0 ;  /* 0x000000cc0600720c */ /* 0x040fe40000701670 */
[----:B------:R-:W-:-:S02]  /*2f40*/  ISETP.LT.OR P4, PT, R6, R202, P4 ;  /* 0x000000ca0600720c */ /* 0x000fc40002781670 */
[----:B------:R-:W-:Y:S01]  /*2f50*/  FSEL R24, R18, -INF , !P2 ;  /* 0xff80000012187808 */ /* 0x000fe20005000000 */
[----:B------:R-:W-:Y:S01]  /*2f60*/  HMMA.16816.F32 R40, R8, R54, R40 ;  /* 0x000000360828723c */ /* 0x000fe20000001828 */
[----:B------:R-:W2:Y:S01]  /*2f70*/  LDSM.16.M88.4 R8, [R180+0x5000] ;  /* 0x00500000b408783b */ /* 0x000ea20000000200 */
[----:B------:R-:W-:Y:S02]  /*2f80*/  FSEL R6, R19, -INF , !P1 ;  /* 0xff80000013067808 */ /* 0x000fe40004800000 */
[C---:B------:R-:W-:Y:S02]  /*2f90*/  ISETP.GE.AND P3, PT, R25.reuse, R203, PT ;  /* 0x000000cb1900720c */ /* 0x040fe40003f66270 */
[C---:B------:R-:W-:Y:S02]  /*2fa0*/  IADD3 R4, R25.reuse, 0x9, RZ ;  /* 0x0000000919047810 */ /* 0x040fe40007ffe0ff */
[----:B-1----:R-:W-:Y:S01]  /*2fb0*/  HMMA.16816.F32 R60, R20, R12, R60 ;  /* 0x0000000c143c723c */ /* 0x002fe2000000183c */
[----:B------:R-:W-:-:S02]  /*2fc0*/  ISETP.LT.OR P3, PT, R25, R204, P3 ;  /* 0x000000cc1900720c */ /* 0x000fc40001f61670 */
[----:B------:R-:W-:Y:S02]  /*2fd0*/  ISETP.GE.AND P5, PT, R4, R203, PT ;  /* 0x000000cb0400720c */ /* 0x000fe40003fa6270 */
[----:B------:R-:W-:Y:S02]  /*2fe0*/  FSEL R3, R16, -INF , !P3 ;  /* 0xff80000010037808 */ /* 0x000fe40005800000 */
[----:B------:R-:W-:Y:S01]  /*2ff0*/  IADD3 R12, R25, 0x10, RZ ;  /* 0x00000010190c7810 */ /* 0x000fe20007ffe0ff */
[----:B------:R-:W-:Y:S01]  /*3000*/  HMMA.16816.F32 R56, R20, R14, R56 ;  /* 0x0000000e1438723c */ /* 0x000fe20000001838 */
[----:B------:R-:W-:Y:S02]  /*3010*/  ISETP.GE.AND P3, PT, R4, R197, PT ;  /* 0x000000c50400720c */ /* 0x000fe40003f66270 */
[C---:B------:R-:W-:Y:S02]  /*3020*/  ISETP.GE.AND P2, PT, R12.reuse, R203, PT ;  /* 0x000000cb0c00720c */ /* 0x040fe40003f46270 */
[----:B------:R-:W-:-:S02]  /*3030*/  ISETP.GE.AND P1, PT, R12, R197, PT ;  /* 0x000000c50c00720c */ /* 0x000fc40003f26270 */
[C---:B------:R-:W-:Y:S01]  /*3040*/  ISETP.LT.OR P2, PT, R12.reuse, R204, P2 ;  /* 0x000000cc0c00720c */ /* 0x040fe20001741670 */
[----:B------:R-:W-:Y:S01]  /*3050*/  HMMA.16816.F32 R64, R20, R50, R64 ;  /* 0x000000321440723c */ /* 0x000fe20000001840 */
[----:B------:R-:W-:Y:S02]  /*3060*/  ISETP.LT.OR P1, PT, R12, R202, P1 ;  /* 0x000000ca0c00720c */ /* 0x000fe40000f21670 */
[----:B------:R-:W1:Y:S01]  /*3070*/  LDSM.16.M88.4 R12, [R180+0x5800] ;  /* 0x00580000b40c783b */ /* 0x000e620000000200 */
[----:B------:R-:W-:Y:S01]  /*3080*/  ISETP.LT.OR P5, PT, R4, R204, P5 ;  /* 0x000000cc0400720c */ /* 0x000fe20002fa1670 */
[----:B------:R-:W-:-:S04]  /*3090*/  DEPBAR.LE SB0, 0x0 ;  /* 0x000080000000791a */ /* 0x000fc80000000000 */
[----:B------:R-:W-:Y:S02]  /*30a0*/  ISETP.LT.OR P3, PT, R4, R202, P3 ;  /* 0x000000ca0400720c */ /* 0x000fe40001f61670 */
[----:B------:R-:W-:Y:S02]  /*30b0*/  IADD3 R4, R25, 0x11, RZ ;  /* 0x0000001119047810 */ /* 0x000fe40007ffe0ff */
[----:B------:R-:W-:Y:S02]  /*30c0*/  FSEL R26, R17, -INF , !P6 ;  /* 0xff800000111a7808 */ /* 0x000fe40007000000 */
[----:B------:R-:W-:Y:S01]  /*30d0*/  ISETP.GE.AND P6, PT, R4, R203, PT ;  /* 0x000000cb0400720c */ /* 0x000fe20003fc6270 */
[----:B--2---:R-:W-:Y:S01]  /*30e0*/  HMMA.16816.F32 R68, R20, R8, R68 ;  /* 0x000000081444723c */ /* 0x004fe20000001844 */
[C---:B------:R-:W-:Y:S02]  /*30f0*/  IADD3 R18, R25.reuse, 0x18, RZ ;  /* 0x0000001819127810 */ /* 0x040fe40007ffe0ff */
[----:B------:R-:W-:-:S02]  /*3100*/  IADD3 R16, R25, 0x19, RZ ;  /* 0x0000001919107810 */ /* 0x000fc40007ffe0ff */
[----:B------:R-:W-:-:S03]  /*3110*/  ISETP.LT.OR P6, PT, R4, R204, P6 ;  /* 0x000000cc0400720c */ /* 0x000fc600037c1670 */
[----:B------:R-:W-:Y:S01]  /*3120*/  FSEL R19, R64, -INF , !P0 ;  /* 0xff80000040137808 */ /* 0x000fe20004000000 */
[----:B------:R-:W-:Y:S01]  /*3130*/  HMMA.16816.F32 R72, R20, R10, R72 ;  /* 0x0000000a1448723c */ /* 0x000fe20000001848 */
[----:B------:R-:W-:Y:S02]  /*3140*/  ISETP.GE.AND P0, PT, R4, R197, PT ;  /* 0x000000c50400720c */ /* 0x000fe40003f06270 */
[----:B------:R-:W-:Y:S02]  /*3150*/  FSEL R66, R66, -INF , !P4 ;  /* 0xff80000042427808 */ /* 0x000fe40006000000 */
[----:B------:R-:W-:Y:S02]  /*3160*/  ISETP.LT.OR P0, PT, R4, R202, P0 ;  /* 0x000000ca0400720c */ /* 0x000fe40000701670 */
[----:B------:R-:W-:Y:S02]  /*3170*/  FSEL R4, R67, -INF , !P3 ;  /* 0xff80000043047808 */ /* 0x000fe40005800000 */
[----:B------:R-:W-:-:S02]  /*3180*/  FSEL R65, R65, -INF , !P5 ;  /* 0xff80000041417808 */ /* 0x000fc40006800000 */
[-C--:B------:R-:W-:Y:S02]  /*3190*/  ISETP.GE.AND P3, PT, R18, R203.reuse, PT ;  /* 0x000000cb1200720c */ /* 0x080fe40003f66270 */
[----:B------:R-:W-:Y:S02]  /*31a0*/  FSEL R17, R60, -INF , !P2 ;  /* 0xff8000003c117808 */ /* 0x000fe40005000000 */
[----:B------:R-:W-:Y:S02]  /*31b0*/  ISETP.GE.AND P5, PT, R16, R203, PT ;  /* 0x000000cb1000720c */ /* 0x000fe40003fa6270 */
[-C--:B------:R-:W-:Y:S01]  /*31c0*/  ISETP.GE.AND P4, PT, R18, R197.reuse, PT ;  /* 0x000000c51200720c */ /* 0x080fe20003f86270 */
[----:B-1----:R-:W-:Y:S01]  /*31d0*/  HMMA.16816.F32 R44, R20, R12, R44 ;  /* 0x0000000c142c723c */ /* 0x002fe2000000182c */
[----:B------:R-:W-:Y:S02]  /*31e0*/  ISETP.GE.AND P2, PT, R16, R197, PT ;  /* 0x000000c51000720c */ /* 0x000fe40003f46270 */
[----:B------:R-:W-:-:S02]  /*31f0*/  IADD3 R27, R25, 0x20, RZ ;  /* 0x00000020191b7810 */ /* 0x000fc40007ffe0ff */
[C---:B------:R-:W-:Y:S02]  /*3200*/  ISETP.LT.OR P3, PT, R18.reuse, R204, P3 ;  /* 0x000000cc1200720c */ /* 0x040fe40001f61670 */
[----:B------:R-:W-:Y:S01]  /*3210*/  ISETP.LT.OR P4, PT, R18, R202, P4 ;  /* 0x000000ca1200720c */ /* 0x000fe20002781670 */
[----:B------:R-:W-:Y:S01]  /*3220*/  HMMA.16816.F32 R40, R20, R14, R40 ;  /* 0x0000000e1428723c */ /* 0x000fe20000001828 */
[C---:B------:R-:W-:Y:S02]  /*3230*/  ISETP.LT.OR P5, PT, R16.reuse, R204, P5 ;  /* 0x000000cc1000720c */ /* 0x040fe40002fa1670 */
[----:B------:R-:W-:Y:S02]  /*3240*/  ISETP.LT.OR P2, PT, R16, R202, P2 ;  /* 0x000000ca1000720c */ /* 0x000fe40001741670 */
[----:B------:R-:W-:Y:S02]  /*3250*/  IADD3 R8, R25, 0x21, RZ ;  /* 0x0000002119087810 */ /* 0x000fe40007ffe0ff */
[----:B------:R-:W-:-:S02]  /*3260*/  FSEL R18, R62, -INF , !P1 ;  /* 0xff8000003e127808 */ /* 0x000fc40004800000 */
[----:B------:R-:W-:Y:S02]  /*3270*/  FSEL R16, R63, -INF , !P0 ;  /* 0xff8000003f107808 */ /* 0x000fe40004000000 */
[C---:B------:R-:W-:Y:S02]  /*3280*/  ISETP.GE.AND P1, PT, R27.reuse, R203, PT ;  /* 0x000000cb1b00720c */ /* 0x040fe40003f26270 */
[----:B------:R-:W-:Y:S02]  /*3290*/  ISETP.GE.AND P0, PT, R27, R197, PT ;  /* 0x000000c51b00720c */ /* 0x000fe40003f06270 */
[----:B------:R-:W-:Y:S02]  /*32a0*/  FSEL R61, R61, -INF , !P6 ;  /* 0xff8000003d3d7808 */ /* 0x000fe40007000000 */
[----:B------:R-:W-:Y:S02]  /*32b0*/  FSEL R9, R56, -INF , !P3 ;  /* 0xff80000038097808 */ /* 0x000fe40005800000 */
[----:B------:R-:W-:-:S02]  /*32c0*/  ISETP.GE.AND P6, PT, R8, R203, PT ;  /* 0x000000cb0800720c */ /* 0x000fc40003fc6270 */
[C---:B------:R-:W-:Y:S02]  /*32d0*/  ISETP.GE.AND P3, PT, R8.reuse, R197, PT ;  /* 0x000000c50800720c */ /* 0x040fe40003f66270 */
[C---:B------:R-:W-:Y:S02]  /*32e0*/  ISETP.LT.OR P1, PT, R27.reuse, R204, P1 ;  /* 0x000000cc1b00720c */ /* 0x040fe40000f21670 */
[----:B------:R-:W-:Y:S02]  /*32f0*/  ISETP.LT.OR P0, PT, R27, R202, P0 ;  /* 0x000000ca1b00720c */ /* 0x000fe40000701670 */
[C---:B------:R-:W-:Y:S02]  /*3300*/  IADD3 R28, R25.reuse, 0x28, RZ ;  /* 0x00000028191c7810 */ /* 0x040fe40007ffe0ff */
[----:B------:R-:W-:Y:S01]  /*3310*/  IADD3 R27, R25, 0x29, RZ ;  /* 0x00000029191b7810 */ /* 0x000fe20007ffe0ff */
[----:B------:R-:W-:Y:S01]  /*3320*/  BAR.SYNC.DEFER_BLOCKING 0x0 ;  /* 0x0000000000007b1d */ /* 0x000fe20000010000 */
[----:B------:R-:W-:-:S02]  /*3330*/  ISETP.LT.OR P6, PT, R8, R204, P6 ;  /* 0x000000cc0800720c */ /* 0x000fc400037c1670 */
[----:B------:R-:W-:Y:S02]  /*3340*/  ISETP.LT.OR P3, PT, R8, R202, P3 ;  /* 0x000000ca0800720c */ /* 0x000fe40001f61670 */
[----:B------:R-:W-:Y:S02]  /*3350*/  FSEL R8, R59, -INF , !P2 ;  /* 0xff8000003b087808 */ /* 0x000fe40005000000 */
[----:B------:R-:W-:Y:S02]  /*3360*/  FSEL R10, R58, -INF , !P4 ;  /* 0xff8000003a0a7808 */ /* 0x000fe40006000000 */
[-C--:B------:R-:W-:Y:S02]  /*3370*/  ISETP.GE.AND P2, PT, R28, R203.reuse, PT ;  /* 0x000000cb1c00720c */ /* 0x080fe40003f46270 */
[----:B------:R-:W-:Y:S02]  /*3380*/  FSEL R165, R68, -INF , !P1 ;  /* 0xff80000044a57808 */ /* 0x000fe40004800000 */
[----:B------:R-:W-:-:S02]  /*3390*/  ISETP.GE.AND P4, PT, R27, R203, PT ;  /* 0x000000cb1b00720c */ /* 0x000fc40003f86270 */
[C---:B------:R-:W-:Y:S02]  /*33a0*/  ISETP.GE.AND P1, PT, R27.reuse, R197, PT ;  /* 0x000000c51b00720c */ /* 0x040fe40003f26270 */
[-C--:B------:R-:W-:Y:S02]  /*33b0*/  ISETP.LT.OR P2, PT, R28, R204.reuse, P2 ;  /* 0x000000cc1c00720c */ /* 0x080fe40001741670 */
[C---:B------:R-:W-:Y:S02]  /*33c0*/  ISETP.LT.OR P4, PT, R27.reuse, R204, P4 ;  /* 0x000000cc1b00720c */ /* 0x040fe40002781670 */
[----:B------:R-:W-:Y:S02]  /*33d0*/  ISETP.LT.OR P1, PT, R27, R202, P1 ;  /* 0x000000ca1b00720c */ /* 0x000fe40000f21670 */
[C---:B------:R-:W-:Y:S02]  /*33e0*/  IADD3 R12, R25.reuse, 0x31, RZ ;  /* 0x00000031190c7810 */ /* 0x040fe40007ffe0ff */
[----:B------:R-:W-:-:S02]  /*33f0*/  IADD3 R27, R25, 0x30, RZ ;  /* 0x00000030191b7810 */ /* 0x000fc40007ffe0ff */
[----:B------:R-:W-:Y:S02]  /*3400*/  FSEL R159, R69, -INF , !P6 ;  /* 0xff800000459f7808 */ /* 0x000fe40007000000 */
[----:B------:R-:W-:Y:S02]  /*3410*/  FSEL R157, R72, -INF , !P2 ;  /* 0xff800000489d7808 */ /* 0x000fe40005000000 */
[----:B------:R-:W-:Y:S02]  /*3420*/  FSEL R162, R70, -INF , !P0 ;  /* 0xff80000046a27808 */ /* 0x000fe40004000000 */
[C---:B------:R-:W-:Y:S02]  /*3430*/  ISETP.GE.AND P6, PT, R12.reuse, R203, PT ;  /* 0x000000cb0c00720c */ /* 0x040fe40003fc6270 */
[----:B------:R-:W-:Y:S02]  /*3440*/  ISETP.GE.AND P2, PT, R12, R197, PT ;  /* 0x000000c50c00720c */ /* 0x000fe40003f46270 */
[----:B------:R-:W-:-:S02]  /*3450*/  ISETP.GE.AND P0, PT, R27, R203, PT ;  /* 0x000000cb1b00720c */ /* 0x000fc40003f06270 */
[C---:B------:R-:W-:Y:S02]  /*3460*/  ISETP.LT.OR P6, PT, R12.reuse, R204, P6 ;  /* 0x000000cc0c00720c */ /* 0x040fe400037c1670 */
[----:B------:R-:W-:Y:S02]  /*3470*/  ISETP.LT.OR P2, PT, R12, R202, P2 ;  /* 0x000000ca0c00720c */ /* 0x000fe40001741670 */
[----:B------:R-:W-:Y:S02]  /*3480*/  ISETP.LT.OR P0, PT, R27, R204, P0 ;  /* 0x000000cc1b00720c */ /* 0x000fe40000701670 */
[C---:B------:R-:W-:Y:S02]  /*3490*/  IADD3 R12, R25.reuse, 0x38, RZ ;  /* 0x00000038190c7810 */ /* 0x040fe40007ffe0ff */
[----:B------:R-:W-:Y:S02]  /*34a0*/  IADD3 R25, R25, 0x39, RZ ;  /* 0x0000003919197810 */ /* 0x000fe40007ffe0ff */
[----:B------:R-:W-:-:S02]  /*34b0*/  FSEL R169, R44, -INF , !P0 ;  /* 0xff8000002ca97808 */ /* 0x000fc40004000000 */
[-C--:B------:R-:W-:Y:S02]  /*34c0*/  ISETP.GE.AND P0, PT, R25, R197.reuse, PT ;  /* 0x000000c51900720c */ /* 0x080fe40003f06270 */
[----:B------:R-:W-:Y:S02]  /*34d0*/  FSEL R11, R57, -INF , !P5 ;  /* 0xff800000390b7808 */ /* 0x000fe40006800000 */
[----:B------:R-:W-:Y:S02]  /*34e0*/  ISETP.LT.OR P0, PT, R25, R202, P0 ;  /* 0x000000ca1900720c */ /* 0x000fe40000701670 */
[----:B------:R-:W-:Y:S02]  /*34f0*/  ISETP.GE.AND P5, PT, R28, R197, PT ;  /* 0x000000c51c00720c */ /* 0x000fe40003fa6270 */
[----:B------:R-:W-:Y:S02]  /*3500*/  FSEL R160, R43, -INF , !P0 ;  /* 0xff8000002ba07808 */ /* 0x000fe40004000000 */
[----:B------:R-:W-:-:S02]  /*3510*/  PLOP3.LUT P0, PT, PT, PT, UP0, 0x80, 0x0 ;  /* 0x000000000000781c */ /* 0x000fc40003f0f008 */
[----:B------:R-:W-:Y:S02]  /*3520*/  ISETP.LT.OR P5, PT, R28, R202, P5 ;  /* 0x000000ca1c00720c */ /* 0x000fe40002fa1670 */
[----:B------:R-:W-:Y:S02]  /*3530*/  FSEL R214, R71, -INF , !P3 ;  /* 0xff80000047d67808 */ /* 0x000fe40005800000 */
[----:B------:R-:W-:Y:S02]  /*3540*/  FSEL R170, R74, -INF , !P5 ;  /* 0xff8000004aaa7808 */ /* 0x000fe40006800000 */
[----:B------:R-:W-:Y:S02]  /*3550*/  FSEL R163, R73, -INF , !P4 ;  /* 0xff80000049a37808 */ /* 0x000fe40006000000 */
[----:B------:R-:W-:Y:S02]  /*3560*/  FSEL R166, R75, -INF , !P1 ;  /* 0xff8000004ba67808 */ /* 0x000fe40004800000 */
[----:B------:R-:W-:-:S02]  /*3570*/  ISETP.GE.AND P3, PT, R27, R197, PT ;  /* 0x000000c51b00720c */ /* 0x000fc40003f66270 */
[CC--:B------:R-:W-:Y:S02]  /*3580*/  ISETP.GE.AND P5, PT, R12.reuse, R203.reuse, PT ;  /* 0x000000cb0c00720c */ /* 0x0c0fe40003fa6270 */
[----:B------:R-:W-:Y:S02]  /*3590*/  ISETP.GE.AND P4, PT, R25, R203, PT ;  /* 0x000000cb1900720c */ /* 0x000fe40003f86270 */
[C---:B------:R-:W-:Y:S02]  /*35a0*/  ISETP.GE.AND P1, PT, R12.reuse, R197, PT ;  /* 0x000000c50c00720c */ /* 0x040fe40003f26270 */
[----:B------:R-:W-:Y:S02]  /*35b0*/  ISETP.LT.OR P3, PT, R27, R202, P3 ;  /* 0x000000ca1b00720c */ /* 0x000fe40001f61670 */
[C---:B------:R-:W-:Y:S02]  /*35c0*/  ISETP.LT.OR P5, PT, R12.reuse, R204, P5 ;  /* 0x000000cc0c00720c */ /* 0x040fe40002fa1670 */
[----:B------:R-:W-:-:S02]  /*35d0*/  ISETP.LT.OR P1, PT, R12, R202, P1 ;  /* 0x000000ca0c00720c */ /* 0x000fc40000f21670 */
[----:B------:R-:W-:Y:S02]  /*35e0*/  ISETP.LT.OR P4, PT, R25, R204, P4 ;  /* 0x000000cc1900720c */ /* 0x000fe40002781670 */
[----:B------:R-:W-:Y:S02]  /*35f0*/  FSEL R164, R46, -INF , !P3 ;  /* 0xff8000002ea47808 */ /* 0x000fe40005800000 */
[----:B------:R-:W-:Y:S02]  /*3600*/  FSEL R167, R45, -INF , !P6 ;  /* 0xff8000002da77808 */ /* 0x000fe40007000000 */
[----:B------:R-:W-:Y:S02]  /*3610*/  FSEL R142, R47, -INF , !P2 ;  /* 0xff8000002f8e7808 */ /* 0x000fe40005000000 */
[----:B------:R-:W-:Y:S02]  /*3620*/  FSEL R143, R40, -INF , !P5 ;  /* 0xff800000288f7808 */ /* 0x000fe40006800000 */
[----:B------:R-:W-:-:S02]  /*3630*/  FSEL R140, R42, -INF , !P1 ;  /* 0xff8000002a8c7808 */ /* 0x000fc40004800000 */
[----:B------:R-:W-:Y:S01]  /*3640*/  FSEL R141, R41, -INF , !P4 ;  /* 0xff800000298d7808 */ /* 0x000fe20006000000 */
[----:B------:R-:W-:Y:S05]  /*3650*/  @!P0 BRA `(.L_x_247) ;  /* 0x0000017000008947 */ /* 0x000fea0003800000 */
[----:B------:R-:W-:Y:S01]  /*3660*/  UIADD3 UR12, UR8, -0x2, URZ ;  /* 0xfffffffe080c7890 */ /* 0x000fe2000fffe03f */
[----:B------:R-:W-:-:S03]  /*3670*/  IMAD.U32 R12, RZ, RZ, UR20 ;  /* 0x00000014ff0c7e24 */ /* 0x000fc6000f8e00ff */
[----:B------:R-:W-:Y:S02]  /*3680*/  USHF.R.S32.HI UR5, URZ, 0x1f, UR12 ;  /* 0x0000001f3f057899 */ /* 0x000fe4000801140c */
[----:B------:R-:W-:Y:S01]  /*3690*/  UIMAD UR4, UR6, UR12, URZ ;  /* 0x0000000c060472a4 */ /* 0x000fe2000f8e023f */
[----:B------:R-:W-:-:S03]  /*36a0*/  IMAD.U32 R13, RZ, RZ, UR12 ;  /* 0x0000000cff0d7e24 */ /* 0x000fc6000f8e00ff */
[----:B------:R-:W-:Y:S01]  /*36b0*/  UIMAD UR4, UR5, UR7, UR4 ;  /* 0x00000007050472a4 */ /* 0x000fe2000f8e0204 */
[----:B------:R-:W-:-:S04]  /*36c0*/  IMAD.WIDE.U32 R20, R13, UR7, R210 ;  /* 0x000000070d147c25 */ /* 0x000fc8000f8e00d2 */
[----:B------:R-:W-:Y:S01]  /*36d0*/  IMAD.U32 R13, RZ, RZ, UR21 ;  /* 0x00000015ff0d7e24 */ /* 0x000fe2000f8e00ff */
[----:B------:R-:W-:Y:S02]  /*36e0*/  IADD3 R14, R21, UR4, RZ ;  /* 0x00000004150e7c10 */ /* 0x000fe4000fffe0ff */
[----:B------:R-:W-:-:S04]  /*36f0*/  LEA R22, P1, R20, c[0x0][0x168], 0x1 ;  /* 0x00005a0014167a11 */ /* 0x000fc800078208ff */
[----:B------:R-:W-:Y:S02]  /*3700*/  LEA.HI.X R23, R20, c[0x0][0x16c], R14, 0x1, P1 ;  /* 0x00005b0014177a11 */ /* 0x000fe400008f0c0e */
[----:B------:R-:W-:-:S03]  /*3710*/  LEA R14, P1, R13, R22, 0x1 ;  /* 0x000000160d0e7211 */ /* 0x000fc600078208ff */
[----:B------:R-:W-:Y:S01]  /*3720*/  @!PT LDS RZ, [RZ] ;  /* 0x00000000fffff984 */ /* 0x000fe20000000800 */
[----:B------:R-:W-:Y:S01]  /*3730*/  @!PT LDS RZ, [RZ] ;  /* 0x00000000fffff984 */ /* 0x000fe20000000800 */
[----:B------:R-:W-:Y:S01]  /*3740*/  @!PT LDS RZ, [RZ] ;  /* 0x00000000fffff984 */ /* 0x000fe20000000800 */
[----:B------:R1:W-:Y:S01]  /*3750*/  LDGSTS.E.BYPASS.LTC128B.128 [R196+0xc000], [R22.64] ;  /* 0x0c00000016c47fae */ /* 0x0003e2000b901d52 */
[----:B------:R-:W-:-:S03]  /*3760*/  LEA.HI.X R15, R13, R23, R12, 0x1, P1 ;  /* 0x000000170d0f7211 */ /* 0x000fc600008f0c0c */
[----:B------:R1:W-:Y:S04]  /*3770*/  LDGSTS.E.BYPASS.LTC128B.128 [R196+0xe000], [R22.64+0x80] ;  /* 0x0e00008016c47fae */ /* 0x0003e8000b901d52 */
[----:B------:R1:W-:Y:S04]  /*3780*/  LDGSTS.E.BYPASS.LTC128B.128 [R196+0x10000], [R22.64+0x100] ;  /* 0x1000010016c47fae */ /* 0x0003e8000b901d52 */
[----:B------:R1:W-:Y:S04]  /*3790*/  LDGSTS.E.BYPASS.LTC128B.128 [R196+0xd000], [R14.64] ;  /* 0x0d0000000ec47fae */ /* 0x0003e8000b901d52 */
[----:B------:R1:W-:Y:S04]  /*37a0*/  LDGSTS.E.BYPASS.LTC128B.128 [R196+0xf000], [R14.64+0x80] ;  /* 0x0f0000800ec47fae */ /* 0x0003e8000b901d52 */
[----:B------:R1:W-:Y:S04]  /*37b0*/  LDGSTS.E.BYPASS.LTC128B.128 [R196+0x11000], [R14.64+0x100] ;  /* 0x110001000ec47fae */ /* 0x0003e8000b901d52 */
[----:B------:R-:W0:Y:S02]  /*37c0*/  LDGDEPBAR ;  /* 0x00000000000079af */ /* 0x000e240000000000 */
.L_x_247:
        /* <DEDUP_REMOVED lines=29> */
[----:B-1----:R-:W-:Y:S02]  /*39a0*/  FMNMX.FTZ R14, R160, R13, !PT ;  /* 0x0000000da00e7209 */ /* 0x002fe40007810000 */
        /* <DEDUP_REMOVED lines=43> */
[--C-:B------:R-:W-:Y:S01]  /*3c60*/  FFMA.FTZ R154, R6, c[0x0][0x23c], -R161.reuse ;  /* 0x00008f00069a7a23 */ /* 0x100fe200000108a1 */
[----:B------:R-:W-:Y:S01]  /*3c70*/  LDSM.16.MT88.4 R24, [R186+0x14800] ;  /* 0x01480000ba18783b */ /* 0x000fe20000004200 */
[--C-:B------:R-:W-:Y:S02]  /*3c80*/  FFMA.FTZ R155, R66, c[0x0][0x23c], -R161.reuse ;  /* 0x00008f00429b7a23 */ /* 0x100fe400000108a1 */
[--C-:B------:R-:W-:Y:S01]  /*3c90*/  FFMA.FTZ R146, R4, c[0x0][0x23c], -R161.reuse ;  /* 0x00008f0004927a23 */ /* 0x100fe200000108a1 */
[----:B------:R-:W2:Y:S01]  /*3ca0*/  LDSM.16.MT88.4 R64, [R184+0x14000] ;  /* 0x01400000b840783b */ /* 0x000ea20000004200 */
[----:B------:R-:W-:Y:S01]  /*3cb0*/  MUFU.EX2 R150, R150 ;  /* 0x0000009600967308 */ /* 0x000fe20000000800 */
[--C-:B------:R-:W-:Y:S02]  /*3cc0*/  FFMA.FTZ R149, R18, c[0x0][0x23c], -R161.reuse ;  /* 0x00008f0012957a23 */ /* 0x100fe400000108a1 */
[----:B------:R-:W5:Y:S01]  /*3cd0*/  LDSM.16.MT88.4 R4, [R184+0x16000] ;  /* 0x01600000b804783b */ /* 0x000f620000004200 */
[----:B------:R-:W-:-:S02]  /*3ce0*/  FFMA.FTZ R134, R16, c[0x0][0x23c], -R161 ;  /* 0x00008f0010867a23 */ /* 0x000fc400000108a1 */
[--C-:B------:R-:W-:Y:S01]  /*3cf0*/  FFMA.FTZ R147, R10, c[0x0][0x23c], -R161.reuse ;  /* 0x00008f000a937a23 */ /* 0x100fe200000108a1 */
[----:B------:R-:W-:Y:S01]  /*3d00*/  LDSM.16.MT88.4 R16, [R185+0x14800] ;  /* 0x01480000b910783b */ /* 0x000fe20000004200 */
[----:B------:R-:W3:Y:S01]  /*3d10*/  MUFU.EX2 R145, R145 ;  /* 0x0000009100917308 */ /* 0x000ee20000000800 */
[----:B------:R-:W-:Y:S01]  /*3d20*/  FFMA.FTZ R0, R8, c[0x0][0x23c], -R161 ;  /* 0x00008f0008007a23 */ /* 0x000fe200000108a1 */
[----:B-1----:R-:W-:Y:S01]  /*3d30*/  F2FP.PACK_AB R96, R151, R152 ;  /* 0x000000989760723e */ /* 0x002fe200000000ff */
[----:B------:R-:W1:Y:S01]  /*3d40*/  LDSM.16.MT88.4 R8, [R188+0x14800] ;  /* 0x01480000bc08783b */ /* 0x000e620000004200 */
[--C-:B------:R-:W-:Y:S02]  /*3d50*/  FFMA.FTZ R135, R61, c[0x0][0x23c], -R168.reuse ;  /* 0x00008f003d877a23 */ /* 0x100fe400000108a8 */
[--C-:B------:R-:W-:Y:S02]  /*3d60*/  FFMA.FTZ R156, R165, c[0x0][0x23c], -R168.reuse ;  /* 0x00008f00a59c7a23 */ /* 0x100fe400000108a8 */
[----:B------:R-:W-:Y:S01]  /*3d70*/  MUFU.EX2 R153, R153 ;  /* 0x0000009900997308 */ /* 0x000fe20000000800 */
[----:B------:R-:W-:-:S02]  /*3d80*/  FFMA.FTZ R158, R163, c[0x0][0x23c], -R168 ;  /* 0x00008f00a39e7a23 */ /* 0x000fc400000108a8 */
[--C-:B------:R-:W-:Y:S02]  /*3d90*/  FFMA.FTZ R159, R159, c[0x0][0x23c], -R168.reuse ;  /* 0x00008f009f9f7a23 */ /* 0x100fe400000108a8 */
[----:B------:R-:W-:Y:S02]  /*3da0*/  FFMA.FTZ R157, R157, c[0x0][0x23c], -R168 ;  /* 0x00008f009d9d7a23 */ /* 0x000fe400000108a8 */
[--C-:B------:R-:W-:Y:S01]  /*3db0*/  FFMA.FTZ R162, R162, c[0x0][0x23c], -R161.reuse ;  /* 0x00008f00a2a27a23 */ /* 0x100fe200000108a1 */
[----:B------:R-:W2:Y:S01]  /*3dc0*/  MUFU.EX2 R154, R154 ;  /* 0x0000009a009a7308 */ /* 0x000ea20000000800 */
[----:B---3--:R-:W-:Y:S01]  /*3dd0*/  F2FP.PACK_AB R98, R145, R150 ;  /* 0x000000969162723e */ /* 0x008fe200000000ff */
[--C-:B------:R-:W-:Y:S02]  /*3de0*/  FFMA.FTZ R163, R214, c[0x0][0x23c], -R161.reuse ;  /* 0x00008f00d6a37a23 */ /* 0x100fe400000108a1 */
        /* <DEDUP_REMOVED lines=39> */
[C---:B----4-:R-:W-:Y:S02]  /*4060*/  HMMA.16816.F32 R44, R96.reuse, R48, RZ ;  /* 0x00000030602c723c */ /* 0x050fe400000018ff */
        /* <DEDUP_REMOVED lines=127> */
[C---:B------:R-:W-:Y:S01]  /*4860*/  F2FP.PACK_AB R5, R171.reuse, R164 ;  /* 0x000000a4ab05723e */ /* 0x040fe200000000ff */
        /* <DEDUP_REMOVED lines=37> */
[----:B------:R-:W-:Y:S01]  /*4ac0*/  UIADD3 UR15, UR8, -0x2, URZ ;  /* 0xfffffffe080f7890 */ /* 0x000fe2000fffe03f */
[----:B------:R-:W-:-:S04]  /*4ad0*/  DEPBAR.LE SB0, 0x0 ;  /* 0x000080000000791a */ /* 0x000fc80000000000 */
[----:B------:R-:W-:Y:S01]  /*4ae0*/  USHF.R.S32.HI UR12, URZ, 0x1f, UR15 ;  /* 0x0000001f3f0c7899 */ /* 0x000fe2000801140f */
[C---:B------:R-:W-:Y:S01]  /*4af0*/  IMAD.WIDE.U32 R6, R2.reuse, c[0x0][0x1a0], RZ ;  /* 0x0000680002067a25 */ /* 0x040fe200078e00ff */
[----:B------:R-:W-:Y:S02]  /*4b00*/  ULDC.64 UR4, c[0x0][0x1a0] ;  /* 0x0000680000047ab9 */ /* 0x000fe40000000a00 */
[----:B------:R-:W-:Y:S01]  /*4b10*/  UIMAD UR12, UR12, UR4, URZ ;  /* 0x000000040c0c72a4 */ /* 0x000fe2000f8e023f */
[----:B------:R-:W-:Y:S01]  /*4b20*/  IMAD R2, R2, c[0x0][0x1a4], RZ ;  /* 0x0000690002027a24 */ /* 0x000fe200078e02ff */
[----:B------:R-:W-:Y:S02]  /*4b30*/  UIMAD.WIDE.U32 UR20, UR15, UR4, URZ ;  /* 0x000000040f1472a5 */ /* 0x000fe4000f8e003f */
[----:B------:R-:W-:Y:S02]  /*4b40*/  UIMAD UR5, UR15, UR5, UR12 ;  /* 0x000000050f0572a4 */ /* 0x000fe4000f8e020c */
[----:B------:R-:W-:-:S02]  /*4b50*/  UISETP.GT.AND UP0, UPT, UR15, UR9, UPT ;  /* 0x000000090f00728c */ /* 0x000fc4000bf04270 */
[----:B------:R-:W-:Y:S01]  /*4b60*/  UIADD3 UR5, UR21, UR5, URZ ;  /* 0x0000000515057290 */ /* 0x000fe2000fffe03f */
[----:B------:R-:W-:Y:S02]  /*4b70*/  IMAD.U32 R8, RZ, RZ, UR20 ;  /* 0x00000014ff087e24 */ /* 0x000fe4000f8e00ff */
[----:B------:R-:W-:-:S03]  /*4b80*/  IMAD.U32 R9, RZ, RZ, UR21 ;  /* 0x00000015ff097e24 */ /* 0x000fc6000f8e00ff */
[----:B------:R-:W-:Y:S01]  /*4b90*/  IMAD.U32 R5, RZ, RZ, UR5 ;  /* 0x00000005ff057e24 */ /* 0x000fe2000f8e00ff */
[----:B------:R-:W-:Y:S01]  /*4ba0*/  BAR.SYNC.DEFER_BLOCKING 0x0 ;  /* 0x0000000000007b1d */ /* 0x000fe20000010000 */
[----:B------:R-:W-:-:S04]  /*4bb0*/  LEA R0, P0, R8, R216, 0x6 ;  /* 0x000000d808007211 */ /* 0x000fc800078030ff */
[----:B------:R-:W-:Y:S02]  /*4bc0*/  LEA R4, P1, R0, c[0x0][0x170], 0x1 ;  /* 0x00005c0000047a11 */ /* 0x000fe400078208ff */
[----:B------:R-:W-:Y:S02]  /*4bd0*/  LEA.HI.X R5, R8, R207, R5, 0x6, P0 ;  /* 0x000000cf08057211 */ /* 0x000fe400000f3405 */
[----:B------:R-:W-:Y:S02]  /*4be0*/  IADD3 R6, P0, R6, R4, RZ ;  /* 0x0000000406067210 */ /* 0x000fe40007f1e0ff */
[----:B------:R-:W-:Y:S01]  /*4bf0*/  LEA.HI.X R5, R0, c[0x0][0x174], R5, 0x1, P1 ;  /* 0x00005d0000057a11 */ /* 0x000fe200008f0c05 */
[----:B------:R-:W-:-:S03]  /*4c00*/  IMAD.U32 R0, RZ, RZ, UR15 ;  /* 0x0000000fff007e24 */ /* 0x000fc6000f8e00ff */
[----:B------:R-:W-:Y:S01]  /*4c10*/  IADD3.X R7, R5, R7, R2, P0, !PT ;  /* 0x0000000705077210 */ /* 0x000fe200007fe402 */
[----:B------:R-:W-:-:S05]  /*4c20*/  IMAD R0, R0, 0x40, R205 ;  /* 0x0000004000007824 */ /* 0x000fca00078e02cd */
[C---:B------:R-:W-:Y:S02]  /*4c30*/  IADD3 R2, R0.reuse, 0x1, RZ ;  /* 0x0000000100027810 */ /* 0x040fe40007ffe0ff */
[-C--:B------:R-:W-:Y:S01]  /*4c40*/  ISETP.GE.AND P0, PT, R0, R203.reuse, PT ;  /* 0x000000cb0000720c */ /* 0x080fe20003f06270 */
[----:B------:R-:W-:Y:S01]  /*4c50*/  @!PT LDS RZ, [RZ] ;  /* 0x00000000fffff984 */ /* 0x000fe20000000800 */
[----:B------:R-:W-:Y:S01]  /*4c60*/  @!PT LDS RZ, [RZ] ;  /* 0x00000000fffff984 */ /* 0x000fe20000000800 */
[----:B------:R-:W-:Y:S01]  /*4c70*/  @!PT LDS RZ, [RZ] ;  /* 0x00000000fffff984 */ /* 0x000fe20000000800 */
[----:B------:R1:W-:Y:S01]  /*4c80*/  LDGSTS.E.BYPASS.LTC128B.128 [R196+0x12000], [R4.64] ;  /* 0x1200000004c47fae */ /* 0x0003e2000b901d52 */
[C---:B------:R-:W-:Y:S02]  /*4c90*/  ISETP.GE.AND P6, PT, R2.reuse, R203, PT ;  /* 0x000000cb0200720c */ /* 0x040fe40003fc6270 */
[C---:B------:R-:W-:Y:S01]  /*4ca0*/  ISETP.GE.AND P2, PT, R2.reuse, R197, PT ;  /* 0x000000c50200720c */ /* 0x040fe20003f46270 */
[----:B------:R1:W-:Y:S01]  /*4cb0*/  LDGSTS.E.BYPASS.LTC128B.128 [R196+0x14000], [R4.64+0x80] ;  /* 0x1400008004c47fae */ /* 0x0003e2000b901d52 */
[C---:B------:R-:W-:Y:S02]  /*4cc0*/  ISETP.LT.OR P6, PT, R2.reuse, R204, P6 ;  /* 0x000000cc0200720c */ /* 0x040fe400037c1670 */
[----:B------:R-:W-:Y:S01]  /*4cd0*/  ISETP.LT.OR P2, PT, R2, R202, P2 ;  /* 0x000000ca0200720c */ /* 0x000fe20001741670 */
[----:B------:R1:W-:Y:S01]  /*4ce0*/  LDGSTS.E.BYPASS.LTC128B.128 [R196+0x16000], [R4.64+0x100] ;  /* 0x1600010004c47fae */ /* 0x0003e2000b901d52 */
[----:B------:R-:W-:-:S02]  /*4cf0*/  ISETP.LT.OR P0, PT, R0, R204, P0 ;  /* 0x000000cc0000720c */ /* 0x000fc40000701670 */
[C---:B------:R-:W-:Y:S01]  /*4d00*/  IADD3 R134, R0.reuse, 0x8, RZ ;  /* 0x0000000800867810 */ /* 0x040fe20007ffe0ff */
[----:B------:R1:W-:Y:S01]  /*4d10*/  LDGSTS.E.BYPASS.LTC128B.128 [R196+0x13000], [R6.64] ;  /* 0x1300000006c47fae */ /* 0x0003e2000b901d52 */
[----:B------:R-:W-:Y:S02]  /*4d20*/  IADD3 R2, R0, 0x9, RZ ;  /* 0x0000000900027810 */ /* 0x000fe40007ffe0ff */
[C---:B------:R-:W-:Y:S01]  /*4d30*/  ISETP.GE.AND P1, PT, R134.reuse, R203, PT ;  /* 0x000000cb8600720c */ /* 0x040fe20003f26270 */
[----:B------:R1:W-:Y:S01]  /*4d40*/  LDGSTS.E.BYPASS.LTC128B.128 [R196+0x15000], [R6.64+0x80] ;  /* 0x1500008006c47fae */ /* 0x0003e2000b901d52 */
[----:B------:R-:W-:Y:S02]  /*4d50*/  ISETP.GE.AND P4, PT, R134, R197, PT ;  /* 0x000000c58600720c */ /* 0x000fe40003f86270 */
[----:B------:R-:W-:Y:S01]  /*4d60*/  ISETP.GE.AND P5, PT, R2, R203, PT ;  /* 0x000000cb0200720c */ /* 0x000fe20003fa6270 */
[----:B------:R1:W-:Y:S01]  /*4d70*/  LDGSTS.E.BYPASS.LTC128B.128 [R196+0x17000], [R6.64+0x100] ;  /* 0x1700010006c47fae */ /* 0x0003e2000b901d52 */
[----:B------:R-:W-:-:S02]  /*4d80*/  ISETP.LT.OR P1, PT, R134, R204, P1 ;  /* 0x000000cc8600720c */ /* 0x000fc40000f21670 */
[----:B------:R-:W-:Y:S01]  /*4d90*/  ISETP.LT.OR P4, PT, R134, R202, P4 ;  /* 0x000000ca8600720c */ /* 0x000fe20002781670 */
[----:B------:R-:W-:Y:S01]  /*4da0*/  LDSM.16.M88.4 R156, [R194] ;  /* 0x00000000c29c783b */ /* 0x000fe20000000200 */
[----:B------:R-:W-:Y:S02]  /*4db0*/  ISETP.LT.OR P5, PT, R2, R204, P5 ;  /* 0x000000cc0200720c */ /* 0x000fe40002fa1670 */
[C---:B------:R-:W-:Y:S01]  /*4dc0*/  ISETP.GE.AND P3, PT, R0.reuse, R197, PT ;  /* 0x000000c50000720c */ /* 0x040fe20003f66270 */
[----:B------:R-:W2:Y:S03]  /*4dd0*/  LDSM.16.M88.4 R28, [R193+0xc000] ;  /* 0x00c00000c11c783b */ /* 0x000ea60000000200 */
[----:B------:R-:W-:Y:S01]  /*4de0*/  ISETP.LT.OR P3, PT, R0, R202, P3 ;  /* 0x000000ca0000720c */ /* 0x000fe20001f61670 */
[----:B------:R-:W3:Y:S04]  /*4df0*/  LDSM.16.M88.4 R20, [R193+0xc800] ;  /* 0x00c80000c114783b */ /* 0x000ee80000000200 */
[----:B------:R-:W4:Y:S04]  /*4e00*/  LDSM.16.M88.4 R12, [R193+0xd000] ;  /* 0x00d00000c10c783b */ /* 0x000f280000000200 */
[----:B------:R-:W5:Y:S04]  /*4e10*/  LDSM.16.M88.4 R136, [R193+0xd800] ;  /* 0x00d80000c188783b */ /* 0x000f680000000200 */
[----:B------:R-:W-:Y:S04]  /*4e20*/  LDSM.16.M88.4 R148, [R192] ;  /* 0x00000000c094783b */ /* 0x000fe80000000200 */
[----:B------:R-:W4:Y:S04]  /*4e30*/  LDSM.16.M88.4 R8, [R191] ;  /* 0x00000000bf08783b */ /* 0x000f280000000200 */
[----:B------:R-:W4:Y:S04]  /*4e40*/  LDSM.16.M88.4 R140, [R183] ;  /* 0x00000000b78c783b */ /* 0x000f280000000200 */
[----:B-1----:R-:W1:Y:S04]  /*4e50*/  LDSM.16.M88.4 R4, [R182] ;  /* 0x00000000b604783b */ /* 0x002e680000000200 */
[----:B------:R-:W1:Y:S04]  /*4e60*/  LDSM.16.M88.4 R152, [R181] ;  /* 0x00000000b598783b */ /* 0x000e680000000200 */
[----:B------:R-:W-:Y:S01]  /*4e70*/  LDSM.16.M88.4 R168, [R187+0xc800] ;  /* 0x00c80000bba8783b */ /* 0x000fe20000000200 */
[C---:B--2---:R-:W-:Y:S03]  /*4e80*/  HMMA.16816.F32 R32, R156.reuse, R28, RZ ;  /* 0x0000001c9c20723c */ /* 0x044fe600000018ff */
[----:B------:R-:W-:Y:S04]  /*4e90*/  LDSM.16.M88.4 R164, [R187+0xd000] ;  /* 0x00d00000bba4783b */ /* 0x000fe80000000200 */
[----:B------:R-:W-:Y:S01]  /*4ea0*/  LDSM.16.M88.4 R144, [R187+0xd800] ;  /* 0x00d80000bb90783b */ /* 0x000fe20000000200 */
[C---:B------:R-:W-:Y:S03]  /*4eb0*/  HMMA.16816.F32 R28, R156.reuse, R30, RZ ;  /* 0x0000001e9c1c723c */ /* 0x040fe600000018ff */
[----:B------:R-:W-:Y:S04]  /*4ec0*/  LDSM.16.M88.4 R220, [R177] ;  /* 0x00000000b1dc783b */ /* 0x000fe80000000200 */
[----:B------:R-:W0:Y:S01]  /*4ed0*/  LDGDEPBAR ;  /* 0x00000000000079af */ /* 0x000e220000000000 */
[C---:B---3--:R-:W-:Y:S08]  /*4ee0*/  HMMA.16816.F32 R24, R156.reuse, R20, RZ ;  /* 0x000000149c18723c */ /* 0x048ff000000018ff */
[C---:B----4-:R-:W-:Y:S08]  /*4ef0*/  HMMA.16816.F32 R16, R156.reuse, R12, RZ ;  /* 0x0000000c9c10723c */ /* 0x050ff000000018ff */
[C---:B------:R-:W-:Y:S08]  /*4f00*/  HMMA.16816.F32 R20, R156.reuse, R22, RZ ;  /* 0x000000169c14723c */ /* 0x040ff000000018ff */
[C---:B------:R-:W-:Y:S08]  /*4f10*/  HMMA.16816.F32 R12, R156.reuse, R14, RZ ;  /* 0x0000000e9c0c723c */ /* 0x040ff000000018ff */
[C---:B-----5:R-:W-:Y:S08]  /*4f20*/  HMMA.16816.F32 R160, R156.reuse, R136, RZ ;  /* 0x000000889ca0723c */ /* 0x060ff000000018ff */
[----:B------:R-:W-:Y:S01]  /*4f30*/  HMMA.16816.F32 R156, R156, R138, RZ ;  /* 0x0000008a9c9c723c */ /* 0x000fe200000018ff */
[----:B------:R-:W-:Y:S07]  /*4f40*/  LDSM.16.M88.4 R136, [R187+0xc000] ;  /* 0x00c00000bb88783b */ /* 0x000fee0000000200 */
[C---:B------:R-:W-:Y:S08]  /*4f50*/  HMMA.16816.F32 R32, R148.reuse, R8, R32 ;  /* 0x000000089420723c */ /* 0x040ff00000001820 */
[C---:B------:R-:W-:Y:S01]  /*4f60*/  HMMA.16816.F32 R28, R148.reuse, R10, R28 ;  /* 0x0000000a941c723c */ /* 0x040fe2000000181c */
[----:B------:R-:W2:Y:S07]  /*4f70*/  LDSM.16.M88.4 R8, [R190] ;  /* 0x00000000be08783b */ /* 0x000eae0000000200 */
[C---:B------:R-:W-:Y:S08]  /*4f80*/  HMMA.16816.F32 R24, R148.reuse, R140, R24 ;  /* 0x0000008c9418723c */ /* 0x040ff00000001818 */
[C---:B------:R-:W-:Y:S01]  /*4f90*/  HMMA.16816.F32 R20, R148.reuse, R142, R20 ;  /* 0x0000008e9414723c */ /* 0x040fe20000001814 */
[----:B------:R-:W-:Y:S07]  /*4fa0*/  LDSM.16.M88.4 R140, [R180] ;  /* 0x00000000b48c783b */ /* 0x000fee0000000200 */
[C---:B-1----:R-:W-:Y:S08]  /*4fb0*/  HMMA.16816.F32 R16, R148.reuse, R4, R16 ;  /* 0x000000049410723c */ /* 0x042ff00000001810 */
[C---:B------:R-:W-:Y:S01]  /*4fc0*/  HMMA.16816.F32 R12, R148.reuse, R6, R12 ;  /* 0x00000006940c723c */ /* 0x040fe2000000180c */
[----:B------:R-:W1:Y:S07]  /*4fd0*/  LDSM.16.M88.4 R4, [R189] ;  /* 0x00000000bd04783b */ /* 0x000e6e0000000200 */
[C---:B------:R-:W-:Y:S08]  /*4fe0*/  HMMA.16816.F32 R160, R148.reuse, R152, R160 ;  /* 0x0000009894a0723c */ /* 0x040ff000000018a0 */
[----:B------:R-:W-:Y:S01]  /*4ff0*/  HMMA.16816.F32 R156, R148, R154, R156 ;  /* 0x0000009a949c723c */ /* 0x000fe2000000189c */
[----:B------:R-:W3:Y:S04]  /*5000*/  LDSM.16.M88.4 R152, [R180+0x800] ;  /* 0x00080000b498783b */ /* 0x000ee80000000200 */
[----:B------:R-:W4:Y:S03]  /*5010*/  LDSM.16.M88.4 R148, [R180+0x1000] ;  /* 0x00100000b494783b */ /* 0x000f260000000200 */
[C---:B--2---:R-:W-:Y:S08]  /*5020*/  HMMA.16816.F32 R32, R8.reuse, R136, R32 ;  /* 0x000000880820723c */ /* 0x044ff00000001820 */
[C---:B------:R-:W-:Y:S01]  /*5030*/  HMMA.16816.F32 R28, R8.reuse, R138, R28 ;  /* 0x0000008a081c723c */ /* 0x040fe2000000181c */
[----:B------:R-:W2:Y:S07]  /*5040*/  LDSM.16.M88.4 R136, [R180+0x1800] ;  /* 0x00180000b488783b */ /* 0x000eae0000000200 */
[C---:B------:R-:W-:Y:S08]  /*5050*/  HMMA.16816.F32 R24, R8.reuse, R168, R24 ;  /* 0x000000a80818723c */ /* 0x040ff00000001818 */
[C---:B------:R-:W-:Y:S01]  /*5060*/  HMMA.16816.F32 R20, R8.reuse, R170, R20 ;  /* 0x000000aa0814723c */ /* 0x040fe20000001814 */
[----:B------:R-:W-:Y:S07]  /*5070*/  LDSM.16.M88.4 R168, [R187+0xe000] ;  /* 0x00e00000bba8783b */ /* 0x000fee0000000200 */
[C---:B------:R-:W-:Y:S08]  /*5080*/  HMMA.16816.F32 R16, R8.reuse, R164, R16 ;  /* 0x000000a40810723c */ /* 0x040ff00000001810 */
[C---:B------:R-:W-:Y:S01]  /*5090*/  HMMA.16816.F32 R12, R8.reuse, R166, R12 ;  /* 0x000000a6080c723c */ /* 0x040fe2000000180c */
[----:B------:R-:W-:Y:S07]  /*50a0*/  LDSM.16.M88.4 R164, [R193+0xe000] ;  /* 0x00e00000c1a4783b */ /* 0x000fee0000000200 */
[C---:B------:R-:W-:Y:S08]  /*50b0*/  HMMA.16816.F32 R160, R8.reuse, R144, R160 ;  /* 0x0000009008a0723c */ /* 0x040ff000000018a0 */
[----:B------:R-:W-:Y:S01]  /*50c0*/  HMMA.16816.F32 R156, R8, R146, R156 ;  /* 0x00000092089c723c */ /* 0x000fe2000000189c */
[----:B------:R-:W5:Y:S04]  /*50d0*/  LDSM.16.M88.4 R8, [R194+0x4000] ;  /* 0x00400000c208783b */ /* 0x000f680000000200 */
[----:B------:R-:W2:Y:S03]  /*50e0*/  LDSM.16.M88.4 R144, [R193+0xe800] ;  /* 0x00e80000c190783b */ /* 0x000ea60000000200 */
[C---:B-1----:R-:W-:Y:S08]  /*50f0*/  HMMA.16816.F32 R32, R4.reuse, R140, R32 ;  /* 0x0000008c0420723c */ /* 0x042ff00000001820 */
[C---:B------:R-:W-:Y:S01]  /*5100*/  HMMA.16816.F32 R28, R4.reuse, R142, R28 ;  /* 0x0000008e041c723c */ /* 0x040fe2000000181c */
[----:B------:R-:W1:Y:S07]  /*5110*/  LDSM.16.M88.4 R140, [R193+0xf000] ;  /* 0x00f00000c18c783b */ /* 0x000e6e0000000200 */
[C---:B---3--:R-:W-:Y:S08]  /*5120*/  HMMA.16816.F32 R24, R4.reuse, R152, R24 ;  /* 0x000000980418723c */ /* 0x048ff00000001818 */
[C---:B------:R-:W-:Y:S01]  /*5130*/  HMMA.16816.F32 R20, R4.reuse, R154, R20 ;  /* 0x0000009a0414723c */ /* 0x040fe20000001814 */
[----:B------:R-:W3:Y:S07]  /*5140*/  LDSM.16.M88.4 R152, [R193+0xf800] ;  /* 0x00f80000c198783b */ /* 0x000eee0000000200 */
[C---:B----4-:R-:W-:Y:S08]  /*5150*/  HMMA.16816.F32 R16, R4.reuse, R148, R16 ;  /* 0x000000940410723c */ /* 0x050ff00000001810 */
[C---:B------:R-:W-:Y:S01]  /*5160*/  HMMA.16816.F32 R12, R4.reuse, R150, R12 ;  /* 0x00000096040c723c */ /* 0x040fe2000000180c */
[----:B------:R-:W-:Y:S07]  /*5170*/  LDSM.16.M88.4 R148, [R179] ;  /* 0x00000000b394783b */ /* 0x000fee0000000200 */
[C---:B--2---:R-:W-:Y:S08]  /*5180*/  HMMA.16816.F32 R160, R4.reuse, R136, R160 ;  /* 0x0000008804a0723c */ /* 0x044ff000000018a0 */
[----:B------:R-:W-:Y:S01]  /*5190*/  HMMA.16816.F32 R156, R4, R138, R156 ;  /* 0x0000008a049c723c */ /* 0x000fe2000000189c */
[----:B------:R-:W2:Y:S04]  /*51a0*/  LDSM.16.M88.4 R136, [R192+0x4000] ;  /* 0x00400000c088783b */ /* 0x000ea80000000200 */
[----:B------:R-:W4:Y:S03]  /*51b0*/  LDSM.16.M88.4 R4, [R178] ;  /* 0x00000000b204783b */ /* 0x000f260000000200 */
[C---:B-----5:R-:W-:Y:S08]  /*51c0*/  HMMA.16816.F32 R32, R8.reuse, R164, R32 ;  /* 0x000000a40820723c */ /* 0x060ff00000001820 */
[C---:B------:R-:W-:Y:S01]  /*51d0*/  HMMA.16816.F32 R28, R8.reuse, R166, R28 ;  /* 0x000000a6081c723c */ /* 0x040fe2000000181c */
[----:B------:R-:W-:Y:S07]  /*51e0*/  LDSM.16.M88.4 R164, [R187+0xf000] ;  /* 0x00f00000bba4783b */ /* 0x000fee0000000200 */
[C---:B------:R-:W-:Y:S08]  /*51f0*/  HMMA.16816.F32 R24, R8.reuse, R144, R24 ;  /* 0x000000900818723c */ /* 0x040ff00000001818 */
[C---:B------:R-:W-:Y:S01]  /*5200*/  HMMA.16816.F32 R20, R8.reuse, R146, R20 ;  /* 0x000000920814723c */ /* 0x040fe20000001814 */
[----:B------:R-:W5:Y:S07]  /*5210*/  LDSM.16.M88.4 R144, [R176] ;  /* 0x00000000b090783b */ /* 0x000f6e0000000200 */
[C---:B-1----:R-:W-:Y:S08]  /*5220*/  HMMA.16816.F32 R16, R8.reuse, R140, R16 ;  /* 0x0000008c0810723c */ /* 0x042ff00000001810 */
[C---:B------:R-:W-:Y:S01]  /*5230*/  HMMA.16816.F32 R12, R8.reuse, R142, R12 ;  /* 0x0000008e080c723c */ /* 0x040fe2000000180c */
[----:B------:R-:W1:Y:S07]  /*5240*/  LDSM.16.M88.4 R140, [R190+0x4000] ;  /* 0x00400000be8c783b */ /* 0x000e6e0000000200 */
[C---:B---3--:R-:W-:Y:S08]  /*5250*/  HMMA.16816.F32 R160, R8.reuse, R152, R160 ;  /* 0x0000009808a0723c */ /* 0x048ff000000018a0 */
[----:B------:R-:W-:Y:S01]  /*5260*/  HMMA.16816.F32 R156, R8, R154, R156 ;  /* 0x0000009a089c723c */ /* 0x000fe2000000189c */
[----:B------:R-:W3:Y:S04]  /*5270*/  LDSM.16.M88.4 R8, [R187+0xe800] ;  /* 0x00e80000bb08783b */ /* 0x000ee80000000200 */
[----:B------:R-:W1:Y:S03]  /*5280*/  LDSM.16.M88.4 R152, [R187+0xf800] ;  /* 0x00f80000bb98783b */ /* 0x000e660000000200 */
[C---:B--2---:R-:W-:Y:S08]  /*5290*/  HMMA.16816.F32 R32, R136.reuse, R148, R32 ;  /* 0x000000948820723c */ /* 0x044ff00000001820 */
[C---:B------:R-:W-:Y:S01]  /*52a0*/  HMMA.16816.F32 R28, R136.reuse, R150, R28 ;  /* 0x00000096881c723c */ /* 0x040fe2000000181c */
[----:B------:R-:W-:Y:S07]  /*52b0*/  LDSM.16.M88.4 R148, [R180+0x2000] ;  /* 0x00200000b494783b */ /* 0x000fee0000000200 */
[C---:B----4-:R-:W-:Y:S08]  /*52c0*/  HMMA.16816.F32 R24, R136.reuse, R4, R24 ;  /* 0x000000048818723c */ /* 0x050ff00000001818 */
[C---:B------:R-:W-:Y:S01]  /*52d0*/  HMMA.16816.F32 R20, R136.reuse, R6, R20 ;  /* 0x000000068814723c */ /* 0x040fe20000001814 */
[----:B------:R-:W2:Y:S07]  /*52e0*/  LDSM.16.M88.4 R4, [R189+0x4000] ;  /* 0x00400000bd04783b */ /* 0x000eae0000000200 */
[C---:B------:R-:W-:Y:S08]  /*52f0*/  HMMA.16816.F32 R16, R136.reuse, R220, R16 ;  /* 0x000000dc8810723c */ /* 0x040ff00000001810 */
[C---:B------:R-:W-:Y:S08]  /*5300*/  HMMA.16816.F32 R12, R136.reuse, R222, R12 ;  /* 0x000000de880c723c */ /* 0x040ff0000000180c */
[C---:B-----5:R-:W-:Y:S08]  /*5310*/  HMMA.16816.F32 R160, R136.reuse, R144, R160 ;  /* 0x0000009088a0723c */ /* 0x060ff000000018a0 */
[----:B------:R-:W-:Y:S01]  /*5320*/  HMMA.16816.F32 R156, R136, R146, R156 ;  /* 0x00000092889c723c */ /* 0x000fe2000000189c */
[----:B------:R-:W4:Y:S04]  /*5330*/  LDSM.16.M88.4 R144, [R180+0x2800] ;  /* 0x00280000b490783b */ /* 0x000f280000000200 */
[----:B------:R-:W5:Y:S03]  /*5340*/  LDSM.16.M88.4 R136, [R180+0x3000] ;  /* 0x00300000b488783b */ /* 0x000f660000000200 */
[C---:B-1----:R-:W-:Y:S08]  /*5350*/  HMMA.16816.F32 R32, R140.reuse, R168, R32 ;  /* 0x000000a88c20723c */ /* 0x042ff00000001820 */
[C---:B------:R-:W-:Y:S01]  /*5360*/  HMMA.16816.F32 R28, R140.reuse, R170, R28 ;  /* 0x000000aa8c1c723c */ /* 0x040fe2000000181c */
[----:B------:R-:W-:Y:S07]  /*5370*/  LDSM.16.M88.4 R168, [R192+0x8000] ;  /* 0x00800000c0a8783b */ /* 0x000fee0000000200 */
[C---:B---3--:R-:W-:Y:S08]  /*5380*/  HMMA.16816.F32 R24, R140.reuse, R8, R24 ;  /* 0x000000088c18723c */ /* 0x048ff00000001818 */
[C---:B------:R-:W-:Y:S01]  /*5390*/  HMMA.16816.F32 R20, R140.reuse, R10, R20 ;  /* 0x0000000a8c14723c */ /* 0x040fe20000001814 */
[----:B------:R-:W1:Y:S07]  /*53a0*/  LDSM.16.M88.4 R8, [R180+0x3800] ;  /* 0x00380000b408783b */ /* 0x000e6e0000000200 */
[C---:B------:R-:W-:Y:S08]  /*53b0*/  HMMA.16816.F32 R16, R140.reuse, R164, R16 ;  /* 0x000000a48c10723c */ /* 0x040ff00000001810 */
[C---:B------:R-:W-:Y:S01]  /*53c0*/  HMMA.16816.F32 R12, R140.reuse, R166, R12 ;  /* 0x000000a68c0c723c */ /* 0x040fe2000000180c */
[----:B------:R-:W-:Y:S07]  /*53d0*/  LDSM.16.M88.4 R164, [R193+0x10000] ;  /* 0x01000000c1a4783b */ /* 0x000fee0000000200 */
[C---:B------:R-:W-:Y:S08]  /*53e0*/  HMMA.16816.F32 R160, R140.reuse, R152, R160 ;  /* 0x000000988ca0723c */ /* 0x040ff000000018a0 */
[----:B------:R-:W-:Y:S01]  /*53f0*/  HMMA.16816.F32 R156, R140, R154, R156 ;  /* 0x0000009a8c9c723c */ /* 0x000fe2000000189c */
[----:B------:R-:W3:Y:S04]  /*5400*/  LDSM.16.M88.4 R140, [R194+0x8000] ;  /* 0x00800000c28c783b */ /* 0x000ee80000000200 */
[----:B------:R-:W1:Y:S03]  /*5410*/  LDSM.16.M88.4 R152, [R193+0x10800] ;  /* 0x01080000c198783b */ /* 0x000e660000000200 */
[C---:B--2---:R-:W-:Y:S08]  /*5420*/  HMMA.16816.F32 R32, R4.reuse, R148, R32 ;  /* 0x000000940420723c */ /* 0x044ff00000001820 */
[C---:B------:R-:W-:Y:S01]  /*5430*/  HMMA.16816.F32 R28, R4.reuse, R150, R28 ;  /* 0x00000096041c723c */ /* 0x040fe2000000181c */
[----:B------:R-:W2:Y:S07]  /*5440*/  LDSM.16.M88.4 R148, [R193+0x11000] ;  /* 0x01100000c194783b */ /* 0x000eae0000000200 */
[C---:B----4-:R-:W-:Y:S08]  /*5450*/  HMMA.16816.F32 R24, R4.reuse, R144, R24 ;  /* 0x000000900418723c */ /* 0x050ff00000001818 */
[C---:B------:R-:W-:Y:S01]  /*5460*/  HMMA.16816.F32 R20, R4.reuse, R146, R20 ;  /* 0x000000920414723c */ /* 0x040fe20000001814 */
[----:B------:R-:W4:Y:S07]  /*5470*/  LDSM.16.M88.4 R144, [R193+0x11800] ;  /* 0x01180000c190783b */ /* 0x000f2e0000000200 */
[C---:B-----5:R-:W-:Y:S08]  /*5480*/  HMMA.16816.F32 R16, R4.reuse, R136, R16 ;  /* 0x000000880410723c */ /* 0x060ff00000001810 */
[C---:B------:R-:W-:Y:S01]  /*5490*/  HMMA.16816.F32 R12, R4.reuse, R138, R12 ;  /* 0x0000008a040c723c */ /* 0x040fe2000000180c */
[----:B------:R-:W5:Y:S07]  /*54a0*/  LDSM.16.M88.4 R136, [R175] ;  /* 0x00000000af88783b */ /* 0x000f6e0000000200 */
[C---:B-1----:R-:W-:Y:S08]  /*54b0*/  HMMA.16816.F32 R160, R4.reuse, R8, R160 ;  /* 0x0000000804a0723c */ /* 0x042ff000000018a0 */
[----:B------:R-:W-:Y:S01]  /*54c0*/  HMMA.16816.F32 R156, R4, R10, R156 ;  /* 0x0000000a049c723c */ /* 0x000fe2000000189c */
[----:B------:R-:W1:Y:S04]  /*54d0*/  LDSM.16.M88.4 R8, [R174] ;  /* 0x00000000ae08783b */ /* 0x000e680000000200 */
[----:B------:R-:W1:Y:S03]  /*54e0*/  LDSM.16.M88.4 R4, [R173] ;  /* 0x00000000ad04783b */ /* 0x000e660000000200 */
[C---:B---3--:R-:W-:Y:S08]  /*54f0*/  HMMA.16816.F32 R32, R140.reuse, R164, R32 ;  /* 0x000000a48c20723c */ /* 0x048ff00000001820 */
[C---:B------:R-:W-:Y:S08]  /*5500*/  HMMA.16816.F32 R24, R140.reuse, R152, R24 ;  /* 0x000000988c18723c */ /* 0x040ff00000001818 */
[C---:B------:R-:W-:Y:S01]  /*5510*/  HMMA.16816.F32 R20, R140.reuse, R154, R20 ;  /* 0x0000009a8c14723c */ /* 0x040fe20000001814 */
[----:B------:R-:W-:Y:S07]  /*5520*/  LDSM.16.M88.4 R152, [R190+0x8000] ;  /* 0x00800000be98783b */ /* 0x000fee0000000200 */
[C---:B--2---:R-:W-:Y:S08]  /*5530*/  HMMA.16816.F32 R16, R140.reuse, R148, R16 ;  /* 0x000000948c10723c */ /* 0x044ff00000001810 */
[C---:B------:R-:W-:Y:S01]  /*5540*/  HMMA.16816.F32 R12, R140.reuse, R150, R12 ;  /* 0x000000968c0c723c */ /* 0x040fe2000000180c */
[----:B------:R-:W2:Y:S07]  /*5550*/  LDSM.16.M88.4 R148, [R187+0x10000] ;  /* 0x01000000bb94783b */ /* 0x000eae0000000200 */
[C---:B------:R-:W-:Y:S01]  /*5560*/  HMMA.16816.F32 R28, R140.reuse, R166, R28 ;  /* 0x000000a68c1c723c */ /* 0x040fe2000000181c */
[----:B------:R-:W-:Y:S07]  /*5570*/  LDSM.16.M88.4 R164, [R172] ;  /* 0x00000000aca4783b */ /* 0x000fee0000000200 */
[C---:B----4-:R-:W-:Y:S08]  /*5580*/  HMMA.16816.F32 R160, R140.reuse, R144, R160 ;  /* 0x000000908ca0723c */ /* 0x050ff000000018a0 */
[----:B------:R-:W-:Y:S01]  /*5590*/  HMMA.16816.F32 R156, R140, R146, R156 ;  /* 0x000000928c9c723c */ /* 0x000fe2000000189c */
[----:B------:R-:W3:Y:S04]  /*55a0*/  LDSM.16.M88.4 R140, [R187+0x11000] ;  /* 0x01100000bb8c783b */ /* 0x000ee80000000200 */
[----:B------:R-:W-:Y:S03]  /*55b0*/  LDSM.16.M88.4 R144, [R187+0x10800] ;  /* 0x01080000bb90783b */ /* 0x000fe60000000200 */
[C---:B-----5:R-:W-:Y:S08]  /*55c0*/  HMMA.16816.F32 R32, R168.reuse, R136, R32 ;  /* 0x00000088a820723c */ /* 0x060ff00000001820 */
[C---:B-1----:R-:W-:Y:S08]  /*55d0*/  HMMA.16816.F32 R24, R168.reuse, R8, R24 ;  /* 0x00000008a818723c */ /* 0x042ff00000001818 */
[C---:B------:R-:W-:Y:S01]  /*55e0*/  HMMA.16816.F32 R20, R168.reuse, R10, R20 ;  /* 0x0000000aa814723c */ /* 0x040fe20000001814 */
[----:B------:R-:W-:Y:S07]  /*55f0*/  LDSM.16.M88.4 R8, [R189+0x8000] ;  /* 0x00800000bd08783b */ /* 0x000fee0000000200 */
[C---:B------:R-:W-:Y:S08]  /*5600*/  HMMA.16816.F32 R16, R168.reuse, R4, R16 ;  /* 0x00000004a810723c */ /* 0x040ff00000001810 */
[C---:B------:R-:W-:Y:S01]  /*5610*/  HMMA.16816.F32 R12, R168.reuse, R6, R12 ;  /* 0x00000006a80c723c */ /* 0x040fe2000000180c */
[----:B------:R-:W1:Y:S07]  /*5620*/  LDSM.16.M88.4 R4, [R180+0x4000] ;  /* 0x00400000b404783b */ /* 0x000e6e0000000200 */
[----:B------:R-:W-:Y:S01]  /*5630*/  HMMA.16816.F32 R28, R168, R138, R28 ;  /* 0x0000008aa81c723c */ /* 0x000fe2000000181c */
[----:B------:R-:W-:Y:S07]  /*5640*/  LDSM.16.M88.4 R136, [R187+0x11800] ;  /* 0x01180000bb88783b */ /* 0x000fee0000000200 */
[C---:B--2---:R-:W-:Y:S08]  /*5650*/  HMMA.16816.F32 R32, R152.reuse, R148, R32 ;  /* 0x000000949820723c */ /* 0x044ff00000001820 */
[C---:B---3--:R-:W-:Y:S08]  /*5660*/  HMMA.16816.F32 R16, R152.reuse, R140, R16 ;  /* 0x0000008c9810723c */ /* 0x048ff00000001810 */
[C---:B------:R-:W-:Y:S08]  /*5670*/  HMMA.16816.F32 R28, R152.reuse, R150, R28 ;  /* 0x00000096981c723c */ /* 0x040ff0000000181c */
[----:B------:R-:W-:Y:S01]  /*5680*/  HMMA.16816.F32 R12, R152, R142, R12 ;  /* 0x0000008e980c723c */ /* 0x000fe2000000180c */
[----:B------:R-:W2:Y:S07]  /*5690*/  LDSM.16.M88.4 R140, [R180+0x4800] ;  /* 0x00480000b48c783b */ /* 0x000eae0000000200 */
[----:B-1----:R-:W-:Y:S08]  /*56a0*/  HMMA.16816.F32 R32, R8, R4, R32 ;  /* 0x000000040820723c */ /* 0x002ff00000001820 */
[C---:B------:R-:W-:Y:S08]  /*56b0*/  HMMA.16816.F32 R24, R152.reuse, R144, R24 ;  /* 0x000000909818723c */ /* 0x040ff00000001818 */
[----:B------:R-:W-:Y:S08]  /*56c0*/  HMMA.16816.F32 R20, R152, R146, R20 ;  /* 0x000000929814723c */ /* 0x000ff00000001814 */
[----:B------:R-:W-:Y:S01]  /*56d0*/  HMMA.16816.F32 R28, R8, R6, R28 ;  /* 0x00000006081c723c */ /* 0x000fe2000000181c */
[----:B------:R-:W1:Y:S01]  /*56e0*/  LDSM.16.M88.4 R4, [R180+0x5000] ;  /* 0x00500000b404783b */ /* 0x000e620000000200 */
[----:B------:R-:W-:-:S02]  /*56f0*/  FSEL R133, R32, -INF , !P0 ;  /* 0xff80000020857808 */ /* 0x000fc40004000000 */
[----:B------:R-:W-:Y:S02]  /*5700*/  ISETP.GE.AND P0, PT, R2, R197, PT ;  /* 0x000000c50200720c */ /* 0x000fe40003f06270 */
[----:B------:R-:W-:Y:S02]  /*5710*/  IADD3 R32, R0, 0x10, RZ ;  /* 0x0000001000207810 */ /* 0x000fe40007ffe0ff */
[----:B------:R-:W-:Y:S01]  /*5720*/  HMMA.16816.F32 R160, R168, R164, R160 ;  /* 0x000000a4a8a0723c */ /* 0x000fe200000018a0 */
[----:B------:R-:W-:Y:S02]  /*5730*/  ISETP.LT.OR P0, PT, R2, R202, P0 ;  /* 0x000000ca0200720c */ /* 0x000fe40000701670 */
[----:B------:R-:W-:Y:S02]  /*5740*/  IADD3 R2, R0, 0x11, RZ ;  /* 0x0000001100027810 */ /* 0x000fe40007ffe0ff */
[----:B------:R-:W-:Y:S02]  /*5750*/  FSEL R34, R34, -INF , !P3 ;  /* 0xff80000022227808 */ /* 0x000fe40005800000 */
[----:B------:R-:W-:Y:S01]  /*5760*/  ISETP.GE.AND P3, PT, R32, R203, PT ;  /* 0x000000cb2000720c */ /* 0x000fe20003f66270 */
[----:B--2---:R-:W-:Y:S01]  /*5770*/  HMMA.16816.F32 R24, R8, R140, R24 ;  /* 0x0000008c0818723c */ /* 0x004fe20000001818 */
[----:B------:R-:W-:-:S02]  /*5780*/  FSEL R134, R33, -INF , !P6 ;  /* 0xff80000021867808 */ /* 0x000fc40007000000 */
[----:B------:R-:W-:Y:S02]  /*5790*/  FSEL R35, R35, -INF , !P2 ;  /* 0xff80000023237808 */ /* 0x000fe40005000000 */
[----:B------:R-:W-:Y:S02]  /*57a0*/  ISETP.GE.AND P2, PT, R32, R197, PT ;  /* 0x000000c52000720c */ /* 0x000fe40003f46270 */
[----:B------:R-:W-:Y:S01]  /*57b0*/  ISETP.GE.AND P6, PT, R2, R203, PT ;  /* 0x000000cb0200720c */ /* 0x000fe20003fc6270 */
[----:B------:R-:W-:Y:S01]  /*57c0*/  HMMA.16816.F32 R20, R8, R142, R20 ;  /* 0x0000008e0814723c */ /* 0x000fe20000001814 */
[----:B------:R-:W-:Y:S02]  /*57d0*/  FSEL R140, R28, -INF , !P1 ;  /* 0xff8000001c8c7808 */ /* 0x000fe40004800000 */
[----:B------:R-:W-:Y:S02]  /*57e0*/  FSEL R147, R30, -INF , !P4 ;  /* 0xff8000001e937808 */ /* 0x000fe40006000000 */
[----:B------:R-:W-:-:S02]  /*57f0*/  FSEL R135, R31, -INF , !P0 ;  /* 0xff8000001f877808 */ /* 0x000fc40004000000 */
[----:B------:R-:W-:Y:S01]  /*5800*/  FSEL R142, R29, -INF , !P5 ;  /* 0xff8000001d8e7808 */ /* 0x000fe20006800000 */
[----:B------:R-:W-:Y:S01]  /*5810*/  HMMA.16816.F32 R156, R168, R166, R156 ;  /* 0x000000a6a89c723c */ /* 0x000fe2000000189c */
[----:B------:R-:W2:Y:S01]  /*5820*/  LDSM.16.M88.4 R28, [R180+0x5800] ;  /* 0x00580000b41c783b */ /* 0x000ea20000000200 */
[----:B------:R-:W-:Y:S01]  /*5830*/  ISETP.GE.AND P1, PT, R2, R197, PT ;  /* 0x000000c50200720c */ /* 0x000fe20003f26270 */
[----:B------:R-:W-:-:S04]  /*5840*/  DEPBAR.LE SB0, 0x0 ;  /* 0x000080000000791a */ /* 0x000fc80000000000 */
[----:B------:R-:W-:Y:S01]  /*5850*/  ISETP.LT.OR P3, PT, R32, R204, P3 ;  /* 0x000000cc2000720c */ /* 0x000fe20001f61670 */
[----:B------:R-:W-:Y:S01]  /*5860*/  HMMA.16816.F32 R160, R152, R136, R160 ;  /* 0x0000008898a0723c */ /* 0x000fe200000018a0 */
[----:B------:R-:W-:Y:S02]  /*5870*/  IADD3 R33, R0, 0x19, RZ ;  /* 0x0000001900217810 */ /* 0x000fe40007ffe0ff */
[----:B------:R-:W-:Y:S02]  /*5880*/  ISETP.LT.OR P2, PT, R32, R202, P2 ;  /* 0x000000ca2000720c */ /* 0x000fe40001741670 */
[C---:B------:R-:W-:Y:S01]  /*5890*/  ISETP.LT.OR P6, PT, R2.reuse, R204, P6 ;  /* 0x000000cc0200720c */ /* 0x040fe200037c1670 */
[----:B------:R-:W-:Y:S01]  /*58a0*/  BAR.SYNC.DEFER_BLOCKING 0x0 ;  /* 0x0000000000007b1d */ /* 0x000fe20000010000 */
[----:B------:R-:W-:Y:S01]  /*58b0*/  ISETP.LT.OR P1, PT, R2, R202, P1 ;  /* 0x000000ca0200720c */ /* 0x000fe20000f21670 */
[----:B-1----:R-:W-:Y:S01]  /*58c0*/  HMMA.16816.F32 R16, R8, R4, R16 ;  /* 0x000000040810723c */ /* 0x002fe20000001810 */
[----:B------:R-:W-:-:S02]  /*58d0*/  IADD3 R2, R0, 0x18, RZ ;  /* 0x0000001800027810 */ /* 0x000fc40007ffe0ff */
[----:B------:R-:W-:Y:S02]  /*58e0*/  FSEL R32, R24, -INF , !P3 ;  /* 0xff80000018207808 */ /* 0x000fe40005800000 */
[C---:B------:R-:W-:Y:S02]  /*58f0*/  ISETP.GE.AND P5, PT, R33.reuse, R203, PT ;  /* 0x000000cb2100720c */ /* 0x040fe40003fa6270 */
[----:B------:R-:W-:Y:S01]  /*5900*/  ISETP.GE.AND P3, PT, R33, R197, PT ;  /* 0x000000c52100720c */ /* 0x000fe20003f66270 */
[----:B------:R-:W-:Y:S01]  /*5910*/  HMMA.16816.F32 R156, R152, R138, R156 ;  /* 0x0000008a989c723c */ /* 0x000fe2000000189c */
[----:B------:R-:W-:Y:S02]  /*5920*/  IADD3 R4, R0, 0x20, RZ ;  /* 0x0000002000047810 */ /* 0x000fe40007ffe0ff */
[C---:B------:R-:W-:Y:S02]  /*5930*/  ISETP.GE.AND P0, PT, R2.reuse, R203, PT ;  /* 0x000000cb0200720c */ /* 0x040fe40003f06270 */
[----:B------:R-:W-:-:S02]  /*5940*/  ISETP.GE.AND P4, PT, R2, R197, PT ;  /* 0x000000c50200720c */ /* 0x000fc40003f86270 */
[C---:B------:R-:W-:Y:S01]  /*5950*/  ISETP.LT.OR P5, PT, R33.reuse, R204, P5 ;  /* 0x000000cc2100720c */ /* 0x040fe20002fa1670 */
[C---:B------:R-:W-:Y:S01]  /*5960*/  HMMA.16816.F32 R12, R8.reuse, R6, R12 ;  /* 0x00000006080c723c */ /* 0x040fe2000000180c */
[----:B------:R-:W-:Y:S02]  /*5970*/  ISETP.LT.OR P3, PT, R33, R202, P3 ;  /* 0x000000ca2100720c */ /* 0x000fe40001f61670 */
[----:B------:R-:W-:Y:S02]  /*5980*/  FSEL R33, R26, -INF , !P2 ;  /* 0xff8000001a217808 */ /* 0x000fe40005000000 */
[----:B------:R-:W-:Y:S02]  /*5990*/  FSEL R27, R27, -INF , !P1 ;  /* 0xff8000001b1b7808 */ /* 0x000fe40004800000 */
[C---:B------:R-:W-:Y:S02]  /*59a0*/  ISETP.GE.AND P2, PT, R4.reuse, R203, PT ;  /* 0x000000cb0400720c */ /* 0x040fe40003f46270 */
[----:B------:R-:W-:Y:S01]  /*59b0*/  ISETP.GE.AND P1, PT, R4, R197, PT ;  /* 0x000000c50400720c */ /* 0x000fe20003f26270 */
[----:B--2---:R-:W-:Y:S01]  /*59c0*/  HMMA.16816.F32 R160, R8, R28, R160 ;  /* 0x0000001c08a0723c */ /* 0x004fe200000018a0 */
[----:B------:R-:W-:-:S02]  /*59d0*/  ISETP.LT.OR P0, PT, R2, R204, P0 ;  /* 0x000000cc0200720c */ /* 0x000fc40000701670 */
[----:B------:R-:W-:Y:S02]  /*59e0*/  ISETP.LT.OR P4, PT, R2, R202, P4 ;  /* 0x000000ca0200720c */ /* 0x000fe40002781670 */
[----:B------:R-:W-:Y:S02]  /*59f0*/  IADD3 R2, R0, 0x21, RZ ;  /* 0x0000002100027810 */ /* 0x000fe40007ffe0ff */
[C---:B------:R-:W-:Y:S01]  /*5a00*/  ISETP.LT.OR P2, PT, R4.reuse, R204, P2 ;  /* 0x000000cc0400720c */ /* 0x040fe20001741670 */
[----:B------:R-:W-:Y:S01]  /*5a10*/  HMMA.16816.F32 R156, R8, R30, R156 ;  /* 0x0000001e089c723c */ /* 0x000fe2000000189c */
[----:B------:R-:W-:Y:S02]  /*5a20*/  ISETP.LT.OR P1, PT, R4, R202, P1 ;  /* 0x000000ca0400720c */ /* 0x000fe40000f21670 */
[----:B------:R-:W-:Y:S02]  /*5a30*/  FSEL R26, R25, -INF , !P6 ;  /* 0xff800000191a7808 */ /* 0x000fe40007000000 */
[----:B------:R-:W-:-:S02]  /*5a40*/  FSEL R24, R20, -INF , !P0 ;  /* 0xff80000014187808 */ /* 0x000fc40004000000 */
[----:B------:R-:W-:Y:S02]  /*5a50*/  IADD3 R4, R0, 0x28, RZ ;  /* 0x0000002800047810 */ /* 0x000fe40007ffe0ff */
[C---:B------:R-:W-:Y:S02]  /*5a60*/  ISETP.GE.AND P6, PT, R2.reuse, R203, PT ;  /* 0x000000cb0200720c */ /* 0x040fe40003fc6270 */
[----:B------:R-:W-:Y:S02]  /*5a70*/  ISETP.GE.AND P0, PT, R2, R197, PT ;  /* 0x000000c50200720c */ /* 0x000fe40003f06270 */
[----:B------:R-:W-:Y:S02]  /*5a80*/  FSEL R25, R22, -INF , !P4 ;  /* 0xff80000016197808 */ /* 0x000fe40006000000 */
[----:B------:R-:W-:Y:S02]  /*5a90*/  FSEL R23, R23, -INF , !P3 ;  /* 0xff80000017177808 */ /* 0x000fe40005800000 */
[----:B------:R-:W-:-:S02]  /*5aa0*/  ISETP.GE.AND P3, PT, R4, R203, PT ;  /* 0x000000cb0400720c */ /* 0x000fc40003f66270 */
[----:B------:R-:W-:Y:S02]  /*5ab0*/  ISETP.GE.AND P4, PT, R4, R197, PT ;  /* 0x000000c50400720c */ /* 0x000fe40003f86270 */
[C---:B------:R-:W-:Y:S02]  /*5ac0*/  ISETP.LT.OR P6, PT, R2.reuse, R204, P6 ;  /* 0x000000cc0200720c */ /* 0x040fe400037c1670 */
[----:B------:R-:W-:Y:S02]  /*5ad0*/  ISETP.LT.OR P0, PT, R2, R202, P0 ;  /* 0x000000ca0200720c */ /* 0x000fe40000701670 */
[----:B------:R-:W-:Y:S02]  /*5ae0*/  IADD3 R2, R0, 0x29, RZ ;  /* 0x0000002900027810 */ /* 0x000fe40007ffe0ff */
[C---:B------:R-:W-:Y:S02]  /*5af0*/  ISETP.LT.OR P3, PT, R4.reuse, R204, P3 ;  /* 0x000000cc0400720c */ /* 0x040fe40001f61670 */
[----:B------:R-:W-:-:S02]  /*5b00*/  ISETP.LT.OR P4, PT, R4, R202, P4 ;  /* 0x000000ca0400720c */ /* 0x000fc40002781670 */
[----:B------:R-:W-:Y:S02]  /*5b10*/  FSEL R20, R21, -INF , !P5 ;  /* 0xff80000015147808 */ /* 0x000fe40006800000 */
[----:B------:R-:W-:Y:S02]  /*5b20*/  FSEL R164, R16, -INF , !P2 ;  /* 0xff80000010a47808 */ /* 0x000fe40005000000 */
[----:B------:R-:W-:Y:S02]  /*5b30*/  IADD3 R4, R0, 0x30, RZ ;  /* 0x0000003000047810 */ /* 0x000fe40007ffe0ff */
[C---:B------:R-:W-:Y:S02]  /*5b40*/  ISETP.GE.AND P5, PT, R2.reuse, R203, PT ;  /* 0x000000cb0200720c */ /* 0x040fe40003fa6270 */
[----:B------:R-:W-:Y:S02]  /*5b50*/  ISETP.GE.AND P2, PT, R2, R197, PT ;  /* 0x000000c50200720c */ /* 0x000fe40003f46270 */
[----:B------:R-:W-:-:S02]  /*5b60*/  FSEL R167, R19, -INF , !P0 ;  /* 0xff80000013a77808 */ /* 0x000fc40004000000 */
[----:B------:R-:W-:Y:S02]  /*5b70*/  ISETP.GE.AND P0, PT, R4, R197, PT ;  /* 0x000000c50400720c */ /* 0x000fe40003f06270 */
[C---:B------:R-:W-:Y:S02]  /*5b80*/  ISETP.LT.OR P5, PT, R2.reuse, R204, P5 ;  /* 0x000000cc0200720c */ /* 0x040fe40002fa1670 */
[-C--:B------:R-:W-:Y:S02]  /*5b90*/  ISETP.LT.OR P2, PT, R2, R202.reuse, P2 ;  /* 0x000000ca0200720c */ /* 0x080fe40001741670 */
[----:B------:R-:W-:Y:S02]  /*5ba0*/  IADD3 R2, R0, 0x31, RZ ;  /* 0x0000003100027810 */ /* 0x000fe40007ffe0ff */
[----:B------:R-:W-:Y:S02]  /*5bb0*/  ISETP.LT.OR P0, PT, R4, R202, P0 ;  /* 0x000000ca0400720c */ /* 0x000fe40000701670 */
[----:B------:R-:W-:-:S02]  /*5bc0*/  FSEL R168, R17, -INF , !P6 ;  /* 0xff80000011a87808 */ /* 0x000fc40007000000 */
[----:B------:R-:W-:Y:S02]  /*5bd0*/  FSEL R166, R12, -INF , !P3 ;  /* 0xff8000000ca67808 */ /* 0x000fe40005800000 */
[----:B------:R-:W-:Y:S02]  /*5be0*/  FSEL R169, R18, -INF , !P1 ;  /* 0xff80000012a97808 */ /* 0x000fe40004800000 */
[C---:B------:R-:W-:Y:S02]  /*5bf0*/  ISETP.GE.AND P6, PT, R2.reuse, R203, PT ;  /* 0x000000cb0200720c */ /* 0x040fe40003fc6270 */
[----:B------:R-:W-:Y:S02]  /*5c00*/  ISETP.GE.AND P3, PT, R2, R197, PT ;  /* 0x000000c50200720c */ /* 0x000fe40003f66270 */
[----:B------:R-:W-:Y:S02]  /*5c10*/  ISETP.GE.AND P1, PT, R4, R203, PT ;  /* 0x000000cb0400720c */ /* 0x000fe40003f26270 */
[----:B------:R-:W-:-:S02]  /*5c20*/  FSEL R151, R162, -INF , !P0 ;  /* 0xff800000a2977808 */ /* 0x000fc40004000000 */
[----:B------:R-:W-:Y:S02]  /*5c30*/  PLOP3.LUT P0, PT, PT, PT, UP0, 0x80, 0x0 ;  /* 0x000000000000781c */ /* 0x000fe40003f0f008 */
[C---:B------:R-:W-:Y:S02]  /*5c40*/  ISETP.LT.OR P6, PT, R2.reuse, R204, P6 ;  /* 0x000000cc0200720c */ /* 0x040fe400037c1670 */
[----:B------:R-:W-:Y:S02]  /*5c50*/  ISETP.LT.OR P3, PT, R2, R202, P3 ;  /* 0x000000ca0200720c */ /* 0x000fe40001f61670 */
[----:B------:R-:W-:Y:S02]  /*5c60*/  ISETP.LT.OR P1, PT, R4, R204, P1 ;  /* 0x000000cc0400720c */ /* 0x000fe40000f21670 */
[C---:B------:R-:W-:Y:S02]  /*5c70*/  IADD3 R2, R0.reuse, 0x38, RZ ;  /* 0x0000003800027810 */ /* 0x040fe40007ffe0ff */
[----:B------:R-:W-:-:S02]  /*5c80*/  IADD3 R0, R0, 0x39, RZ ;  /* 0x0000003900007810 */ /* 0x000fc40007ffe0ff */
[----:B------:R-:W-:Y:S02]  /*5c90*/  FSEL R171, R14, -INF , !P4 ;  /* 0xff8000000eab7808 */ /* 0x000fe40006000000 */
[----:B------:R-:W-:Y:S02]  /*5ca0*/  FSEL R170, R13, -INF , !P5 ;  /* 0xff8000000daa7808 */ /* 0x000fe40006800000 */
[----:B------:R-:W-:Y:S02]  /*5cb0*/  FSEL R165, R15, -INF , !P2 ;  /* 0xff8000000fa57808 */ /* 0x000fe40005000000 */
[----:B------:R-:W-:Y:S02]  /*5cc0*/  FSEL R154, R160, -INF , !P1 ;  /* 0xff800000a09a7808 */ /* 0x000fe40004800000 */
[C---:B------:R-:W-:Y:S02]  /*5cd0*/  ISETP.GE.AND P5, PT, R2.reuse, R203, PT ;  /* 0x000000cb0200720c */ /* 0x040fe40003fa6270 */
[----:B------:R-:W-:-:S02]  /*5ce0*/  ISETP.GE.AND P2, PT, R2, R197, PT ;  /* 0x000000c50200720c */ /* 0x000fc40003f46270 */
[C---:B------:R-:W-:Y:S02]  /*5cf0*/  ISETP.GE.AND P4, PT, R0.reuse, R203, PT ;  /* 0x000000cb0000720c */ /* 0x040fe40003f86270 */
[----:B------:R-:W-:Y:S02]  /*5d00*/  ISETP.GE.AND P1, PT, R0, R197, PT ;  /* 0x000000c50000720c */ /* 0x000fe40003f26270 */
[C---:B------:R-:W-:Y:S02]  /*5d10*/  ISETP.LT.OR P5, PT, R2.reuse, R204, P5 ;  /* 0x000000cc0200720c */ /* 0x040fe40002fa1670 */
[----:B------:R-:W-:Y:S02]  /*5d20*/  ISETP.LT.OR P2, PT, R2, R202, P2 ;  /* 0x000000ca0200720c */ /* 0x000fe40001741670 */
[C---:B------:R-:W-:Y:S02]  /*5d30*/  ISETP.LT.OR P4, PT, R0.reuse, R204, P4 ;  /* 0x000000cc0000720c */ /* 0x040fe40002781670 */
[----:B------:R-:W-:-:S02]  /*5d40*/  ISETP.LT.OR P1, PT, R0, R202, P1 ;  /* 0x000000ca0000720c */ /* 0x000fc40000f21670 */
[----:B------:R-:W-:Y:S02]  /*5d50*/  FSEL R152, R161, -INF , !P6 ;  /* 0xff800000a1987808 */ /* 0x000fe40007000000 */
[----:B------:R-:W-:Y:S02]  /*5d60*/  FSEL R139, R163, -INF , !P3 ;  /* 0xff800000a38b7808 */ /* 0x000fe40005800000 */
[----:B------:R-:W-:Y:S02]  /*5d70*/  FSEL R138, R156, -INF , !P5 ;  /* 0xff8000009c8a7808 */ /* 0x000fe40006800000 */
[----:B------:R-:W-:Y:S02]  /*5d80*/  FSEL R137, R158, -INF , !P2 ;  /* 0xff8000009e897808 */ /* 0x000fe40005000000 */
[----:B------:R-:W-:Y:S02]  /*5d90*/  FSEL R136, R157, -INF , !P4 ;  /* 0xff8000009d887808 */ /* 0x000fe40006000000 */
[----:B------:R-:W-:Y:S01]  /*5da0*/  FSEL R149, R159, -INF , !P1 ;  /* 0xff8000009f957808 */ /* 0x000fe20004800000 */
[----:B------:R-:W-:Y:S05]  /*5db0*/  @!P0 BRA `(.L_x_249) ;  /* 0x000001a000008947 */ /* 0x000fea0003800000 */
[----:B------:R-:W-:Y:S02]  /*5dc0*/  UIADD3 UR13, UR8, -0x3, URZ ;  /* 0xfffffffd080d7890 */ /* 0x000fe4000fffe03f */
[----:B------:R-:W-:-:S02]  /*5dd0*/  ULDC.64 UR4, c[0x0][0x198] ;  /* 0x0000660000047ab9 */ /* 0x000fc40000000a00 */
[----:B------:R-:W-:Y:S02]  /*5de0*/  USHF.R.S32.HI UR12, URZ, 0x1f, UR13 ;  /* 0x0000001f3f0c7899 */ /* 0x000fe4000801140d */
[----:B------:R-:W-:Y:S02]  /*5df0*/  UIMAD.WIDE.U32 UR20, UR13, UR4, URZ ;  /* 0x000000040d1472a5 */ /* 0x000fe4000f8e003f */
[----:B------:R-:W-:-:S04]  /*5e00*/  UIMAD UR12, UR12, UR4, URZ ;  /* 0x000000040c0c72a4 */ /* 0x000fc8000f8e023f */
[----:B------:R-:W-:Y:S01]  /*5e10*/  UIMAD UR5, UR13, UR5, UR12 ;  /* 0x000000050d0572a4 */ /* 0x000fe2000f8e020c */
[----:B------:R-:W-:Y:S02]  /*5e20*/  IMAD.U32 R5, RZ, RZ, UR20 ;  /* 0x00000014ff057e24 */ /* 0x000fe4000f8e00ff */
[----:B------:R-:W-:Y:S01]  /*5e30*/  IMAD.U32 R0, RZ, RZ, UR20 ;  /* 0x00000014ff007e24 */ /* 0x000fe2000f8e00ff */
[----:B------:R-:W-:Y:S02]  /*5e40*/  UIADD3 UR5, UR21, UR5, URZ ;  /* 0x0000000515057290 */ /* 0x000fe4000fffe03f */
[----:B------:R-:W-:-:S04]  /*5e50*/  LEA R2, P1, R5, R200, 0x6 ;  /* 0x000000c805027211 */ /* 0x000fc800078230ff */
[----:B------:R-:W-:Y:S01]  /*5e60*/  IMAD.U32 R5, RZ, RZ, UR5 ;  /* 0x00000005ff057e24 */ /* 0x000fe2000f8e00ff */
[----:B------:R-:W-:-:S04]  /*5e70*/  LEA R4, P2, R2, c[0x0][0x168], 0x1 ;  /* 0x00005a0002047a11 */ /* 0x000fc800078408ff */
[----:B------:R-:W-:Y:S02]  /*5e80*/  LEA.HI.X R5, R0, R211, R5, 0x6, P1 ;  /* 0x000000d300057211 */ /* 0x000fe400008f3405 */
[----:B------:R-:W-:Y:S02]  /*5e90*/  IADD3 R6, P1, R4, UR7, RZ ;  /* 0x0000000704067c10 */ /* 0x000fe4000ff3e0ff */
[----:B------:R-:W-:-:S04]  /*5ea0*/  LEA.HI.X R5, R2, c[0x0][0x16c], R5, 0x1, P2 ;  /* 0x00005b0002057a11 */ /* 0x000fc800010f0c05 */
[----:B------:R-:W-:Y:S01]  /*5eb0*/  IADD3.X R7, R5, UR6, RZ, P1, !PT ;  /* 0x0000000605077c10 */ /* 0x000fe20008ffe4ff */
        /* <DEDUP_REMOVED lines=10> */
.L_x_249:
[----:B-1----:R-:W-:Y:S01]  /*5f60*/  FMNMX.FTZ R5, R132, R133, !PT ;  /* 0x0000008584057209 */ /* 0x002fe20007810000 */
[----:B------:R-:W-:Y:S01]  /*5f70*/  LDSM.16.MT88.4 R12, [R186+0x12000] ;  /* 0x01200000ba0c783b */ /* 0x000fe20000004200 */
[----:B------:R-:W-:-:S02]  /*5f80*/  FMNMX.FTZ R4, R3, R34, !PT ;  /* 0x0000002203047209 */ /* 0x000fc40007810000 */
[----:B------:R-:W-:Y:S01]  /*5f90*/  FMNMX.FTZ R5, R134, R5, !PT ;  /* 0x0000000586057209 */ /* 0x000fe20007810000 */
[----:B------:R-:W-:Y:S01]  /*5fa0*/  LDSM.16.MT88.4 R16, [R188+0x12000] ;  /* 0x01200000bc10783b */ /* 0x000fe20000004200 */
[----:B------:R-:W-:Y:S02]  /*5fb0*/  FMNMX.FTZ R4, R35, R4, !PT ;  /* 0x0000000423047209 */ /* 0x000fe40007810000 */
[----:B------:R-:W-:Y:S01]  /*5fc0*/  FMNMX.FTZ R5, R140, R5, !PT ;  /* 0x000000058c057209 */ /* 0x000fe20007810000 */
[----:B------:R-:W-:Y:S01]  /*5fd0*/  LDSM.16.MT88.4 R8, [R185+0x12000] ;  /* 0x01200000b908783b */ /* 0x000fe20000004200 */
[----:B------:R-:W-:Y:S02]  /*5fe0*/  FMNMX.FTZ R4, R147, R4, !PT ;  /* 0x0000000493047209 */ /* 0x000fe40007810000 */
[----:B------:R-:W-:Y:S01]  /*5ff0*/  FMNMX.FTZ R5, R142, R5, !PT ;  /* 0x000000058e057209 */ /* 0x000fe20007810000 */
[----:B------:R-:W-:Y:S01]  /*6000*/  LDSM.16.MT88.4 R28, [R184+0x12800] ;  /* 0x01280000b81c783b */ /* 0x000fe20000004200 */
        /* <DEDUP_REMOVED lines=24> */
[----:B------:R-:W-:-:S03]  /*6190*/  FMNMX.FTZ R4, R149, R4, !PT ;  /* 0x0000000495047209 */ /* 0x000fc60007810000 */
[----:B------:R-:W1:Y:S04]  /*61a0*/  SHFL.BFLY PT, R7, R6, 0x2, 0x1f ;  /* 0x0c401f0006077f89 */ /* 0x000e6800000e0000 */
[----:B------:R-:W2:Y:S01]  /*61b0*/  SHFL.BFLY PT, R5, R4, 0x2, 0x1f ;  /* 0x0c401f0004057f89 */ /* 0x000ea200000e0000 */
[----:B-1----:R-:W-:Y:S02]  /*61c0*/  FMNMX.FTZ R7, R6, R7, !PT ;  /* 0x0000000706077209 */ /* 0x002fe40007810000 */
[----:B--2---:R-:W-:-:S03]  /*61d0*/  FMNMX.FTZ R5, R4, R5, !PT ;  /* 0x0000000504057209 */ /* 0x004fc60007810000 */
[----:B------:R-:W1:Y:S04]  /*61e0*/  SHFL.BFLY PT, R2, R7, 0x1, 0x1f ;  /* 0x0c201f0007027f89 */ /* 0x000e6800000e0000 */
[----:B------:R-:W2:Y:S01]  /*61f0*/  SHFL.BFLY PT, R0, R5, 0x1, 0x1f ;  /* 0x0c201f0005007f89 */ /* 0x000ea200000e0000 */
[----:B-1----:R-:W-:Y:S02]  /*6200*/  FMNMX.FTZ R2, R7, R2, !PT ;  /* 0x0000000207027209 */ /* 0x002fe40007810000 */
[----:B--2---:R-:W-:-:S03]  /*6210*/  FMNMX.FTZ R0, R5, R0, !PT ;  /* 0x0000000005007209 */ /* 0x004fc60007810000 */
[C---:B------:R-:W-:Y:S01]  /*6220*/  FMUL.FTZ R153, R2.reuse, c[0x0][0x23c] ;  /* 0x00008f0002997a20 */ /* 0x040fe20000410000 */
[----:B------:R-:W-:Y:S02]  /*6230*/  FSETP.NEU.FTZ.AND P2, PT, R2, -INF , PT ;  /* 0xff8000000200780b */ /* 0x000fe40003f5d000 */
[C---:B------:R-:W-:Y:S01]  /*6240*/  FSETP.NEU.FTZ.AND P1, PT, R0.reuse, -INF , PT ;  /* 0xff8000000000780b */ /* 0x040fe20003f3d000 */
[----:B------:R-:W-:Y:S01]  /*6250*/  FMUL.FTZ R150, R0, c[0x0][0x23c] ;  /* 0x00008f0000967a20 */ /* 0x000fe20000410000 */
[----:B------:R-:W-:Y:S02]  /*6260*/  FSEL R5, R2, RZ, P2 ;  /* 0x000000ff02057208 */ /* 0x000fe40001000000 */
[----:B------:R-:W-:Y:S02]  /*6270*/  FSEL R6, R0, RZ, P1 ;  /* 0x000000ff00067208 */ /* 0x000fe40000800000 */
[----:B------:R-:W-:Y:S01]  /*6280*/  FSEL R153, R153, RZ, P2 ;  /* 0x000000ff99997208 */ /* 0x000fe20001000000 */
[----:B------:R-:W-:Y:S01]  /*6290*/  FADD.FTZ R4, R132, -R5 ;  /* 0x8000000584047221 */ /* 0x000fe20000010000 */
[----:B------:R-:W-:Y:S01]  /*62a0*/  FSEL R150, R150, RZ, P1 ;  /* 0x000000ff96967208 */ /* 0x000fe20000800000 */
[----:B------:R-:W-:-:S02]  /*62b0*/  FADD.FTZ R6, R3, -R6 ;  /* 0x8000000603067221 */ /* 0x000fc40000010000 */
[--C-:B------:R-:W-:Y:S02]  /*62c0*/  FFMA.FTZ R144, R140, c[0x0][0x23c], -R153.reuse ;  /* 0x00008f008c907a23 */ /* 0x100fe40000010899 */
[--C-:B------:R-:W-:Y:S02]  /*62d0*/  FFMA.FTZ R143, R142, c[0x0][0x23c], -R153.reuse ;  /* 0x00008f008e8f7a23 */ /* 0x100fe40000010899 */
[--C-:B------:R-:W-:Y:S02]  /*62e0*/  FFMA.FTZ R140, R147, c[0x0][0x23c], -R150.reuse ;  /* 0x00008f00938c7a23 */ /* 0x100fe40000010896 */
[--C-:B------:R-:W-:Y:S01]  /*62f0*/  FFMA.FTZ R146, R133, c[0x0][0x23c], -R153.reuse ;  /* 0x00008f0085927a23 */ /* 0x100fe20000010899 */
[----:B------:R-:W-:Y:S01]  /*6300*/  MUFU.EX2 R144, R144 ;  /* 0x0000009000907308 */ /* 0x000fe20000000800 */
[----:B------:R-:W-:Y:S02]  /*6310*/  FFMA.FTZ R145, R134, c[0x0][0x23c], -R153 ;  /* 0x00008f0086917a23 */ /* 0x000fe40000010899 */
[----:B------:R-:W-:-:S02]  /*6320*/  FFMA.FTZ R142, R34, c[0x0][0x23c], -R150 ;  /* 0x00008f00228e7a23 */ /* 0x000fc40000010896 */
[--C-:B------:R-:W-:Y:S02]  /*6330*/  FFMA.FTZ R141, R35, c[0x0][0x23c], -R150.reuse ;  /* 0x00008f00238d7a23 */ /* 0x100fe40000010896 */
[----:B------:R-:W-:Y:S01]  /*6340*/  FFMA.FTZ R147, R135, c[0x0][0x23c], -R150 ;  /* 0x00008f0087937a23 */ /* 0x000fe20000010896 */
[----:B------:R-:W-:Y:S01]  /*6350*/  MUFU.EX2 R146, R146 ;  /* 0x0000009200927308 */ /* 0x000fe20000000800 */
[----:B------:R-:W-:Y:S01]  /*6360*/  FMUL.FTZ R148, R4, c[0x0][0x23c] ;  /* 0x00008f0004947a20 */ /* 0x000fe20000410000 */
[----:B------:R-:W-:Y:S01]  /*6370*/  LDSM.16.MT88.4 R132, [R186+0x12800] ;  /* 0x01280000ba84783b */ /* 0x000fe20000004200 */
[----:B------:R-:W-:Y:S02]  /*6380*/  FMUL.FTZ R3, R6, c[0x0][0x23c] ;  /* 0x00008f0006037a20 */ /* 0x000fe40000410000 */
[--C-:B------:R-:W-:Y:S02]  /*6390*/  FFMA.FTZ R155, R32, c[0x0][0x23c], -R153.reuse ;  /* 0x00008f00209b7a23 */ /* 0x100fe40000010899 */
[--C-:B------:R-:W-:Y:S01]  /*63a0*/  FFMA.FTZ R156, R26, c[0x0][0x23c], -R153.reuse ;  /* 0x00008f001a9c7a23 */ /* 0x100fe20000010899 */
[----:B------:R-:W1:Y:S01]  /*63b0*/  MUFU.EX2 R145, R145 ;  /* 0x0000009100917308 */ /* 0x000e620000000800 */
[----:B------:R-:W-:-:S02]  /*63c0*/  FFMA.FTZ R157, R24, c[0x0][0x23c], -R153 ;  /* 0x00008f00189d7a23 */ /* 0x000fc40000010899 */
[--C-:B------:R-:W-:Y:S02]  /*63d0*/  FFMA.FTZ R158, R20, c[0x0][0x23c], -R153.reuse ;  /* 0x00008f00149e7a23 */ /* 0x100fe40000010899 */
[--C-:B------:R-:W-:Y:S02]  /*63e0*/  FFMA.FTZ R159, R33, c[0x0][0x23c], -R150.reuse ;  /* 0x00008f00219f7a23 */ /* 0x100fe40000010896 */
[--C-:B------:R-:W-:Y:S01]  /*63f0*/  FFMA.FTZ R162, R27, c[0x0][0x23c], -R150.reuse ;  /* 0x00008f001ba27a23 */ /* 0x100fe20000010896 */
[----:B------:R-:W2:Y:S01]  /*6400*/  MUFU.EX2 R143, R143 ;  /* 0x0000008f008f7308 */ /* 0x000ea20000000800 */
[--C-:B------:R-:W-:Y:S01]  /*6410*/  FFMA.FTZ R160, R25, c[0x0][0x23c], -R150.reuse ;  /* 0x00008f0019a07a23 */ /* 0x100fe20000010896 */
[----:B------:R-:W-:Y:S01]  /*6420*/  LDSM.16.MT88.4 R32, [R185+0x12800] ;  /* 0x01280000b920783b */ /* 0x000fe20000004200 */
[----:B------:R-:W-:Y:S02]  /*6430*/  FFMA.FTZ R161, R23, c[0x0][0x23c], -R150 ;  /* 0x00008f0017a17a23 */ /* 0x000fe40000010896 */
[--C-:B------:R-:W-:Y:S01]  /*6440*/  FFMA.FTZ R163, R164, c[0x0][0x23c], -R153.reuse ;  /* 0x00008f00a4a37a23 */ /* 0x100fe20000010899 */
[----:B------:R-:W-:Y:S01]  /*6450*/  LDSM.16.MT88.4 R24, [R188+0x14800] ;  /* 0x01480000bc18783b */ /* 0x000fe20000004200 */
[--C-:B------:R-:W-:Y:S01]  /*6460*/  FFMA.FTZ R164, R166, c[0x0][0x23c], -R153.reuse ;  /* 0x00008f00a6a47a23 */ /* 0x100fe20000010899 */
[----:B------:R-:W-:Y:S01]  /*6470*/  MUFU.EX2 R142, R142 ;  /* 0x0000008e008e7308 */ /* 0x000fe20000000800 */
[----:B-1----:R-:W-:Y:S01]  /*6480*/  F2FP.PACK_AB R4, R145, R146 ;  /* 0x000000929104723e */ /* 0x002fe200000000ff */
[----:B------:R-:W-:Y:S01]  /*6490*/  LDSM.16.MT88.4 R20, [R186+0x14800] ;  /* 0x01480000ba14783b */ /* 0x000fe20000004200 */
[----:B------:R-:W-:-:S02]  /*64a0*/  FFMA.FTZ R219, R170, c[0x0][0x23c], -R153 ;  /* 0x00008f00aadb7a23 */ /* 0x000fc40000010899 */
[--C-:B------:R-:W-:Y:S02]  /*64b0*/  FFMA.FTZ R166, R169, c[0x0][0x23c], -R150.reuse ;  /* 0x00008f00a9a67a23 */ /* 0x100fe40000010896 */
[--C-:B------:R-:W-:Y:S01]  /*64c0*/  FFMA.FTZ R168, R168, c[0x0][0x23c], -R153.reuse ;  /* 0x00008f00a8a87a23 */ /* 0x100fe20000010899 */
[----:B------:R-:W1:Y:S01]  /*64d0*/  MUFU.EX2 R141, R141 ;  /* 0x0000008d008d7308 */ /* 0x000e620000000800 */
[----:B--2---:R-:W-:Y:S01]  /*64e0*/  F2FP.PACK_AB R6, R143, R144 ;  /* 0x000000908f06723e */ /* 0x004fe200000000ff */
[--C-:B------:R-:W-:Y:S02]  /*64f0*/  FFMA.FTZ R167, R167, c[0x0][0x23c], -R150.reuse ;  /* 0x00008f00a7a77a23 */ /* 0x100fe40000010896 */
[--C-:B------:R-:W-:Y:S02]  /*6500*/  FFMA.FTZ R169, R171, c[0x0][0x23c], -R150.reuse ;  /* 0x00008f00aba97a23 */ /* 0x100fe40000010896 */
[----:B------:R-:W-:Y:S02]  /*6510*/  FFMA.FTZ R170, R165, c[0x0][0x23c], -R150 ;  /* 0x00008f00a5aa7a23 */ /* 0x000fe40000010896 */
[----:B------:R-:W-:Y:S01]  /*6520*/  MUFU.EX2 R140, R140 ;  /* 0x0000008c008c7308 */ /* 0x000fe20000000800 */
[----:B------:R-:W-:-:S02]  /*6530*/  FFMA.FTZ R165, R152, c[0x0][0x23c], -R153 ;  /* 0x00008f0098a57a23 */ /* 0x000fc40000010899 */
[--C-:B------:R-:W-:Y:S02]  /*6540*/  FFMA.FTZ R154, R154, c[0x0][0x23c], -R153.reuse ;  /* 0x00008f009a9a7a23 */ /* 0x100fe40000010899 */
[--C-:B------:R-:W-:Y:S02]  /*6550*/  FFMA.FTZ R152, R138, c[0x0][0x23c], -R153.reuse ;  /* 0x00008f008a987a23 */ /* 0x100fe40000010899 */
[--C-:B------:R-:W-:Y:S01]  /*6560*/  FFMA.FTZ R151, R151, c[0x0][0x23c], -R150.reuse ;  /* 0x00008f0097977a23 */ /* 0x100fe20000010896 */
[----:B------:R-:W2:Y:S01]  /*6570*/  MUFU.EX2 R147, R147 ;  /* 0x0000009300937308 */ /* 0x000ea20000000800 */
[----:B-1----:R-:W-:Y:S01]  /*6580*/  F2FP.PACK_AB R5, R141, R142 ;  /* 0x0000008e8d05723e */ /* 0x002fe200000000ff */
[--C-:B------:R-:W-:Y:S02]  /*6590*/  FFMA.FTZ R214, R139, c[0x0][0x23c], -R150.reuse ;  /* 0x00008f008bd67a23 */ /* 0x100fe40000010896 */
[----:B------:R-:W-:Y:S02]  /*65a0*/  FFMA.FTZ R171, R137, c[0x0][0x23c], -R150 ;  /* 0x00008f0089ab7a23 */ /* 0x000fe40000010896 */
[----:B------:R-:W-:-:S02]  /*65b0*/  FFMA.FTZ R153, R136, c[0x0][0x23c], -R153 ;  /* 0x00008f0088997a23 */ /* 0x000fc40000010899 */
[----:B------:R-:W1:Y:S01]  /*65c0*/  MUFU.EX2 R148, R148 ;  /* 0x0000009400947308 */ /* 0x000e620000000800 */
[----:B------:R-:W-:Y:S01]  /*65d0*/  FFMA.FTZ R150, R149, c[0x0][0x23c], -R150 ;  /* 0x00008f0095967a23 */ /* 0x000fe20000010896 */
[----:B------:R-:W-:Y:S06]  /*65e0*/  LDSM.16.MT88.4 R136, [R186+0x13800] ;  /* 0x01380000ba88783b */ /* 0x000fec0000004200 */
[----:B------:R-:W3:Y:S01]  /*65f0*/  MUFU.EX2 R3, R3 ;  /* 0x0000000300037308 */ /* 0x000ee20000000800 */
[----:B--2---:R-:W-:Y:S01]  /*6600*/  F2FP.PACK_AB R7, R147, R140 ;  /* 0x0000008c9307723e */ /* 0x004fe200000000ff */
[----:B-1----:R-:W-:-:S06]  /*6610*/  FMUL.FTZ R120, R120, R148 ;  /* 0x0000009478787220 */ /* 0x002fcc0000410000 */
[----:B------:R-:W-:Y:S01]  /*6620*/  MUFU.EX2 R155, R155 ;  /* 0x0000009b009b7308 */ /* 0x000fe20000000800 */
[-C--:B------:R-:W-:Y:S02]  /*6630*/  FMUL.FTZ R121, R121, R148.reuse ;  /* 0x0000009479797220 */ /* 0x080fe40000410000 */
[-C--:B------:R-:W-:Y:S02]  /*6640*/  FMUL.FTZ R116, R116, R148.reuse ;  /* 0x0000009474747220 */ /* 0x080fe40000410000 */
[----:B------:R-:W-:Y:S02]  /*6650*/  FMUL.FTZ R117, R117, R148 ;  /* 0x0000009475757220 */ /* 0x000fe40000410000 */
[-C--:B---3--:R-:W-:Y:S01]  /*6660*/  FMUL.FTZ R122, R122, R3.reuse ;  /* 0x000000037a7a7220 */ /* 0x088fe20000410000 */
[----:B------:R-:W1:Y:S01]  /*6670*/  MUFU.EX2 R156, R156 ;  /* 0x0000009c009c7308 */ /* 0x000e620000000800 */
[-C--:B------:R-:W-:Y:S02]  /*6680*/  FMUL.FTZ R123, R123, R3.reuse ;  /* 0x000000037b7b7220 */ /* 0x080fe40000410000 */
[----:B------:R-:W-:-:S02]  /*6690*/  FMUL.FTZ R118, R118, R3 ;  /* 0x0000000376767220 */ /* 0x000fc40000410000 */
[-C--:B------:R-:W-:Y:S02]  /*66a0*/  FMUL.FTZ R119, R119, R3.reuse ;  /* 0x0000000377777220 */ /* 0x080fe40000410000 */
[-C--:B------:R-:W-:Y:S01]  /*66b0*/  FMUL.FTZ R128, R128, R148.reuse ;  /* 0x0000009480807220 */ /* 0x080fe20000410000 */
[C---:B------:R-:W-:Y:S01]  /*66c0*/  HMMA.16816.F32 R120, R4.reuse, R12, R120 ;  /* 0x0000000c0478723c */ /* 0x040fe20000001878 */
[-C--:B------:R-:W-:Y:S01]  /*66d0*/  FMUL.FTZ R129, R129, R148.reuse ;  /* 0x0000009481817220 */ /* 0x080fe20000410000 */
[----:B------:R-:W-:Y:S01]  /*66e0*/  MUFU.EX2 R157, R157 ;  /* 0x0000009d009d7308 */ /* 0x000fe20000000800 */
[-C--:B------:R-:W-:Y:S02]  /*66f0*/  FMUL.FTZ R130, R130, R3.reuse ;  /* 0x0000000382827220 */ /* 0x080fe40000410000 */
[-C--:B------:R-:W-:Y:S02]  /*6700*/  FMUL.FTZ R131, R131, R3.reuse ;  /* 0x0000000383837220 */ /* 0x080fe40000410000 */
[-C--:B------:R-:W-:Y:S01]  /*6710*/  FMUL.FTZ R124, R124, R148.reuse ;  /* 0x000000947c7c7220 */ /* 0x080fe20000410000 */
[----:B------:R-:W-:Y:S01]  /*6720*/  HMMA.16816.F32 R116, R4, R14, R116 ;  /* 0x0000000e0474723c */ /* 0x000fe20000001874 */
[----:B------:R-:W2:Y:S01]  /*6730*/  LDSM.16.MT88.4 R12, [R188+0x14000] ;  /* 0x01400000bc0c783b */ /* 0x000ea20000004200 */
[----:B------:R-:W-:Y:S01]  /*6740*/  FMUL.FTZ R125, R125, R148 ;  /* 0x000000947d7d7220 */ /* 0x000fe20000410000 */
[----:B------:R-:W-:Y:S01]  /*6750*/  MUFU.EX2 R158, R158 ;  /* 0x0000009e009e7308 */ /* 0x000fe20000000800 */
        /* <DEDUP_REMOVED lines=10> */
[----:B------:R-:W-:Y:S01]  /*6800*/  FMUL.FTZ R109, R109, R148 ;  /* 0x000000946d6d7220 */ /* 0x000fe20000410000 */
[----:B------:R-:W3:Y:S01]  /*6810*/  LDSM.16.MT88.4 R16, [R184+0x12000] ;  /* 0x01200000b810783b */ /* 0x000ee20000004200 */
[-C--:B------:R-:W-:Y:S01]  /*6820*/  FMUL.FTZ R110, R110, R3.reuse ;  /* 0x000000036e6e7220 */ /* 0x080fe20000410000 */
[----:B------:R-:W4:Y:S01]  /*6830*/  MUFU.EX2 R162, R162 ;  /* 0x000000a200a27308 */ /* 0x000f220000000800 */
[----:B------:R-:W-:-:S02]  /*6840*/  FMUL.FTZ R111, R111, R3 ;  /* 0x000000036f6f7220 */ /* 0x000fc40000410000 */
[-C--:B------:R-:W-:Y:S01]  /*6850*/  FMUL.FTZ R36, R36, R148.reuse ;  /* 0x0000009424247220 */ /* 0x080fe20000410000 */
[C---:B------:R-:W-:Y:S01]  /*6860*/  HMMA.16816.F32 R112, R4.reuse, R8, R112 ;  /* 0x000000080470723c */ /* 0x040fe20000001870 */
[-C--:B------:R-:W-:Y:S02]  /*6870*/  FMUL.FTZ R37, R37, R148.reuse ;  /* 0x0000009425257220 */ /* 0x080fe40000410000 */
[-C--:B------:R-:W-:Y:S01]  /*6880*/  FMUL.FTZ R38, R38, R3.reuse ;  /* 0x0000000326267220 */ /* 0x080fe20000410000 */
[----:B------:R-:W-:Y:S01]  /*6890*/  MUFU.EX2 R160, R160 ;  /* 0x000000a000a07308 */ /* 0x000fe20000000800 */
[----:B------:R-:W-:Y:S02]  /*68a0*/  FMUL.FTZ R39, R39, R3 ;  /* 0x0000000327277220 */ /* 0x000fe40000410000 */
[-C--:B------:R-:W-:Y:S01]  /*68b0*/  FMUL.FTZ R40, R40, R148.reuse ;  /* 0x0000009428287220 */ /* 0x080fe20000410000 */
[----:B------:R-:W-:Y:S01]  /*68c0*/  HMMA.16816.F32 R108, R4, R10, R108 ;  /* 0x0000000a046c723c */ /* 0x000fe2000000186c */
[----:B------:R-:W5:Y:S01]  /*68d0*/  LDSM.16.MT88.4 R8, [R186+0x14000] ;  /* 0x01400000ba08783b */ /* 0x000f620000004200 */
[----:B------:R-:W-:-:S02]  /*68e0*/  FMUL.FTZ R41, R41, R148 ;  /* 0x0000009429297220 */ /* 0x000fc40000410000 */
[-C--:B------:R-:W-:Y:S01]  /*68f0*/  FMUL.FTZ R42, R42, R3.reuse ;  /* 0x000000032a2a7220 */ /* 0x080fe20000410000 */
[----:B------:R-:W1:Y:S01]  /*6900*/  MUFU.EX2 R161, R161 ;  /* 0x000000a100a17308 */ /* 0x000e620000000800 */
[-C--:B------:R-:W-:Y:S02]  /*6910*/  FMUL.FTZ R43, R43, R3.reuse ;  /* 0x000000032b2b7220 */ /* 0x080fe40000410000 */
[C---:B--2---:R-:W-:Y:S01]  /*6920*/  HMMA.16816.F32 R36, R4.reuse, R12, R36 ;  /* 0x0000000c0424723c */ /* 0x044fe20000001824 */
[-C--:B------:R-:W-:Y:S02]  /*6930*/  FMUL.FTZ R104, R104, R148.reuse ;  /* 0x0000009468687220 */ /* 0x080fe40000410000 */
[-C--:B------:R-:W-:Y:S02]  /*6940*/  FMUL.FTZ R105, R105, R148.reuse ;  /* 0x0000009469697220 */ /* 0x080fe40000410000 */
[-C--:B------:R-:W-:Y:S01]  /*6950*/  FMUL.FTZ R106, R106, R3.reuse ;  /* 0x000000036a6a7220 */ /* 0x080fe20000410000 */
[----:B------:R-:W-:Y:S01]  /*6960*/  MUFU.EX2 R163, R163 ;  /* 0x000000a300a37308 */ /* 0x000fe20000000800 */
[----:B------:R-:W-:Y:S01]  /*6970*/  FMUL.FTZ R107, R107, R3 ;  /* 0x000000036b6b7220 */ /* 0x000fe20000410000 */
[----:B------:R-:W-:Y:S01]  /*6980*/  HMMA.16816.F32 R40, R4, R14, R40 ;  /* 0x0000000e0428723c */ /* 0x000fe20000001828 */
[----:B------:R-:W2:Y:S01]  /*6990*/  LDSM.16.MT88.4 R12, [R184+0x14000] ;  /* 0x01400000b80c783b */ /* 0x000ea20000004200 */
[----:B------:R-:W-:-:S02]  /*69a0*/  FMUL.FTZ R100, R100, R148 ;  /* 0x0000009464647220 */ /* 0x000fc40000410000 */
[-C--:B------:R-:W-:Y:S02]  /*69b0*/  FMUL.FTZ R101, R101, R148.reuse ;  /* 0x0000009465657220 */ /* 0x080fe40000410000 */
[-C--:B------:R-:W-:Y:S01]  /*69c0*/  FMUL.FTZ R102, R102, R3.reuse ;  /* 0x0000000366667220 */ /* 0x080fe20000410000 */
[----:B------:R-:W1:Y:S01]  /*69d0*/  MUFU.EX2 R168, R168 ;  /* 0x000000a800a87308 */ /* 0x000e620000000800 */
[-C--:B------:R-:W-:Y:S02]  /*69e0*/  FMUL.FTZ R103, R103, R3.reuse ;  /* 0x0000000367677220 */ /* 0x080fe40000410000 */
[-C--:B------:R-:W-:Y:S01]  /*69f0*/  FMUL.FTZ R44, R44, R148.reuse ;  /* 0x000000942c2c7220 */ /* 0x080fe20000410000 */
[----:B---3--:R-:W-:Y:S01]  /*6a00*/  HMMA.16816.F32 R104, R4, R16, R104 ;  /* 0x000000100468723c */ /* 0x008fe20000001868 */
[----:B------:R-:W-:Y:S02]  /*6a10*/  FMUL.FTZ R45, R45, R148 ;  /* 0x000000942d2d7220 */ /* 0x000fe40000410000 */
[-C--:B------:R-:W-:Y:S01]  /*6a20*/  FMUL.FTZ R46, R46, R3.reuse ;  /* 0x000000032e2e7220 */ /* 0x080fe20000410000 */
[----:B------:R-:W-:Y:S01]  /*6a30*/  MUFU.EX2 R164, R164 ;  /* 0x000000a400a47308 */ /* 0x000fe20000000800 */
[----:B------:R-:W-:-:S02]  /*6a40*/  FMUL.FTZ R47, R47, R3 ;  /* 0x000000032f2f7220 */ /* 0x000fc40000410000 */
[-C--:B------:R-:W-:Y:S01]  /*6a50*/  FMUL.FTZ R48, R48, R148.reuse ;  /* 0x0000009430307220 */ /* 0x080fe20000410000 */
[C---:B------:R-:W-:Y:S01]  /*6a60*/  HMMA.16816.F32 R100, R4.reuse, R18, R100 ;  /* 0x000000120464723c */ /* 0x040fe20000001864 */
[-C--:B------:R-:W-:Y:S01]  /*6a70*/  FMUL.FTZ R49, R49, R148.reuse ;  /* 0x0000009431317220 */ /* 0x080fe20000410000 */
[----:B------:R-:W3:Y:S01]  /*6a80*/  LDSM.16.MT88.4 R16, [R185+0x14000] ;  /* 0x01400000b910783b */ /* 0x000ee20000004200 */
[-C--:B------:R-:W-:Y:S01]  /*6a90*/  FMUL.FTZ R50, R50, R3.reuse ;  /* 0x0000000332327220 */ /* 0x080fe20000410000 */
[----:B------:R-:W-:Y:S01]  /*6aa0*/  MUFU.EX2 R219, R219 ;  /* 0x000000db00db7308 */ /* 0x000fe20000000800 */
[----:B------:R-:W-:Y:S02]  /*6ab0*/  FMUL.FTZ R51, R51, R3 ;  /* 0x0000000333337220 */ /* 0x000fe40000410000 */
[-C--:B------:R-:W-:Y:S01]  /*6ac0*/  FMUL.FTZ R60, R60, R148.reuse ;  /* 0x000000943c3c7220 */ /* 0x080fe20000410000 */
[----:B-----5:R-:W-:Y:S01]  /*6ad0*/  HMMA.16816.F32 R44, R4, R8, R44 ;  /* 0x00000008042c723c */ /* 0x020fe2000000182c */
[----:B------:R-:W-:-:S02]  /*6ae0*/  FMUL.FTZ R61, R61, R148 ;  /* 0x000000943d3d7220 */ /* 0x000fc40000410000 */
[-C--:B------:R-:W-:Y:S01]  /*6af0*/  FMUL.FTZ R62, R62, R3.reuse ;  /* 0x000000033e3e7220 */ /* 0x080fe20000410000 */
[----:B------:R-:W-:Y:S01]  /*6b00*/  MUFU.EX2 R166, R166 ;  /* 0x000000a600a67308 */ /* 0x000fe20000000800 */
[-C--:B------:R-:W-:Y:S02]  /*6b10*/  FMUL.FTZ R63, R63, R3.reuse ;  /* 0x000000033f3f7220 */ /* 0x080fe40000410000 */
[-C--:B------:R-:W-:Y:S01]  /*6b20*/  FMUL.FTZ R64, R64, R148.reuse ;  /* 0x0000009440407220 */ /* 0x080fe20000410000 */
[----:B------:R-:W-:Y:S01]  /*6b30*/  HMMA.16816.F32 R48, R4, R10, R48 ;  /* 0x0000000a0430723c */ /* 0x000fe20000001830 */
[----:B------:R-:W5:Y:S01]  /*6b40*/  LDSM.16.MT88.4 R8, [R188+0x16000] ;  /* 0x01600000bc08783b */ /* 0x000f620000004200 */
[----:B------:R-:W-:Y:S02]  /*6b50*/  FMUL.FTZ R65, R65, R148 ;  /* 0x0000009441417220 */ /* 0x000fe40000410000 */
[-C--:B------:R-:W-:Y:S01]  /*6b60*/  FMUL.FTZ R66, R66, R3.reuse ;  /* 0x0000000342427220 */ /* 0x080fe20000410000 */
[----:B------:R-:W1:Y:S01]  /*6b70*/  MUFU.EX2 R167, R167 ;  /* 0x000000a700a77308 */ /* 0x000e620000000800 */
[----:B------:R-:W-:-:S02]  /*6b80*/  FMUL.FTZ R67, R67, R3 ;  /* 0x0000000343437220 */ /* 0x000fc40000410000 */
        /* <DEDUP_REMOVED lines=24> */
[----:B------:R-:W1:Y:S01]  /*6d10*/  MUFU.EX2 R165, R165 ;  /* 0x000000a500a57308 */ /* 0x000e620000000800 */
        /* <DEDUP_REMOVED lines=12> */
[----:B------:R-:W-:Y:S01]  /*6de0*/  MUFU.EX2 R153, R153 ;  /* 0x0000009900997308 */ /* 0x000fe20000000800 */
        /* <DEDUP_REMOVED lines=26> */
[-C--:B------:R-:W-:Y:S02]  /*6f90*/  FMUL.FTZ R99, R99, R3.reuse ;  /* 0x0000000363637220 */ /* 0x080fe40000410000 */
[----:B------:R-:W-:Y:S01]  /*6fa0*/  FFMA.FTZ R146, R215, R148, R146 ;  /* 0x00000094d7927223 */ /* 0x000fe20000010092 */
[----:B-----5:R-:W-:Y:S01]  /*6fb0*/  HMMA.16816.F32 R92, R4, R8, R92 ;  /* 0x00000008045c723c */ /* 0x020fe2000000185c */
[----:B------:R-:W-:-:S02]  /*6fc0*/  FFMA.FTZ R142, R209, R3, R142 ;  /* 0x00000003d18e7223 */ /* 0x000fc4000001008e */
[----:B------:R-:W-:Y:S02]  /*6fd0*/  FADD.FTZ R145, R145, R146 ;  /* 0x0000009291917221 */ /* 0x000fe40000010000 */
[----:B------:R-:W-:-:S03]  /*6fe0*/  FADD.FTZ R141, R141, R142 ;  /* 0x0000008e8d8d7221 */ /* 0x000fc60000010000 */
[----:B------:R-:W-:Y:S01]  /*6ff0*/  HMMA.16816.F32 R96, R4, R10, R96 ;  /* 0x0000000a0460723c */ /* 0x000fe20000001860 */
[----:B------:R-:W-:Y:S06]  /*7000*/  LDSM.16.MT88.4 R8, [R184+0x14800] ;  /* 0x01480000b808783b */ /* 0x000fec0000004200 */
[----:B-1----:R-:W-:Y:S02]  /*7010*/  F2FP.PACK_AB R4, R156, R155 ;  /* 0x0000009b9c04723e */ /* 0x002fe400000000ff */
[----:B----4-:R-:W-:Y:S02]  /*7020*/  F2FP.PACK_AB R5, R162, R159 ;  /* 0x0000009fa205723e */ /* 0x010fe400000000ff */
[----:B------:R-:W-:-:S02]  /*7030*/  F2FP.PACK_AB R6, R158, R157 ;  /* 0x0000009d9e06723e */ /* 0x000fc400000000ff */
[----:B------:R-:W-:-:S07]  /*7040*/  F2FP.PACK_AB R7, R161, R160 ;  /* 0x000000a0a107723e */ /* 0x000fce00000000ff */
[C---:B--2---:R-:W-:Y:S08]  /*7050*/  HMMA.16816.F32 R128, R4.reuse, R12, R128 ;  /* 0x0000000c0480723c */ /* 0x044ff00000001880 */
        /* <DEDUP_REMOVED lines=8> */
[C---:B---3--:R-:W-:Y:S08]  /*70e0*/  HMMA.16816.F32 R52, R4.reuse, R16, R52 ;  /* 0x000000100434723c */ /* 0x048ff00000001834 */
[C---:B------:R-:W-:Y:S01]  /*70f0*/  HMMA.16816.F32 R56, R4.reuse, R18, R56 ;  /* 0x000000120438723c */ /* 0x040fe20000001838 */
[----:B------:R-:W3:Y:S07]  /*7100*/  LDSM.16.MT88.4 R16, [R184+0x16800] ;  /* 0x01680000b810783b */ /* 0x000eee0000004200 */
[C---:B-1----:R-:W-:Y:S08]  /*7110*/  HMMA.16816.F32 R68, R4.reuse, R12, R68 ;  /* 0x0000000c0444723c */ /* 0x042ff00000001844 */
[C---:B------:R-:W-:Y:S01]  /*7120*/  HMMA.16816.F32 R72, R4.reuse, R14, R72 ;  /* 0x0000000e0448723c */ /* 0x040fe20000001848 */
[----:B------:R-:W1:Y:S07]  /*7130*/  LDSM.16.MT88.4 R12, [R188+0x13000] ;  /* 0x01300000bc0c783b */ /* 0x000e6e0000004200 */
[C---:B------:R-:W-:Y:S08]  /*7140*/  HMMA.16816.F32 R60, R4.reuse, R8, R60 ;  /* 0x00000008043c723c */ /* 0x040ff0000000183c */
[C---:B------:R-:W-:Y:S01]  /*7150*/  HMMA.16816.F32 R64, R4.reuse, R10, R64 ;  /* 0x0000000a0440723c */ /* 0x040fe20000001840 */
[----:B------:R-:W5:Y:S07]  /*7160*/  LDSM.16.MT88.4 R8, [R186+0x13000] ;  /* 0x01300000ba08783b */ /* 0x000f6e0000004200 */
        /* <DEDUP_REMOVED lines=12> */
[C---:B----4-:R-:W-:Y:S08]  /*7230*/  HMMA.16816.F32 R84, R4.reuse, R20, R84 ;  /* 0x000000140454723c */ /* 0x050ff00000001854 */
[C---:B------:R-:W-:Y:S01]  /*7240*/  HMMA.16816.F32 R88, R4.reuse, R22, R88 ;  /* 0x000000160458723c */ /* 0x040fe20000001858 */
[----:B------:R-:W-:Y:S07]  /*7250*/  LDSM.16.MT88.4 R20, [R186+0x15000] ;  /* 0x01500000ba14783b */ /* 0x000fee0000004200 */
[C---:B---3--:R-:W-:Y:S08]  /*7260*/  HMMA.16816.F32 R92, R4.reuse, R16, R92 ;  /* 0x00000010045c723c */ /* 0x048ff0000000185c */
[----:B------:R-:W-:Y:S01]  /*7270*/  HMMA.16816.F32 R96, R4, R18, R96 ;  /* 0x000000120460723c */ /* 0x000fe20000001860 */
[----:B------:R-:W3:Y:S06]  /*7280*/  LDSM.16.MT88.4 R16, [R185+0x15000] ;  /* 0x01500000b910783b */ /* 0x000eec0000004200 */
[----:B------:R-:W-:-:S02]  /*7290*/  F2FP.PACK_AB R4, R168, R163 ;  /* 0x000000a3a804723e */ /* 0x000fc400000000ff */
[----:B------:R-:W-:Y:S02]  /*72a0*/  F2FP.PACK_AB R5, R167, R166 ;  /* 0x000000a6a705723e */ /* 0x000fe400000000ff */
[----:B------:R-:W-:Y:S02]  /*72b0*/  F2FP.PACK_AB R6, R219, R164 ;  /* 0x000000a4db06723e */ /* 0x000fe400000000ff */
[----:B------:R-:W-:-:S07]  /*72c0*/  F2FP.PACK_AB R7, R170, R169 ;  /* 0x000000a9aa07723e */ /* 0x000fce00000000ff */
[C---:B-1----:R-:W-:Y:S08]  /*72d0*/  HMMA.16816.F32 R128, R4.reuse, R12, R128 ;  /* 0x0000000c0480723c */ /* 0x042ff00000001880 */
[C---:B------:R-:W-:Y:S01]  /*72e0*/  HMMA.16816.F32 R124, R4.reuse, R14, R124 ;  /* 0x0000000e047c723c */ /* 0x040fe2000000187c */
[----:B------:R-:W1:Y:S07]  /*72f0*/  LDSM.16.MT88.4 R12, [R184+0x15000] ;  /* 0x01500000b80c783b */ /* 0x000e6e0000004200 */
[C---:B-----5:R-:W-:Y:S08]  /*7300*/  HMMA.16816.F32 R120, R4.reuse, R8, R120 ;  /* 0x000000080478723c */ /* 0x060ff00000001878 */
[C---:B------:R-:W-:Y:S01]  /*7310*/  HMMA.16816.F32 R116, R4.reuse, R10, R116 ;  /* 0x0000000a0474723c */ /* 0x040fe20000001874 */
[----:B------:R-:W4:Y:S07]  /*7320*/  LDSM.16.MT88.4 R8, [R188+0x17000] ;  /* 0x01700000bc08783b */ /* 0x000f2e0000004200 */
[C---:B--2---:R-:W-:Y:S08]  /*7330*/  HMMA.16816.F32 R36, R4.reuse, R24, R36 ;  /* 0x000000180424723c */ /* 0x044ff00000001824 */
[C---:B------:R-:W-:Y:S01]  /*7340*/  HMMA.16816.F32 R40, R4.reuse, R26, R40 ;  /* 0x0000001a0428723c */ /* 0x040fe20000001828 */
[----:B------:R-:W2:Y:S07]  /*7350*/  LDSM.16.MT88.4 R24, [R186+0x17000] ;  /* 0x01700000ba18783b */ /* 0x000eae0000004200 */
[C---:B---3--:R-:W-:Y:S08]  /*7360*/  HMMA.16816.F32 R52, R4.reuse, R16, R52 ;  /* 0x000000100434723c */ /* 0x048ff00000001834 */
[C---:B------:R-:W-:Y:S01]  /*7370*/  HMMA.16816.F32 R56, R4.reuse, R18, R56 ;  /* 0x000000120438723c */ /* 0x040fe20000001838 */
[----:B------:R-:W3:Y:S07]  /*7380*/  LDSM.16.MT88.4 R16, [R185+0x17000] ;  /* 0x01700000b910783b */ /* 0x000eee0000004200 */
[C---:B-1----:R-:W-:Y:S08]  /*7390*/  HMMA.16816.F32 R60, R4.reuse, R12, R60 ;  /* 0x0000000c043c723c */ /* 0x042ff0000000183c */
[C---:B------:R-:W-:Y:S01]  /*73a0*/  HMMA.16816.F32 R64, R4.reuse, R14, R64 ;  /* 0x0000000e0440723c */ /* 0x040fe20000001840 */
[----:B------:R-:W1:Y:S07]  /*73b0*/  LDSM.16.MT88.4 R12, [R184+0x17000] ;  /* 0x01700000b80c783b */ /* 0x000e6e0000004200 */
        /* <DEDUP_REMOVED lines=14> */
[----:B------:R-:W-:Y:S07]  /*74a0*/  LDSM.16.MT88.4 R24, [R188+0x15800] ;  /* 0x01580000bc18783b */ /* 0x000fee0000004200 */
[C---:B---3--:R-:W-:Y:S08]  /*74b0*/  HMMA.16816.F32 R84, R4.reuse, R16, R84 ;  /* 0x000000100454723c */ /* 0x048ff00000001854 */
[C---:B------:R-:W-:Y:S01]  /*74c0*/  HMMA.16816.F32 R88, R4.reuse, R18, R88 ;  /* 0x000000120458723c */ /* 0x040fe20000001858 */
[----:B------:R-:W2:Y:S07]  /*74d0*/  LDSM.16.MT88.4 R16, [R184+0x15800] ;  /* 0x01580000b810783b */ /* 0x000eae0000004200 */
[C---:B-1----:R-:W-:Y:S08]  /*74e0*/  HMMA.16816.F32 R92, R4.reuse, R12, R92 ;  /* 0x0000000c045c723c */ /* 0x042ff0000000185c */
[----:B------:R-:W-:Y:S01]  /*74f0*/  HMMA.16816.F32 R96, R4, R14, R96 ;  /* 0x0000000e0460723c */ /* 0x000fe20000001860 */
[----:B------:R-:W1:Y:S06]  /*7500*/  LDSM.16.MT88.4 R12, [R188+0x17800] ;  /* 0x01780000bc0c783b */ /* 0x000e6c0000004200 */
[----:B------:R-:W-:-:S02]  /*7510*/  F2FP.PACK_AB R4, R165, R154 ;  /* 0x0000009aa504723e */ /* 0x000fc400000000ff */
[----:B------:R-:W-:Y:S02]  /*7520*/  F2FP.PACK_AB R5, R214, R151 ;  /* 0x00000097d605723e */ /* 0x000fe400000000ff */
[----:B------:R-:W-:Y:S02]  /*7530*/  F2FP.PACK_AB R6, R153, R152 ;  /* 0x000000989906723e */ /* 0x000fe400000000ff */
[----:B------:R-:W-:-:S07]  /*7540*/  F2FP.PACK_AB R7, R150, R171 ;  /* 0x000000ab9607723e */ /* 0x000fce00000000ff */
[C---:B----4-:R-:W-:Y:S08]  /*7550*/  HMMA.16816.F32 R128, R4.reuse, R8, R128 ;  /* 0x000000080480723c */ /* 0x050ff00000001880 */
[C---:B------:R-:W-:Y:S01]  /*7560*/  HMMA.16816.F32 R124, R4.reuse, R10, R124 ;  /* 0x0000000a047c723c */ /* 0x040fe2000000187c */
[----:B------:R-:W3:Y:S07]  /*7570*/  LDSM.16.MT88.4 R8, [R186+0x17800] ;  /* 0x01780000ba08783b */ /* 0x000eee0000004200 */
[C---:B--2---:R-:W-:Y:S07]  /*7580*/  HMMA.16816.F32 R60, R4.reuse, R16, R60 ;  /* 0x00000010043c723c */ /* 0x044fee000000183c */
[----:B------:R-:W-:Y:S01]  /*7590*/  FADD.FTZ R16, R140, R141 ;  /* 0x0000008d8c107221 */ /* 0x000fe20000010000 */
[----:B------:R-:W-:Y:S03]  /*75a0*/  HMMA.16816.F32 R36, R4, R24, R36 ;  /* 0x000000180424723c */ /* 0x000fe60000001824 */
[----:B------:R-:W-:-:S04]  /*75b0*/  FADD.FTZ R16, R147, R16 ;  /* 0x0000001093107221 */ /* 0x000fc80000010000 */
[----:B------:R-:W-:Y:S01]  /*75c0*/  FADD.FTZ R3, R159, R16 ;  /* 0x000000109f037221 */ /* 0x000fe20000010000 */
[----:B------:R-:W-:Y:S01]  /*75d0*/  HMMA.16816.F32 R40, R4, R26, R40 ;  /* 0x0000001a0428723c */ /* 0x000fe20000001828 */
[----:B------:R-:W2:Y:S02]  /*75e0*/  LDSM.16.MT88.4 R24, [R185+0x17800] ;  /* 0x01780000b918783b */ /* 0x000ea40000004200 */
[----:B------:R-:W-:-:S04]  /*75f0*/  FADD.FTZ R3, R162, R3 ;  /* 0x00000003a2037221 */ /* 0x000fc80000010000 */
[----:B------:R-:W-:Y:S01]  /*7600*/  FADD.FTZ R160, R160, R3 ;  /* 0x00000003a0a07221 */ /* 0x000fe20000010000 */
[----:B-1----:R-:W-:Y:S03]  /*7610*/  HMMA.16816.F32 R68, R4, R12, R68 ;  /* 0x0000000c0444723c */ /* 0x002fe60000001844 */
[----:B------:R-:W-:-:S05]  /*7620*/  FADD.FTZ R161, R161, R160 ;  /* 0x000000a0a1a17221 */ /* 0x000fca0000010000 */
[C---:B------:R-:W-:Y:S01]  /*7630*/  HMMA.16816.F32 R72, R4.reuse, R14, R72 ;  /* 0x0000000e0448723c */ /* 0x040fe20000001848 */
[----:B------:R-:W1:Y:S07]  /*7640*/  LDSM.16.MT88.4 R12, [R184+0x17800] ;  /* 0x01780000b80c783b */ /* 0x000e6e0000004200 */
[C---:B---3--:R-:W-:Y:S07]  /*7650*/  HMMA.16816.F32 R76, R4.reuse, R8, R76 ;  /* 0x00000008044c723c */ /* 0x048fee000000184c */
[----:B------:R-:W-:Y:S01]  /*7660*/  FADD.FTZ R8, R144, R145 ;  /* 0x0000009190087221 */ /* 0x000fe20000010000 */
[----:B------:R-:W-:Y:S03]  /*7670*/  HMMA.16816.F32 R120, R4, R136, R120 ;  /* 0x000000880478723c */ /* 0x000fe60000001878 */
[----:B------:R-:W-:-:S04]  /*7680*/  FADD.FTZ R8, R143, R8 ;  /* 0x000000088f087221 */ /* 0x000fc80000010000 */
[----:B------:R-:W-:Y:S01]  /*7690*/  FADD.FTZ R155, R155, R8 ;  /* 0x000000089b9b7221 */ /* 0x000fe20000010000 */
[C---:B------:R-:W-:Y:S01]  /*76a0*/  HMMA.16816.F32 R116, R4.reuse, R138, R116 ;  /* 0x0000008a0474723c */ /* 0x040fe20000001874 */
[----:B------:R-:W-:Y:S02]  /*76b0*/  FADD.FTZ R8, R166, R161 ;  /* 0x000000a1a6087221 */ /* 0x000fe40000010000 */
[----:B------:R-:W-:Y:S02]  /*76c0*/  FADD.FTZ R156, R156, R155 ;  /* 0x0000009b9c9c7221 */ /* 0x000fe40000010000 */
[----:B------:R-:W-:Y:S02]  /*76d0*/  FADD.FTZ R8, R167, R8 ;  /* 0x00000008a7087221 */ /* 0x000fe40000010000 */
[----:B------:R-:W-:Y:S01]  /*76e0*/  FADD.FTZ R157, R157, R156 ;  /* 0x0000009c9d9d7221 */ /* 0x000fe20000010000 */
[----:B------:R-:W-:Y:S01]  /*76f0*/  HMMA.16816.F32 R112, R4, R132, R112 ;  /* 0x000000840470723c */ /* 0x000fe20000001870 */
[----:B------:R-:W-:-:S02]  /*7700*/  FADD.FTZ R169, R169, R8 ;  /* 0x00000008a9a97221 */ /* 0x000fc40000010000 */
[----:B------:R-:W-:Y:S02]  /*7710*/  FADD.FTZ R158, R158, R157 ;  /* 0x0000009d9e9e7221 */ /* 0x000fe40000010000 */
[----:B------:R-:W-:Y:S02]  /*7720*/  FADD.FTZ R170, R170, R169 ;  /* 0x000000a9aaaa7221 */ /* 0x000fe40000010000 */
[----:B------:R-:W-:Y:S01]  /*7730*/  FADD.FTZ R3, R163, R158 ;  /* 0x0000009ea3037221 */ /* 0x000fe20000010000 */
[----:B------:R-:W-:Y:S01]  /*7740*/  HMMA.16816.F32 R108, R4, R134, R108 ;  /* 0x00000086046c723c */ /* 0x000fe2000000186c */
[----:B------:R-:W-:Y:S01]  /*7750*/  FADD.FTZ R151, R151, R170 ;  /* 0x000000aa97977221 */ /* 0x000fe20000010000 */
[----:B------:R-:W-:Y:S01]  /*7760*/  MOV R132, R2 ;  /* 0x0000000200847202 */ /* 0x000fe20000000f00 */
[----:B------:R-:W-:Y:S02]  /*7770*/  FADD.FTZ R3, R168, R3 ;  /* 0x00000003a8037221 */ /* 0x000fe40000010000 */
[----:B------:R-:W-:-:S02]  /*7780*/  FADD.FTZ R214, R214, R151 ;  /* 0x00000097d6d67221 */ /* 0x000fc40000010000 */
[----:B------:R-:W-:Y:S01]  /*7790*/  FADD.FTZ R164, R164, R3 ;  /* 0x00000003a4a47221 */ /* 0x000fe20000010000 */
[C---:B------:R-:W-:Y:S01]  /*77a0*/  HMMA.16816.F32 R104, R4.reuse, R32, R104 ;  /* 0x000000200468723c */ /* 0x040fe20000001868 */
[----:B------:R-:W-:Y:S01]  /*77b0*/  FADD.FTZ R171, R171, R214 ;  /* 0x000000d6abab7221 */ /* 0x000fe20000010000 */
[----:B------:R-:W-:Y:S01]  /*77c0*/  MOV R3, R0 ;  /* 0x0000000000037202 */ /* 0x000fe20000000f00 */
[----:B------:R-:W-:Y:S02]  /*77d0*/  FADD.FTZ R219, R219, R164 ;  /* 0x000000a4dbdb7221 */ /* 0x000fe40000010000 */
[----:B------:R-:W-:Y:S02]  /*77e0*/  FADD.FTZ R209, R150, R171 ;  /* 0x000000ab96d17221 */ /* 0x000fe40000010000 */
[----:B------:R-:W-:Y:S01]  /*77f0*/  FADD.FTZ R154, R154, R219 ;  /* 0x000000db9a9a7221 */ /* 0x000fe20000010000 */
[----:B------:R-:W-:Y:S03]  /*7800*/  HMMA.16816.F32 R100, R4, R34, R100 ;  /* 0x000000220464723c */ /* 0x000fe60000001864 */
[----:B------:R-:W-:-:S04]  /*7810*/  FADD.FTZ R165, R165, R154 ;  /* 0x0000009aa5a57221 */ /* 0x000fc80000010000 */
[----:B------:R-:W-:Y:S01]  /*7820*/  FADD.FTZ R152, R152, R165 ;  /* 0x000000a598987221 */ /* 0x000fe20000010000 */
[----:B------:R-:W-:Y:S03]  /*7830*/  HMMA.16816.F32 R44, R4, R28, R44 ;  /* 0x0000001c042c723c */ /* 0x000fe6000000182c */
[----:B------:R-:W-:-:S05]  /*7840*/  FADD.FTZ R215, R153, R152 ;  /* 0x0000009899d77221 */ /* 0x000fca0000010000 */
        /* <DEDUP_REMOVED lines=8> */
[----:B------:R-:W-:Y:S01]  /*78d0*/  HMMA.16816.F32 R96, R4, R14, R96 ;  /* 0x0000000e0460723c */ /* 0x000fe20000001860 */
[----:B------:R-:W-:Y:S07]  /*78e0*/  @!P0 BRA `(.L_x_248) ;  /* 0x00002e0000008947 */ /* 0x000fee0003800000 */
[----:B------:R-:W-:Y:S01]  /*78f0*/  UIADD3 UR15, UR8, -0x3, URZ ;  /* 0xfffffffd080f7890 */ /* 0x000fe2000fffe03f */
[----:B------:R-:W-:-:S04]  /*7900*/  DEPBAR.LE SB0, 0x0 ;  /* 0x000080000000791a */ /* 0x000fc80000000000 */
[----:B------:R-:W-:Y:S01]  /*7910*/  USHF.R.S32.HI UR12, URZ, 0x1f, UR15 ;  /* 0x0000001f3f0c7899 */ /* 0x000fe2000801140f */
[----:B------:R-:W-:Y:S01]  /*7920*/  IMAD.MOV.U32 R4, RZ, RZ, c[0x0][0x1a0] ;  /* 0x00006800ff047624 */ /* 0x000fe200078e00ff */
[----:B------:R-:W-:Y:S01]  /*7930*/  ULDC.64 UR4, c[0x0][0x1a0] ;  /* 0x0000680000047ab9 */ /* 0x000fe20000000a00 */
[----:B------:R-:W-:Y:S01]  /*7940*/  IMAD.MOV.U32 R3, RZ, RZ, c[0x0][0x1a4] ;  /* 0x00006900ff037624 */ /* 0x000fe200078e00ff */
[----:B------:R-:W-:Y:S02]  /*7950*/  UIMAD UR12, UR12, UR4, URZ ;  /* 0x000000040c0c72a4 */ /* 0x000fe4000f8e023f */
        /* <DEDUP_REMOVED lines=11> */
[----:B------:R-:W-:Y:S02]  /*7a10*/  LEA R28, P0, R4, R8, 0x6 ;  /* 0x00000008041c7211 */ /* 0x000fe400078030ff */
[----:B------:R-:W-:-:S04]  /*7a20*/  LEA.HI.X R9, R6, c[0x0][0x174], R5, 0x1, P1 ;  /* 0x00005d0006097a11 */ /* 0x000fc800008f0c05 */
[----:B------:R-:W-:Y:S02]  /*7a30*/  LEA.HI.X R29, R4, R9, R3, 0x6, P0 ;  /* 0x00000009041d7211 */ /* 0x000fe400000f3403 */
[----:B------:R-:W-:Y:S01]  /*7a40*/  PLOP3.LUT P0, PT, PT, PT, UP0, 0x80, 0x0 ;  /* 0x000000000000781c */ /* 0x000fe20003f0f008 */
        /* <DEDUP_REMOVED lines=9> */
[----:B------:R-:W-:Y:S04]  /*7ae0*/  LDSM.16.M88.4 R24, [R194] ;  /* 0x00000000c218783b */ /* 0x000fe80000000200 */
[----:B------:R-:W3:Y:S04]  /*7af0*/  LDSM.16.M88.4 R144, [R193+0xc000] ;  /* 0x00c00000c190783b */ /* 0x000ee80000000200 */
[----:B------:R-:W4:Y:S04]  /*7b00*/  LDSM.16.M88.4 R136, [R193+0xc800] ;  /* 0x00c80000c188783b */ /* 0x000f280000000200 */
[----:B------:R-:W5:Y:S04]  /*7b10*/  LDSM.16.M88.4 R32, [R193+0xd000] ;  /* 0x00d00000c120783b */ /* 0x000f680000000200 */
[----:B------:R-:W2:Y:S04]  /*7b20*/  LDSM.16.M88.4 R152, [R193+0xd800] ;  /* 0x00d80000c198783b */ /* 0x000ea80000000200 */
[----:B------:R-:W-:Y:S04]  /*7b30*/  LDSM.16.M88.4 R4, [R192] ;  /* 0x00000000c004783b */ /* 0x000fe80000000200 */
[----:B------:R-:W2:Y:S04]  /*7b40*/  LDSM.16.M88.4 R20, [R191] ;  /* 0x00000000bf14783b */ /* 0x000ea80000000200 */
[----:B------:R-:W2:Y:S04]  /*7b50*/  LDSM.16.M88.4 R16, [R183] ;  /* 0x00000000b710783b */ /* 0x000ea80000000200 */
[----:B------:R-:W2:Y:S04]  /*7b60*/  LDSM.16.M88.4 R12, [R182] ;  /* 0x00000000b60c783b */ /* 0x000ea80000000200 */
[----:B-1----:R-:W1:Y:S04]  /*7b70*/  LDSM.16.M88.4 R8, [R181] ;  /* 0x00000000b508783b */ /* 0x002e680000000200 */
[----:B------:R-:W-:Y:S01]  /*7b80*/  LDSM.16.M88.4 R168, [R187+0xc000] ;  /* 0x00c00000bba8783b */ /* 0x000fe20000000200 */
[C---:B---3--:R-:W-:Y:S03]  /*7b90*/  HMMA.16816.F32 R148, R24.reuse, R144, RZ ;  /* 0x000000901894723c */ /* 0x048fe600000018ff */
[----:B------:R-:W-:Y:S04]  /*7ba0*/  LDSM.16.M88.4 R164, [R187+0xc800] ;  /* 0x00c80000bba4783b */ /* 0x000fe80000000200 */
[----:B------:R-:W-:Y:S01]  /*7bb0*/  LDSM.16.M88.4 R160, [R187+0xd000] ;  /* 0x00d00000bba0783b */ /* 0x000fe20000000200 */
[C---:B----4-:R-:W-:Y:S03]  /*7bc0*/  HMMA.16816.F32 R140, R24.reuse, R136, RZ ;  /* 0x00000088188c723c */ /* 0x050fe600000018ff */
[----:B------:R-:W-:Y:S04]  /*7bd0*/  LDSM.16.M88.4 R156, [R187+0xd800] ;  /* 0x00d80000bb9c783b */ /* 0x000fe80000000200 */
[----:B------:R-:W0:Y:S01]  /*7be0*/  LDGDEPBAR ;  /* 0x00000000000079af */ /* 0x000e220000000000 */
[C---:B-----5:R-:W-:Y:S08]  /*7bf0*/  HMMA.16816.F32 R132, R24.reuse, R32, RZ ;  /* 0x000000201884723c */ /* 0x060ff000000018ff */
[C---:B------:R-:W-:Y:S08]  /*7c00*/  HMMA.16816.F32 R144, R24.reuse, R146, RZ ;  /* 0x000000921890723c */ /* 0x040ff000000018ff */
[C---:B------:R-:W-:Y:S08]  /*7c10*/  HMMA.16816.F32 R136, R24.reuse, R138, RZ ;  /* 0x0000008a1888723c */ /* 0x040ff000000018ff */
[C---:B------:R-:W-:Y:S08]  /*7c20*/  HMMA.16816.F32 R32, R24.reuse, R34, RZ ;  /* 0x000000221820723c */ /* 0x040ff000000018ff */
[C---:B--2---:R-:W-:Y:S08]  /*7c30*/  HMMA.16816.F32 R28, R24.reuse, R152, RZ ;  /* 0x00000098181c723c */ /* 0x044ff000000018ff */
[----:B------:R-:W-:Y:S01]  /*7c40*/  HMMA.16816.F32 R24, R24, R154, RZ ;  /* 0x0000009a1818723c */ /* 0x000fe200000018ff */
[----:B------:R-:W2:Y:S07]  /*7c50*/  LDSM.16.M88.4 R152, [R190] ;  /* 0x00000000be98783b */ /* 0x000eae0000000200 */
[C---:B------:R-:W-:Y:S08]  /*7c60*/  HMMA.16816.F32 R148, R4.reuse, R20, R148 ;  /* 0x000000140494723c */ /* 0x040ff00000001894 */
[C---:B------:R-:W-:Y:S01]  /*7c70*/  HMMA.16816.F32 R144, R4.reuse, R22, R144 ;  /* 0x000000160490723c */ /* 0x040fe20000001890 */
[----:B------:R-:W-:Y:S07]  /*7c80*/  LDSM.16.M88.4 R20, [R180] ;  /* 0x00000000b414783b */ /* 0x000fee0000000200 */
[C---:B------:R-:W-:Y:S08]  /*7c90*/  HMMA.16816.F32 R140, R4.reuse, R16, R140 ;  /* 0x00000010048c723c */ /* 0x040ff0000000188c */
[C---:B------:R-:W-:Y:S01]  /*7ca0*/  HMMA.16816.F32 R136, R4.reuse, R18, R136 ;  /* 0x000000120488723c */ /* 0x040fe20000001888 */
[----:B------:R-:W-:Y:S07]  /*7cb0*/  LDSM.16.M88.4 R16, [R180+0x800] ;  /* 0x00080000b410783b */ /* 0x000fee0000000200 */
[C---:B------:R-:W-:Y:S08]  /*7cc0*/  HMMA.16816.F32 R132, R4.reuse, R12, R132 ;  /* 0x0000000c0484723c */ /* 0x040ff00000001884 */
[C---:B------:R-:W-:Y:S01]  /*7cd0*/  HMMA.16816.F32 R32, R4.reuse, R14, R32 ;  /* 0x0000000e0420723c */ /* 0x040fe20000001820 */
[----:B------:R-:W-:Y:S07]  /*7ce0*/  LDSM.16.M88.4 R12, [R180+0x1000] ;  /* 0x00100000b40c783b */ /* 0x000fee0000000200 */
[C---:B-1----:R-:W-:Y:S08]  /*7cf0*/  HMMA.16816.F32 R28, R4.reuse, R8, R28 ;  /* 0x00000008041c723c */ /* 0x042ff0000000181c */
[----:B------:R-:W-:Y:S01]  /*7d00*/  HMMA.16816.F32 R24, R4, R10, R24 ;  /* 0x0000000a0418723c */ /* 0x000fe20000001818 */
[----:B------:R-:W1:Y:S04]  /*7d10*/  LDSM.16.M88.4 R4, [R189] ;  /* 0x00000000bd04783b */ /* 0x000e680000000200 */
[----:B------:R-:W3:Y:S03]  /*7d20*/  LDSM.16.M88.4 R8, [R180+0x1800] ;  /* 0x00180000b408783b */ /* 0x000ee60000000200 */
[C---:B--2---:R-:W-:Y:S08]  /*7d30*/  HMMA.16816.F32 R148, R152.reuse, R168, R148 ;  /* 0x000000a89894723c */ /* 0x044ff00000001894 */
[C---:B------:R-:W-:Y:S01]  /*7d40*/  HMMA.16816.F32 R144, R152.reuse, R170, R144 ;  /* 0x000000aa9890723c */ /* 0x040fe20000001890 */
[----:B------:R-:W-:Y:S07]  /*7d50*/  LDSM.16.M88.4 R168, [R193+0xe000] ;  /* 0x00e00000c1a8783b */ /* 0x000fee0000000200 */
        /* <DEDUP_REMOVED lines=18> */
[----:B------:R-:W-:Y:S07]  /*7e80*/  LDSM.16.M88.4 R12, [R177] ;  /* 0x00000000b10c783b */ /* 0x000fee0000000200 */
[C---:B---3--:R-:W-:Y:S08]  /*7e90*/  HMMA.16816.F32 R28, R4.reuse, R8, R28 ;  /* 0x00000008041c723c */ /* 0x048ff0000000181c */
[----:B------:R-:W-:Y:S01]  /*7ea0*/  HMMA.16816.F32 R24, R4, R10, R24 ;  /* 0x0000000a0418723c */ /* 0x000fe20000001818 */
[----:B------:R-:W1:Y:S04]  /*7eb0*/  LDSM.16.M88.4 R4, [R192+0x4000] ;  /* 0x00400000c004783b */ /* 0x000e680000000200 */
[----:B------:R-:W3:Y:S03]  /*7ec0*/  LDSM.16.M88.4 R8, [R176] ;  /* 0x00000000b008783b */ /* 0x000ee60000000200 */
        /* <DEDUP_REMOVED lines=9> */
[C---:B----4-:R-:W-:Y:S08]  /*7f60*/  HMMA.16816.F32 R28, R152.reuse, R156, R28 ;  /* 0x0000009c981c723c */ /* 0x050ff0000000181c */
[----:B------:R-:W-:Y:S01]  /*7f70*/  HMMA.16816.F32 R24, R152, R158, R24 ;  /* 0x0000009e9818723c */ /* 0x000fe20000001818 */
[----:B------:R-:W2:Y:S04]  /*7f80*/  LDSM.16.M88.4 R152, [R190+0x4000] ;  /* 0x00400000be98783b */ /* 0x000ea80000000200 */
[----:B------:R-:W4:Y:S03]  /*7f90*/  LDSM.16.M88.4 R156, [R187+0xf800] ;  /* 0x00f80000bb9c783b */ /* 0x000f260000000200 */
[C---:B-1----:R-:W-:Y:S08]  /*7fa0*/  HMMA.16816.F32 R148, R4.reuse, R20, R148 ;  /* 0x000000140494723c */ /* 0x042ff00000001894 */
        /* <DEDUP_REMOVED lines=8> */
[C---:B---3--:R-:W-:Y:S08]  /*8030*/  HMMA.16816.F32 R28, R4.reuse, R8, R28 ;  /* 0x00000008041c723c */ /* 0x048ff0000000181c */
[----:B------:R-:W-:Y:S01]  /*8040*/  HMMA.16816.F32 R24, R4, R10, R24 ;  /* 0x0000000a0418723c */ /* 0x000fe20000001818 */
[----:B------:R-:W1:Y:S04]  /*8050*/  LDSM.16.M88.4 R4, [R189+0x4000] ;  /* 0x00400000bd04783b */ /* 0x000e680000000200 */
        /* <DEDUP_REMOVED lines=32> */
[----:B------:R-:W2:Y:S07]  /*8260*/  LDSM.16.M88.4 R164, [R187+0x10000] ;  /* 0x01000000bba4783b */ /* 0x000eae0000000200 */
[C---:B------:R-:W-:Y:S08]  /*8270*/  HMMA.16816.F32 R132, R152.reuse, R160, R132 ;  /* 0x000000a09884723c */ /* 0x040ff00000001884 */
[C---:B------:R-:W-:Y:S01]  /*8280*/  HMMA.16816.F32 R32, R152.reuse, R162, R32 ;  /* 0x000000a29820723c */ /* 0x040fe20000001820 */
[----:B------:R-:W5:Y:S07]  /*8290*/  LDSM.16.M88.4 R160, [R187+0x10800] ;  /* 0x01080000bba0783b */ /* 0x000f6e0000000200 */
[C---:B----4-:R-:W-:Y:S08]  /*82a0*/  HMMA.16816.F32 R28, R152.reuse, R156, R28 ;  /* 0x0000009c981c723c */ /* 0x050ff0000000181c */
[----:B------:R-:W-:Y:S01]  /*82b0*/  HMMA.16816.F32 R24, R152, R158, R24 ;  /* 0x0000009e9818723c */ /* 0x000fe20000001818 */
[----:B------:R-:W4:Y:S04]  /*82c0*/  LDSM.16.M88.4 R156, [R187+0x11000] ;  /* 0x01100000bb9c783b */ /* 0x000f280000000200 */
[----:B------:R-:W2:Y:S03]  /*82d0*/  LDSM.16.M88.4 R152, [R187+0x11800] ;  /* 0x01180000bb98783b */ /* 0x000ea60000000200 */
        /* <DEDUP_REMOVED lines=8> */
[----:B------:R-:W1:Y:S07]  /*8360*/  LDSM.16.M88.4 R12, [R180+0x4800] ;  /* 0x00480000b40c783b */ /* 0x000e6e0000000200 */
[C---:B---3--:R-:W-:Y:S08]  /*8370*/  HMMA.16816.F32 R28, R4.reuse, R8, R28 ;  /* 0x00000008041c723c */ /* 0x048ff0000000181c */
[----:B------:R-:W-:Y:S01]  /*8380*/  HMMA.16816.F32 R24, R4, R10, R24 ;  /* 0x0000000a0418723c */ /* 0x000fe20000001818 */
[----:B------:R-:W3:Y:S04]  /*8390*/  LDSM.16.M88.4 R8, [R180+0x5000] ;  /* 0x00500000b408783b */ /* 0x000ee80000000200 */
[----:B------:R-:W1:Y:S01]  /*83a0*/  LDSM.16.M88.4 R4, [R180+0x5800] ;  /* 0x00580000b404783b */ /* 0x000e620000000200 */
[----:B------:R-:W-:-:S04]  /*83b0*/  DEPBAR.LE SB0, 0x0 ;  /* 0x000080000000791a */ /* 0x000fc80000000000 */
[C---:B--2---:R-:W-:Y:S08]  /*83c0*/  HMMA.16816.F32 R148, R168.reuse, R164, R148 ;  /* 0x000000a4a894723c */ /* 0x044ff00000001894 */
[C---:B------:R-:W-:Y:S08]  /*83d0*/  HMMA.16816.F32 R144, R168.reuse, R166, R144 ;  /* 0x000000a6a890723c */ /* 0x040ff00000001890 */
[C---:B-----5:R-:W-:Y:S08]  /*83e0*/  HMMA.16816.F32 R140, R168.reuse, R160, R140 ;  /* 0x000000a0a88c723c */ /* 0x060ff0000000188c */
[C---:B------:R-:W-:Y:S08]  /*83f0*/  HMMA.16816.F32 R136, R168.reuse, R162, R136 ;  /* 0x000000a2a888723c */ /* 0x040ff00000001888 */
[C---:B----4-:R-:W-:Y:S08]  /*8400*/  HMMA.16816.F32 R132, R168.reuse, R156, R132 ;  /* 0x0000009ca884723c */ /* 0x050ff00000001884 */
[C---:B------:R-:W-:Y:S08]  /*8410*/  HMMA.16816.F32 R32, R168.reuse, R158, R32 ;  /* 0x0000009ea820723c */ /* 0x040ff00000001820 */
[C---:B------:R-:W-:Y:S08]  /*8420*/  HMMA.16816.F32 R28, R168.reuse, R152, R28 ;  /* 0x00000098a81c723c */ /* 0x040ff0000000181c */
[----:B------:R-:W-:Y:S08]  /*8430*/  HMMA.16816.F32 R24, R168, R154, R24 ;  /* 0x0000009aa818723c */ /* 0x000ff00000001818 */
[C---:B-1----:R-:W-:Y:S08]  /*8440*/  HMMA.16816.F32 R148, R20.reuse, R16, R148 ;  /* 0x000000101494723c */ /* 0x042ff00000001894 */
[C---:B------:R-:W-:Y:S08]  /*8450*/  HMMA.16816.F32 R144, R20.reuse, R18, R144 ;  /* 0x000000121490723c */ /* 0x040ff00000001890 */
[C---:B------:R-:W-:Y:S08]  /*8460*/  HMMA.16816.F32 R140, R20.reuse, R12, R140 ;  /* 0x0000000c148c723c */ /* 0x040ff0000000188c */
[C---:B------:R-:W-:Y:S08]  /*8470*/  HMMA.16816.F32 R136, R20.reuse, R14, R136 ;  /* 0x0000000e1488723c */ /* 0x040ff00000001888 */
[C---:B---3--:R-:W-:Y:S08]  /*8480*/  HMMA.16816.F32 R132, R20.reuse, R8, R132 ;  /* 0x000000081484723c */ /* 0x048ff00000001884 */
[C---:B------:R-:W-:Y:S08]  /*8490*/  HMMA.16816.F32 R32, R20.reuse, R10, R32 ;  /* 0x0000000a1420723c */ /* 0x040ff00000001820 */
[C---:B------:R-:W-:Y:S08]  /*84a0*/  HMMA.16816.F32 R28, R20.reuse, R4, R28 ;  /* 0x00000004141c723c */ /* 0x040ff0000000181c */
[----:B------:R-:W-:Y:S01]  /*84b0*/  HMMA.16816.F32 R24, R20, R6, R24 ;  /* 0x000000061418723c */ /* 0x000fe20000001818 */
[----:B------:R-:W-:Y:S06]  /*84c0*/  BAR.SYNC.DEFER_BLOCKING 0x0 ;  /* 0x0000000000007b1d */ /* 0x000fec0000010000 */
        /* <DEDUP_REMOVED lines=27> */
.L_x_250:
[----:B------:R-:W-:Y:S01]  /*8680*/  IMAD.U32 R10, RZ, RZ, UR15 ;  /* 0x0000000fff0a7e24 */ /* 0x000fe2000f8e00ff */
[----:B------:R-:W-:Y:S03]  /*8690*/  LDSM.16.MT88.4 R16, [R188+0x12000] ;  /* 0x01200000bc10783b */ /* 0x000fe60000004200 */
[----:B------:R-:W-:-:S05]  /*86a0*/  IMAD R10, R10, 0x40, R205 ;  /* 0x000000400a0a7824 */ /* 0x000fca00078e02cd */
[C---:B------:R-:W-:Y:S02]  /*86b0*/  IADD3 R4, R10.reuse, 0x1, RZ ;  /* 0x000000010a047810 */ /* 0x040fe40007ffe0ff */
[C---:B------:R-:W-:Y:S02]  /*86c0*/  IADD3 R3, R10.reuse, 0x8, RZ ;  /* 0x000000080a037810 */ /* 0x040fe40007ffe0ff */
[-C--:B------:R-:W-:Y:S02]  /*86d0*/  ISETP.GE.AND P2, PT, R10, R203.reuse, PT ;  /* 0x000000cb0a00720c */ /* 0x080fe40003f46270 */
[C---:B------:R-:W-:Y:S02]  /*86e0*/  ISETP.GE.AND P1, PT, R4.reuse, R203, PT ;  /* 0x000000cb0400720c */ /* 0x040fe40003f26270 */
[-C--:B------:R-:W-:Y:S02]  /*86f0*/  ISETP.GE.AND P4, PT, R4, R197.reuse, PT ;  /* 0x000000c50400720c */ /* 0x080fe40003f86270 */
[----:B------:R-:W-:-:S02]  /*8700*/  ISETP.GE.AND P5, PT, R10, R197, PT ;  /* 0x000000c50a00720c */ /* 0x000fc40003fa6270 */
[C---:B------:R-:W-:Y:S02]  /*8710*/  ISETP.GE.AND P0, PT, R3.reuse, R203, PT ;  /* 0x000000cb0300720c */ /* 0x040fe40003f06270 */
[----:B------:R-:W-:Y:S02]  /*8720*/  ISETP.GE.AND P3, PT, R3, R197, PT ;  /* 0x000000c50300720c */ /* 0x000fe40003f66270 */
[-C--:B------:R-:W-:Y:S02]  /*8730*/  ISETP.LT.OR P2, PT, R10, R204.reuse, P2 ;  /* 0x000000cc0a00720c */ /* 0x080fe40001741670 */
[C---:B------:R-:W-:Y:S02]  /*8740*/  ISETP.LT.OR P1, PT, R4.reuse, R204, P1 ;  /* 0x000000cc0400720c */ /* 0x040fe40000f21670 */
[-C--:B------:R-:W-:Y:S02]  /*8750*/  ISETP.LT.OR P4, PT, R4, R202.reuse, P4 ;  /* 0x000000ca0400720c */ /* 0x080fe40002781670 */
[----:B------:R-:W-:-:S02]  /*8760*/  ISETP.LT.OR P5, PT, R10, R202, P5 ;  /* 0x000000ca0a00720c */ /* 0x000fc40002fa1670 */
[C---:B-1----:R-:W-:Y:S02]  /*8770*/  IADD3 R6, R10.reuse, 0x9, RZ ;  /* 0x000000090a067810 */ /* 0x042fe40007ffe0ff */
[----:B------:R-:W-:Y:S02]  /*8780*/  IADD3 R4, R10, 0x10, RZ ;  /* 0x000000100a047810 */ /* 0x000fe40007ffe0ff */
[C---:B------:R-:W-:Y:S02]  /*8790*/  ISETP.LT.OR P0, PT, R3.reuse, R204, P0 ;  /* 0x000000cc0300720c */ /* 0x040fe40000701670 */
[----:B------:R-:W-:Y:S02]  /*87a0*/  ISETP.LT.OR P3, PT, R3, R202, P3 ;  /* 0x000000ca0300720c */ /* 0x000fe40001f61670 */
[----:B------:R-:W-:Y:S02]  /*87b0*/  FSEL R3, R148, -INF , !P2 ;  /* 0xff80000094037808 */ /* 0x000fe40005000000 */
[----:B------:R-:W-:-:S02]  /*87c0*/  FSEL R5, R150, -INF , !P5 ;  /* 0xff80000096057808 */ /* 0x000fc40006800000 */
[----:B------:R-:W-:Y:S02]  /*87d0*/  FSEL R149, R149, -INF , !P1 ;  /* 0xff80000095957808 */ /* 0x000fe40004800000 */
[C---:B------:R-:W-:Y:S02]  /*87e0*/  ISETP.GE.AND P6, PT, R6.reuse, R203, PT ;  /* 0x000000cb0600720c */ /* 0x040fe40003fc6270 */
[----:B------:R-:W-:Y:S02]  /*87f0*/  ISETP.GE.AND P2, PT, R6, R197, PT ;  /* 0x000000c50600720c */ /* 0x000fe40003f46270 */
[C---:B------:R-:W-:Y:S02]  /*8800*/  ISETP.GE.AND P5, PT, R4.reuse, R203, PT ;  /* 0x000000cb0400720c */ /* 0x040fe40003fa6270 */
[----:B------:R-:W-:Y:S02]  /*8810*/  ISETP.GE.AND P1, PT, R4, R197, PT ;  /* 0x000000c50400720c */ /* 0x000fe40003f26270 */
[----:B------:R-:W-:-:S02]  /*8820*/  IADD3 R11, R10, 0x11, RZ ;  /* 0x000000110a0b7810 */ /* 0x000fc40007ffe0ff */
[----:B------:R-:W-:Y:S02]  /*8830*/  FMNMX.FTZ R14, R2, R3, !PT ;  /* 0x00000003020e7209 */ /* 0x000fe40007810000 */
[C---:B------:R-:W-:Y:S02]  /*8840*/  ISETP.LT.OR P6, PT, R6.reuse, R204, P6 ;  /* 0x000000cc0600720c */ /* 0x040fe400037c1670 */
[----:B------:R-:W-:Y:S02]  /*8850*/  ISETP.LT.OR P2, PT, R6, R202, P2 ;  /* 0x000000ca0600720c */ /* 0x000fe40001741670 */
[C---:B------:R-:W-:Y:S02]  /*8860*/  ISETP.LT.OR P5, PT, R4.reuse, R204, P5 ;  /* 0x000000cc0400720c */ /* 0x040fe40002fa1670 */
[----:B------:R-:W-:Y:S02]  /*8870*/  ISETP.LT.OR P1, PT, R4, R202, P1 ;  /* 0x000000ca0400720c */ /* 0x000fe40000f21670 */
[----:B------:R-:W-:-:S02]  /*8880*/  FSEL R6, R151, -INF , !P4 ;  /* 0xff80000097067808 */ /* 0x000fc40006000000 */
[----:B------:R-:W-:Y:S02]  /*8890*/  IADD3 R4, R10, 0x18, RZ ;  /* 0x000000180a047810 */ /* 0x000fe40007ffe0ff */
[----:B------:R-:W-:Y:S02]  /*88a0*/  FSEL R9, R144, -INF , !P0 ;  /* 0xff80000090097808 */ /* 0x000fe40004000000 */
[C---:B------:R-:W-:Y:S02]  /*88b0*/  ISETP.GE.AND P4, PT, R11.reuse, R203, PT ;  /* 0x000000cb0b00720c */ /* 0x040fe40003f86270 */
[----:B------:R-:W-:Y:S02]  /*88c0*/  ISETP.GE.AND P0, PT, R11, R197, PT ;  /* 0x000000c50b00720c */ /* 0x000fe40003f06270 */
[----:B------:R-:W-:Y:S02]  /*88d0*/  FMNMX.FTZ R14, R149, R14, !PT ;  /* 0x0000000e950e7209 */ /* 0x000fe40007810000 */
[----:B------:R-:W-:-:S02]  /*88e0*/  FSEL R8, R146, -INF , !P3 ;  /* 0xff80000092087808 */ /* 0x000fc40005800000 */
[----:B------:R-:W-:Y:S02]  /*88f0*/  FSEL R7, R145, -INF , !P6 ;  /* 0xff80000091077808 */ /* 0x000fe40007000000 */
[C---:B------:R-:W-:Y:S02]  /*8900*/  ISETP.GE.AND P3, PT, R4.reuse, R203, PT ;  /* 0x000000cb0400720c */ /* 0x040fe40003f66270 */
[----:B------:R-:W-:Y:S02]  /*8910*/  ISETP.GE.AND P6, PT, R4, R197, PT ;  /* 0x000000c50400720c */ /* 0x000fe40003fc6270 */
[C---:B------:R-:W-:Y:S02]  /*8920*/  ISETP.LT.OR P4, PT, R11.reuse, R204, P4 ;  /* 0x000000cc0b00720c */ /* 0x040fe40002781670 */
[----:B------:R-:W-:Y:S02]  /*8930*/  ISETP.LT.OR P0, PT, R11, R202, P0 ;  /* 0x000000ca0b00720c */ /* 0x000fe40000701670 */
[----:B------:R-:W-:-:S02]  /*8940*/  FMNMX.FTZ R14, R9, R14, !PT ;  /* 0x0000000e090e7209 */ /* 0x000fc40007810000 */
[C---:B------:R-:W-:Y:S02]  /*8950*/  IADD3 R11, R10.reuse, 0x19, RZ ;  /* 0x000000190a0b7810 */ /* 0x040fe40007ffe0ff */
[----:B------:R-:W-:Y:S02]  /*8960*/  IADD3 R12, R10, 0x20, RZ ;  /* 0x000000200a0c7810 */ /* 0x000fe40007ffe0ff */
[C---:B------:R-:W-:Y:S02]  /*8970*/  ISETP.LT.OR P3, PT, R4.reuse, R204, P3 ;  /* 0x000000cc0400720c */ /* 0x040fe40001f61670 */
[----:B------:R-:W-:Y:S02]  /*8980*/  ISETP.LT.OR P6, PT, R4, R202, P6 ;  /* 0x000000ca0400720c */ /* 0x000fe400037c1670 */
[----:B------:R-:W-:Y:S02]  /*8990*/  FSEL R4, R147, -INF , !P2 ;  /* 0xff80000093047808 */ /* 0x000fe40005000000 */
[----:B------:R-:W-:-:S02]  /*89a0*/  FSEL R155, R140, -INF , !P5 ;  /* 0xff8000008c9b7808 */ /* 0x000fc40006800000 */
[----:B------:R-:W-:Y:S02]  /*89b0*/  FSEL R160, R142, -INF , !P1 ;  /* 0xff8000008ea07808 */ /* 0x000fe40004800000 */
[----:B------:R-:W-:Y:S02]  /*89c0*/  FSEL R23, R141, -INF , !P4 ;  /* 0xff8000008d177808 */ /* 0x000fe40006000000 */
[----:B------:R-:W-:Y:S02]  /*89d0*/  FMNMX.FTZ R14, R7, R14, !PT ;  /* 0x0000000e070e7209 */ /* 0x000fe40007810000 */
[C---:B------:R-:W-:Y:S02]  /*89e0*/  ISETP.GE.AND P2, PT, R11.reuse, R203, PT ;  /* 0x000000cb0b00720c */ /* 0x040fe40003f46270 */
[----:B------:R-:W-:Y:S02]  /*89f0*/  ISETP.GE.AND P5, PT, R11, R197, PT ;  /* 0x000000c50b00720c */ /* 0x000fe40003fa6270 */
[----:B------:R-:W-:-:S02]  /*8a00*/  ISETP.GE.AND P1, PT, R12, R203, PT ;  /* 0x000000cb0c00720c */ /* 0x000fc40003f26270 */
[----:B------:R-:W-:Y:S02]  /*8a10*/  ISETP.GE.AND P4, PT, R12, R197, PT ;  /* 0x000000c50c00720c */ /* 0x000fe40003f86270 */
[----:B------:R-:W-:Y:S02]  /*8a20*/  FMNMX.FTZ R14, R155, R14, !PT ;  /* 0x0000000e9b0e7209 */ /* 0x000fe40007810000 */
[----:B------:R-:W-:Y:S02]  /*8a30*/  FMNMX.FTZ R13, R0, R5, !PT ;  /* 0x00000005000d7209 */ /* 0x000fe40007810000 */
[C---:B------:R-:W-:Y:S02]  /*8a40*/  ISETP.LT.OR P2, PT, R11.reuse, R204, P2 ;  /* 0x000000cc0b00720c */ /* 0x040fe40001741670 */
[----:B------:R-:W-:Y:S02]  /*8a50*/  ISETP.LT.OR P5, PT, R11, R202, P5 ;  /* 0x000000ca0b00720c */ /* 0x000fe40002fa1670 */
[----:B------:R-:W-:-:S02]  /*8a60*/  ISETP.LT.OR P1, PT, R12, R204, P1 ;  /* 0x000000cc0c00720c */ /* 0x000fc40000f21670 */
[----:B------:R-:W-:Y:S02]  /*8a70*/  ISETP.LT.OR P4, PT, R12, R202, P4 ;  /* 0x000000ca0c00720c */ /* 0x000fe40002781670 */
[C---:B------:R-:W-:Y:S02]  /*8a80*/  IADD3 R11, R10.reuse, 0x21, RZ ;  /* 0x000000210a0b7810 */ /* 0x040fe40007ffe0ff */
[----:B------:R-:W-:Y:S02]  /*8a90*/  IADD3 R12, R10, 0x28, RZ ;  /* 0x000000280a0c7810 */ /* 0x000fe40007ffe0ff */
[----:B------:R-:W-:Y:S02]  /*8aa0*/  FSEL R21, R136, -INF , !P3 ;  /* 0xff80000088157808 */ /* 0x000fe40005800000 */
[----:B------:R-:W-:Y:S02]  /*8ab0*/  FMNMX.FTZ R14, R23, R14, !PT ;  /* 0x0000000e170e7209 */ /* 0x000fe40007810000 */
[----:B------:R-:W-:-:S02]  /*8ac0*/  FMNMX.FTZ R13, R6, R13, !PT ;  /* 0x0000000d060d7209 */ /* 0x000fc40007810000 */
[----:B------:R-:W-:Y:S02]  /*8ad0*/  FSEL R162, R143, -INF , !P0 ;  /* 0xff8000008fa27808 */ /* 0x000fe40004000000 */
[----:B------:R-:W-:Y:S02]  /*8ae0*/  FSEL R22, R138, -INF , !P6 ;  /* 0xff8000008a167808 */ /* 0x000fe40007000000 */
[----:B------:R-:W-:Y:S02]  /*8af0*/  FSEL R137, R137, -INF , !P2 ;  /* 0xff80000089897808 */ /* 0x000fe40005000000 */
[-C--:B------:R-:W-:Y:S02]  /*8b00*/  ISETP.GE.AND P0, PT, R11, R203.reuse, PT ;  /* 0x000000cb0b00720c */ /* 0x080fe40003f06270 */
[C---:B------:R-:W-:Y:S02]  /*8b10*/  ISETP.GE.AND P6, PT, R12.reuse, R203, PT ;  /* 0x000000cb0c00720c */ /* 0x040fe40003fc6270 */
[----:B------:R-:W-:-:S02]  /*8b20*/  ISETP.GE.AND P2, PT, R12, R197, PT ;  /* 0x000000c50c00720c */ /* 0x000fc40003f46270 */
[----:B------:R-:W-:Y:S02]  /*8b30*/  ISETP.GE.AND P3, PT, R11, R197, PT ;  /* 0x000000c50b00720c */ /* 0x000fe40003f66270 */
[----:B------:R-:W-:Y:S02]  /*8b40*/  FMNMX.FTZ R14, R21, R14, !PT ;  /* 0x0000000e150e7209 */ /* 0x000fe40007810000 */
[----:B------:R-:W-:Y:S02]  /*8b50*/  FMNMX.FTZ R13, R8, R13, !PT ;  /* 0x0000000d080d7209 */ /* 0x000fe40007810000 */
[-C--:B------:R-:W-:Y:S02]  /*8b60*/  ISETP.LT.OR P0, PT, R11, R204.reuse, P0 ;  /* 0x000000cc0b00720c */ /* 0x080fe40000701670 */
[C---:B------:R-:W-:Y:S02]  /*8b70*/  ISETP.LT.OR P6, PT, R12.reuse, R204, P6 ;  /* 0x000000cc0c00720c */ /* 0x040fe400037c1670 */
        /* <DEDUP_REMOVED lines=10> */
[C---:B------:R-:W-:Y:S02]  /*8c20*/  ISETP.GE.AND P4, PT, R12.reuse, R203, PT ;  /* 0x000000cb0c00720c */ /* 0x040fe40003f86270 */
[----:B------:R-:W-:Y:S02]  /*8c30*/  ISETP.GE.AND P0, PT, R12, R197, PT ;  /* 0x000000c50c00720c */ /* 0x000fe40003f06270 */
[----:B------:R-:W-:-:S02]  /*8c40*/  ISETP.GE.AND P5, PT, R11, R203, PT ;  /* 0x000000cb0b00720c */ /* 0x000fc40003fa6270 */
[----:B------:R-:W-:Y:S02]  /*8c50*/  FMNMX.FTZ R14, R167, R14, !PT ;  /* 0x0000000ea70e7209 */ /* 0x000fe40007810000 */
[----:B------:R-:W-:Y:S02]  /*8c60*/  FMNMX.FTZ R13, R160, R13, !PT ;  /* 0x0000000da00d7209 */ /* 0x000fe40007810000 */
[C---:B------:R-:W-:Y:S02]  /*8c70*/  ISETP.GE.AND P1, PT, R11.reuse, R197, PT ;  /* 0x000000c50b00720c */ /* 0x040fe40003f26270 */
[C---:B------:R-:W-:Y:S02]  /*8c80*/  ISETP.LT.OR P4, PT, R12.reuse, R204, P4 ;  /* 0x000000cc0c00720c */ /* 0x040fe40002781670 */
[----:B------:R-:W-:Y:S02]  /*8c90*/  ISETP.LT.OR P0, PT, R12, R202, P0 ;  /* 0x000000ca0c00720c */ /* 0x000fe40000701670 */
[----:B------:R-:W-:-:S02]  /*8ca0*/  ISETP.LT.OR P5, PT, R11, R204, P5 ;  /* 0x000000cc0b00720c */ /* 0x000fc40002fa1670 */
[----:B------:R-:W-:Y:S02]  /*8cb0*/  IADD3 R12, R10, 0x31, RZ ;  /* 0x000000310a0c7810 */ /* 0x000fe40007ffe0ff */
[----:B------:R-:W-:Y:S02]  /*8cc0*/  FSEL R165, R32, -INF , !P6 ;  /* 0xff80000020a57808 */ /* 0x000fe40007000000 */
[----:B------:R-:W-:Y:S02]  /*8cd0*/  FMNMX.FTZ R14, R169, R14, !PT ;  /* 0x0000000ea90e7209 */ /* 0x000fe40007810000 */
[----:B------:R-:W-:Y:S02]  /*8ce0*/  FMNMX.FTZ R13, R162, R13, !PT ;  /* 0x0000000da20d7209 */ /* 0x000fe40007810000 */
[----:B------:R-:W-:Y:S02]  /*8cf0*/  ISETP.LT.OR P1, PT, R11, R202, P1 ;  /* 0x000000ca0b00720c */ /* 0x000fe40000f21670 */
[----:B------:R-:W-:-:S02]  /*8d00*/  FSEL R168, R135, -INF , !P3 ;  /* 0xff80000087a87808 */ /* 0x000fc40005800000 */
[----:B------:R-:W-:Y:S02]  /*8d10*/  IADD3 R11, R10, 0x38, RZ ;  /* 0x000000380a0b7810 */ /* 0x000fe40007ffe0ff */
[----:B------:R-:W-:Y:S02]  /*8d20*/  ISETP.GE.AND P3, PT, R12, R203, PT ;  /* 0x000000cb0c00720c */ /* 0x000fe40003f66270 */
[----:B------:R-:W-:Y:S02]  /*8d30*/  FSEL R163, R33, -INF , !P5 ;  /* 0xff80000021a37808 */ /* 0x000fe40006800000 */
[----:B------:R-:W-:Y:S02]  /*8d40*/  FMNMX.FTZ R14, R165, R14, !PT ;  /* 0x0000000ea50e7209 */ /* 0x000fe40007810000 */
[----:B------:R-:W-:Y:S02]  /*8d50*/  FMNMX.FTZ R13, R22, R13, !PT ;  /* 0x0000000d160d7209 */ /* 0x000fe40007810000 */
[----:B------:R-:W-:-:S02]  /*8d60*/  IADD3 R10, R10, 0x39, RZ ;  /* 0x000000390a0a7810 */ /* 0x000fc40007ffe0ff */
[----:B------:R-:W-:Y:S02]  /*8d70*/  ISETP.GE.AND P6, PT, R11, R203, PT ;  /* 0x000000cb0b00720c */ /* 0x000fe40003fc6270 */
[----:B------:R-:W-:Y:S02]  /*8d80*/  ISETP.LT.OR P3, PT, R12, R204, P3 ;  /* 0x000000cc0c00720c */ /* 0x000fe40001f61670 */
[----:B------:R-:W-:Y:S02]  /*8d90*/  FSEL R153, R28, -INF , !P4 ;  /* 0xff8000001c997808 */ /* 0x000fe40006000000 */
[----:B------:R-:W-:Y:S02]  /*8da0*/  FMNMX.FTZ R14, R163, R14, !PT ;  /* 0x0000000ea30e7209 */ /* 0x000fe40007810000 */
[----:B------:R-:W-:Y:S02]  /*8db0*/  FMNMX.FTZ R13, R20, R13, !PT ;  /* 0x0000000d140d7209 */ /* 0x000fe40007810000 */
[----:B------:R-:W-:-:S02]  /*8dc0*/  ISETP.GE.AND P5, PT, R10, R203, PT ;  /* 0x000000cb0a00720c */ /* 0x000fc40003fa6270 */
[----:B------:R-:W-:Y:S02]  /*8dd0*/  ISETP.LT.OR P6, PT, R11, R204, P6 ;  /* 0x000000cc0b00720c */ /* 0x000fe400037c1670 */
[----:B------:R-:W-:Y:S02]  /*8de0*/  FSEL R151, R29, -INF , !P3 ;  /* 0xff8000001d977808 */ /* 0x000fe40005800000 */
[----:B------:R-:W-:Y:S02]  /*8df0*/  FMNMX.FTZ R14, R153, R14, !PT ;  /* 0x0000000e990e7209 */ /* 0x000fe40007810000 */
[----:B------:R-:W-:Y:S02]  /*8e00*/  FMNMX.FTZ R13, R170, R13, !PT ;  /* 0x0000000daa0d7209 */ /* 0x000fe40007810000 */
[----:B------:R-:W-:Y:S02]  /*8e10*/  ISETP.LT.OR P5, PT, R10, R204, P5 ;  /* 0x000000cc0a00720c */ /* 0x000fe40002fa1670 */
[----:B------:R-:W-:-:S02]  /*8e20*/  FSEL R166, R34, -INF , !P2 ;  /* 0xff80000022a67808 */ /* 0x000fc40005000000 */
[----:B------:R-:W-:Y:S02]  /*8e30*/  FSEL R143, R24, -INF , !P6 ;  /* 0xff800000188f7808 */ /* 0x000fe40007000000 */
[----:B------:R-:W-:Y:S02]  /*8e40*/  FMNMX.FTZ R14, R151, R14, !PT ;  /* 0x0000000e970e7209 */ /* 0x000fe40007810000 */
[----:B------:R-:W-:Y:S02]  /*8e50*/  FMNMX.FTZ R13, R168, R13, !PT ;  /* 0x0000000da80d7209 */ /* 0x000fe40007810000 */
[----:B------:R-:W-:Y:S02]  /*8e60*/  FSEL R164, R35, -INF , !P1 ;  /* 0xff80000023a47808 */ /* 0x000fe40004800000 */
[----:B------:R-:W-:Y:S01]  /*8e70*/  ISETP.GE.AND P1, PT, R11, R197, PT ;  /* 0x000000c50b00720c */ /* 0x000fe20003f26270 */
[----:B------:R-:W-:Y:S01]  /*8e80*/  LDSM.16.MT88.4 R32, [R185+0x12800] ;  /* 0x01280000b920783b */ /* 0x000fe20000004200 */
[----:B------:R-:W-:-:S02]  /*8e90*/  FSEL R141, R25, -INF , !P5 ;  /* 0xff800000198d7808 */ /* 0x000fc40006800000 */
[----:B------:R-:W-:Y:S02]  /*8ea0*/  FMNMX.FTZ R14, R143, R14, !PT ;  /* 0x0000000e8f0e7209 */ /* 0x000fe40007810000 */
[----:B------:R-:W-:Y:S02]  /*8eb0*/  ISETP.GE.AND P2, PT, R12, R197, PT ;  /* 0x000000c50c00720c */ /* 0x000fe40003f46270 */
[----:B------:R-:W-:Y:S02]  /*8ec0*/  FMNMX.FTZ R15, R166, R13, !PT ;  /* 0x0000000da60f7209 */ /* 0x000fe40007810000 */
[----:B------:R-:W-:Y:S02]  /*8ed0*/  ISETP.LT.OR P1, PT, R11, R202, P1 ;  /* 0x000000ca0b00720c */ /* 0x000fe40000f21670 */
[----:B------:R-:W-:Y:S02]  /*8ee0*/  FMNMX.FTZ R13, R141, R14, !PT ;  /* 0x0000000e8d0d7209 */ /* 0x000fe40007810000 */
[----:B------:R-:W-:-:S02]  /*8ef0*/  ISETP.LT.OR P2, PT, R12, R202, P2 ;  /* 0x000000ca0c00720c */ /* 0x000fc40001741670 */
[----:B------:R-:W-:Y:S01]  /*8f00*/  FSEL R152, R30, -INF , !P0 ;  /* 0xff8000001e987808 */ /* 0x000fe20004000000 */
[----:B------:R-:W1:Y:S01]  /*8f10*/  SHFL.BFLY PT, R12, R13, 0x2, 0x1f ;  /* 0x0c401f000d0c7f89 */ /* 0x000e6200000e0000 */
[----:B------:R-:W-:Y:S02]  /*8f20*/  FMNMX.FTZ R11, R164, R15, !PT ;  /* 0x0000000fa40b7209 */ /* 0x000fe40007810000 */
[----:B------:R-:W-:Y:S02]  /*8f30*/  ISETP.GE.AND P0, PT, R10, R197, PT ;  /* 0x000000c50a00720c */ /* 0x000fe40003f06270 */
[----:B------:R-:W-:Y:S02]  /*8f40*/  FSEL R140, R31, -INF , !P2 ;  /* 0xff8000001f8c7808 */ /* 0x000fe40005000000 */
[----:B------:R-:W-:Y:S01]  /*8f50*/  FMNMX.FTZ R11, R152, R11, !PT ;  /* 0x0000000b980b7209 */ /* 0x000fe20007810000 */
[----:B------:R-:W-:Y:S01]  /*8f60*/  LDSM.16.MT88.4 R28, [R184+0x12800] ;  /* 0x01280000b81c783b */ /* 0x000fe20000004200 */
[----:B------:R-:W-:-:S02]  /*8f70*/  ISETP.LT.OR P0, PT, R10, R202, P0 ;  /* 0x000000ca0a00720c */ /* 0x000fc40000701670 */
[----:B------:R-:W-:Y:S02]  /*8f80*/  FSEL R142, R26, -INF , !P1 ;  /* 0xff8000001a8e7808 */ /* 0x000fe40004800000 */
[----:B------:R-:W-:Y:S02]  /*8f90*/  FMNMX.FTZ R11, R140, R11, !PT ;  /* 0x0000000b8c0b7209 */ /* 0x000fe40007810000 */
[----:B------:R-:W-:Y:S02]  /*8fa0*/  FSEL R150, R27, -INF , !P0 ;  /* 0xff8000001b967808 */ /* 0x000fe40004000000 */
[----:B------:R-:W-:Y:S01]  /*8fb0*/  FMNMX.FTZ R11, R142, R11, !PT ;  /* 0x0000000b8e0b7209 */ /* 0x000fe20007810000 */
[----:B------:R-:W-:Y:S03]  /*8fc0*/  LDSM.16.MT88.4 R24, [R188+0x14800] ;  /* 0x01480000bc18783b */ /* 0x000fe60000004200 */
[----:B------:R-:W-:-:S02]  /*8fd0*/  FMNMX.FTZ R14, R150, R11, !PT ;  /* 0x0000000b960e7209 */ /* 0x000fc40007810000 */
[----:B-1----:R-:W-:-:S03]  /*8fe0*/  FMNMX.FTZ R13, R13, R12, !PT ;  /* 0x0000000c0d0d7209 */ /* 0x002fc60007810000 */
[----:B------:R-:W1:Y:S04]  /*8ff0*/  SHFL.BFLY PT, R11, R14, 0x2, 0x1f ;  /* 0x0c401f000e0b7f89 */ /* 0x000e6800000e0000 */
[----:B------:R-:W2:Y:S01]  /*9000*/  SHFL.BFLY PT, R132, R13, 0x1, 0x1f ;  /* 0x0c201f000d847f89 */ /* 0x000ea200000e0000 */
[----:B-1----:R-:W-:Y:S02]  /*9010*/  FMNMX.FTZ R11, R14, R11, !PT ;  /* 0x0000000b0e0b7209 */ /* 0x002fe40007810000 */
[----:B--2---:R-:W-:-:S03]  /*9020*/  FMNMX.FTZ R132, R13, R132, !PT ;  /* 0x000000840d847209 */ /* 0x004fc60007810000 */
[----:B------:R-:W1:Y:S01]  /*9030*/  SHFL.BFLY PT, R10, R11, 0x1, 0x1f ;  /* 0x0c201f000b0a7f89 */ /* 0x000e6200000e0000 */
[C---:B------:R-:W-:Y:S01]  /*9040*/  FSETP.NEU.FTZ.AND P1, PT, R132.reuse, -INF , PT ;  /* 0xff8000008400780b */ /* 0x040fe20003f3d000 */
[----:B------:R-:W-:Y:S02]  /*9050*/  FMUL.FTZ R154, R132, c[0x0][0x23c] ;  /* 0x00008f00849a7a20 */ /* 0x000fe40000410000 */
[----:B------:R-:W2:Y:S03]  /*9060*/  LDSM.16.MT88.4 R12, [R186+0x12000] ;  /* 0x01200000ba0c783b */ /* 0x000ea60000004200 */
[----:B------:R-:W-:-:S05]  /*9070*/  FSEL R154, R154, RZ, P1 ;  /* 0x000000ff9a9a7208 */ /* 0x000fca0000800000 */
[--C-:B------:R-:W-:Y:S02]  /*9080*/  FFMA.FTZ R147, R3, c[0x0][0x23c], -R154.reuse ;  /* 0x00008f0003937a23 */ /* 0x100fe4000001089a */
[--C-:B------:R-:W-:Y:S02]  /*9090*/  FFMA.FTZ R146, R149, c[0x0][0x23c], -R154.reuse ;  /* 0x00008f0095927a23 */ /* 0x100fe4000001089a */
[--C-:B------:R-:W-:Y:S02]  /*90a0*/  FFMA.FTZ R144, R7, c[0x0][0x23c], -R154.reuse ;  /* 0x00008f0007907a23 */ /* 0x100fe4000001089a */
[--C-:B------:R-:W-:Y:S01]  /*90b0*/  FFMA.FTZ R145, R9, c[0x0][0x23c], -R154.reuse ;  /* 0x00008f0009917a23 */ /* 0x100fe2000001089a */
[----:B------:R-:W-:Y:S01]  /*90c0*/  MUFU.EX2 R147, R147 ;  /* 0x0000009300937308 */ /* 0x000fe20000000800 */
[--C-:B------:R-:W-:Y:S01]  /*90d0*/  FFMA.FTZ R155, R155, c[0x0][0x23c], -R154.reuse ;  /* 0x00008f009b9b7a23 */ /* 0x100fe2000001089a */
[----:B-1----:R-:W-:Y:S01]  /*90e0*/  FMNMX.FTZ R3, R11, R10, !PT ;  /* 0x0000000a0b037209 */ /* 0x002fe20007810000 */
[----:B------:R-:W-:-:S02]  /*90f0*/  FFMA.FTZ R156, R23, c[0x0][0x23c], -R154 ;  /* 0x00008f00179c7a23 */ /* 0x000fc4000001089a */
[--C-:B------:R-:W-:Y:S01]  /*9100*/  FFMA.FTZ R157, R21, c[0x0][0x23c], -R154.reuse ;  /* 0x00008f00159d7a23 */ /* 0x100fe2000001089a */
[C---:B------:R-:W-:Y:S01]  /*9110*/  FSETP.NEU.FTZ.AND P0, PT, R3.reuse, -INF , PT ;  /* 0xff8000000300780b */ /* 0x040fe20003f1d000 */
[----:B------:R-:W-:Y:S01]  /*9120*/  FMUL.FTZ R149, R3, c[0x0][0x23c] ;  /* 0x00008f0003957a20 */ /* 0x000fe20000410000 */
[----:B------:R-:W1:Y:S01]  /*9130*/  MUFU.EX2 R146, R146 ;  /* 0x0000009200927308 */ /* 0x000e620000000800 */
[--C-:B------:R-:W-:Y:S01]  /*9140*/  FFMA.FTZ R158, R137, c[0x0][0x23c], -R154.reuse ;  /* 0x00008f00899e7a23 */ /* 0x100fe2000001089a */
[----:B------:R-:W-:Y:S01]  /*9150*/  FSEL R7, R3, RZ, P0 ;  /* 0x000000ff03077208 */ /* 0x000fe20000000000 */
[----:B------:R-:W-:Y:S01]  /*9160*/  LDSM.16.MT88.4 R136, [R186+0x12800] ;  /* 0x01280000ba88783b */ /* 0x000fe20000004200 */
[----:B------:R-:W-:Y:S01]  /*9170*/  FSEL R149, R149, RZ, P0 ;  /* 0x000000ff95957208 */ /* 0x000fe20000000000 */
[----:B------:R-:W-:Y:S02]  /*9180*/  FFMA.FTZ R214, R169, c[0x0][0x23c], -R154 ;  /* 0x00008f00a9d67a23 */ /* 0x000fe4000001089a */
[----:B------:R-:W-:Y:S01]  /*9190*/  FADD.FTZ R7, R0, -R7 ;  /* 0x8000000700077221 */ /* 0x000fe20000010000 */
[----:B------:R-:W-:Y:S01]  /*91a0*/  MUFU.EX2 R145, R145 ;  /* 0x0000009100917308 */ /* 0x000fe20000000800 */
[--C-:B------:R-:W-:Y:S01]  /*91b0*/  FFMA.FTZ R135, R5, c[0x0][0x23c], -R149.reuse ;  /* 0x00008f0005877a23 */ /* 0x100fe20000010895 */
[----:B------:R-:W-:Y:S01]  /*91c0*/  FSEL R5, R132, RZ, P1 ;  /* 0x000000ff84057208 */ /* 0x000fe20000800000 */
[----:B------:R-:W-:-:S02]  /*91d0*/  FFMA.FTZ R134, R6, c[0x0][0x23c], -R149 ;  /* 0x00008f0006867a23 */ /* 0x000fc40000010895 */
[----:B------:R-:W-:Y:S02]  /*91e0*/  FFMA.FTZ R133, R8, c[0x0][0x23c], -R149 ;  /* 0x00008f0008857a23 */ /* 0x000fe40000010895 */
[----:B------:R-:W-:Y:S01]  /*91f0*/  FADD.FTZ R5, R2, -R5 ;  /* 0x8000000502057221 */ /* 0x000fe20000010000 */
[----:B------:R-:W3:Y:S01]  /*9200*/  MUFU.EX2 R144, R144 ;  /* 0x0000009000907308 */ /* 0x000ee20000000800 */
[--C-:B------:R-:W-:Y:S01]  /*9210*/  FFMA.FTZ R2, R4, c[0x0][0x23c], -R149.reuse ;  /* 0x00008f0004027a23 */ /* 0x100fe20000010895 */
[----:B-1----:R-:W-:Y:S01]  /*9220*/  F2FP.PACK_AB R4, R146, R147 ;  /* 0x000000939204723e */ /* 0x002fe200000000ff */
[----:B------:R-:W-:Y:S01]  /*9230*/  FMUL.FTZ R148, R5, c[0x0][0x23c] ;  /* 0x00008f0005947a20 */ /* 0x000fe20000410000 */
[----:B------:R-:W1:Y:S01]  /*9240*/  LDSM.16.MT88.4 R8, [R185+0x12000] ;  /* 0x01200000b908783b */ /* 0x000e620000004200 */
[----:B------:R-:W-:Y:S02]  /*9250*/  FMUL.FTZ R0, R7, c[0x0][0x23c] ;  /* 0x00008f0007007a20 */ /* 0x000fe40000410000 */
[--C-:B------:R-:W-:Y:S01]  /*9260*/  FFMA.FTZ R159, R160, c[0x0][0x23c], -R149.reuse ;  /* 0x00008f00a09f7a23 */ /* 0x100fe20000010895 */
[----:B------:R-:W-:Y:S01]  /*9270*/  MUFU.EX2 R135, R135 ;  /* 0x0000008700877308 */ /* 0x000fe20000000800 */
[----:B------:R-:W-:-:S02]  /*9280*/  FFMA.FTZ R160, R162, c[0x0][0x23c], -R149 ;  /* 0x00008f00a2a07a23 */ /* 0x000fc40000010895 */
[--C-:B------:R-:W-:Y:S02]  /*9290*/  FFMA.FTZ R161, R22, c[0x0][0x23c], -R149.reuse ;  /* 0x00008f0016a17a23 */ /* 0x100fe40000010895 */
[----:B------:R-:W-:Y:S02]  /*92a0*/  FFMA.FTZ R162, R20, c[0x0][0x23c], -R149 ;  /* 0x00008f0014a27a23 */ /* 0x000fe40000010895 */
[----:B------:R-:W-:Y:S01]  /*92b0*/  LDSM.16.MT88.4 R20, [R186+0x14800] ;  /* 0x01480000ba14783b */ /* 0x000fe20000004200 */
[----:B------:R-:W4:Y:S01]  /*92c0*/  MUFU.EX2 R134, R134 ;  /* 0x0000008600867308 */ /* 0x000f220000000800 */
        /* <DEDUP_REMOVED lines=12> */
[--C-:B------:R-:W-:Y:S02]  /*9390*/  FFMA.FTZ R153, R153, c[0x0][0x23c], -R154.reuse ;  /* 0x00008f0099997a23 */ /* 0x100fe4000001089a */
[--C-:B------:R-:W-:Y:S02]  /*93a0*/  FFMA.FTZ R151, R143, c[0x0][0x23c], -R154.reuse ;  /* 0x00008f008f977a23 */ /* 0x100fe4000001089a */
[----:B------:R-:W4:Y:S01]  /*93b0*/  MUFU.EX2 R148, R148 ;  /* 0x0000009400947308 */ /* 0x000f220000000800 */
[--C-:B------:R-:W-:Y:S02]  /*93c0*/  FFMA.FTZ R152, R152, c[0x0][0x23c], -R149.reuse ;  /* 0x00008f0098987a23 */ /* 0x100fe40000010895 */
[--C-:B------:R-:W-:Y:S02]  /*93d0*/  FFMA.FTZ R171, R140, c[0x0][0x23c], -R149.reuse ;  /* 0x00008f008cab7a23 */ /* 0x100fe40000010895 */
[--C-:B------:R-:W-:Y:S02]  /*93e0*/  FFMA.FTZ R170, R142, c[0x0][0x23c], -R149.reuse ;  /* 0x00008f008eaa7a23 */ /* 0x100fe40000010895 */
[----:B------:R-:W-:Y:S01]  /*93f0*/  FFMA.FTZ R154, R141, c[0x0][0x23c], -R154 ;  /* 0x00008f008d9a7a23 */ /* 0x000fe2000001089a */
[----:B------:R-:W5:Y:S01]  /*9400*/  MUFU.EX2 R0, R0 ;  /* 0x0000000000007308 */ /* 0x000f620000000800 */
[----:B---3--:R-:W-:Y:S01]  /*9410*/  F2FP.PACK_AB R7, R2, R133 ;  /* 0x000000850207723e */ /* 0x008fe200000000ff */
[----:B------:R-:W-:Y:S01]  /*9420*/  FFMA.FTZ R149, R150, c[0x0][0x23c], -R149 ;  /* 0x00008f0096957a23 */ /* 0x000fe20000010895 */
[----:B------:R-:W-:Y:S01]  /*9430*/  LDSM.16.MT88.4 R140, [R186+0x13800] ;  /* 0x01380000ba8c783b */ /* 0x000fe20000004200 */
[----:B----4-:R-:W-:-:S04]  /*9440*/  FMUL.FTZ R120, R120, R148 ;  /* 0x0000009478787220 */ /* 0x010fc80000410000 */
[----:B------:R-:W-:Y:S01]  /*9450*/  MUFU.EX2 R155, R155 ;  /* 0x0000009b009b7308 */ /* 0x000fe20000000800 */
[-C--:B------:R-:W-:Y:S02]  /*9460*/  FMUL.FTZ R121, R121, R148.reuse ;  /* 0x0000009479797220 */ /* 0x080fe40000410000 */
[-C--:B------:R-:W-:Y:S02]  /*9470*/  FMUL.FTZ R116, R116, R148.reuse ;  /* 0x0000009474747220 */ /* 0x080fe40000410000 */
[----:B------:R-:W-:Y:S02]  /*9480*/  FMUL.FTZ R117, R117, R148 ;  /* 0x0000009475757220 */ /* 0x000fe40000410000 */
[-C--:B-----5:R-:W-:Y:S01]  /*9490*/  FMUL.FTZ R122, R122, R0.reuse ;  /* 0x000000007a7a7220 */ /* 0x0a0fe20000410000 */
[----:B------:R-:W3:Y:S01]  /*94a0*/  MUFU.EX2 R156, R156 ;  /* 0x0000009c009c7308 */ /* 0x000ee20000000800 */
[-C--:B------:R-:W-:Y:S02]  /*94b0*/  FMUL.FTZ R123, R123, R0.reuse ;  /* 0x000000007b7b7220 */ /* 0x080fe40000410000 */
[----:B------:R-:W-:-:S02]  /*94c0*/  FMUL.FTZ R118, R118, R0 ;  /* 0x0000000076767220 */ /* 0x000fc40000410000 */
[----:B------:R-:W-:Y:S02]  /*94d0*/  FMUL.FTZ R119, R119, R0 ;  /* 0x0000000077777220 */ /* 0x000fe40000410000 */
[-C--:B------:R-:W-:Y:S01]  /*94e0*/  FMUL.FTZ R128, R128, R148.reuse ;  /* 0x0000009480807220 */ /* 0x080fe20000410000 */
[C---:B--2---:R-:W-:Y:S01]  /*94f0*/  HMMA.16816.F32 R120, R4.reuse, R12, R120 ;  /* 0x0000000c0478723c */ /* 0x044fe20000001878 */
[----:B------:R-:W-:Y:S01]  /*9500*/  FMUL.FTZ R129, R129, R148 ;  /* 0x0000009481817220 */ /* 0x000fe20000410000 */
[----:B------:R-:W-:Y:S01]  /*9510*/  MUFU.EX2 R157, R157 ;  /* 0x0000009d009d7308 */ /* 0x000fe20000000800 */
[-C--:B------:R-:W-:Y:S02]  /*9520*/  FMUL.FTZ R130, R130, R0.reuse ;  /* 0x0000000082827220 */ /* 0x080fe40000410000 */
[----:B------:R-:W-:Y:S02]  /*9530*/  FMUL.FTZ R131, R131, R0 ;  /* 0x0000000083837220 */ /* 0x000fe40000410000 */
[-C--:B------:R-:W-:Y:S01]  /*9540*/  FMUL.FTZ R124, R124, R148.reuse ;  /* 0x000000947c7c7220 */ /* 0x080fe20000410000 */
[----:B------:R-:W-:Y:S01]  /*9550*/  HMMA.16816.F32 R116, R4, R14, R116 ;  /* 0x0000000e0474723c */ /* 0x000fe20000001874 */
[----:B------:R-:W2:Y:S01]  /*9560*/  LDSM.16.MT88.4 R12, [R188+0x14000] ;  /* 0x01400000bc0c783b */ /* 0x000ea20000004200 */
[----:B------:R-:W-:Y:S01]  /*9570*/  FMUL.FTZ R125, R125, R148 ;  /* 0x000000947d7d7220 */ /* 0x000fe20000410000 */
[----:B------:R-:W4:Y:S01]  /*9580*/  MUFU.EX2 R158, R158 ;  /* 0x0000009e009e7308 */ /* 0x000f220000000800 */
[----:B------:R-:W-:-:S02]  /*9590*/  FMUL.FTZ R126, R126, R0 ;  /* 0x000000007e7e7220 */ /* 0x000fc40000410000 */
[----:B------:R-:W-:Y:S02]  /*95a0*/  FMUL.FTZ R127, R127, R0 ;  /* 0x000000007f7f7220 */ /* 0x000fe40000410000 */
[-C--:B------:R-:W-:Y:S01]  /*95b0*/  FMUL.FTZ R112, R112, R148.reuse ;  /* 0x0000009470707220 */ /* 0x080fe20000410000 */
[C---:B------:R-:W-:Y:S01]  /*95c0*/  HMMA.16816.F32 R128, R4.reuse, R16, R128 ;  /* 0x000000100480723c */ /* 0x040fe20000001880 */
[----:B------:R-:W-:Y:S01]  /*95d0*/  FMUL.FTZ R113, R113, R148 ;  /* 0x0000009471717220 */ /* 0x000fe20000410000 */
[----:B------:R-:W-:Y:S01]  /*95e0*/  MUFU.EX2 R159, R159 ;  /* 0x0000009f009f7308 */ /* 0x000fe20000000800 */
[-C--:B------:R-:W-:Y:S02]  /*95f0*/  FMUL.FTZ R114, R114, R0.reuse ;  /* 0x0000000072727220 */ /* 0x080fe40000410000 */
[----:B------:R-:W-:Y:S02]  /*9600*/  FMUL.FTZ R115, R115, R0 ;  /* 0x0000000073737220 */ /* 0x000fe40000410000 */
[-C--:B------:R-:W-:Y:S01]  /*9610*/  FMUL.FTZ R108, R108, R148.reuse ;  /* 0x000000946c6c7220 */ /* 0x080fe20000410000 */
[----:B------:R-:W-:Y:S01]  /*9620*/  HMMA.16816.F32 R124, R4, R18, R124 ;  /* 0x00000012047c723c */ /* 0x000fe2000000187c */
[----:B------:R-:W-:Y:S01]  /*9630*/  FMUL.FTZ R109, R109, R148 ;  /* 0x000000946d6d7220 */ /* 0x000fe20000410000 */
[----:B------:R-:W5:Y:S01]  /*9640*/  LDSM.16.MT88.4 R16, [R184+0x12000] ;  /* 0x01200000b810783b */ /* 0x000f620000004200 */
[-C--:B------:R-:W-:Y:S01]  /*9650*/  FMUL.FTZ R110, R110, R0.reuse ;  /* 0x000000006e6e7220 */ /* 0x080fe20000410000 */
[----:B------:R-:W2:Y:S01]  /*9660*/  MUFU.EX2 R160, R160 ;  /* 0x000000a000a07308 */ /* 0x000ea20000000800 */
[----:B------:R-:W-:-:S02]  /*9670*/  FMUL.FTZ R111, R111, R0 ;  /* 0x000000006f6f7220 */ /* 0x000fc40000410000 */
[-C--:B------:R-:W-:Y:S01]  /*9680*/  FMUL.FTZ R36, R36, R148.reuse ;  /* 0x0000009424247220 */ /* 0x080fe20000410000 */
[C---:B-1----:R-:W-:Y:S01]  /*9690*/  HMMA.16816.F32 R112, R4.reuse, R8, R112 ;  /* 0x000000080470723c */ /* 0x042fe20000001870 */
[----:B------:R-:W-:Y:S02]  /*96a0*/  FMUL.FTZ R37, R37, R148 ;  /* 0x0000009425257220 */ /* 0x000fe40000410000 */
[-C--:B------:R-:W-:Y:S01]  /*96b0*/  FMUL.FTZ R38, R38, R0.reuse ;  /* 0x0000000026267220 */ /* 0x080fe20000410000 */
[----:B------:R-:W-:Y:S01]  /*96c0*/  MUFU.EX2 R161, R161 ;  /* 0x000000a100a17308 */ /* 0x000fe20000000800 */
[----:B------:R-:W-:Y:S02]  /*96d0*/  FMUL.FTZ R39, R39, R0 ;  /* 0x0000000027277220 */ /* 0x000fe40000410000 */
[-C--:B------:R-:W-:Y:S01]  /*96e0*/  FMUL.FTZ R40, R40, R148.reuse ;  /* 0x0000009428287220 */ /* 0x080fe20000410000 */
[----:B------:R-:W-:Y:S01]  /*96f0*/  HMMA.16816.F32 R108, R4, R10, R108 ;  /* 0x0000000a046c723c */ /* 0x000fe2000000186c */
[----:B------:R-:W1:Y:S01]  /*9700*/  LDSM.16.MT88.4 R8, [R186+0x14000] ;  /* 0x01400000ba08783b */ /* 0x000e620000004200 */
[----:B------:R-:W-:-:S02]  /*9710*/  FMUL.FTZ R41, R41, R148 ;  /* 0x0000009429297220 */ /* 0x000fc40000410000 */
[-C--:B------:R-:W-:Y:S01]  /*9720*/  FMUL.FTZ R42, R42, R0.reuse ;  /* 0x000000002a2a7220 */ /* 0x080fe20000410000 */
[----:B------:R-:W1:Y:S01]  /*9730*/  MUFU.EX2 R162, R162 ;  /* 0x000000a200a27308 */ /* 0x000e620000000800 */
[----:B------:R-:W-:Y:S02]  /*9740*/  FMUL.FTZ R43, R43, R0 ;  /* 0x000000002b2b7220 */ /* 0x000fe40000410000 */
[C---:B--2---:R-:W-:Y:S01]  /*9750*/  HMMA.16816.F32 R36, R4.reuse, R12, R36 ;  /* 0x0000000c0424723c */ /* 0x044fe20000001824 */
[-C--:B------:R-:W-:Y:S02]  /*9760*/  FMUL.FTZ R104, R104, R148.reuse ;  /* 0x0000009468687220 */ /* 0x080fe40000410000 */
[----:B------:R-:W-:Y:S02]  /*9770*/  FMUL.FTZ R105, R105, R148 ;  /* 0x0000009469697220 */ /* 0x000fe40000410000 */
[-C--:B------:R-:W-:Y:S01]  /*9780*/  FMUL.FTZ R106, R106, R0.reuse ;  /* 0x000000006a6a7220 */ /* 0x080fe20000410000 */
[----:B------:R-:W-:Y:S01]  /*9790*/  MUFU.EX2 R167, R167 ;  /* 0x000000a700a77308 */ /* 0x000fe20000000800 */
[----:B------:R-:W-:Y:S01]  /*97a0*/  FMUL.FTZ R107, R107, R0 ;  /* 0x000000006b6b7220 */ /* 0x000fe20000410000 */
[----:B------:R-:W-:Y:S01]  /*97b0*/  HMMA.16816.F32 R40, R4, R14, R40 ;  /* 0x0000000e0428723c */ /* 0x000fe20000001828 */
[----:B------:R-:W2:Y:S01]  /*97c0*/  LDSM.16.MT88.4 R12, [R184+0x14000] ;  /* 0x01400000b80c783b */ /* 0x000ea20000004200 */
[----:B------:R-:W-:-:S02]  /*97d0*/  FMUL.FTZ R100, R100, R148 ;  /* 0x0000009464647220 */ /* 0x000fc40000410000 */
[----:B------:R-:W-:Y:S02]  /*97e0*/  FMUL.FTZ R101, R101, R148 ;  /* 0x0000009465657220 */ /* 0x000fe40000410000 */
[-C--:B------:R-:W-:Y:S01]  /*97f0*/  FMUL.FTZ R102, R102, R0.reuse ;  /* 0x0000000066667220 */ /* 0x080fe20000410000 */
[----:B------:R-:W1:Y:S01]  /*9800*/  MUFU.EX2 R214, R214 ;  /* 0x000000d600d67308 */ /* 0x000e620000000800 */
[----:B------:R-:W-:Y:S02]  /*9810*/  FMUL.FTZ R103, R103, R0 ;  /* 0x0000000067677220 */ /* 0x000fe40000410000 */
[-C--:B------:R-:W-:Y:S01]  /*9820*/  FMUL.FTZ R44, R44, R148.reuse ;  /* 0x000000942c2c7220 */ /* 0x080fe20000410000 */
[----:B-----5:R-:W-:Y:S01]  /*9830*/  HMMA.16816.F32 R104, R4, R16, R104 ;  /* 0x000000100468723c */ /* 0x020fe20000001868 */
[----:B------:R-:W-:Y:S02]  /*9840*/  FMUL.FTZ R45, R45, R148 ;  /* 0x000000942d2d7220 */ /* 0x000fe40000410000 */
[-C--:B------:R-:W-:Y:S01]  /*9850*/  FMUL.FTZ R46, R46, R0.reuse ;  /* 0x000000002e2e7220 */ /* 0x080fe20000410000 */
[----:B------:R-:W-:Y:S01]  /*9860*/  MUFU.EX2 R165, R165 ;  /* 0x000000a500a57308 */ /* 0x000fe20000000800 */
[----:B------:R-:W-:-:S02]  /*9870*/  FMUL.FTZ R47, R47, R0 ;  /* 0x000000002f2f7220 */ /* 0x000fc40000410000 */
[-C--:B------:R-:W-:Y:S01]  /*9880*/  FMUL.FTZ R48, R48, R148.reuse ;  /* 0x0000009430307220 */ /* 0x080fe20000410000 */
[C---:B------:R-:W-:Y:S01]  /*9890*/  HMMA.16816.F32 R100, R4.reuse, R18, R100 ;  /* 0x000000120464723c */ /* 0x040fe20000001864 */
[----:B------:R-:W-:Y:S01]  /*98a0*/  FMUL.FTZ R49, R49, R148 ;  /* 0x0000009431317220 */ /* 0x000fe20000410000 */
[----:B------:R-:W5:Y:S01]  /*98b0*/  LDSM.16.MT88.4 R16, [R185+0x14000] ;  /* 0x01400000b910783b */ /* 0x000f620000004200 */
[-C--:B------:R-:W-:Y:S01]  /*98c0*/  FMUL.FTZ R50, R50, R0.reuse ;  /* 0x0000000032327220 */ /* 0x080fe20000410000 */
[----:B------:R-:W2:Y:S01]  /*98d0*/  MUFU.EX2 R218, R218 ;  /* 0x000000da00da7308 */ /* 0x000ea20000000800 */
[----:B------:R-:W-:Y:S02]  /*98e0*/  FMUL.FTZ R51, R51, R0 ;  /* 0x0000000033337220 */ /* 0x000fe40000410000 */
[-C--:B------:R-:W-:Y:S01]  /*98f0*/  FMUL.FTZ R60, R60, R148.reuse ;  /* 0x000000943c3c7220 */ /* 0x080fe20000410000 */
[----:B-1----:R-:W-:Y:S01]  /*9900*/  HMMA.16816.F32 R44, R4, R8, R44 ;  /* 0x00000008042c723c */ /* 0x002fe2000000182c */
[----:B------:R-:W-:-:S02]  /*9910*/  FMUL.FTZ R61, R61, R148 ;  /* 0x000000943d3d7220 */ /* 0x000fc40000410000 */
[-C--:B------:R-:W-:Y:S01]  /*9920*/  FMUL.FTZ R62, R62, R0.reuse ;  /* 0x000000003e3e7220 */ /* 0x080fe20000410000 */
[----:B------:R-:W-:Y:S01]  /*9930*/  MUFU.EX2 R163, R163 ;  /* 0x000000a300a37308 */ /* 0x000fe20000000800 */
[----:B------:R-:W-:Y:S02]  /*9940*/  FMUL.FTZ R63, R63, R0 ;  /* 0x000000003f3f7220 */ /* 0x000fe40000410000 */
[-C--:B------:R-:W-:Y:S01]  /*9950*/  FMUL.FTZ R64, R64, R148.reuse ;  /* 0x0000009440407220 */ /* 0x080fe20000410000 */
[----:B------:R-:W-:Y:S01]  /*9960*/  HMMA.16816.F32 R48, R4, R10, R48 ;  /* 0x0000000a0430723c */ /* 0x000fe20000001830 */
[----:B------:R-:W1:Y:S01]  /*9970*/  LDSM.16.MT88.4 R8, [R188+0x16000] ;  /* 0x01600000bc08783b */ /* 0x000e620000004200 */
[----:B------:R-:W-:Y:S02]  /*9980*/  FMUL.FTZ R65, R65, R148 ;  /* 0x0000009441417220 */ /* 0x000fe40000410000 */
[-C--:B------:R-:W-:Y:S01]  /*9990*/  FMUL.FTZ R66, R66, R0.reuse ;  /* 0x0000000042427220 */ /* 0x080fe20000410000 */
[----:B------:R-:W1:Y:S01]  /*99a0*/  MUFU.EX2 R168, R168 ;  /* 0x000000a800a87308 */ /* 0x000e620000000800 */
[----:B------:R-:W-:-:S02]  /*99b0*/  FMUL.FTZ R67, R67, R0 ;  /* 0x0000000043437220 */ /* 0x000fc40000410000 */
        /* <DEDUP_REMOVED lines=65> */
[----:B------:R-:W-:Y:S01]  /*9dd0*/  FFMA.FTZ R147, R215, R148, R147 ;  /* 0x00000094d7937223 */ /* 0x000fe20000010093 */
[----:B-1----:R-:W-:Y:S01]  /*9de0*/  HMMA.16816.F32 R92, R4, R8, R92 ;  /* 0x00000008045c723c */ /* 0x002fe2000000185c */
[----:B------:R-:W-:-:S02]  /*9df0*/  FFMA.FTZ R135, R209, R0, R135 ;  /* 0x00000000d1877223 */ /* 0x000fc40000010087 */
[----:B------:R-:W-:Y:S02]  /*9e00*/  FADD.FTZ R146, R146, R147 ;  /* 0x0000009392927221 */ /* 0x000fe40000010000 */
[----:B------:R-:W-:Y:S02]  /*9e10*/  FADD.FTZ R134, R134, R135 ;  /* 0x0000008786867221 */ /* 0x000fe40000010000 */
[----:B------:R-:W-:Y:S01]  /*9e20*/  FADD.FTZ R145, R145, R146 ;  /* 0x0000009291917221 */ /* 0x000fe20000010000 */
[----:B------:R-:W-:Y:S01]  /*9e30*/  HMMA.16816.F32 R96, R4, R10, R96 ;  /* 0x0000000a0460723c */ /* 0x000fe20000001860 */
[----:B------:R-:W-:Y:S01]  /*9e40*/  LDSM.16.MT88.4 R8, [R184+0x14800] ;  /* 0x01480000b808783b */ /* 0x000fe20000004200 */
[----:B------:R-:W-:Y:S02]  /*9e50*/  FADD.FTZ R133, R133, R134 ;  /* 0x0000008685857221 */ /* 0x000fe40000010000 */
[----:B------:R-:W-:Y:S02]  /*9e60*/  FADD.FTZ R144, R144, R145 ;  /* 0x0000009190907221 */ /* 0x000fe40000010000 */
[----:B------:R-:W-:Y:S01]  /*9e70*/  FADD.FTZ R2, R2, R133 ;  /* 0x0000008502027221 */ /* 0x000fe20000010000 */
[----:B---3--:R-:W-:Y:S01]  /*9e80*/  F2FP.PACK_AB R4, R156, R155 ;  /* 0x0000009b9c04723e */ /* 0x008fe200000000ff */
[----:B------:R-:W-:Y:S01]  /*9e90*/  FADD.FTZ R155, R155, R144 ;  /* 0x000000909b9b7221 */ /* 0x000fe20000010000 */
[----:B----4-:R-:W-:-:S02]  /*9ea0*/  F2FP.PACK_AB R6, R158, R157 ;  /* 0x0000009d9e06723e */ /* 0x010fc400000000ff */
[----:B------:R-:W-:Y:S01]  /*9eb0*/  F2FP.PACK_AB R5, R160, R159 ;  /* 0x0000009fa005723e */ /* 0x000fe200000000ff */
[----:B------:R-:W-:Y:S01]  /*9ec0*/  FADD.FTZ R159, R159, R2 ;  /* 0x000000029f9f7221 */ /* 0x000fe20000010000 */
[----:B------:R-:W-:Y:S01]  /*9ed0*/  F2FP.PACK_AB R7, R162, R161 ;  /* 0x000000a1a207723e */ /* 0x000fe200000000ff */
[----:B------:R-:W-:Y:S02]  /*9ee0*/  FADD.FTZ R156, R156, R155 ;  /* 0x0000009b9c9c7221 */ /* 0x000fe40000010000 */
[----:B------:R-:W-:Y:S02]  /*9ef0*/  FADD.FTZ R160, R160, R159 ;  /* 0x0000009fa0a07221 */ /* 0x000fe40000010000 */
[----:B------:R-:W-:Y:S02]  /*9f00*/  FADD.FTZ R157, R157, R156 ;  /* 0x0000009c9d9d7221 */ /* 0x000fe40000010000 */
[----:B--2---:R-:W-:Y:S01]  /*9f10*/  HMMA.16816.F32 R128, R4, R12, R128 ;  /* 0x0000000c0480723c */ /* 0x004fe20000001880 */
[----:B------:R-:W-:-:S02]  /*9f20*/  FADD.FTZ R161, R161, R160 ;  /* 0x000000a0a1a17221 */ /* 0x000fc40000010000 */
[----:B------:R-:W-:Y:S02]  /*9f30*/  FADD.FTZ R158, R158, R157 ;  /* 0x0000009d9e9e7221 */ /* 0x000fe40000010000 */
[----:B------:R-:W-:-:S03]  /*9f40*/  FADD.FTZ R162, R162, R161 ;  /* 0x000000a1a2a27221 */ /* 0x000fc60000010000 */
        /* <DEDUP_REMOVED lines=8> */
[C---:B-----5:R-:W-:Y:S08]  /*9fd0*/  HMMA.16816.F32 R52, R4.reuse, R16, R52 ;  /* 0x000000100434723c */ /* 0x060ff00000001834 */
[C---:B------:R-:W-:Y:S01]  /*9fe0*/  HMMA.16816.F32 R56, R4.reuse, R18, R56 ;  /* 0x000000120438723c */ /* 0x040fe20000001838 */
[----:B------:R-:W4:Y:S07]  /*9ff0*/  LDSM.16.MT88.4 R16, [R184+0x16800] ;  /* 0x01680000b810783b */ /* 0x000f2e0000004200 */
        /* <DEDUP_REMOVED lines=20> */
[----:B------:R-:W-:Y:S07]  /*a140*/  LDSM.16.MT88.4 R20, [R186+0x15000] ;  /* 0x01500000ba14783b */ /* 0x000fee0000004200 */
[C---:B----4-:R-:W-:Y:S08]  /*a150*/  HMMA.16816.F32 R92, R4.reuse, R16, R92 ;  /* 0x00000010045c723c */ /* 0x050ff0000000185c */
[----:B------:R-:W-:Y:S01]  /*a160*/  HMMA.16816.F32 R96, R4, R18, R96 ;  /* 0x000000120460723c */ /* 0x000fe20000001860 */
[----:B------:R-:W3:Y:S06]  /*a170*/  LDSM.16.MT88.4 R16, [R185+0x15000] ;  /* 0x01500000b910783b */ /* 0x000eec0000004200 */
[----:B------:R-:W-:Y:S01]  /*a180*/  F2FP.PACK_AB R4, R214, R167 ;  /* 0x000000a7d604723e */ /* 0x000fe200000000ff */
[----:B------:R-:W-:Y:S01]  /*a190*/  FADD.FTZ R167, R167, R158 ;  /* 0x0000009ea7a77221 */ /* 0x000fe20000010000 */
[----:B------:R-:W-:-:S02]  /*a1a0*/  F2FP.PACK_AB R6, R218, R165 ;  /* 0x000000a5da06723e */ /* 0x000fc400000000ff */
[----:B------:R-:W-:Y:S01]  /*a1b0*/  F2FP.PACK_AB R5, R168, R163 ;  /* 0x000000a3a805723e */ /* 0x000fe200000000ff */
[----:B------:R-:W-:Y:S01]  /*a1c0*/  FADD.FTZ R163, R163, R162 ;  /* 0x000000a2a3a37221 */ /* 0x000fe20000010000 */
[----:B------:R-:W-:Y:S01]  /*a1d0*/  F2FP.PACK_AB R7, R169, R166 ;  /* 0x000000a6a907723e */ /* 0x000fe200000000ff */
[----:B------:R-:W-:Y:S02]  /*a1e0*/  FADD.FTZ R214, R214, R167 ;  /* 0x000000a7d6d67221 */ /* 0x000fe40000010000 */
[----:B------:R-:W-:Y:S02]  /*a1f0*/  FADD.FTZ R163, R168, R163 ;  /* 0x000000a3a8a37221 */ /* 0x000fe40000010000 */
[----:B------:R-:W-:Y:S02]  /*a200*/  FADD.FTZ R165, R165, R214 ;  /* 0x000000d6a5a57221 */ /* 0x000fe40000010000 */
[----:B-1----:R-:W-:Y:S01]  /*a210*/  HMMA.16816.F32 R128, R4, R12, R128 ;  /* 0x0000000c0480723c */ /* 0x002fe20000001880 */
[----:B------:R-:W-:-:S02]  /*a220*/  FADD.FTZ R166, R166, R163 ;  /* 0x000000a3a6a67221 */ /* 0x000fc40000010000 */
[----:B------:R-:W-:Y:S02]  /*a230*/  FADD.FTZ R218, R218, R165 ;  /* 0x000000a5dada7221 */ /* 0x000fe40000010000 */
[----:B------:R-:W-:-:S03]  /*a240*/  FADD.FTZ R169, R169, R166 ;  /* 0x000000a6a9a97221 */ /* 0x000fc60000010000 */
        /* <DEDUP_REMOVED lines=9> */
[C---:B-1----:R-:W-:Y:S08]  /*a2e0*/  HMMA.16816.F32 R60, R4.reuse, R12, R60 ;  /* 0x0000000c043c723c */ /* 0x042ff0000000183c */
[C---:B------:R-:W-:Y:S01]  /*a2f0*/  HMMA.16816.F32 R64, R4.reuse, R14, R64 ;  /* 0x0000000e0440723c */ /* 0x040fe20000001840 */
[----:B------:R-:W1:Y:S07]  /*a300*/  LDSM.16.MT88.4 R12, [R184+0x17000] ;  /* 0x01700000b80c783b */ /* 0x000e6e0000004200 */
[C---:B------:R-:W-:Y:S01]  /*a310*/  HMMA.16816.F32 R56, R4.reuse, R18, R56 ;  /* 0x000000120438723c */ /* 0x040fe20000001838 */
[----:B------:R-:W3:Y:S07]  /*a320*/  LDSM.16.MT88.4 R16, [R185+0x17000] ;  /* 0x01700000b910783b */ /* 0x000eee0000004200 */
[C---:B----4-:R-:W-:Y:S08]  /*a330*/  HMMA.16816.F32 R68, R4.reuse, R8, R68 ;  /* 0x000000080444723c */ /* 0x050ff00000001844 */
        /* <DEDUP_REMOVED lines=13> */
[----:B------:R-:W1:Y:S07]  /*a410*/  LDSM.16.MT88.4 R28, [R186+0x15800] ;  /* 0x01580000ba1c783b */ /* 0x000e6e0000004200 */
[C---:B------:R-:W-:Y:S08]  /*a420*/  HMMA.16816.F32 R44, R4.reuse, R20, R44 ;  /* 0x00000014042c723c */ /* 0x040ff0000000182c */
[C---:B------:R-:W-:Y:S01]  /*a430*/  HMMA.16816.F32 R48, R4.reuse, R22, R48 ;  /* 0x000000160430723c */ /* 0x040fe20000001830 */
[----:B------:R-:W1:Y:S07]  /*a440*/  LDSM.16.MT88.4 R20, [R185+0x15800] ;  /* 0x01580000b914783b */ /* 0x000e6e0000004200 */
[C---:B---3--:R-:W-:Y:S08]  /*a450*/  HMMA.16816.F32 R84, R4.reuse, R16, R84 ;  /* 0x000000100454723c */ /* 0x048ff00000001854 */
        /* <DEDUP_REMOVED lines=11> */
[----:B----4-:R-:W-:Y:S01]  /*a510*/  HMMA.16816.F32 R128, R4, R8, R128 ;  /* 0x000000080480723c */ /* 0x010fe20000001880 */
[----:B------:R-:W-:-:S02]  /*a520*/  FADD.FTZ R170, R170, R171 ;  /* 0x000000abaaaa7221 */ /* 0x000fc40000010000 */
[----:B------:R-:W-:Y:S02]  /*a530*/  FADD.FTZ R215, R154, R151 ;  /* 0x000000979ad77221 */ /* 0x000fe40000010000 */
[----:B------:R-:W-:-:S03]  /*a540*/  FADD.FTZ R209, R149, R170 ;  /* 0x000000aa95d17221 */ /* 0x000fc60000010000 */
        /* <DEDUP_REMOVED lines=9> */
[C---:B------:R-:W-:Y:S08]  /*a5e0*/  HMMA.16816.F32 R116, R4.reuse, R142, R116 ;  /* 0x0000008e0474723c */ /* 0x040ff00000001874 */
[C---:B------:R-:W-:Y:S08]  /*a5f0*/  HMMA.16816.F32 R112, R4.reuse, R136, R112 ;  /* 0x000000880470723c */ /* 0x040ff00000001870 */
        /* <DEDUP_REMOVED lines=9> */
[C---:B----4-:R-:W-:Y:S08]  /*a690*/  HMMA.16816.F32 R76, R4.reuse, R8, R76 ;  /* 0x00000008044c723c */ /* 0x050ff0000000184c */
[C---:B------:R-:W-:Y:S08]  /*a6a0*/  HMMA.16816.F32 R80, R4.reuse, R10, R80 ;  /* 0x0000000a0450723c */ /* 0x040ff00000001850 */
[C---:B--2---:R-:W-:Y:S08]  /*a6b0*/  HMMA.16816.F32 R84, R4.reuse, R24, R84 ;  /* 0x000000180454723c */ /* 0x044ff00000001854 */
[C---:B------:R-:W-:Y:S08]  /*a6c0*/  HMMA.16816.F32 R88, R4.reuse, R26, R88 ;  /* 0x0000001a0458723c */ /* 0x040ff00000001858 */
[C---:B-1----:R-:W-:Y:S08]  /*a6d0*/  HMMA.16816.F32 R92, R4.reuse, R12, R92 ;  /* 0x0000000c045c723c */ /* 0x042ff0000000185c */
[----:B------:R-:W-:Y:S08]  /*a6e0*/  HMMA.16816.F32 R96, R4, R14, R96 ;  /* 0x0000000e0460723c */ /* 0x000ff00000001860 */
.L_x_248:
[----:B------:R-:W-:-:S06]  /*a6f0*/  UISETP.GT.AND UP0, UPT, UR15, UR9, UPT ;  /* 0x000000090f00728c */ /* 0x000fcc000bf04270 */
[----:B------:R-:W-:-:S13]  /*a700*/  PLOP3.LUT P0, PT, PT, PT, UP0, 0x80, 0x0 ;  /* 0x000000000000781c */ /* 0x000fda0003f0f008 */
[----:B------:R-:W-:Y:S05]  /*a710*/  @!P0 BRA `(.L_x_251) ;  /* 0x00002eb000008947 */ /* 0x000fea0003800000 */
[----:B------:R-:W-:Y:S01]  /*a720*/  ULDC.64 UR4, c[0x0][0x1a0] ;  /* 0x0000680000047ab9 */ /* 0x000fe20000000a00 */
[----:B------:R-:W-:Y:S01]  /*a730*/  MOV R0, R3 ;  /* 0x0000000300007202 */ /* 0x000fe20000000f00 */
[----:B------:R-:W-:Y:S01]  /*a740*/  USHF.L.U64.HI UR14, UR4, 0x5, UR5 ;  /* 0x00000005040e7899 */ /* 0x000fe20008010205 */
[----:B------:R-:W-:Y:S01]  /*a750*/  MOV R2, R132 ;  /* 0x0000008400027202 */ /* 0x000fe20000000f00 */
[----:B------:R-:W-:Y:S01]  /*a760*/  USHF.L.U32 UR17, UR4, 0x5, URZ ;  /* 0x0000000504117899 */ /* 0x000fe2000800063f */
[----:B------:R-:W-:Y:S01]  /*a770*/  MOV R206, R216 ;  /* 0x000000d800ce7202 */ /* 0x000fe20000000f00 */
[----:B------:R-:W-:Y:S02]  /*a780*/  USHF.L.U64.HI UR8, UR4, 0x6, UR5 ;  /* 0x0000000604087899 */ /* 0x000fe40008010205 */
[----:B------:R-:W-:Y:S02]  /*a790*/  USHF.L.U64.HI UR14, UR17, 0x1, UR14 ;  /* 0x00000001110e7899 */ /* 0x000fe4000801020e */
[----:B------:R-:W-:-:S02]  /*a7a0*/  USHF.L.U32 UR13, UR4, 0x6, URZ ;  /* 0x00000006040d7899 */ /* 0x000fc4000800063f */
[----:B------:R-:W-:Y:S01]  /*a7b0*/  USHF.L.U32 UR17, UR17, 0x1, URZ ;  /* 0x0000000111117899 */ /* 0x000fe2000800063f */
[----:B------:R-:W-:Y:S05]  /*a7c0*/  BRA `(.L_x_252) ;  /* 0x000001b000007947 */ /* 0x000fea0003800000 */
.L_x_254:
[----:B------:R-:W-:Y:S02]  /*a7d0*/  UIADD3 UR20, UR15, -0x2, URZ ;  /* 0xfffffffe0f147890 */ /* 0x000fe4000fffe03f */
[----:B------:R-:W-:Y:S02]  /*a7e0*/  ULDC.64 UR4, c[0x0][0x198] ;  /* 0x0000660000047ab9 */ /* 0x000fe40000000a00 */
[----:B------:R-:W-:Y:S02]  /*a7f0*/  USHF.R.S32.HI UR15, URZ, 0x1f, UR20 ;  /* 0x0000001f3f0f7899 */ /* 0x000fe40008011414 */
[----:B------:R-:W-:Y:S02]  /*a800*/  UIMAD.WIDE.U32 UR22, UR20, UR4, URZ ;  /* 0x00000004141672a5 */ /* 0x000fe4000f8e003f */
[----:B------:R-:W-:Y:S04]  /*a810*/  UIMAD UR15, UR15, UR4, URZ ;  /* 0x000000040f0f72a4 */ /* 0x000fe8000f8e023f */
[----:B------:R-:W-:Y:S01]  /*a820*/  UIMAD UR15, UR20, UR5, UR15 ;  /* 0x00000005140f72a4 */ /* 0x000fe2000f8e020f */
[----:B------:R-:W-:Y:S02]  /*a830*/  IMAD.U32 R133, RZ, RZ, UR22 ;  /* 0x00000016ff857e24 */ /* 0x000fe4000f8e00ff */
[----:B------:R-:W-:Y:S01]  /*a840*/  IMAD.U32 R132, RZ, RZ, UR22 ;  /* 0x00000016ff847e24 */ /* 0x000fe2000f8e00ff */
[----:B------:R-:W-:Y:S02]  /*a850*/  UIADD3 UR15, UR23, UR15, URZ ;  /* 0x0000000f170f7290 */ /* 0x000fe4000fffe03f */
[----:B------:R-:W-:Y:S04]  /*a860*/  LEA R133, P0, R133, R200, 0x6 ;  /* 0x000000c885857211 */ /* 0x000fe800078030ff */
[----:B------:R-:W-:Y:S01]  /*a870*/  IMAD.U32 R3, RZ, RZ, UR15 ;  /* 0x0000000fff037e24 */ /* 0x000fe2000f8e00ff */
        /* <DEDUP_REMOVED lines=14> */
[----:B------:R-:W0:Y:S01]  /*a960*/  LDGDEPBAR ;  /* 0x00000000000079af */ /* 0x000e220000000000 */
[----:B------:R-:W-:-:S05]  /*a970*/  BRA `(.L_x_253) ;  /* 0x00000b8000007947 */ /* 0x000fca0003800000 */
.L_x_252:
[----:B------:R-:W-:Y:S04]  /*a980*/  DEPBAR.LE SB0, 0x0 ;  /* 0x000080000000791a */ /* 0x000fe80000000000 */
[----:B------:R-:W-:Y:S01]  /*a990*/  BAR.SYNC.DEFER_BLOCKING 0x0 ;  /* 0x0000000000007b1d */ /* 0x000fe20000010000 */
[----:B------:R-:W-:Y:S01]  /*a9a0*/  UIADD3 UR12, UR15, -0x1, URZ ;  /* 0xffffffff0f0c7890 */ /* 0x000fe2000fffe03f */
[----:B------:R-:W-:Y:S03]  /*a9b0*/  IMAD.U32 R3, RZ, RZ, UR13 ;  /* 0x0000000dff037e24 */ /* 0x000fe6000f8e00ff */
[----:B------:R-:W-:Y:S02]  /*a9c0*/  USHF.R.S32.HI UR5, URZ, 0x1f, UR12 ;  /* 0x0000001f3f057899 */ /* 0x000fe4000801140c */
[----:B------:R-:W-:Y:S01]  /*a9d0*/  UIMAD UR4, UR8, UR12, URZ ;  /* 0x0000000c080472a4 */ /* 0x000fe2000f8e023f */
[----:B------:R-:W-:Y:S01]  /*a9e0*/  IMAD.WIDE.U32 R216, R3, UR12, R206 ;  /* 0x0000000c03d87c25 */ /* 0x000fe2000f8e00ce */
[----:B------:R-:W-:Y:S02]  /*a9f0*/  UISETP.GT.AND UP0, UPT, UR12, UR9, UPT ;  /* 0x000000090c00728c */ /* 0x000fe4000bf04270 */
[----:B------:R-:W-:Y:S02]  /*aa00*/  UIMAD UR4, UR5, UR13, UR4 ;  /* 0x0000000d050472a4 */ /* 0x000fe4000f8e0204 */
[----:B------:R-:W-:Y:S04]  /*aa10*/  LEA R220, P1, R216, c[0x0][0x170], 0x1 ;  /* 0x00005c00d8dc7a11 */ /* 0x000fe800078208ff */
[----:B------:R-:W-:Y:S02]  /*aa20*/  IADD3 R3, R217, UR4, RZ ;  /* 0x00000004d9037c10 */ /* 0x000fe4000fffe0ff */
[----:B------:R-:W-:Y:S02]  /*aa30*/  IADD3 R218, P0, R220, UR17, RZ ;  /* 0x00000011dcda7c10 */ /* 0x000fe4000ff1e0ff */
[----:B------:R-:W-:Y:S04]  /*aa40*/  LEA.HI.X R221, R216, c[0x0][0x174], R3, 0x1, P1 ;  /* 0x00005d00d8dd7a11 */ /* 0x000fe800008f0c03 */
[----:B------:R-:W-:Y:S01]  /*aa50*/  IADD3.X R219, R221, UR14, RZ, P0, !PT ;  /* 0x0000000edddb7c10 */ /* 0x000fe200087fe4ff */
[----:B------:R-:W-:Y:S01]  /*aa60*/  @!PT LDS RZ, [RZ] ;  /* 0x00000000fffff984 */ /* 0x000fe20000000800 */
[----:B------:R-:W-:Y:S01]  /*aa70*/  @!PT LDS RZ, [RZ] ;  /* 0x00000000fffff984 */ /* 0x000fe20000000800 */
[----:B------:R-:W-:Y:S01]  /*aa80*/  @!PT LDS RZ, [RZ] ;  /* 0x00000000fffff984 */ /* 0x000fe20000000800 */
[----:B------:R1:W-:Y:S01]  /*aa90*/  LDGSTS.E.BYPASS.LTC128B.128 [R196+0x12000], [R220.64] ;  /* 0x12000000dcc47fae */ /* 0x0003e2000b901d52 */
[----:B------:R-:W-:Y:S03]  /*aaa0*/  PLOP3.LUT P0, PT, PT, PT, UP0, 0x80, 0x0 ;  /* 0x000000000000781c */ /* 0x000fe60003f0f008 */
        /* <DEDUP_REMOVED lines=165> */
.L_x_253:
[----:B------:R-:W-:Y:S01]  /*b500*/  IMAD.U32 R132, RZ, RZ, UR12 ;  /* 0x0000000cff847e24 */ /* 0x000fe2000f8e00ff */
[----:B------:R-:W-:Y:S02]  /*b510*/  UISETP.GT.AND UP0, UPT, UR12, UR9, UPT ;  /* 0x000000090c00728c */ /* 0x000fe4000bf04270 */
[----:B------:R-:W-:Y:S01]  /*b520*/  UMOV UR15, UR12 ;  /* 0x0000000c000f7c82 */ /* 0x000fe20008000000 */
[----:B------:R-:W-:Y:S05]  /*b530*/  IMAD R3, R132, 0x40, R205 ;  /* 0x0000004084037824 */ /* 0x000fea00078e02cd */
[C---:B------:R-:W-:Y:S02]  /*b540*/  IADD3 R132, R3.reuse, 0x1, RZ ;  /* 0x0000000103847810 */ /* 0x040fe40007ffe0ff */
[C---:B------:R-:W-:Y:S02]  /*b550*/  ISETP.GE.AND P2, PT, R3.reuse, R204, PT ;  /* 0x000000cc0300720c */ /* 0x040fe40003f46270 */
[C---:B------:R-:W-:Y:S02]  /*b560*/  ISETP.GE.AND P1, PT, R132.reuse, R202, PT ;  /* 0x000000ca8400720c */ /* 0x040fe40003f26270 */
[CC--:B------:R-:W-:Y:S02]  /*b570*/  ISETP.GE.AND P6, PT, R132.reuse, R204.reuse, PT ;  /* 0x000000cc8400720c */ /* 0x0c0fe40003fc6270 */
[C---:B------:R-:W-:Y:S02]  /*b580*/  ISETP.GE.OR P1, PT, R132.reuse, R197, !P1 ;  /* 0x000000c58400720c */ /* 0x040fe40004f26670 */
[-C--:B------:R-:W-:Y:S02]  /*b590*/  ISETP.GE.OR P6, PT, R132, R203.reuse, !P6 ;  /* 0x000000cb8400720c */ /* 0x080fe400077c6670 */
[C---:B------:R-:W-:Y:S02]  /*b5a0*/  IADD3 R132, R3.reuse, 0x9, RZ ;  /* 0x0000000903847810 */ /* 0x040fe40007ffe0ff */
[C---:B------:R-:W-:Y:S02]  /*b5b0*/  IADD3 R133, R3.reuse, 0x8, RZ ;  /* 0x0000000803857810 */ /* 0x040fe40007ffe0ff */
[-C--:B------:R-:W-:Y:S02]  /*b5c0*/  ISETP.GE.OR P2, PT, R3, R203.reuse, !P2 ;  /* 0x000000cb0300720c */ /* 0x080fe40005746670 */
[-C--:B------:R-:W-:Y:S02]  /*b5d0*/  ISETP.GE.AND P4, PT, R132, R204.reuse, PT ;  /* 0x000000cc8400720c */ /* 0x080fe40003f86270 */
[----:B------:R-:W-:Y:S02]  /*b5e0*/  ISETP.GE.AND P0, PT, R133, R204, PT ;  /* 0x000000cc8500720c */ /* 0x000fe40003f06270 */
[----:B-1----:R-:W-:Y:S02]  /*b5f0*/  FSEL R134, R4, -INF , !P2 ;  /* 0xff80000004867808 */ /* 0x002fe40005000000 */
[CC--:B------:R-:W-:Y:S02]  /*b600*/  ISETP.GE.OR P4, PT, R132.reuse, R203.reuse, !P4 ;  /* 0x000000cb8400720c */ /* 0x0c0fe40006786670 */
[CC--:B------:R-:W-:Y:S02]  /*b610*/  ISETP.GE.AND P2, PT, R132.reuse, R202.reuse, PT ;  /* 0x000000ca8400720c */ /* 0x0c0fe40003f46270 */
[----:B------:R-:W-:Y:S02]  /*b620*/  ISETP.GE.AND P5, PT, R3, R202, PT ;  /* 0x000000ca0300720c */ /* 0x000fe40003fa6270 */
[----:B------:R-:W-:Y:S02]  /*b630*/  FSEL R136, R9, -INF , !P4 ;  /* 0xff80000009887808 */ /* 0x000fe40006000000 */
[----:B------:R-:W-:Y:S02]  /*b640*/  ISETP.GE.OR P0, PT, R133, R203, !P0 ;  /* 0x000000cb8500720c */ /* 0x000fe40004706670 */
[-C--:B------:R-:W-:Y:S02]  /*b650*/  ISETP.GE.OR P2, PT, R132, R197.reuse, !P2 ;  /* 0x000000c58400720c */ /* 0x080fe40005746670 */
[C---:B------:R-:W-:Y:S02]  /*b660*/  IADD3 R132, R3.reuse, 0x10, RZ ;  /* 0x0000001003847810 */ /* 0x040fe40007ffe0ff */
[----:B------:R-:W-:Y:S02]  /*b670*/  IADD3 R4, R3, 0x11, RZ ;  /* 0x0000001103047810 */ /* 0x000fe40007ffe0ff */
[----:B------:R-:W-:Y:S02]  /*b680*/  FSEL R144, R5, -INF , !P6 ;  /* 0xff80000005907808 */ /* 0x000fe40007000000 */
[----:B------:R-:W-:Y:S02]  /*b690*/  FMNMX.FTZ R9, R134, R2, !PT ;  /* 0x0000000286097209 */ /* 0x000fe40007810000 */
[----:B------:R-:W-:Y:S02]  /*b6a0*/  ISETP.GE.AND P3, PT, R133, R202, PT ;  /* 0x000000ca8500720c */ /* 0x000fe40003f66270 */
[----:B------:R-:W-:Y:S02]  /*b6b0*/  ISETP.GE.OR P5, PT, R3, R197, !P5 ;  /* 0x000000c50300720c */ /* 0x000fe40006fa6670 */
[----:B------:R-:W-:Y:S02]  /*b6c0*/  FSEL R7, R7, -INF , !P1 ;  /* 0xff80000007077808 */ /* 0x000fe40004800000 */
[----:B------:R-:W-:Y:S02]  /*b6d0*/  FSEL R138, R8, -INF , !P0 ;  /* 0xff800000088a7808 */ /* 0x000fe40004000000 */
[-C--:B------:R-:W-:Y:S02]  /*b6e0*/  ISETP.GE.AND P1, PT, R132, R204.reuse, PT ;  /* 0x000000cc8400720c */ /* 0x080fe40003f26270 */
[C---:B------:R-:W-:Y:S02]  /*b6f0*/  ISETP.GE.AND P6, PT, R4.reuse, R204, PT ;  /* 0x000000cc0400720c */ /* 0x040fe40003fc6270 */
[----:B------:R-:W-:Y:S02]  /*b700*/  ISETP.GE.AND P0, PT, R4, R202, PT ;  /* 0x000000ca0400720c */ /* 0x000fe40003f06270 */
[----:B------:R-:W-:Y:S02]  /*b710*/  FMNMX.FTZ R9, R144, R9, !PT ;  /* 0x0000000990097209 */ /* 0x000fe40007810000 */
[----:B------:R-:W-:Y:S02]  /*b720*/  ISETP.GE.OR P3, PT, R133, R197, !P3 ;  /* 0x000000c58500720c */ /* 0x000fe40005f66670 */
[----:B------:R-:W-:Y:S02]  /*b730*/  FSEL R135, R6, -INF , !P5 ;  /* 0xff80000006877808 */ /* 0x000fe40006800000 */
[-C--:B------:R-:W-:Y:S02]  /*b740*/  ISETP.GE.OR P1, PT, R132, R203.reuse, !P1 ;  /* 0x000000cb8400720c */ /* 0x080fe40004f26670 */
[C---:B------:R-:W-:Y:S02]  /*b750*/  ISETP.GE.OR P6, PT, R4.reuse, R203, !P6 ;  /* 0x000000cb0400720c */ /* 0x040fe400077c6670 */
[----:B------:R-:W-:Y:S02]  /*b760*/  ISETP.GE.OR P0, PT, R4, R197, !P0 ;  /* 0x000000c50400720c */ /* 0x000fe40004706670 */
[----:B------:R-:W-:Y:S02]  /*b770*/  FMNMX.FTZ R9, R138, R9, !PT ;  /* 0x000000098a097209 */ /* 0x000fe40007810000 */
[C---:B------:R-:W-:Y:S02]  /*b780*/  IADD3 R6, R3.reuse, 0x18, RZ ;  /* 0x0000001803067810 */ /* 0x040fe40007ffe0ff */
[----:B------:R-:W-:Y:S02]  /*b790*/  IADD3 R4, R3, 0x19, RZ ;  /* 0x0000001903047810 */ /* 0x000fe40007ffe0ff */
[----:B------:R-:W-:Y:S02]  /*b7a0*/  FSEL R5, R10, -INF , !P3 ;  /* 0xff8000000a057808 */ /* 0x000fe40005800000 */
[----:B------:R-:W-:Y:S02]  /*b7b0*/  FMNMX.FTZ R10, R135, R0, !PT ;  /* 0x00000000870a7209 */ /* 0x000fe40007810000 */
[----:B------:R-:W-:Y:S02]  /*b7c0*/  FSEL R162, R12, -INF , !P1 ;  /* 0xff8000000ca27808 */ /* 0x000fe40004800000 */
[----:B------:R-:W-:Y:S02]  /*b7d0*/  FSEL R11, R11, -INF , !P2 ;  /* 0xff8000000b0b7808 */ /* 0x000fe40005000000 */
[----:B------:R-:W-:Y:S02]  /*b7e0*/  FMNMX.FTZ R9, R136, R9, !PT ;  /* 0x0000000988097209 */ /* 0x000fe40007810000 */
[C---:B------:R-:W-:Y:S02]  /*b7f0*/  ISETP.GE.AND P4, PT, R6.reuse, R204, PT ;  /* 0x000000cc0600720c */ /* 0x040fe40003f86270 */
[----:B------:R-:W-:Y:S02]  /*b800*/  ISETP.GE.AND P2, PT, R6, R202, PT ;  /* 0x000000ca0600720c */ /* 0x000fe40003f46270 */
[C---:B------:R-:W-:Y:S02]  /*b810*/  ISETP.GE.AND P3, PT, R4.reuse, R204, PT ;  /* 0x000000cc0400720c */ /* 0x040fe40003f66270 */
[----:B------:R-:W-:Y:S02]  /*b820*/  ISETP.GE.AND P1, PT, R4, R202, PT ;  /* 0x000000ca0400720c */ /* 0x000fe40003f26270 */
[----:B------:R-:W-:Y:S02]  /*b830*/  FMNMX.FTZ R10, R7, R10, !PT ;  /* 0x0000000a070a7209 */ /* 0x000fe40007810000 */
[----:B------:R-:W-:Y:S02]  /*b840*/  ISETP.GE.AND P5, PT, R132, R202, PT ;  /* 0x000000ca8400720c */ /* 0x000fe40003fa6270 */
[----:B------:R-:W-:Y:S02]  /*b850*/  FSEL R160, R13, -INF , !P6 ;  /* 0xff8000000da07808 */ /* 0x000fe40007000000 */
[----:B------:R-:W-:Y:S02]  /*b860*/  FMNMX.FTZ R9, R162, R9, !PT ;  /* 0x00000009a2097209 */ /* 0x000fe40007810000 */
[C---:B------:R-:W-:Y:S02]  /*b870*/  ISETP.GE.OR P4, PT, R6.reuse, R203, !P4 ;  /* 0x000000cb0600720c */ /* 0x040fe40006786670 */
[----:B------:R-:W-:Y:S02]  /*b880*/  ISETP.GE.OR P2, PT, R6, R197, !P2 ;  /* 0x000000c50600720c */ /* 0x000fe40005746670 */
[C---:B------:R-:W-:Y:S02]  /*b890*/  ISETP.GE.OR P3, PT, R4.reuse, R203, !P3 ;  /* 0x000000cb0400720c */ /* 0x040fe40005f66670 */
[-C--:B------:R-:W-:Y:S02]  /*b8a0*/  ISETP.GE.OR P1, PT, R4, R197.reuse, !P1 ;  /* 0x000000c50400720c */ /* 0x080fe40004f26670 */
[C---:B------:R-:W-:Y:S02]  /*b8b0*/  IADD3 R6, R3.reuse, 0x20, RZ ;  /* 0x0000002003067810 */ /* 0x040fe40007ffe0ff */
[----:B------:R-:W-:Y:S02]  /*b8c0*/  IADD3 R4, R3, 0x21, RZ ;  /* 0x0000002103047810 */ /* 0x000fe40007ffe0ff */
[----:B------:R-:W-:Y:S02]  /*b8d0*/  ISETP.GE.OR P5, PT, R132, R197, !P5 ;  /* 0x000000c58400720c */ /* 0x000fe40006fa6670 */
[----:B------:R-:W-:Y:S02]  /*b8e0*/  FMNMX.FTZ R10, R5, R10, !PT ;  /* 0x0000000a050a7209 */ /* 0x000fe40007810000 */
[----:B------:R-:W-:Y:S02]  /*b8f0*/  FSEL R163, R15, -INF , !P0 ;  /* 0xff8000000fa37808 */ /* 0x000fe40004000000 */
[----:B------:R-:W-:Y:S02]  /*b900*/  FSEL R142, R16, -INF , !P4 ;  /* 0xff800000108e7808 */ /* 0x000fe40006000000 */
[----:B------:R-:W-:Y:S02]  /*b910*/  FMNMX.FTZ R9, R160, R9, !PT ;  /* 0x00000009a0097209 */ /* 0x000fe40007810000 */
[-C--:B------:R-:W-:Y:S02]  /*b920*/  ISETP.GE.AND P0, PT, R6, R204.reuse, PT ;  /* 0x000000cc0600720c */ /* 0x080fe40003f06270 */
[C---:B------:R-:W-:Y:S02]  /*b930*/  ISETP.GE.AND P6, PT, R4.reuse, R204, PT ;  /* 0x000000cc0400720c */ /* 0x040fe40003fc6270 */
[----:B------:R-:W-:Y:S02]  /*b940*/  ISETP.GE.AND P4, PT, R4, R202, PT ;  /* 0x000000ca0400720c */ /* 0x000fe40003f86270 */
[----:B------:R-:W-:Y:S02]  /*b950*/  FSEL R165, R14, -INF , !P5 ;  /* 0xff8000000ea57808 */ /* 0x000fe40006800000 */
[----:B------:R-:W-:Y:S02]  /*b960*/  FMNMX.FTZ R10, R11, R10, !PT ;  /* 0x0000000a0b0a7209 */ /* 0x000fe40007810000 */
[----:B------:R-:W-:Y:S02]  /*b970*/  ISETP.GE.AND P5, PT, R6, R202, PT ;  /* 0x000000ca0600720c */ /* 0x000fe40003fa6270 */
[----:B------:R-:W-:Y:S02]  /*b980*/  FSEL R140, R17, -INF , !P3 ;  /* 0xff800000118c7808 */ /* 0x000fe40005800000 */
[----:B------:R-:W-:Y:S02]  /*b990*/  FMNMX.FTZ R9, R142, R9, !PT ;  /* 0x000000098e097209 */ /* 0x000fe40007810000 */
[-C--:B------:R-:W-:Y:S02]  /*b9a0*/  ISETP.GE.OR P0, PT, R6, R203.reuse, !P0 ;  /* 0x000000cb0600720c */ /* 0x080fe40004706670 */
[C---:B------:R-:W-:Y:S02]  /*b9b0*/  ISETP.GE.OR P6, PT, R4.reuse, R203, !P6 ;  /* 0x000000cb0400720c */ /* 0x040fe400077c6670 */
[-C--:B------:R-:W-:Y:S02]  /*b9c0*/  ISETP.GE.OR P4, PT, R4, R197.reuse, !P4 ;  /* 0x000000c50400720c */ /* 0x080fe40006786670 */
[----:B------:R-:W-:Y:S02]  /*b9d0*/  IADD3 R4, R3, 0x28, RZ ;  /* 0x0000002803047810 */ /* 0x000fe40007ffe0ff */
[----:B------:R-:W-:Y:S02]  /*b9e0*/  FMNMX.FTZ R10, R165, R10, !PT ;  /* 0x0000000aa50a7209 */ /* 0x000fe40007810000 */
[----:B------:R-:W-:Y:S02]  /*b9f0*/  ISETP.GE.OR P5, PT, R6, R197, !P5 ;  /* 0x000000c50600720c */ /* 0x000fe40006fa6670 */
[----:B------:R-:W-:Y:S02]  /*ba00*/  IADD3 R6, R3, 0x29, RZ ;  /* 0x0000002903067810 */ /* 0x000fe40007ffe0ff */
[----:B------:R-:W-:Y:S02]  /*ba10*/  FSEL R158, R20, -INF , !P0 ;  /* 0xff800000149e7808 */ /* 0x000fe40004000000 */
[----:B------:R-:W-:Y:S02]  /*ba20*/  FMNMX.FTZ R9, R140, R9, !PT ;  /* 0x000000098c097209 */ /* 0x000fe40007810000 */
[----:B------:R-:W-:Y:S02]  /*ba30*/  ISETP.GE.AND P3, PT, R4, R204, PT ;  /* 0x000000cc0400720c */ /* 0x000fe40003f66270 */
[----:B------:R-:W-:Y:S02]  /*ba40*/  FSEL R143, R18, -INF , !P2 ;  /* 0xff800000128f7808 */ /* 0x000fe40005000000 */
[----:B------:R-:W-:Y:S02]  /*ba50*/  FSEL R141, R19, -INF , !P1 ;  /* 0xff800000138d7808 */ /* 0x000fe40004800000 */
[----:B------:R-:W-:Y:S02]  /*ba60*/  FMNMX.FTZ R10, R163, R10, !PT ;  /* 0x0000000aa30a7209 */ /* 0x000fe40007810000 */
[----:B------:R-:W-:Y:S02]  /*ba70*/  ISETP.GE.AND P1, PT, R4, R202, PT ;  /* 0x000000ca0400720c */ /* 0x000fe40003f26270 */
[----:B------:R-:W-:Y:S02]  /*ba80*/  ISETP.GE.AND P2, PT, R6, R204, PT ;  /* 0x000000cc0600720c */ /* 0x000fe40003f46270 */
[----:B------:R-:W-:Y:S02]  /*ba90*/  FSEL R156, R21, -INF , !P6 ;  /* 0xff800000159c7808 */ /* 0x000fe40007000000 */
[----:B------:R-:W-:Y:S02]  /*baa0*/  FMNMX.FTZ R9, R158, R9, !PT ;  /* 0x000000099e097209 */ /* 0x000fe40007810000 */
[----:B------:R-:W-:Y:S02]  /*bab0*/  ISETP.GE.OR P3, PT, R4, R203, !P3 ;  /* 0x000000cb0400720c */ /* 0x000fe40005f66670 */
[----:B------:R-:W-:Y:S02]  /*bac0*/  IADD3 R8, R3, 0x30, RZ ;  /* 0x0000003003087810 */ /* 0x000fe40007ffe0ff */
[----:B------:R-:W-:Y:S02]  /*bad0*/  ISETP.GE.AND P0, PT, R6, R202, PT ;  /* 0x000000ca0600720c */ /* 0x000fe40003f06270 */
[----:B------:R-:W-:Y:S02]  /*bae0*/  FMNMX.FTZ R10, R143, R10, !PT ;  /* 0x0000000a8f0a7209 */ /* 0x000fe40007810000 */
[----:B------:R-:W-:Y:S02]  /*baf0*/  ISETP.GE.OR P1, PT, R4, R197, !P1 ;  /* 0x000000c50400720c */ /* 0x000fe40004f26670 */
[----:B------:R-:W-:Y:S02]  /*bb00*/  ISETP.GE.OR P2, PT, R6, R203, !P2 ;  /* 0x000000cb0600720c */ /* 0x000fe40005746670 */
[C---:B------:R-:W-:Y:S02]  /*bb10*/  IADD3 R4, R3.reuse, 0x38, RZ ;  /* 0x0000003803047810 */ /* 0x040fe40007ffe0ff */
[----:B------:R-:W-:Y:S02]  /*bb20*/  FSEL R154, R24, -INF , !P3 ;  /* 0xff800000189a7808 */ /* 0x000fe40005800000 */
[----:B------:R-:W-:Y:S02]  /*bb30*/  FMNMX.FTZ R9, R156, R9, !PT ;  /* 0x000000099c097209 */ /* 0x000fe40007810000 */
[----:B------:R-:W-:Y:S02]  /*bb40*/  ISETP.GE.OR P0, PT, R6, R197, !P0 ;  /* 0x000000c50600720c */ /* 0x000fe40004706670 */
[----:B------:R-:W-:Y:S02]  /*bb50*/  ISETP.GE.AND P6, PT, R8, R204, PT ;  /* 0x000000cc0800720c */ /* 0x000fe40003fc6270 */
[----:B------:R-:W-:Y:S02]  /*bb60*/  IADD3 R6, R3, 0x31, RZ ;  /* 0x0000003103067810 */ /* 0x000fe40007ffe0ff */
[----:B------:R-:W-:Y:S02]  /*bb70*/  FSEL R152, R25, -INF , !P2 ;  /* 0xff80000019987808 */ /* 0x000fe40005000000 */
[----:B------:R-:W-:Y:S02]  /*bb80*/  FSEL R161, R22, -INF , !P5 ;  /* 0xff80000016a17808 */ /* 0x000fe40006800000 */
[----:B------:R-:W-:Y:S02]  /*bb90*/  FMNMX.FTZ R10, R141, R10, !PT ;  /* 0x0000000a8d0a7209 */ /* 0x000fe40007810000 */
[-C--:B------:R-:W-:Y:S02]  /*bba0*/  ISETP.GE.AND P2, PT, R4, R204.reuse, PT ;  /* 0x000000cc0400720c */ /* 0x080fe40003f46270 */
[----:B------:R-:W-:Y:S02]  /*bbb0*/  FMNMX.FTZ R9, R154, R9, !PT ;  /* 0x000000099a097209 */ /* 0x000fe40007810000 */
[-C--:B------:R-:W-:Y:S02]  /*bbc0*/  ISETP.GE.OR P6, PT, R8, R203.reuse, !P6 ;  /* 0x000000cb0800720c */ /* 0x080fe400077c6670 */
[----:B------:R-:W-:Y:S02]  /*bbd0*/  ISETP.GE.AND P3, PT, R6, R204, PT ;  /* 0x000000cc0600720c */ /* 0x000fe40003f66270 */
[----:B------:R-:W-:Y:S02]  /*bbe0*/  FSEL R159, R23, -INF , !P4 ;  /* 0xff800000179f7808 */ /* 0x000fe40006000000 */
[----:B------:R-:W-:Y:S01]  /*bbf0*/  FMNMX.FTZ R10, R161, R10, !PT ;  /* 0x0000000aa10a7209 */ /* 0x000fe20007810000 */
[----:B------:R-:W-:Y:S01]  /*bc00*/  LDSM.16.MT88.4 R20, [R186+0x12000] ;  /* 0x01200000ba14783b */ /* 0x000fe20000004200 */
[----:B------:R-:W-:Y:S02]  /*bc10*/  ISETP.GE.OR P2, PT, R4, R203, !P2 ;  /* 0x000000cb0400720c */ /* 0x000fe40005746670 */
[----:B------:R-:W-:Y:S02]  /*bc20*/  FSEL R151, R28, -INF , !P6 ;  /* 0xff8000001c977808 */ /* 0x000fe40007000000 */
[----:B------:R-:W-:Y:S02]  /*bc30*/  FMNMX.FTZ R12, R152, R9, !PT ;  /* 0x00000009980c7209 */ /* 0x000fe40007810000 */
[----:B------:R-:W-:Y:S02]  /*bc40*/  ISETP.GE.OR P3, PT, R6, R203, !P3 ;  /* 0x000000cb0600720c */ /* 0x000fe40005f66670 */
[----:B------:R-:W-:Y:S02]  /*bc50*/  IADD3 R3, R3, 0x39, RZ ;  /* 0x0000003903037810 */ /* 0x000fe40007ffe0ff */
[----:B------:R-:W-:Y:S02]  /*bc60*/  FSEL R148, R32, -INF , !P2 ;  /* 0xff80000020947808 */ /* 0x000fe40005000000 */
[----:B------:R-:W-:Y:S02]  /*bc70*/  FSEL R157, R26, -INF , !P1 ;  /* 0xff8000001a9d7808 */ /* 0x000fe40004800000 */
[----:B------:R-:W-:Y:S02]  /*bc80*/  FMNMX.FTZ R10, R159, R10, !PT ;  /* 0x0000000a9f0a7209 */ /* 0x000fe40007810000 */
[C---:B------:R-:W-:Y:S02]  /*bc90*/  ISETP.GE.AND P2, PT, R8.reuse, R202, PT ;  /* 0x000000ca0800720c */ /* 0x040fe40003f46270 */
[----:B------:R-:W-:Y:S02]  /*bca0*/  FSEL R150, R29, -INF , !P3 ;  /* 0xff8000001d967808 */ /* 0x000fe40005800000 */
[----:B------:R-:W-:Y:S02]  /*bcb0*/  FMNMX.FTZ R9, R151, R12, !PT ;  /* 0x0000000c97097209 */ /* 0x000fe40007810000 */
[----:B------:R-:W-:Y:S02]  /*bcc0*/  ISETP.GE.AND P6, PT, R3, R204, PT ;  /* 0x000000cc0300720c */ /* 0x000fe40003fc6270 */
[----:B------:R-:W-:Y:S02]  /*bcd0*/  FSEL R155, R27, -INF , !P0 ;  /* 0xff8000001b9b7808 */ /* 0x000fe40004000000 */
[----:B------:R-:W-:Y:S02]  /*bce0*/  ISETP.GE.OR P1, PT, R8, R197, !P2 ;  /* 0x000000c50800720c */ /* 0x000fe40005726670 */
[----:B------:R-:W-:Y:S02]  /*bcf0*/  FMNMX.FTZ R8, R157, R10, !PT ;  /* 0x0000000a9d087209 */ /* 0x000fe40007810000 */
[----:B------:R-:W-:Y:S02]  /*bd00*/  ISETP.GE.AND P2, PT, R6, R202, PT ;  /* 0x000000ca0600720c */ /* 0x000fe40003f46270 */
[----:B------:R-:W-:Y:S02]  /*bd10*/  FMNMX.FTZ R9, R150, R9, !PT ;  /* 0x0000000996097209 */ /* 0x000fe40007810000 */
[----:B------:R-:W-:Y:S02]  /*bd20*/  ISETP.GE.OR P6, PT, R3, R203, !P6 ;  /* 0x000000cb0300720c */ /* 0x000fe400077c6670 */
[----:B------:R-:W-:Y:S02]  /*bd30*/  FSEL R149, R30, -INF , !P1 ;  /* 0xff8000001e957808 */ /* 0x000fe40004800000 */
[----:B------:R-:W-:Y:S02]  /*bd40*/  FMNMX.FTZ R8, R155, R8, !PT ;  /* 0x000000089b087209 */ /* 0x000fe40007810000 */
[----:B------:R-:W-:Y:S02]  /*bd50*/  ISETP.GE.OR P2, PT, R6, R197, !P2 ;  /* 0x000000c50600720c */ /* 0x000fe40005746670 */
[----:B------:R-:W-:Y:S02]  /*bd60*/  ISETP.GE.AND P0, PT, R4, R202, PT ;  /* 0x000000ca0400720c */ /* 0x000fe40003f06270 */
[----:B------:R-:W-:Y:S02]  /*bd70*/  FSEL R146, R33, -INF , !P6 ;  /* 0xff80000021927808 */ /* 0x000fe40007000000 */
[----:B------:R-:W-:Y:S02]  /*bd80*/  FMNMX.FTZ R13, R148, R9, !PT ;  /* 0x00000009940d7209 */ /* 0x000fe40007810000 */
[----:B------:R-:W-:Y:S02]  /*bd90*/  FSEL R147, R31, -INF , !P2 ;  /* 0xff8000001f937808 */ /* 0x000fe40005000000 */
[----:B------:R-:W-:Y:S01]  /*bda0*/  FMNMX.FTZ R8, R149, R8, !PT ;  /* 0x0000000895087209 */ /* 0x000fe20007810000 */
[----:B------:R-:W-:Y:S01]  /*bdb0*/  LDSM.16.MT88.4 R28, [R185+0x12000] ;  /* 0x01200000b91c783b */ /* 0x000fe20000004200 */
[----:B------:R-:W-:Y:S02]  /*bdc0*/  ISETP.GE.OR P1, PT, R4, R197, !P0 ;  /* 0x000000c50400720c */ /* 0x000fe40004726670 */
[----:B------:R-:W-:Y:S02]  /*bdd0*/  ISETP.GE.AND P0, PT, R3, R202, PT ;  /* 0x000000ca0300720c */ /* 0x000fe40003f06270 */
[----:B------:R-:W-:Y:S02]  /*bde0*/  FMNMX.FTZ R9, R146, R13, !PT ;  /* 0x0000000d92097209 */ /* 0x000fe40007810000 */
[----:B------:R-:W-:Y:S01]  /*bdf0*/  FSEL R145, R34, -INF , !P1 ;  /* 0xff80000022917808 */ /* 0x000fe20004800000 */
[----:B------:R-:W-:Y:S01]  /*be00*/  LDSM.16.MT88.4 R12, [R188+0x12000] ;  /* 0x01200000bc0c783b */ /* 0x000fe20000004200 */
[----:B------:R-:W-:Y:S02]  /*be10*/  FMNMX.FTZ R8, R147, R8, !PT ;  /* 0x0000000893087209 */ /* 0x000fe40007810000 */
[----:B------:R-:W-:Y:S02]  /*be20*/  ISETP.GE.OR P0, PT, R3, R197, !P0 ;  /* 0x000000c50300720c */ /* 0x000fe40004706670 */
[----:B------:R-:W-:Y:S02]  /*be30*/  FMNMX.FTZ R8, R145, R8, !PT ;  /* 0x0000000891087209 */ /* 0x000fe40007810000 */
[----:B------:R-:W-:Y:S01]  /*be40*/  FSEL R133, R35, -INF , !P0 ;  /* 0xff80000023857808 */ /* 0x000fe20004000000 */
[----:B------:R-:W-:Y:S03]  /*be50*/  SHFL.BFLY PT, R10, R9, 0x2, 0x1f ;  /* 0x0c401f00090a7f89 */ /* 0x000fe600000e0000 */
[----:B------:R-:W-:Y:S05]  /*be60*/  FMNMX.FTZ R6, R133, R8, !PT ;  /* 0x0000000885067209 */ /* 0x000fea0007810000 */
[----:B------:R-:W1:Y:S02]  /*be70*/  SHFL.BFLY PT, R3, R6, 0x2, 0x1f ;  /* 0x0c401f0006037f89 */ /* 0x000e6400000e0000 */
[----:B-1----:R-:W-:Y:S02]  /*be80*/  FMNMX.FTZ R4, R6, R3, !PT ;  /* 0x0000000306047209 */ /* 0x002fe40007810000 */
[----:B------:R-:W-:Y:S04]  /*be90*/  FMNMX.FTZ R9, R9, R10, !PT ;  /* 0x0000000a09097209 */ /* 0x000fe80007810000 */
[----:B------:R-:W1:Y:S08]  /*bea0*/  SHFL.BFLY PT, R3, R4, 0x1, 0x1f ;  /* 0x0c201f0004037f89 */ /* 0x000e7000000e0000 */
[----:B------:R-:W2:Y:S01]  /*beb0*/  SHFL.BFLY PT, R132, R9, 0x1, 0x1f ;  /* 0x0c201f0009847f89 */ /* 0x000ea200000e0000 */
[----:B-1----:R-:W-:Y:S04]  /*bec0*/  FMNMX.FTZ R3, R4, R3, !PT ;  /* 0x0000000304037209 */ /* 0x002fe80007810000 */
[----:B------:R-:W-:Y:S02]  /*bed0*/  FSETP.NEU.FTZ.AND P0, PT, R3, -INF , PT ;  /* 0xff8000000300780b */ /* 0x000fe40003f1d000 */
[----:B--2---:R-:W-:Y:S04]  /*bee0*/  FMNMX.FTZ R132, R9, R132, !PT ;  /* 0x0000008409847209 */ /* 0x004fe80007810000 */
[C---:B------:R-:W-:Y:S01]  /*bef0*/  FSETP.NEU.FTZ.AND P1, PT, R132.reuse, -INF , PT ;  /* 0xff8000008400780b */ /* 0x040fe20003f3d000 */
[----:B------:R-:W-:Y:S05]  /*bf00*/  FMUL.FTZ R153, R132, c[0x0][0x23c] ;  /* 0x00008f0084997a20 */ /* 0x000fea0000410000 */
[----:B------:R-:W-:Y:S05]  /*bf10*/  FSEL R153, R153, RZ, P1 ;  /* 0x000000ff99997208 */ /* 0x000fea0000800000 */
[--C-:B------:R-:W-:Y:S02]  /*bf20*/  FFMA.FTZ R217, R134, c[0x0][0x23c], -R153.reuse ;  /* 0x00008f0086d97a23 */ /* 0x100fe40000010899 */
[--C-:B------:R-:W-:Y:S02]  /*bf30*/  FFMA.FTZ R134, R144, c[0x0][0x23c], -R153.reuse ;  /* 0x00008f0090867a23 */ /* 0x100fe40000010899 */
[----:B------:R-:W-:Y:S02]  /*bf40*/  FMUL.FTZ R144, R3, c[0x0][0x23c] ;  /* 0x00008f0003907a20 */ /* 0x000fe40000410000 */
[--C-:B------:R-:W-:Y:S01]  /*bf50*/  FFMA.FTZ R214, R138, c[0x0][0x23c], -R153.reuse ;  /* 0x00008f008ad67a23 */ /* 0x100fe20000010899 */
[----:B------:R-:W-:Y:S01]  /*bf60*/  MUFU.EX2 R217, R217 ;  /* 0x000000d900d97308 */ /* 0x000fe20000000800 */
[--C-:B------:R-:W-:Y:S01]  /*bf70*/  FFMA.FTZ R171, R136, c[0x0][0x23c], -R153.reuse ;  /* 0x00008f0088ab7a23 */ /* 0x100fe20000010899 */
[----:B------:R-:W-:Y:S01]  /*bf80*/  FSEL R144, R144, RZ, P0 ;  /* 0x000000ff90907208 */ /* 0x000fe20000000000 */
[--C-:B------:R-:W-:Y:S02]  /*bf90*/  FFMA.FTZ R216, R162, c[0x0][0x23c], -R153.reuse ;  /* 0x00008f00a2d87a23 */ /* 0x100fe40000010899 */
[--C-:B------:R-:W-:Y:S02]  /*bfa0*/  FFMA.FTZ R219, R160, c[0x0][0x23c], -R153.reuse ;  /* 0x00008f00a0db7a23 */ /* 0x100fe40000010899 */
[--C-:B------:R-:W-:Y:S01]  /*bfb0*/  FFMA.FTZ R168, R5, c[0x0][0x23c], -R144.reuse ;  /* 0x00008f0005a87a23 */ /* 0x100fe20000010890 */
[----:B------:R-:W-:Y:S01]  /*bfc0*/  FSEL R5, R132, RZ, P1 ;  /* 0x000000ff84057208 */ /* 0x000fe20000800000 */
[--C-:B------:R-:W-:Y:S01]  /*bfd0*/  FFMA.FTZ R170, R135, c[0x0][0x23c], -R144.reuse ;  /* 0x00008f0087aa7a23 */ /* 0x100fe20000010890 */
[----:B------:R-:W1:Y:S01]  /*bfe0*/  MUFU.EX2 R134, R134 ;  /* 0x0000008600867308 */ /* 0x000e620000000800 */
[----:B------:R-:W-:Y:S02]  /*bff0*/  FFMA.FTZ R169, R7, c[0x0][0x23c], -R144 ;  /* 0x00008f0007a97a23 */ /* 0x000fe40000010890 */
[----:B------:R-:W-:Y:S01]  /*c000*/  FADD.FTZ R4, -R5, R2 ;  /* 0x0000000205047221 */ /* 0x000fe20000010100 */
[----:B------:R-:W-:Y:S01]  /*c010*/  FSEL R5, R3, RZ, P0 ;  /* 0x000000ff03057208 */ /* 0x000fe20000000000 */
[----:B------:R-:W-:Y:S01]  /*c020*/  FFMA.FTZ R135, R11, c[0x0][0x23c], -R144 ;  /* 0x00008f000b877a23 */ /* 0x000fe20000010890 */
[----:B------:R-:W-:Y:S01]  /*c030*/  PLOP3.LUT P0, PT, PT, PT, UP0, 0x80, 0x0 ;  /* 0x000000000000781c */ /* 0x000fe20003f0f008 */
[----:B------:R-:W-:Y:S02]  /*c040*/  FMUL.FTZ R2, R4, c[0x0][0x23c] ;  /* 0x00008f0004027a20 */ /* 0x000fe40000410000 */
[----:B------:R-:W-:Y:S01]  /*c050*/  FADD.FTZ R5, -R5, R0 ;  /* 0x0000000005057221 */ /* 0x000fe20000010100 */
[----:B------:R-:W-:Y:S01]  /*c060*/  MUFU.EX2 R214, R214 ;  /* 0x000000d600d67308 */ /* 0x000fe20000000800 */
[--C-:B------:R-:W-:Y:S02]  /*c070*/  FFMA.FTZ R218, R142, c[0x0][0x23c], -R153.reuse ;  /* 0x00008f008eda7a23 */ /* 0x100fe40000010899 */
[----:B------:R-:W-:Y:S02]  /*c080*/  FMUL.FTZ R0, R5, c[0x0][0x23c] ;  /* 0x00008f0005007a20 */ /* 0x000fe40000410000 */
[--C-:B------:R-:W-:Y:S02]  /*c090*/  FFMA.FTZ R221, R140, c[0x0][0x23c], -R153.reuse ;  /* 0x00008f008cdd7a23 */ /* 0x100fe40000010899 */
[--C-:B------:R-:W-:Y:S02]  /*c0a0*/  FFMA.FTZ R220, R165, c[0x0][0x23c], -R144.reuse ;  /* 0x00008f00a5dc7a23 */ /* 0x100fe40000010890 */
        /* <DEDUP_REMOVED lines=8> */
[----:B------:R-:W-:Y:S01]  /*c130*/  MUFU.EX2 R170, R170 ;  /* 0x000000aa00aa7308 */ /* 0x000fe20000000800 */
[--C-:B------:R-:W-:Y:S02]  /*c140*/  FFMA.FTZ R227, R156, c[0x0][0x23c], -R153.reuse ;  /* 0x00008f009ce37a23 */ /* 0x100fe40000010899 */
[--C-:B------:R-:W-:Y:S02]  /*c150*/  FFMA.FTZ R226, R154, c[0x0][0x23c], -R153.reuse ;  /* 0x00008f009ae27a23 */ /* 0x100fe40000010899 */
[--C-:B------:R-:W-:Y:S02]  /*c160*/  FFMA.FTZ R229, R152, c[0x0][0x23c], -R153.reuse ;  /* 0x00008f0098e57a23 */ /* 0x100fe40000010899 */
[--C-:B------:R-:W-:Y:S02]  /*c170*/  FFMA.FTZ R228, R161, c[0x0][0x23c], -R144.reuse ;  /* 0x00008f00a1e47a23 */ /* 0x100fe40000010890 */
[----:B------:R-:W-:Y:S01]  /*c180*/  LDSM.16.MT88.4 R160, [R184+0x15800] ;  /* 0x01580000b8a0783b */ /* 0x000fe20000004200 */
[----:B------:R-:W1:Y:S01]  /*c190*/  MUFU.EX2 R169, R169 ;  /* 0x000000a900a97308 */ /* 0x000e620000000800 */
[--C-:B------:R-:W-:Y:S02]  /*c1a0*/  FFMA.FTZ R231, R159, c[0x0][0x23c], -R144.reuse ;  /* 0x00008f009fe77a23 */ /* 0x100fe40000010890 */
[--C-:B------:R-:W-:Y:S01]  /*c1b0*/  FFMA.FTZ R230, R157, c[0x0][0x23c], -R144.reuse ;  /* 0x00008f009de67a23 */ /* 0x100fe20000010890 */
[----:B--2---:R-:W-:Y:S01]  /*c1c0*/  F2FP.PACK_AB R138, R171, R214 ;  /* 0x000000d6ab8a723e */ /* 0x004fe200000000ff */
[--C-:B------:R-:W-:Y:S02]  /*c1d0*/  FFMA.FTZ R233, R155, c[0x0][0x23c], -R144.reuse ;  /* 0x00008f009be97a23 */ /* 0x100fe40000010890 */
[----:B------:R-:W-:Y:S01]  /*c1e0*/  LDSM.16.MT88.4 R156, [R185+0x15800] ;  /* 0x01580000b99c783b */ /* 0x000fe20000004200 */
[--C-:B------:R-:W-:Y:S02]  /*c1f0*/  FFMA.FTZ R232, R151, c[0x0][0x23c], -R153.reuse ;  /* 0x00008f0097e87a23 */ /* 0x100fe40000010899 */
[----:B------:R-:W-:Y:S01]  /*c200*/  MUFU.EX2 R168, R168 ;  /* 0x000000a800a87308 */ /* 0x000fe20000000800 */
[--C-:B------:R-:W-:Y:S02]  /*c210*/  FFMA.FTZ R235, R150, c[0x0][0x23c], -R153.reuse ;  /* 0x00008f0096eb7a23 */ /* 0x100fe40000010899 */
[--C-:B------:R-:W-:Y:S02]  /*c220*/  FFMA.FTZ R234, R148, c[0x0][0x23c], -R153.reuse ;  /* 0x00008f0094ea7a23 */ /* 0x100fe40000010899 */
[--C-:B------:R-:W-:Y:S02]  /*c230*/  FFMA.FTZ R236, R149, c[0x0][0x23c], -R144.reuse ;  /* 0x00008f0095ec7a23 */ /* 0x100fe40000010890 */
[----:B------:R-:W-:Y:S01]  /*c240*/  LDSM.16.MT88.4 R148, [R188+0x15800] ;  /* 0x01580000bc94783b */ /* 0x000fe20000004200 */
[--C-:B------:R-:W-:Y:S02]  /*c250*/  FFMA.FTZ R239, R147, c[0x0][0x23c], -R144.reuse ;  /* 0x00008f0093ef7a23 */ /* 0x100fe40000010890 */
[----:B------:R-:W2:Y:S01]  /*c260*/  MUFU.EX2 R135, R135 ;  /* 0x0000008700877308 */ /* 0x000ea20000000800 */
[--C-:B------:R-:W-:Y:S02]  /*c270*/  FFMA.FTZ R238, R145, c[0x0][0x23c], -R144.reuse ;  /* 0x00008f0091ee7a23 */ /* 0x100fe40000010890 */
[----:B------:R-:W-:Y:S01]  /*c280*/  FFMA.FTZ R153, R146, c[0x0][0x23c], -R153 ;  /* 0x00008f0092997a23 */ /* 0x000fe20000010899 */
[----:B-1----:R-:W-:Y:S01]  /*c290*/  F2FP.PACK_AB R137, R169, R170 ;  /* 0x000000aaa989723e */ /* 0x002fe200000000ff */
[----:B------:R-:W-:Y:S05]  /*c2a0*/  FFMA.FTZ R144, R133, c[0x0][0x23c], -R144 ;  /* 0x00008f0085907a23 */ /* 0x000fea0000010890 */
[----:B------:R-:W1:Y:S10]  /*c2b0*/  MUFU.EX2 R2, R2 ;  /* 0x0000000200027308 */ /* 0x000e740000000800 */
[----:B------:R-:W3:Y:S01]  /*c2c0*/  MUFU.EX2 R0, R0 ;  /* 0x0000000000007308 */ /* 0x000ee20000000800 */
[----:B--2---:R-:W-:Y:S09]  /*c2d0*/  F2FP.PACK_AB R139, R135, R168 ;  /* 0x000000a8878b723e */ /* 0x004ff200000000ff */
[----:B------:R2:W-:Y:S01]  /*c2e0*/  MUFU.EX2 R237, R153 ;  /* 0x0000009900ed7308 */ /* 0x0005e20000000800 */
[C---:B-1----:R-:W-:Y:S02]  /*c2f0*/  FMUL.FTZ R4, R2.reuse, R128 ;  /* 0x0000008002047220 */ /* 0x042fe40000410000 */
[C---:B------:R-:W-:Y:S02]  /*c300*/  FMUL.FTZ R5, R2.reuse, R129 ;  /* 0x0000008102057220 */ /* 0x040fe40000410000 */
[C---:B------:R-:W-:Y:S02]  /*c310*/  FMUL.FTZ R8, R2.reuse, R124 ;  /* 0x0000007c02087220 */ /* 0x040fe40000410000 */
[C---:B------:R-:W-:Y:S03]  /*c320*/  FMUL.FTZ R9, R2.reuse, R125 ;  /* 0x0000007d02097220 */ /* 0x040fe60000410000 */
[----:B------:R1:W-:Y:S01]  /*c330*/  MUFU.EX2 R133, R144 ;  /* 0x0000009000857308 */ /* 0x0003e20000000800 */
[----:B------:R-:W-:Y:S02]  /*c340*/  FMUL.FTZ R16, R2, R116 ;  /* 0x0000007402107220 */ /* 0x000fe40000410000 */
[C---:B---3--:R-:W-:Y:S02]  /*c350*/  FMUL.FTZ R6, R0.reuse, R130 ;  /* 0x0000008200067220 */ /* 0x048fe40000410000 */
[C---:B------:R-:W-:Y:S02]  /*c360*/  FMUL.FTZ R7, R0.reuse, R131 ;  /* 0x0000008300077220 */ /* 0x040fe40000410000 */
[----:B------:R-:W-:Y:S01]  /*c370*/  LDSM.16.MT88.4 R128, [R186+0x14800] ;  /* 0x01480000ba80783b */ /* 0x000fe20000004200 */
[C---:B------:R-:W-:Y:S02]  /*c380*/  FMUL.FTZ R10, R0.reuse, R126 ;  /* 0x0000007e000a7220 */ /* 0x040fe40000410000 */
[----:B------:R-:W-:Y:S01]  /*c390*/  FMUL.FTZ R11, R0, R127 ;  /* 0x0000007f000b7220 */ /* 0x000fe20000410000 */
[----:B------:R-:W-:Y:S01]  /*c3a0*/  MUFU.EX2 R216, R216 ;  /* 0x000000d800d87308 */ /* 0x000fe20000000800 */
[C---:B------:R-:W-:Y:S03]  /*c3b0*/  HMMA.16816.F32 R4, R136.reuse, R12, R4 ;  /* 0x0000000c8804723c */ /* 0x040fe60000001804 */
[----:B------:R-:W-:Y:S02]  /*c3c0*/  LDSM.16.MT88.4 R124, [R188+0x14800] ;  /* 0x01480000bc7c783b */ /* 0x000fe40000004200 */
[C---:B------:R-:W-:Y:S02]  /*c3d0*/  FMUL.FTZ R17, R2.reuse, R117 ;  /* 0x0000007502117220 */ /* 0x040fe40000410000 */
[C---:B------:R-:W-:Y:S01]  /*c3e0*/  FMUL.FTZ R12, R2.reuse, R120 ;  /* 0x00000078020c7220 */ /* 0x040fe20000410000 */
[C---:B------:R-:W-:Y:S01]  /*c3f0*/  HMMA.16816.F32 R8, R136.reuse, R14, R8 ;  /* 0x0000000e8808723c */ /* 0x040fe20000001808 */
[----:B------:R-:W3:Y:S02]  /*c400*/  MUFU.EX2 R219, R219 ;  /* 0x000000db00db7308 */ /* 0x000ee40000000800 */
[----:B--2---:R-:W-:Y:S01]  /*c410*/  LDSM.16.MT88.4 R152, [R186+0x15800] ;  /* 0x01580000ba98783b */ /* 0x004fe20000004200 */
[----:B------:R-:W-:Y:S02]  /*c420*/  FMUL.FTZ R13, R2, R121 ;  /* 0x00000079020d7220 */ /* 0x000fe40000410000 */
[C---:B------:R-:W-:Y:S02]  /*c430*/  FMUL.FTZ R18, R0.reuse, R118 ;  /* 0x0000007600127220 */ /* 0x040fe40000410000 */
[C---:B------:R-:W-:Y:S03]  /*c440*/  FMUL.FTZ R14, R0.reuse, R122 ;  /* 0x0000007a000e7220 */ /* 0x040fe60000410000 */
[----:B-1----:R-:W-:Y:S01]  /*c450*/  LDSM.16.MT88.4 R144, [R184+0x13800] ;  /* 0x01380000b890783b */ /* 0x002fe20000004200 */
[C---:B------:R-:W-:Y:S01]  /*c460*/  FMUL.FTZ R15, R0.reuse, R123 ;  /* 0x0000007b000f7220 */ /* 0x040fe20000410000 */
[----:B------:R-:W-:Y:S01]  /*c470*/  MUFU.EX2 R218, R218 ;  /* 0x000000da00da7308 */ /* 0x000fe20000000800 */
[----:B------:R-:W-:Y:S02]  /*c480*/  FMUL.FTZ R19, R0, R119 ;  /* 0x0000007700137220 */ /* 0x000fe40000410000 */
[C---:B------:R-:W-:Y:S02]  /*c490*/  FMUL.FTZ R24, R2.reuse, R108 ;  /* 0x0000006c02187220 */ /* 0x040fe40000410000 */
[----:B------:R-:W-:Y:S01]  /*c4a0*/  FMUL.FTZ R25, R2, R109 ;  /* 0x0000006d02197220 */ /* 0x000fe20000410000 */
[C---:B------:R-:W-:Y:S01]  /*c4b0*/  HMMA.16816.F32 R12, R136.reuse, R20, R12 ;  /* 0x00000014880c723c */ /* 0x040fe2000000180c */
[----:B------:R-:W1:Y:S02]  /*c4c0*/  LDSM.16.MT88.4 R120, [R184+0x12000] ;  /* 0x01200000b878783b */ /* 0x000e640000004200 */
[C---:B------:R-:W-:Y:S01]  /*c4d0*/  FMUL.FTZ R26, R0.reuse, R110 ;  /* 0x0000006e001a7220 */ /* 0x040fe20000410000 */
[----:B------:R-:W-:Y:S01]  /*c4e0*/  MUFU.EX2 R221, R221 ;  /* 0x000000dd00dd7308 */ /* 0x000fe20000000800 */
[----:B------:R-:W-:Y:S02]  /*c4f0*/  FMUL.FTZ R27, R0, R111 ;  /* 0x0000006f001b7220 */ /* 0x000fe40000410000 */
[C---:B------:R-:W-:Y:S01]  /*c500*/  FMUL.FTZ R20, R2.reuse, R112 ;  /* 0x0000007002147220 */ /* 0x040fe20000410000 */
[C---:B------:R-:W-:Y:S01]  /*c510*/  HMMA.16816.F32 R16, R136.reuse, R22, R16 ;  /* 0x000000168810723c */ /* 0x040fe20000001810 */
[----:B------:R-:W-:Y:S03]  /*c520*/  LDSM.16.MT88.4 R108, [R184+0x14000] ;  /* 0x01400000b86c783b */ /* 0x000fe60000004200 */
[C---:B------:R-:W-:Y:S02]  /*c530*/  FMUL.FTZ R21, R2.reuse, R113 ;  /* 0x0000007102157220 */ /* 0x040fe40000410000 */
[----:B------:R-:W-:Y:S01]  /*c540*/  FMUL.FTZ R32, R2, R100 ;  /* 0x0000006402207220 */ /* 0x000fe20000410000 */
[----:B------:R-:W-:Y:S01]  /*c550*/  MUFU.EX2 R220, R220 ;  /* 0x000000dc00dc7308 */ /* 0x000fe20000000800 */
[C---:B------:R-:W-:Y:S01]  /*c560*/  FMUL.FTZ R22, R0.reuse, R114 ;  /* 0x0000007200167220 */ /* 0x040fe20000410000 */
[----:B------:R-:W-:Y:S03]  /*c570*/  LDSM.16.MT88.4 R116, [R186+0x12800] ;  /* 0x01280000ba74783b */ /* 0x000fe60000004200 */
[----:B------:R-:W-:Y:S02]  /*c580*/  FMUL.FTZ R23, R0, R115 ;  /* 0x0000007300177220 */ /* 0x000fe40000410000 */
[----:B------:R-:W-:Y:S02]  /*c590*/  FMUL.FTZ R33, R2, R101 ;  /* 0x0000006502217220 */ /* 0x000fe40000410000 */
[C---:B------:R-:W-:Y:S01]  /*c5a0*/  FMUL.FTZ R34, R0.reuse, R102 ;  /* 0x0000006600227220 */ /* 0x040fe20000410000 */
[----:B------:R-:W2:Y:S01]  /*c5b0*/  LDSM.16.MT88.4 R112, [R188+0x14000] ;  /* 0x01400000bc70783b */ /* 0x000ea20000004200 */
[----:B------:R-:W-:Y:S01]  /*c5c0*/  FMUL.FTZ R35, R0, R103 ;  /* 0x0000006700237220 */ /* 0x000fe20000410000 */
[C---:B------:R-:W-:Y:S01]  /*c5d0*/  HMMA.16816.F32 R20, R136.reuse, R28, R20 ;  /* 0x0000001c8814723c */ /* 0x040fe20000001814 */
[----:B------:R-:W4:Y:S02]  /*c5e0*/  MUFU.EX2 R223, R223 ;  /* 0x000000df00df7308 */ /* 0x000f240000000800 */
[C---:B------:R-:W-:Y:S02]  /*c5f0*/  FMUL.FTZ R36, R2.reuse, R36 ;  /* 0x0000002402247220 */ /* 0x040fe40000410000 */
[C---:B------:R-:W-:Y:S01]  /*c600*/  FMUL.FTZ R37, R2.reuse, R37 ;  /* 0x0000002502257220 */ /* 0x040fe20000410000 */
[----:B------:R-:W-:Y:S01]  /*c610*/  LDSM.16.MT88.4 R100, [R185+0x14000] ;  /* 0x01400000b964783b */ /* 0x000fe20000004200 */
[C---:B------:R-:W-:Y:S01]  /*c620*/  FMUL.FTZ R28, R2.reuse, R104 ;  /* 0x00000068021c7220 */ /* 0x040fe20000410000 */
[C---:B------:R-:W-:Y:S03]  /*c630*/  HMMA.16816.F32 R24, R136.reuse, R30, R24 ;  /* 0x0000001e8818723c */ /* 0x040fe60000001818 */
[----:B------:R-:W-:Y:S01]  /*c640*/  MUFU.EX2 R222, R222 ;  /* 0x000000de00de7308 */ /* 0x000fe20000000800 */
[----:B------:R-:W-:Y:S02]  /*c650*/  FMUL.FTZ R29, R2, R105 ;  /* 0x00000069021d7220 */ /* 0x000fe40000410000 */
[C---:B------:R-:W-:Y:S02]  /*c660*/  FMUL.FTZ R38, R0.reuse, R38 ;  /* 0x0000002600267220 */ /* 0x040fe40000410000 */
[C---:B------:R-:W-:Y:S04]  /*c670*/  FMUL.FTZ R30, R0.reuse, R106 ;  /* 0x0000006a001e7220 */ /* 0x040fe80000410000 */
[C---:B------:R-:W-:Y:S01]  /*c680*/  FMUL.FTZ R31, R0.reuse, R107 ;  /* 0x0000006b001f7220 */ /* 0x040fe20000410000 */
[----:B------:R-:W5:Y:S01]  /*c690*/  MUFU.EX2 R225, R225 ;  /* 0x000000e100e17308 */ /* 0x000f620000000800 */
[----:B------:R-:W3:Y:S01]  /*c6a0*/  LDSM.16.MT88.4 R104, [R186+0x14000] ;  /* 0x01400000ba68783b */ /* 0x000ee20000004200 */
[----:B------:R-:W-:Y:S02]  /*c6b0*/  FMUL.FTZ R39, R0, R39 ;  /* 0x0000002700277220 */ /* 0x000fe40000410000 */
[C---:B------:R-:W-:Y:S02]  /*c6c0*/  FMUL.FTZ R40, R2.reuse, R40 ;  /* 0x0000002802287220 */ /* 0x040fe40000410000 */
[C---:B-1----:R-:W-:Y:S03]  /*c6d0*/  HMMA.16816.F32 R28, R136.reuse, R120, R28 ;  /* 0x00000078881c723c */ /* 0x042fe6000000181c */
[----:B------:R-:W-:Y:S01]  /*c6e0*/  FMUL.FTZ R41, R2, R41 ;  /* 0x0000002902297220 */ /* 0x000fe20000410000 */
[----:B------:R-:W-:Y:S01]  /*c6f0*/  MUFU.EX2 R224, R224 ;  /* 0x000000e000e07308 */ /* 0x000fe20000000800 */
[C---:B------:R-:W-:Y:S02]  /*c700*/  FMUL.FTZ R42, R0.reuse, R42 ;  /* 0x0000002a002a7220 */ /* 0x040fe40000410000 */
[----:B------:R-:W-:Y:S01]  /*c710*/  FMUL.FTZ R43, R0, R43 ;  /* 0x0000002b002b7220 */ /* 0x000fe20000410000 */
[C---:B------:R-:W-:Y:S01]  /*c720*/  HMMA.16816.F32 R32, R136.reuse, R122, R32 ;  /* 0x0000007a8820723c */ /* 0x040fe20000001820 */
[----:B------:R-:W-:Y:S03]  /*c730*/  LDSM.16.MT88.4 R120, [R184+0x12800] ;  /* 0x01280000b878783b */ /* 0x000fe60000004200 */
[C---:B------:R-:W-:Y:S02]  /*c740*/  FMUL.FTZ R44, R2.reuse, R44 ;  /* 0x0000002c022c7220 */ /* 0x040fe40000410000 */
[----:B------:R-:W-:Y:S01]  /*c750*/  FMUL.FTZ R45, R2, R45 ;  /* 0x0000002d022d7220 */ /* 0x000fe20000410000 */
[----:B------:R-:W1:Y:S01]  /*c760*/  MUFU.EX2 R227, R227 ;  /* 0x000000e300e37308 */ /* 0x000e620000000800 */
[C---:B--2---:R-:W-:Y:S04]  /*c770*/  HMMA.16816.F32 R36, R136.reuse, R112, R36 ;  /* 0x000000708824723c */ /* 0x044fe80000001824 */
[C---:B------:R-:W-:Y:S02]  /*c780*/  FMUL.FTZ R46, R0.reuse, R46 ;  /* 0x0000002e002e7220 */ /* 0x040fe40000410000 */
[----:B------:R-:W-:Y:S02]  /*c790*/  FMUL.FTZ R47, R0, R47 ;  /* 0x0000002f002f7220 */ /* 0x000fe40000410000 */
[C---:B------:R-:W-:Y:S01]  /*c7a0*/  HMMA.16816.F32 R40, R136.reuse, R114, R40 ;  /* 0x000000728828723c */ /* 0x040fe20000001828 */
[----:B------:R-:W-:Y:S01]  /*c7b0*/  LDSM.16.MT88.4 R112, [R188+0x12800] ;  /* 0x01280000bc70783b */ /* 0x000fe20000004200 */
[----:B------:R-:W-:Y:S02]  /*c7c0*/  MUFU.EX2 R226, R226 ;  /* 0x000000e200e27308 */ /* 0x000fe40000000800 */
[C---:B------:R-:W-:Y:S02]  /*c7d0*/  FMUL.FTZ R48, R2.reuse, R48 ;  /* 0x0000003002307220 */ /* 0x040fe40000410000 */
[----:B------:R-:W-:Y:S02]  /*c7e0*/  FMUL.FTZ R49, R2, R49 ;  /* 0x0000003102317220 */ /* 0x000fe40000410000 */
[C---:B------:R-:W-:Y:S01]  /*c7f0*/  FMUL.FTZ R50, R0.reuse, R50 ;  /* 0x0000003200327220 */ /* 0x040fe20000410000 */
[C---:B---3--:R-:W-:Y:S03]  /*c800*/  HMMA.16816.F32 R44, R136.reuse, R104, R44 ;  /* 0x00000068882c723c */ /* 0x048fe6000000182c */
[----:B------:R-:W2:Y:S01]  /*c810*/  MUFU.EX2 R229, R229 ;  /* 0x000000e500e57308 */ /* 0x000ea20000000800 */
[----:B------:R-:W-:Y:S02]  /*c820*/  FMUL.FTZ R51, R0, R51 ;  /* 0x0000003300337220 */ /* 0x000fe40000410000 */
[C---:B------:R-:W-:Y:S02]  /*c830*/  FMUL.FTZ R52, R2.reuse, R52 ;  /* 0x0000003402347220 */ /* 0x040fe40000410000 */
[----:B------:R-:W-:Y:S04]  /*c840*/  FMUL.FTZ R53, R2, R53 ;  /* 0x0000003502357220 */ /* 0x000fe80000410000 */
[C---:B------:R-:W-:Y:S01]  /*c850*/  FMUL.FTZ R54, R0.reuse, R54 ;  /* 0x0000003600367220 */ /* 0x040fe20000410000 */
[C---:B------:R-:W-:Y:S01]  /*c860*/  HMMA.16816.F32 R48, R136.reuse, R106, R48 ;  /* 0x0000006a8830723c */ /* 0x040fe20000001830 */
[----:B------:R-:W3:Y:S01]  /*c870*/  LDSM.16.MT88.4 R104, [R188+0x16000] ;  /* 0x01600000bc68783b */ /* 0x000ee20000004200 */
[----:B------:R-:W-:Y:S01]  /*c880*/  MUFU.EX2 R228, R228 ;  /* 0x000000e400e47308 */ /* 0x000fe20000000800 */
[----:B------:R-:W-:Y:S02]  /*c890*/  FMUL.FTZ R55, R0, R55 ;  /* 0x0000003700377220 */ /* 0x000fe40000410000 */
[C---:B------:R-:W-:Y:S02]  /*c8a0*/  FMUL.FTZ R56, R2.reuse, R56 ;  /* 0x0000003802387220 */ /* 0x040fe40000410000 */
[----:B------:R-:W-:Y:S02]  /*c8b0*/  FMUL.FTZ R57, R2, R57 ;  /* 0x0000003902397220 */ /* 0x000fe40000410000 */
[C---:B------:R-:W-:Y:S01]  /*c8c0*/  FMUL.FTZ R58, R0.reuse, R58 ;  /* 0x0000003a003a7220 */ /* 0x040fe20000410000 */
[C---:B------:R-:W-:Y:S02]  /*c8d0*/  HMMA.16816.F32 R52, R136.reuse, R100, R52 ;  /* 0x000000648834723c */ /* 0x040fe40000001834 */
[----:B------:R-:W1:Y:S01]  /*c8e0*/  MUFU.EX2 R231, R231 ;  /* 0x000000e700e77308 */ /* 0x000e620000000800 */
[----:B------:R-:W-:Y:S02]  /*c8f0*/  FMUL.FTZ R59, R0, R59 ;  /* 0x0000003b003b7220 */ /* 0x000fe40000410000 */
[C---:B------:R-:W-:Y:S02]  /*c900*/  FMUL.FTZ R60, R2.reuse, R60 ;  /* 0x0000003c023c7220 */ /* 0x040fe40000410000 */
[----:B------:R-:W-:Y:S02]  /*c910*/  FMUL.FTZ R61, R2, R61 ;  /* 0x0000003d023d7220 */ /* 0x000fe40000410000 */
[C---:B------:R-:W-:Y:S01]  /*c920*/  FMUL.FTZ R62, R0.reuse, R62 ;  /* 0x0000003e003e7220 */ /* 0x040fe20000410000 */
[C---:B------:R-:W-:Y:S01]  /*c930*/  HMMA.16816.F32 R56, R136.reuse, R102, R56 ;  /* 0x000000668838723c */ /* 0x040fe20000001838 */
[----:B------:R-:W1:Y:S01]  /*c940*/  LDSM.16.MT88.4 R100, [R186+0x16000] ;  /* 0x01600000ba64783b */ /* 0x000e620000004200 */
        /* <DEDUP_REMOVED lines=12> */
[----:B------:R-:W2:Y:S01]  /*ca10*/  LDSM.16.MT88.4 R108, [R185+0x16000] ;  /* 0x01600000b96c783b */ /* 0x000ea20000004200 */
[----:B------:R-:W-:Y:S01]  /*ca20*/  MUFU.EX2 R232, R232 ;  /* 0x000000e800e87308 */ /* 0x000fe20000000800 */
[----:B------:R-:W-:Y:S02]  /*ca30*/  FMUL.FTZ R71, R0, R71 ;  /* 0x0000004700477220 */ /* 0x000fe40000410000 */
[C---:B------:R-:W-:Y:S02]  /*ca40*/  FMUL.FTZ R72, R2.reuse, R72 ;  /* 0x0000004802487220 */ /* 0x040fe40000410000 */
[----:B------:R-:W-:Y:S02]  /*ca50*/  FMUL.FTZ R73, R2, R73 ;  /* 0x0000004902497220 */ /* 0x000fe40000410000 */
[C---:B------:R-:W-:Y:S01]  /*ca60*/  FMUL.FTZ R74, R0.reuse, R74 ;  /* 0x0000004a004a7220 */ /* 0x040fe20000410000 */
[C---:B---3--:R-:W-:Y:S02]  /*ca70*/  HMMA.16816.F32 R68, R136.reuse, R104, R68 ;  /* 0x000000688844723c */ /* 0x048fe40000001844 */
[----:B------:R-:W3:Y:S01]  /*ca80*/  MUFU.EX2 R235, R235 ;  /* 0x000000eb00eb7308 */ /* 0x000ee20000000800 */
[----:B------:R-:W-:Y:S02]  /*ca90*/  FMUL.FTZ R75, R0, R75 ;  /* 0x0000004b004b7220 */ /* 0x000fe40000410000 */
[C---:B------:R-:W-:Y:S02]  /*caa0*/  FMUL.FTZ R76, R2.reuse, R76 ;  /* 0x0000004c024c7220 */ /* 0x040fe40000410000 */
[----:B------:R-:W-:Y:S02]  /*cab0*/  FMUL.FTZ R77, R2, R77 ;  /* 0x0000004d024d7220 */ /* 0x000fe40000410000 */
        /* <DEDUP_REMOVED lines=8> */
[C---:B-1----:R-:W-:Y:S02]  /*cb40*/  HMMA.16816.F32 R76, R136.reuse, R100, R76 ;  /* 0x00000064884c723c */ /* 0x042fe4000000184c */
[----:B------:R-:W-:Y:S01]  /*cb50*/  MUFU.EX2 R236, R236 ;  /* 0x000000ec00ec7308 */ /* 0x000fe20000000800 */
[----:B------:R-:W-:Y:S02]  /*cb60*/  FMUL.FTZ R83, R0, R83 ;  /* 0x0000005300537220 */ /* 0x000fe40000410000 */
[C---:B------:R-:W-:Y:S02]  /*cb70*/  FMUL.FTZ R84, R2.reuse, R84 ;  /* 0x0000005402547220 */ /* 0x040fe40000410000 */
[----:B------:R-:W-:Y:S01]  /*cb80*/  FMUL.FTZ R85, R2, R85 ;  /* 0x0000005502557220 */ /* 0x000fe20000410000 */
[----:B------:R-:W-:Y:S01]  /*cb90*/  F2FP.PACK_AB R100, R219, R216 ;  /* 0x000000d8db64723e */ /* 0x000fe200000000ff */
[C---:B------:R-:W-:Y:S01]  /*cba0*/  FMUL.FTZ R86, R0.reuse, R86 ;  /* 0x0000005600567220 */ /* 0x040fe20000410000 */
[C---:B------:R-:W-:Y:S02]  /*cbb0*/  HMMA.16816.F32 R80, R136.reuse, R102, R80 ;  /* 0x000000668850723c */ /* 0x040fe40000001850 */
[----:B------:R-:W1:Y:S01]  /*cbc0*/  MUFU.EX2 R239, R239 ;  /* 0x000000ef00ef7308 */ /* 0x000e620000000800 */
[----:B------:R-:W-:Y:S01]  /*cbd0*/  FMUL.FTZ R87, R0, R87 ;  /* 0x0000005700577220 */ /* 0x000fe20000410000 */
[----:B----4-:R-:W-:Y:S01]  /*cbe0*/  F2FP.PACK_AB R101, R223, R220 ;  /* 0x000000dcdf65723e */ /* 0x010fe200000000ff */
[C---:B------:R-:W-:Y:S02]  /*cbf0*/  FMUL.FTZ R88, R2.reuse, R88 ;  /* 0x0000005802587220 */ /* 0x040fe40000410000 */
[----:B------:R-:W-:Y:S01]  /*cc00*/  FMUL.FTZ R89, R2, R89 ;  /* 0x0000005902597220 */ /* 0x000fe20000410000 */
[----:B------:R-:W-:Y:S01]  /*cc10*/  F2FP.PACK_AB R102, R221, R218 ;  /* 0x000000dadd66723e */ /* 0x000fe200000000ff */
[C---:B------:R-:W-:Y:S01]  /*cc20*/  FMUL.FTZ R90, R0.reuse, R90 ;  /* 0x0000005a005a7220 */ /* 0x040fe20000410000 */
[C---:B--2---:R-:W-:Y:S02]  /*cc30*/  HMMA.16816.F32 R84, R136.reuse, R108, R84 ;  /* 0x0000006c8854723c */ /* 0x044fe40000001854 */
[----:B------:R-:W2:Y:S01]  /*cc40*/  MUFU.EX2 R238, R238 ;  /* 0x000000ee00ee7308 */ /* 0x000ea20000000800 */
[----:B------:R-:W-:Y:S01]  /*cc50*/  FMUL.FTZ R91, R0, R91 ;  /* 0x0000005b005b7220 */ /* 0x000fe20000410000 */
[----:B-----5:R-:W-:Y:S01]  /*cc60*/  F2FP.PACK_AB R103, R225, R222 ;  /* 0x000000dee167723e */ /* 0x020fe200000000ff */
[C---:B------:R-:W-:Y:S02]  /*cc70*/  FMUL.FTZ R92, R2.reuse, R92 ;  /* 0x0000005c025c7220 */ /* 0x040fe40000410000 */
[----:B------:R-:W-:Y:S02]  /*cc80*/  FMUL.FTZ R93, R2, R93 ;  /* 0x0000005d025d7220 */ /* 0x000fe40000410000 */
[C---:B------:R-:W-:Y:S01]  /*cc90*/  FMUL.FTZ R94, R0.reuse, R94 ;  /* 0x0000005e005e7220 */ /* 0x040fe20000410000 */
[C---:B------:R-:W-:Y:S01]  /*cca0*/  HMMA.16816.F32 R88, R136.reuse, R110, R88 ;  /* 0x0000006e8858723c */ /* 0x040fe20000001858 */
[----:B------:R-:W4:Y:S02]  /*ccb0*/  LDSM.16.MT88.4 R108, [R185+0x12800] ;  /* 0x01280000b96c783b */ /* 0x000f240000004200 */
[----:B------:R-:W-:Y:S02]  /*ccc0*/  FMUL.FTZ R95, R0, R95 ;  /* 0x0000005f005f7220 */ /* 0x000fe40000410000 */
[C---:B------:R-:W-:Y:S02]  /*ccd0*/  FMUL.FTZ R96, R2.reuse, R96 ;  /* 0x0000006002607220 */ /* 0x040fe40000410000 */
[----:B------:R-:W-:Y:S02]  /*cce0*/  FMUL.FTZ R97, R2, R97 ;  /* 0x0000006102617220 */ /* 0x000fe40000410000 */
[C---:B------:R-:W-:Y:S01]  /*ccf0*/  FMUL.FTZ R98, R0.reuse, R98 ;  /* 0x0000006200627220 */ /* 0x040fe20000410000 */
[C---:B---3--:R-:W-:Y:S03]  /*cd00*/  HMMA.16816.F32 R92, R136.reuse, R104, R92 ;  /* 0x00000068885c723c */ /* 0x048fe6000000185c */
[----:B------:R-:W-:Y:S02]  /*cd10*/  FMUL.FTZ R99, R0, R99 ;  /* 0x0000006300637220 */ /* 0x000fe40000410000 */
[----:B------:R-:W-:Y:S02]  /*cd20*/  FFMA.FTZ R217, R2, R215, R217 ;  /* 0x000000d702d97223 */ /* 0x000fe400000100d9 */
[----:B------:R-:W-:Y:S02]  /*cd30*/  FFMA.FTZ R170, R0, R209, R170 ;  /* 0x000000d100aa7223 */ /* 0x000fe400000100aa */
[----:B------:R-:W-:Y:S01]  /*cd40*/  FADD.FTZ R217, R134, R217 ;  /* 0x000000d986d97221 */ /* 0x000fe20000010000 */
[----:B------:R-:W-:Y:S01]  /*cd50*/  HMMA.16816.F32 R96, R136, R106, R96 ;  /* 0x0000006a8860723c */ /* 0x000fe20000001860 */
[----:B------:R-:W3:Y:S02]  /*cd60*/  LDSM.16.MT88.4 R104, [R184+0x14800] ;  /* 0x01480000b868783b */ /* 0x000ee40000004200 */
[----:B------:R-:W-:Y:S02]  /*cd70*/  FADD.FTZ R169, R169, R170 ;  /* 0x000000aaa9a97221 */ /* 0x000fe40000010000 */
[----:B------:R-:W-:Y:S02]  /*cd80*/  FADD.FTZ R214, R214, R217 ;  /* 0x000000d9d6d67221 */ /* 0x000fe40000010000 */
[----:B------:R-:W-:Y:S01]  /*cd90*/  FADD.FTZ R168, R168, R169 ;  /* 0x000000a9a8a87221 */ /* 0x000fe20000010000 */
[C---:B------:R-:W-:Y:S01]  /*cda0*/  HMMA.16816.F32 R4, R100.reuse, R112, R4 ;  /* 0x000000706404723c */ /* 0x040fe20000001804 */
[----:B------:R-:W-:Y:S04]  /*cdb0*/  LDSM.16.MT88.4 R136, [R185+0x15000] ;  /* 0x01500000b988783b */ /* 0x000fe80000004200 */
[----:B------:R-:W-:Y:S02]  /*cdc0*/  FADD.FTZ R171, R171, R214 ;  /* 0x000000d6abab7221 */ /* 0x000fe40000010000 */
[----:B------:R-:W-:Y:S01]  /*cdd0*/  FADD.FTZ R135, R135, R168 ;  /* 0x000000a887877221 */ /* 0x000fe20000010000 */
[C---:B------:R-:W-:Y:S01]  /*cde0*/  HMMA.16816.F32 R8, R100.reuse, R114, R8 ;  /* 0x000000726408723c */ /* 0x040fe20000001808 */
[----:B------:R-:W-:Y:S03]  /*cdf0*/  LDSM.16.MT88.4 R112, [R186+0x16800] ;  /* 0x01680000ba70783b */ /* 0x000fe60000004200 */
        /* <DEDUP_REMOVED lines=9> */
[C---:B----4-:R-:W-:Y:S04]  /*ce90*/  HMMA.16816.F32 R20, R100.reuse, R108, R20 ;  /* 0x0000006c6414723c */ /* 0x050fe80000001814 */
[----:B------:R-:W-:Y:S02]  /*cea0*/  FADD.FTZ R221, R221, R218 ;  /* 0x000000dadddd7221 */ /* 0x000fe40000010000 */
[----:B------:R-:W-:Y:S02]  /*ceb0*/  FADD.FTZ R225, R225, R222 ;  /* 0x000000dee1e17221 */ /* 0x000fe40000010000 */
[C---:B------:R-:W-:Y:S01]  /*cec0*/  HMMA.16816.F32 R24, R100.reuse, R110, R24 ;  /* 0x0000006e6418723c */ /* 0x040fe20000001818 */
[----:B------:R-:W4:Y:S03]  /*ced0*/  LDSM.16.MT88.4 R108, [R188+0x16800] ;  /* 0x01680000bc6c783b */ /* 0x000f260000004200 */
[----:B------:R-:W-:Y:S02]  /*cee0*/  IMAD.MOV.U32 R0, RZ, RZ, R3 ;  /* 0x000000ffff007224 */ /* 0x000fe400078e0003 */
[----:B------:R-:W-:Y:S02]  /*cef0*/  IMAD.MOV.U32 R2, RZ, RZ, R132 ;  /* 0x000000ffff027224 */ /* 0x000fe400078e0084 */
        /* <DEDUP_REMOVED lines=20> */
[----:B------:R-:W5:Y:S07]  /*d040*/  LDSM.16.MT88.4 R112, [R185+0x13000] ;  /* 0x01300000b970783b */ /* 0x000f6e0000004200 */
        /* <DEDUP_REMOVED lines=15> */
[C---:B----4-:R-:W-:Y:S03]  /*d140*/  HMMA.16816.F32 R4, R100.reuse, R108, R4 ;  /* 0x0000006c6404723c */ /* 0x050fe60000001804 */
[----:B------:R-:W-:Y:S02]  /*d150*/  FADD.FTZ R230, R230, R231 ;  /* 0x000000e7e6e67221 */ /* 0x000fe40000010000 */
[----:B------:R-:W-:Y:S02]  /*d160*/  FADD.FTZ R229, R229, R226 ;  /* 0x000000e2e5e57221 */ /* 0x000fe40000010000 */
[----:B------:R-:W-:Y:S01]  /*d170*/  FADD.FTZ R233, R233, R230 ;  /* 0x000000e6e9e97221 */ /* 0x000fe20000010000 */
[C---:B------:R-:W-:Y:S01]  /*d180*/  HMMA.16816.F32 R8, R100.reuse, R110, R8 ;  /* 0x0000006e6408723c */ /* 0x040fe20000001808 */
[----:B------:R-:W4:Y:S07]  /*d190*/  LDSM.16.MT88.4 R108, [R188+0x17000] ;  /* 0x01700000bc6c783b */ /* 0x000f2e0000004200 */
[C---:B------:R-:W-:Y:S08]  /*d1a0*/  HMMA.16816.F32 R12, R100.reuse, R120, R12 ;  /* 0x00000078640c723c */ /* 0x040ff0000000180c */
[C---:B------:R-:W-:Y:S08]  /*d1b0*/  HMMA.16816.F32 R16, R100.reuse, R122, R16 ;  /* 0x0000007a6410723c */ /* 0x040ff00000001810 */
[C---:B-----5:R-:W-:Y:S08]  /*d1c0*/  HMMA.16816.F32 R20, R100.reuse, R112, R20 ;  /* 0x000000706414723c */ /* 0x060ff00000001814 */
[C---:B------:R-:W-:Y:S01]  /*d1d0*/  HMMA.16816.F32 R24, R100.reuse, R114, R24 ;  /* 0x000000726418723c */ /* 0x040fe20000001818 */
[----:B------:R-:W5:Y:S07]  /*d1e0*/  LDSM.16.MT88.4 R112, [R186+0x17000] ;  /* 0x01700000ba70783b */ /* 0x000f6e0000004200 */
[C---:B------:R-:W-:Y:S08]  /*d1f0*/  HMMA.16816.F32 R28, R100.reuse, R124, R28 ;  /* 0x0000007c641c723c */ /* 0x040ff0000000181c */
[C---:B------:R-:W-:Y:S01]  /*d200*/  HMMA.16816.F32 R32, R100.reuse, R126, R32 ;  /* 0x0000007e6420723c */ /* 0x040fe20000001820 */
[----:B------:R-:W-:Y:S07]  /*d210*/  LDSM.16.MT88.4 R124, [R188+0x13800] ;  /* 0x01380000bc7c783b */ /* 0x000fee0000004200 */
[C---:B-1----:R-:W-:Y:S08]  /*d220*/  HMMA.16816.F32 R36, R100.reuse, R116, R36 ;  /* 0x000000746424723c */ /* 0x042ff00000001824 */
[C---:B------:R-:W-:Y:S01]  /*d230*/  HMMA.16816.F32 R40, R100.reuse, R118, R40 ;  /* 0x000000766428723c */ /* 0x040fe20000001828 */
[----:B------:R-:W1:Y:S07]  /*d240*/  LDSM.16.MT88.4 R116, [R185+0x17000] ;  /* 0x01700000b974783b */ /* 0x000e6e0000004200 */
        /* <DEDUP_REMOVED lines=8> */
[C---:B---3--:R-:W-:Y:S04]  /*d2d0*/  HMMA.16816.F32 R60, R100.reuse, R104, R60 ;  /* 0x00000068643c723c */ /* 0x048fe8000000183c */
[----:B--2---:R-:W-:Y:S01]  /*d2e0*/  F2FP.PACK_AB R139, R133, R238 ;  /* 0x000000ee858b723e */ /* 0x004fe200000000ff */
[----:B------:R-:W-:Y:S02]  /*d2f0*/  FADD.FTZ R236, R236, R233 ;  /* 0x000000e9ecec7221 */ /* 0x000fe40000010000 */
[----:B------:R-:W-:Y:S01]  /*d300*/  FADD.FTZ R235, R235, R232 ;  /* 0x000000e8ebeb7221 */ /* 0x000fe20000010000 */
[C---:B------:R-:W-:Y:S01]  /*d310*/  HMMA.16816.F32 R64, R100.reuse, R106, R64 ;  /* 0x0000006a6440723c */ /* 0x040fe20000001840 */
[----:B------:R-:W2:Y:S03]  /*d320*/  LDSM.16.MT88.4 R104, [R184+0x17000] ;  /* 0x01700000b868783b */ /* 0x000ea60000004200 */
[----:B------:R-:W-:Y:S02]  /*d330*/  FADD.FTZ R239, R239, R236 ;  /* 0x000000ecefef7221 */ /* 0x000fe40000010000 */
[----:B------:R-:W-:Y:S02]  /*d340*/  FADD.FTZ R234, R234, R235 ;  /* 0x000000ebeaea7221 */ /* 0x000fe40000010000 */
[C---:B----4-:R-:W-:Y:S04]  /*d350*/  HMMA.16816.F32 R68, R100.reuse, R108, R68 ;  /* 0x0000006c6444723c */ /* 0x050fe80000001844 */
[----:B------:R-:W-:Y:S02]  /*d360*/  FADD.FTZ R238, R238, R239 ;  /* 0x000000efeeee7221 */ /* 0x000fe40000010000 */
[----:B------:R-:W-:Y:S02]  /*d370*/  FADD.FTZ R215, R237, R234 ;  /* 0x000000eaedd77221 */ /* 0x000fe40000010000 */
[C---:B------:R-:W-:Y:S01]  /*d380*/  HMMA.16816.F32 R72, R100.reuse, R110, R72 ;  /* 0x0000006e6448723c */ /* 0x040fe20000001848 */
[----:B------:R-:W3:Y:S03]  /*d390*/  LDSM.16.MT88.4 R108, [R186+0x13800] ;  /* 0x01380000ba6c783b */ /* 0x000ee60000004200 */
[----:B------:R-:W-:Y:S04]  /*d3a0*/  FADD.FTZ R209, R133, R238 ;  /* 0x000000ee85d17221 */ /* 0x000fe80000010000 */
[C---:B-----5:R-:W-:Y:S08]  /*d3b0*/  HMMA.16816.F32 R76, R100.reuse, R112, R76 ;  /* 0x00000070644c723c */ /* 0x060ff0000000184c */
[C---:B------:R-:W-:Y:S08]  /*d3c0*/  HMMA.16816.F32 R80, R100.reuse, R114, R80 ;  /* 0x000000726450723c */ /* 0x040ff00000001850 */
[C---:B-1----:R-:W-:Y:S08]  /*d3d0*/  HMMA.16816.F32 R84, R100.reuse, R116, R84 ;  /* 0x000000746454723c */ /* 0x042ff00000001854 */
[C---:B------:R-:W-:Y:S08]  /*d3e0*/  HMMA.16816.F32 R88, R100.reuse, R118, R88 ;  /* 0x000000766458723c */ /* 0x040ff00000001858 */
[C---:B--2---:R-:W-:Y:S08]  /*d3f0*/  HMMA.16816.F32 R92, R100.reuse, R104, R92 ;  /* 0x00000068645c723c */ /* 0x044ff0000000185c */
[----:B------:R-:W-:Y:S08]  /*d400*/  HMMA.16816.F32 R96, R100, R106, R96 ;  /* 0x0000006a6460723c */ /* 0x000ff00000001860 */
[C---:B------:R-:W-:Y:S01]  /*d410*/  HMMA.16816.F32 R128, R136.reuse, R124, R4 ;  /* 0x0000007c8880723c */ /* 0x040fe20000001804 */
[----:B------:R-:W1:Y:S07]  /*d420*/  LDSM.16.MT88.4 R4, [R186+0x17800] ;  /* 0x01780000ba04783b */ /* 0x000e6e0000004200 */
[C---:B------:R-:W-:Y:S01]  /*d430*/  HMMA.16816.F32 R124, R136.reuse, R126, R8 ;  /* 0x0000007e887c723c */ /* 0x040fe20000001808 */
[----:B------:R-:W2:Y:S07]  /*d440*/  LDSM.16.MT88.4 R8, [R185+0x17800] ;  /* 0x01780000b908783b */ /* 0x000eae0000004200 */
[C---:B---3--:R-:W-:Y:S01]  /*d450*/  HMMA.16816.F32 R120, R136.reuse, R108, R12 ;  /* 0x0000006c8878723c */ /* 0x048fe2000000180c */
[----:B------:R-:W3:Y:S07]  /*d460*/  LDSM.16.MT88.4 R12, [R184+0x17800] ;  /* 0x01780000b80c783b */ /* 0x000eee0000004200 */
        /* <DEDUP_REMOVED lines=15> */
[C---:B-1----:R-:W-:Y:S08]  /*d560*/  HMMA.16816.F32 R76, R136.reuse, R4, R76 ;  /* 0x00000004884c723c */ /* 0x042ff0000000184c */
[C---:B------:R-:W-:Y:S08]  /*d570*/  HMMA.16816.F32 R80, R136.reuse, R6, R80 ;  /* 0x000000068850723c */ /* 0x040ff00000001850 */
[C---:B--2---:R-:W-:Y:S08]  /*d580*/  HMMA.16816.F32 R84, R136.reuse, R8, R84 ;  /* 0x000000088854723c */ /* 0x044ff00000001854 */
[C---:B------:R-:W-:Y:S08]  /*d590*/  HMMA.16816.F32 R88, R136.reuse, R10, R88 ;  /* 0x0000000a8858723c */ /* 0x040ff00000001858 */
[C---:B---3--:R-:W-:Y:S08]  /*d5a0*/  HMMA.16816.F32 R92, R136.reuse, R12, R92 ;  /* 0x0000000c885c723c */ /* 0x048ff0000000185c */
[----:B------:R-:W-:Y:S01]  /*d5b0*/  HMMA.16816.F32 R96, R136, R14, R96 ;  /* 0x0000000e8860723c */ /* 0x000fe20000001860 */
[----:B------:R-:W-:-:S07]  /*d5c0*/  @P0 BRA `(.L_x_252) ;  /* 0xffffd3b000000947 */ /* 0x000fce000383ffff */
.L_x_251:
[----:B------:R-:W1:Y:S01]  /*d5d0*/  SHFL.BFLY PT, R2, R215, 0x2, 0x1f ;  /* 0x0c401f00d7027f89 */ /* 0x000e6200000e0000 */
[----:B------:R-:W-:Y:S01]  /*d5e0*/  MOV R4, 0x3f800000 ;  /* 0x3f80000000047802 */ /* 0x000fe20000000f00 */
[----:B------:R-:W2:Y:S01]  /*d5f0*/  S2UR UR6, SR_CTAID.Y ;  /* 0x00000000000679c3 */ /* 0x000ea20000002600 */
[----:B------:R-:W-:Y:S01]  /*d600*/  MOV R5, 0x3f800000 ;  /* 0x3f80000000057802 */ /* 0x000fe20000000f00 */
[----:B------:R-:W3:Y:S01]  /*d610*/  SHFL.BFLY PT, R0, R209, 0x2, 0x1f ;  /* 0x0c401f00d1007f89 */ /* 0x000ee200000e0000 */
[----:B------:R-:W-:Y:S01]  /*d620*/  UISETP.NE.AND UP4, UPT, UR10, -0x1, UPT ;  /* 0xffffffff0a00788c */ /* 0x000fe2000bf85270 */
[----:B------:R-:W-:Y:S01]  /*d630*/  BSSY B0, `(.L_x_255) ;  /* 0x0000144000007945 */ /* 0x000fe20003800000 */
[----:B------:R-:W-:-:S02]  /*d640*/  ULDC.64 UR4, c[0x0][0x1e8] ;  /* 0x00007a0000047ab9 */ /* 0x000fc40000000a00 */
[----:B------:R-:W-:Y:S01]  /*d650*/  ULDC.U8 UR9, c[0x0][0x329] ;  /* 0x0000ca4000097ab9 */ /* 0x000fe20000000000 */
[----:B------:R-:W4:Y:S01]  /*d660*/  S2UR UR12, SR_CTAID.Z ;  /* 0x00000000000c79c3 */ /* 0x000f220000002700 */
[----:B------:R-:W-:Y:S02]  /*d670*/  UISETP.NE.AND UP1, UPT, UR9, URZ, UPT ;  /* 0x0000003f0900728c */ /* 0x000fe4000bf25270 */
[----:B------:R-:W-:Y:S02]  /*d680*/  ULDC UR8, c[0x0][0x214] ;  /* 0x0000850000087ab9 */ /* 0x000fe40000000800 */
[----:B------:R-:W-:Y:S02]  /*d690*/  UMOV UR24, URZ ;  /* 0x0000003f00187c82 */ /* 0x000fe40008000000 */
[----:B------:R-:W-:Y:S02]  /*d6a0*/  @UP4 UIMAD.WIDE.U32 UR14, UR10, UR4, URZ ;  /* 0x000000040a0e42a5 */ /* 0x000fe4000f8e003f */
[----:B------:R-:W-:-:S02]  /*d6b0*/  UMOV UR25, URZ ;  /* 0x0000003f00197c82 */ /* 0x000fc40008000000 */
[----:B------:R-:W-:Y:S02]  /*d6c0*/  @UP4 UIMAD UR7, UR10, UR5, UR15 ;  /* 0x000000050a0742a4 */ /* 0x000fe4000f8e020f */
[----:B------:R-:W-:Y:S01]  /*d6d0*/  @UP1 UMOV UR17, 0x1 ;  /* 0x0000000100111882 */ /* 0x000fe20000000000 */
[----:B-1----:R-:W-:Y:S01]  /*d6e0*/  FADD.FTZ R9, R2, R215 ;  /* 0x000000d702097221 */ /* 0x002fe20000010000 */
[----:B------:R-:W-:Y:S02]  /*d6f0*/  ULDC.64 UR4, c[0x0][0x1e0] ;  /* 0x0000780000047ab9 */ /* 0x000fe40000000a00 */
[----:B--2---:R-:W-:Y:S01]  /*d700*/  @!UP4 USHF.R.S32.HI UR13, URZ, 0x1f, UR6 ;  /* 0x0000001f3f0dc899 */ /* 0x004fe20008011406 */
[----:B---3--:R-:W-:Y:S01]  /*d710*/  FADD.FTZ R7, R0, R209 ;  /* 0x000000d100077221 */ /* 0x008fe20000010000 */
[----:B------:R-:W1:Y:S01]  /*d720*/  SHFL.BFLY PT, R2, R9, 0x1, 0x1f ;  /* 0x0c201f0009027f89 */ /* 0x000e6200000e0000 */
[----:B------:R-:W-:Y:S02]  /*d730*/  @!UP4 UIMAD.WIDE.U32 UR22, UR6, UR4, URZ ;  /* 0x000000040616c2a5 */ /* 0x000fe4000f8e003f */
[----:B------:R-:W-:Y:S01]  /*d740*/  @!UP4 UIMAD UR13, UR13, UR4, URZ ;  /* 0x000000040d0dc2a4 */ /* 0x000fe2000f8e023f */
[----:B------:R-:W2:Y:S01]  /*d750*/  SHFL.BFLY PT, R0, R7, 0x1, 0x1f ;  /* 0x0c201f0007007f89 */ /* 0x000ea200000e0000 */
[----:B------:R-:W-:-:S02]  /*d760*/  @UP1 ULDC UR15, c[0x0][0x210] ;  /* 0x00008400000f1ab9 */ /* 0x000fc40000000800 */
[----:B------:R-:W-:Y:S02]  /*d770*/  ULDC.U8 UR4, c[0x0][0x328] ;  /* 0x0000ca0000047ab9 */ /* 0x000fe40000000000 */
[----:B------:R-:W-:Y:S02]  /*d780*/  UISETP.NE.AND UP3, UPT, UR4, URZ, UPT ;  /* 0x0000003f0400728c */ /* 0x000fe4000bf65270 */
[----:B------:R-:W-:Y:S02]  /*d790*/  @!UP4 UIMAD UR13, UR6, UR5, UR13 ;  /* 0x00000005060dc2a4 */ /* 0x000fe4000f8e020d */
[----:B------:R-:W-:Y:S01]  /*d7a0*/  UISETP.NE.OR UP2, UPT, UR9, URZ, !UP3 ;  /* 0x0000003f0900728c */ /* 0x000fe2000df45670 */
[----:B------:R-:W3:Y:S01]  /*d7b0*/  S2UR UR9, SR_CTAID.X ;  /* 0x00000000000979c3 */ /* 0x000ee20000002500 */
[----:B------:R-:W-:Y:S02]  /*d7c0*/  ULDC UR5, c[0x0][0x234] ;  /* 0x00008d0000057ab9 */ /* 0x000fe40000000800 */
[----:B------:R-:W-:-:S02]  /*d7d0*/  @UP1 UIMAD UR15, UR15, UR8, URZ ;  /* 0x000000080f0f12a4 */ /* 0x000fc4000f8e023f */
[----:B------:R-:W-:Y:S02]  /*d7e0*/  UISETP.NE.OR UP0, UPT, UR10, -0x1, UP2 ;  /* 0xffffffff0a00788c */ /* 0x000fe40009705670 */
[----:B------:R-:W-:Y:S02]  /*d7f0*/  @!UP1 USEL UR15, UR8, UR5, !UP3 ;  /* 0x00000005080f9287 */ /* 0x000fe4000d800000 */
[----:B------:R-:W-:Y:S01]  /*d800*/  ULDC UR4, c[0x0][0x1c0] ;  /* 0x0000700000047ab9 */ /* 0x000fe20000000800 */
[----:B-1----:R-:W-:Y:S01]  /*d810*/  FADD.FTZ R2, R9, R2 ;  /* 0x0000000209027221 */ /* 0x002fe20000010000 */
[----:B------:R-:W-:Y:S02]  /*d820*/  @!UP1 UIMAD UR17, UR15, UR4, URZ ;  /* 0x000000040f1192a4 */ /* 0x000fe4000f8e023f */
[----:B------:R-:W-:Y:S01]  /*d830*/  @UP1 ULDC UR20, c[0x0][0x210] ;  /* 0x0000840000141ab9 */ /* 0x000fe20000000800 */
[----:B--2---:R-:W-:Y:S01]  /*d840*/  FADD.FTZ R0, R7, R0 ;  /* 0x0000000007007221 */ /* 0x004fe20000010000 */
[----:B------:R-:W-:Y:S01]  /*d850*/  FSETP.NE.FTZ.AND P4, PT, R2, RZ, PT ;  /* 0x000000ff0200720b */ /* 0x000fe20003f95000 */
[----:B------:R-:W-:-:S02]  /*d860*/  UIMAD UR5, UR6, UR17, URZ ;  /* 0x00000011060572a4 */ /* 0x000fc4000f8e023f */
[----:B------:R-:W-:Y:S01]  /*d870*/  @!UP1 UMOV UR20, 0x1 ;  /* 0x0000000100149882 */ /* 0x000fe20000000000 */
[----:B------:R-:W-:Y:S01]  /*d880*/  FSETP.NE.FTZ.AND P3, PT, R0, RZ, PT ;  /* 0x000000ff0000720b */ /* 0x000fe20003f75000 */
[----:B------:R-:W-:Y:S02]  /*d890*/  @!UP0 UIMAD UR10, UR6, UR8, URZ ;  /* 0x00000008060a82a4 */ /* 0x000fe4000f8e023f */
[----:B------:R-:W-:Y:S02]  /*d8a0*/  USEL UR5, UR5, URZ, UP2 ;  /* 0x0000003f05057287 */ /* 0x000fe40009000000 */
[----:B---3--:R-:W-:Y:S02]  /*d8b0*/  UIMAD UR4, UR9, UR20, URZ ;  /* 0x00000014090472a4 */ /* 0x008fe4000f8e023f */
[----:B----4-:R-:W-:Y:S02]  /*d8c0*/  UIMAD UR15, UR12, UR15, UR5 ;  /* 0x0000000f0c0f72a4 */ /* 0x010fe4000f8e0205 */
[----:B------:R-:W1:Y:S01]  /*d8d0*/  @P4 MUFU.RCP R4, R2 ;  /* 0x0000000200044308 */ /* 0x000e620000001000 */
[----:B------:R-:W-:-:S02]  /*d8e0*/  USHF.L.U32 UR4, UR4, 0x7, URZ ;  /* 0x0000000704047899 */ /* 0x000fc4000800063f */
[----:B------:R-:W-:Y:S02]  /*d8f0*/  @!UP2 UMOV UR24, UR10 ;  /* 0x0000000a0018ac82 */ /* 0x000fe40008000000 */
[----:B------:R-:W-:Y:S02]  /*d900*/  USHF.R.S32.HI UR5, URZ, 0x1f, UR4 ;  /* 0x0000001f3f057899 */ /* 0x000fe40008011404 */
[----:B------:R-:W-:Y:S01]  /*d910*/  @!UP2 USHF.R.S32.HI UR25, URZ, 0x1f, UR10 ;  /* 0x0000001f3f19a899 */ /* 0x000fe2000801140a */
[----:B------:R-:W2:Y:S01]  /*d920*/  @P3 MUFU.RCP R5, R0 ;  /* 0x0000000000053308 */ /* 0x000ea20000001000 */
[----:B------:R-:W-:Y:S02]  /*d930*/  USHF.R.S32.HI UR6, URZ, 0x1f, UR15 ;  /* 0x0000001f3f067899 */ /* 0x000fe4000801140f */
[----:B------:R-:W-:Y:S02]  /*d940*/  UIADD3 UR4, UP1, UP0, UR4, UR24, UR15 ;  /* 0x0000001804047290 */ /* 0x000fe4000f83e00f */
[----:B------:R-:W-:-:S02]  /*d950*/  @!UP4 UIADD3 UR7, UR23, UR13, URZ ;  /* 0x0000000d1707c290 */ /* 0x000fc4000fffe03f */
[----:B------:R-:W-:Y:S01]  /*d960*/  UIADD3.X UR5, UR5, UR25, UR6, UP1, UP0 ;  /* 0x0000001905057290 */ /* 0x000fe20008fe0406 */
[C---:B-1----:R-:W-:Y:S01]  /*d970*/  FMUL.FTZ R128, R4.reuse, R128 ;  /* 0x0000008004807220 */ /* 0x042fe20000410000 */
[----:B------:R-:W-:Y:S01]  /*d980*/  @P4 MUFU.LG2 R2, R2 ;  /* 0x0000000200024308 */ /* 0x000fe20000000c00 */
[C---:B------:R-:W-:Y:S01]  /*d990*/  FMUL.FTZ R129, R4.reuse, R129 ;  /* 0x0000008104817220 */ /* 0x040fe20000410000 */
[----:B------:R-:W-:Y:S01]  /*d9a0*/  @!UP4 UMOV UR14, UR22 ;  /* 0x00000016000ecc82 */ /* 0x000fe20008000000 */
[C---:B------:R-:W-:Y:S02]  /*d9b0*/  FMUL.FTZ R124, R4.reuse, R124 ;  /* 0x0000007c047c7220 */ /* 0x040fe40000410000 */
[C---:B------:R-:W-:Y:S01]  /*d9c0*/  FMUL.FTZ R125, R4.reuse, R125 ;  /* 0x0000007d047d7220 */ /* 0x040fe20000410000 */
[----:B------:R-:W-:Y:S01]  /*d9d0*/  F2FP.PACK_AB R128, R129, R128 ;  /* 0x000000808180723e */ /* 0x000fe200000000ff */
[C---:B------:R-:W-:Y:S01]  /*d9e0*/  FMUL.FTZ R120, R4.reuse, R120 ;  /* 0x0000007804787220 */ /* 0x040fe20000410000 */
[----:B------:R-:W1:Y:S01]  /*d9f0*/  @P3 MUFU.LG2 R0, R0 ;  /* 0x0000000000003308 */ /* 0x000e620000000c00 */
        /* <DEDUP_REMOVED lines=65> */
[----:B------:R-:W3:Y:S01]  /*de10*/  S2R R4, SR_TID.X ;  /* 0x0000000000047919 */ /* 0x000ee20000002100 */
[----:B--2---:R-:W-:-:S02]  /*de20*/  FMUL.FTZ R131, R5, R131 ;  /* 0x0000008305837220 */ /* 0x004fc40000410000 */
[----:B------:R-:W-:Y:S01]  /*de30*/  FMUL.FTZ R130, R5, R130 ;  /* 0x0000008205827220 */ /* 0x000fe20000410000 */
[----:B------:R-:W-:Y:S01]  /*de40*/  F2FP.PACK_AB R96, R97, R96 ;  /* 0x000000606160723e */ /* 0x000fe200000000ff */
[C---:B------:R-:W-:Y:S02]  /*de50*/  FMUL.FTZ R127, R5.reuse, R127 ;  /* 0x0000007f057f7220 */ /* 0x040fe40000410000 */
[----:B------:R-:W-:Y:S01]  /*de60*/  FMUL.FTZ R126, R5, R126 ;  /* 0x0000007e057e7220 */ /* 0x000fe20000410000 */
[----:B------:R-:W-:Y:S01]  /*de70*/  F2FP.PACK_AB R130, R131, R130 ;  /* 0x000000828382723e */ /* 0x000fe200000000ff */
[C---:B------:R-:W-:Y:S02]  /*de80*/  FMUL.FTZ R123, R5.reuse, R123 ;  /* 0x0000007b057b7220 */ /* 0x040fe40000410000 */
[----:B------:R-:W-:Y:S01]  /*de90*/  FMUL.FTZ R122, R5, R122 ;  /* 0x0000007a057a7220 */ /* 0x000fe20000410000 */
[----:B------:R-:W-:Y:S01]  /*dea0*/  F2FP.PACK_AB R126, R127, R126 ;  /* 0x0000007e7f7e723e */ /* 0x000fe200000000ff */
[----:B------:R-:W-:-:S02]  /*deb0*/  FMUL.FTZ R119, R5, R119 ;  /* 0x0000007705777220 */ /* 0x000fc40000410000 */
[----:B------:R-:W-:Y:S01]  /*dec0*/  FMUL.FTZ R118, R5, R118 ;  /* 0x0000007605767220 */ /* 0x000fe20000410000 */
[----:B------:R-:W-:Y:S01]  /*ded0*/  F2FP.PACK_AB R122, R123, R122 ;  /* 0x0000007a7b7a723e */ /* 0x000fe200000000ff */
[C---:B------:R-:W-:Y:S02]  /*dee0*/  FMUL.FTZ R115, R5.reuse, R115 ;  /* 0x0000007305737220 */ /* 0x040fe40000410000 */
[----:B------:R-:W-:Y:S01]  /*def0*/  FMUL.FTZ R114, R5, R114 ;  /* 0x0000007205727220 */ /* 0x000fe20000410000 */
[----:B------:R-:W-:Y:S01]  /*df00*/  F2FP.PACK_AB R118, R119, R118 ;  /* 0x000000767776723e */ /* 0x000fe200000000ff */
[C---:B------:R-:W-:Y:S02]  /*df10*/  FMUL.FTZ R111, R5.reuse, R111 ;  /* 0x0000006f056f7220 */ /* 0x040fe40000410000 */
[C---:B------:R-:W-:Y:S01]  /*df20*/  FMUL.FTZ R110, R5.reuse, R110 ;  /* 0x0000006e056e7220 */ /* 0x040fe20000410000 */
[----:B---3--:R-:W-:Y:S01]  /*df30*/  SHF.R.S32.HI R7, RZ, 0x1f, R4 ;  /* 0x0000001fff077819 */ /* 0x008fe20000011404 */
[----:B------:R-:W-:Y:S01]  /*df40*/  FMUL.FTZ R107, R5, R107 ;  /* 0x0000006b056b7220 */ /* 0x000fe20000410000 */
[----:B------:R-:W-:Y:S01]  /*df50*/  F2FP.PACK_AB R114, R115, R114 ;  /* 0x000000727372723e */ /* 0x000fe200000000ff */
[----:B------:R-:W-:Y:S01]  /*df60*/  FMUL.FTZ R106, R5, R106 ;  /* 0x0000006a056a7220 */ /* 0x000fe20000410000 */
[-C--:B------:R-:W-:Y:S01]  /*df70*/  LEA.HI R6, R7, R4.reuse, RZ, 0x2 ;  /* 0x0000000407067211 */ /* 0x080fe200078f10ff */
[----:B------:R-:W-:Y:S01]  /*df80*/  FMUL.FTZ R103, R5, R103 ;  /* 0x0000006705677220 */ /* 0x000fe20000410000 */
[----:B------:R-:W-:Y:S01]  /*df90*/  LEA.HI R7, R7, R4, RZ, 0x5 ;  /* 0x0000000407077211 */ /* 0x000fe200078f28ff */
[C---:B------:R-:W-:Y:S01]  /*dfa0*/  FMUL.FTZ R102, R5.reuse, R102 ;  /* 0x0000006605667220 */ /* 0x040fe20000410000 */
[--C-:B------:R-:W-:Y:S01]  /*dfb0*/  SHF.R.S32.HI R9, RZ, 0x2, R6.reuse ;  /* 0x00000002ff097819 */ /* 0x100fe20000011406 */
[C---:B------:R-:W-:Y:S01]  /*dfc0*/  FMUL.FTZ R39, R5.reuse, R39 ;  /* 0x0000002705277220 */ /* 0x040fe20000410000 */
[----:B------:R-:W-:Y:S01]  /*dfd0*/  SHF.R.S32.HI R8, RZ, 0x1f, R6 ;  /* 0x0000001fff087819 */ /* 0x000fe20000011406 */
[----:B------:R-:W-:Y:S01]  /*dfe0*/  FMUL.FTZ R38, R5, R38 ;  /* 0x0000002605267220 */ /* 0x000fe20000410000 */
[----:B------:R-:W-:Y:S01]  /*dff0*/  F2FP.PACK_AB R110, R111, R110 ;  /* 0x0000006e6f6e723e */ /* 0x000fe200000000ff */
[C---:B------:R-:W-:Y:S01]  /*e000*/  FMUL.FTZ R43, R5.reuse, R43 ;  /* 0x0000002b052b7220 */ /* 0x040fe20000410000 */
[----:B------:R-:W-:Y:S01]  /*e010*/  LEA.HI R8, R8, R9, RZ, 0x3 ;  /* 0x0000000908087211 */ /* 0x000fe200078f18ff */
[----:B------:R-:W-:Y:S01]  /*e020*/  FMUL.FTZ R42, R5, R42 ;  /* 0x0000002a052a7220 */ /* 0x000fe20000410000 */
[----:B------:R-:W-:Y:S01]  /*e030*/  F2FP.PACK_AB R106, R107, R106 ;  /* 0x0000006a6b6a723e */ /* 0x000fe200000000ff */
[C---:B------:R-:W-:Y:S01]  /*e040*/  FMUL.FTZ R47, R5.reuse, R47 ;  /* 0x0000002f052f7220 */ /* 0x040fe20000410000 */
[----:B------:R-:W-:Y:S01]  /*e050*/  LOP3.LUT R8, R8, 0xfffffff8, RZ, 0xc0, !PT ;  /* 0xfffffff808087812 */ /* 0x000fe200078ec0ff */
[----:B------:R-:W-:Y:S01]  /*e060*/  FMUL.FTZ R46, R5, R46 ;  /* 0x0000002e052e7220 */ /* 0x000fe20000410000 */
[----:B------:R-:W-:Y:S01]  /*e070*/  F2FP.PACK_AB R102, R103, R102 ;  /* 0x000000666766723e */ /* 0x000fe200000000ff */
[----:B------:R-:W-:Y:S01]  /*e080*/  FMUL.FTZ R51, R5, R51 ;  /* 0x0000003305337220 */ /* 0x000fe20000410000 */
[----:B------:R-:W-:Y:S01]  /*e090*/  IADD3 R8, R9, -R8, RZ ;  /* 0x8000000809087210 */ /* 0x000fe20007ffe0ff */
[----:B------:R-:W-:Y:S01]  /*e0a0*/  FMUL.FTZ R50, R5, R50 ;  /* 0x0000003205327220 */ /* 0x000fe20000410000 */
[----:B------:R-:W-:Y:S01]  /*e0b0*/  F2FP.PACK_AB R38, R39, R38 ;  /* 0x000000262726723e */ /* 0x000fe200000000ff */
[C---:B------:R-:W-:Y:S01]  /*e0c0*/  FMUL.FTZ R55, R5.reuse, R55 ;  /* 0x0000003705377220 */ /* 0x040fe20000410000 */
[C---:B------:R-:W-:Y:S01]  /*e0d0*/  SHF.L.U32 R9, R8.reuse, 0x6, RZ ;  /* 0x0000000608097819 */ /* 0x040fe200000006ff */
[C---:B------:R-:W-:Y:S01]  /*e0e0*/  FMUL.FTZ R54, R5.reuse, R54 ;  /* 0x0000003605367220 */ /* 0x040fe20000410000 */
[----:B------:R-:W-:Y:S01]  /*e0f0*/  LOP3.LUT R10, R8, 0x1, RZ, 0xc0, !PT ;  /* 0x00000001080a7812 */ /* 0x000fe200078ec0ff */
[----:B------:R-:W-:Y:S01]  /*e100*/  FMUL.FTZ R59, R5, R59 ;  /* 0x0000003b053b7220 */ /* 0x000fe20000410000 */
[----:B------:R-:W-:Y:S01]  /*e110*/  LOP3.LUT R9, R9, 0x1c0, RZ, 0xc0, !PT ;  /* 0x000001c009097812 */ /* 0x000fe200078ec0ff */
[C---:B------:R-:W-:Y:S01]  /*e120*/  FMUL.FTZ R58, R5.reuse, R58 ;  /* 0x0000003a053a7220 */ /* 0x040fe20000410000 */
[----:B------:R-:W-:Y:S01]  /*e130*/  ISETP.NE.U32.AND P0, PT, R10, 0x1, PT ;  /* 0x000000010a00780c */ /* 0x000fe20003f05070 */
[----:B------:R-:W-:Y:S01]  /*e140*/  FMUL.FTZ R63, R5, R63 ;  /* 0x0000003f053f7220 */ /* 0x000fe20000410000 */
[----:B------:R-:W-:Y:S01]  /*e150*/  LEA.HI R12, R9, R9, RZ, 0x1d ;  /* 0x00000009090c7211 */ /* 0x000fe200078fe8ff */
[C---:B------:R-:W-:Y:S01]  /*e160*/  FMUL.FTZ R62, R5.reuse, R62 ;  /* 0x0000003e053e7220 */ /* 0x040fe20000410000 */
[----:B------:R-:W-:Y:S01]  /*e170*/  R2P PR, R8, 0x6 ;  /* 0x0000000608007804 */ /* 0x000fe20000000000 */
[C---:B------:R-:W-:Y:S01]  /*e180*/  FMUL.FTZ R67, R5.reuse, R67 ;  /* 0x0000004305437220 */ /* 0x040fe20000410000 */
[----:B------:R-:W-:Y:S01]  /*e190*/  MOV R8, 0x20 ;  /* 0x0000002000087802 */ /* 0x000fe20000000f00 */
[C---:B------:R-:W-:Y:S01]  /*e1a0*/  FMUL.FTZ R66, R5.reuse, R66 ;  /* 0x0000004205427220 */ /* 0x040fe20000410000 */
[----:B------:R-:W-:Y:S01]  /*e1b0*/  MOV R10, 0x40 ;  /* 0x00000040000a7802 */ /* 0x000fe20000000f00 */
[C---:B------:R-:W-:Y:S01]  /*e1c0*/  FMUL.FTZ R71, R5.reuse, R71 ;  /* 0x0000004705477220 */ /* 0x040fe20000410000 */
[----:B------:R-:W-:Y:S01]  /*e1d0*/  SEL R8, R8, 0xffffffe0, !P1 ;  /* 0xffffffe008087807 */ /* 0x000fe20004800000 */
[C---:B------:R-:W-:Y:S01]  /*e1e0*/  FMUL.FTZ R70, R5.reuse, R70 ;  /* 0x0000004605467220 */ /* 0x040fe20000410000 */
[----:B------:R-:W-:Y:S01]  /*e1f0*/  SEL R10, R10, 0xffffffc0, !P2 ;  /* 0xffffffc00a0a7807 */ /* 0x000fe20005000000 */
        /* <DEDUP_REMOVED lines=27> */
[----:B------:R-:W-:Y:S01]  /*e3b0*/  LOP3.LUT R5, R6, 0x3ffffffc, RZ, 0xc0, !PT ;  /* 0x3ffffffc06057812 */ /* 0x000fe200078ec0ff */
[----:B-1----:R-:W-:Y:S01]  /*e3c0*/  @P3 FMUL.FTZ R0, R0, 0.69314718246459960938 ;  /* 0x3f31721800003820 */ /* 0x002fe20000410000 */
[----:B------:R-:W-:-:S02]  /*e3d0*/  SHF.R.S32.HI R6, RZ, 0x5, R7 ;  /* 0x00000005ff067819 */ /* 0x000fc40000011407 */
[----:B------:R-:W-:Y:S02]  /*e3e0*/  IADD3 R5, -R5, R4, RZ ;  /* 0x0000000405057210 */ /* 0x000fe40007ffe1ff */
[----:B------:R-:W-:Y:S02]  /*e3f0*/  F2FP.PACK_AB R94, R95, R94 ;  /* 0x0000005e5f5e723e */ /* 0x000fe400000000ff */
[----:B------:R-:W-:Y:S02]  /*e400*/  LEA R5, R6, R5, 0x9 ;  /* 0x0000000506057211 */ /* 0x000fe400078e48ff */
[----:B------:R-:W-:Y:S02]  /*e410*/  F2FP.PACK_AB R98, R99, R98 ;  /* 0x000000626362723e */ /* 0x000fe400000000ff */
[----:B------:R-:W-:Y:S02]  /*e420*/  LEA R5, R5, R12, 0x1 ;  /* 0x0000000c05057211 */ /* 0x000fe400078e08ff */
[----:B------:R-:W-:-:S02]  /*e430*/  LOP3.LUT R7, R7, 0xffffffe0, RZ, 0xc0, !PT ;  /* 0xffffffe007077812 */ /* 0x000fc400078ec0ff */
[----:B------:R-:W-:Y:S02]  /*e440*/  SHF.L.U32 R5, R5, 0x1, RZ ;  /* 0x0000000105057819 */ /* 0x000fe400000006ff */
[----:B------:R-:W-:Y:S02]  /*e450*/  IADD3 R7, R4, -R7, RZ ;  /* 0x8000000704077210 */ /* 0x000fe40007ffe0ff */
[C---:B------:R-:W-:Y:S01]  /*e460*/  IADD3 R9, R5.reuse, -0x10, RZ ;  /* 0xfffffff005097810 */ /* 0x040fe20007ffe0ff */
[----:B------:R-:W-:Y:S01]  /*e470*/  STS [R5], R128 ;  /* 0x0000008005007388 */ /* 0x000fe20000000800 */
[C---:B------:R-:W-:Y:S02]  /*e480*/  @P0 IADD3 R9, R5.reuse, 0x10, RZ ;  /* 0x0000001005090810 */ /* 0x040fe40007ffe0ff */
[----:B------:R-:W-:Y:S01]  /*e490*/  IADD3 R11, R5, R8, RZ ;  /* 0x00000008050b7210 */ /* 0x000fe20007ffe0ff */
[----:B------:R-:W-:Y:S01]  /*e4a0*/  STS [R5+0x400], R130 ;  /* 0x0004008205007388 */ /* 0x000fe20000000800 */
[----:B------:R-:W-:-:S02]  /*e4b0*/  IADD3 R13, R8, R9, RZ ;  /* 0x00000009080d7210 */ /* 0x000fc40007ffe0ff */
[-C--:B------:R-:W-:Y:S01]  /*e4c0*/  IADD3 R15, R5, R10.reuse, RZ ;  /* 0x0000000a050f7210 */ /* 0x080fe20007ffe0ff */
[----:B------:R-:W-:Y:S01]  /*e4d0*/  STS [R9], R124 ;  /* 0x0000007c09007388 */ /* 0x000fe20000000800 */
[----:B------:R-:W-:Y:S02]  /*e4e0*/  IADD3 R17, R10, R9, RZ ;  /* 0x000000090a117210 */ /* 0x000fe40007ffe0ff */
[-C--:B------:R-:W-:Y:S01]  /*e4f0*/  IADD3 R19, R11, R10.reuse, RZ ;  /* 0x0000000a0b137210 */ /* 0x080fe20007ffe0ff */
[----:B------:R-:W-:Y:S01]  /*e500*/  STS [R9+0x400], R126 ;  /* 0x0004007e09007388 */ /* 0x000fe20000000800 */
[----:B------:R-:W-:Y:S02]  /*e510*/  IADD3 R21, R13, R10, RZ ;  /* 0x0000000a0d157210 */ /* 0x000fe40007ffe0ff */
[----:B------:R-:W-:Y:S01]  /*e520*/  LOP3.LUT P0, RZ, R7, 0x3, RZ, 0xc0, !PT ;  /* 0x0000000307ff7812 */ /* 0x000fe2000780c0ff */
[----:B------:R-:W-:Y:S01]  /*e530*/  STS [R11], R120 ;  /* 0x000000780b007388 */ /* 0x000fe20000000800 */
[----:B------:R-:W-:Y:S01]  /*e540*/  @P4 FMUL.FTZ R7, R2, 0.69314718246459960938 ;  /* 0x3f31721802074820 */ /* 0x000fe20000410000 */
[----:B------:R-:W-:-:S02]  /*e550*/  MOV R4, 0x7f800000 ;  /* 0x7f80000000047802 */ /* 0x000fc40000000f00 */
[----:B------:R-:W-:Y:S01]  /*e560*/  STS [R11+0x400], R122 ;  /* 0x0004007a0b007388 */ /* 0x000fe20000000800 */
[----:B------:R-:W-:-:S03]  /*e570*/  @P4 FFMA.FTZ R4, R132, c[0x0][0x238], R7 ;  /* 0x00008e0084044a23 */ /* 0x000fc60000010007 */
[----:B------:R-:W-:Y:S04]  /*e580*/  STS [R13], R116 ;  /* 0x000000740d007388 */ /* 0x000fe80000000800 */
[----:B------:R-:W-:Y:S04]  /*e590*/  STS [R13+0x400], R118 ;  /* 0x000400760d007388 */ /* 0x000fe80000000800 */
        /* <DEDUP_REMOVED lines=32> */
[----:B-1----:R-:W-:-:S03]  /*e7a0*/  SHF.R.S32.HI R5, RZ, 0x1f, R6 ;  /* 0x0000001fff057819 */ /* 0x002fc60000011406 */
[----:B------:R2:W-:Y:S01]  /*e7b0*/  STS [R15+0x8000], R84 ;  /* 0x008000540f007388 */ /* 0x0005e20000000800 */
[----:B------:R-:W-:-:S03]  /*e7c0*/  LEA.HI R5, R5, R6, RZ, 0x3 ;  /* 0x0000000605057211 */ /* 0x000fc600078f18ff */
[----:B------:R2:W-:Y:S01]  /*e7d0*/  STS [R15+0x8400], R86 ;  /* 0x008400560f007388 */ /* 0x0005e20000000800 */
[----:B------:R-:W-:-:S03]  /*e7e0*/  LOP3.LUT R5, R5, 0xffffff8, RZ, 0xc0, !PT ;  /* 0x0ffffff805057812 */ /* 0x000fc600078ec0ff */
[----:B------:R2:W-:Y:S01]  /*e7f0*/  STS [R17+0x8000], R88 ;  /* 0x0080005811007388 */ /* 0x0005e20000000800 */
[----:B------:R-:W-:Y:S02]  /*e800*/  IADD3 R5, R6, -R5, RZ ;  /* 0x8000000506057210 */ /* 0x000fe40007ffe0ff */
[----:B------:R-:W-:Y:S01]  /*e810*/  MOV R6, 0x7f800000 ;  /* 0x7f80000000067802 */ /* 0x000fe20000000f00 */
[----:B------:R2:W-:Y:S01]  /*e820*/  STS [R17+0x8400], R90 ;  /* 0x0084005a11007388 */ /* 0x0005e20000000800 */
[----:B------:R-:W-:Y:S01]  /*e830*/  @P3 FFMA.FTZ R6, R3, c[0x0][0x238], R0 ;  /* 0x00008e0003063a23 */ /* 0x000fe20000010000 */
[----:B------:R-:W-:Y:S02]  /*e840*/  LEA R5, R5, R208, 0x4 ;  /* 0x000000d005057211 */ /* 0x000fe400078e20ff */
[----:B------:R2:W-:Y:S04]  /*e850*/  STS [R19+0x8000], R92 ;  /* 0x0080005c13007388 */ /* 0x0005e80000000800 */
[----:B------:R2:W-:Y:S04]  /*e860*/  STS [R19+0x8400], R94 ;  /* 0x0084005e13007388 */ /* 0x0005e80000000800 */
[----:B------:R2:W-:Y:S04]  /*e870*/  STS [R21+0x8000], R96 ;  /* 0x0080006015007388 */ /* 0x0005e80000000800 */
[----:B------:R2:W-:Y:S04]  /*e880*/  STS [R21+0x8400], R98 ;  /* 0x0084006215007388 */ /* 0x0005e80000000800 */
[----:B------:R-:W-:Y:S06]  /*e890*/  BAR.SYNC.DEFER_BLOCKING 0x0 ;  /* 0x0000000000007b1d */ /* 0x000fec0000010000 */
[----:B------:R2:W1:Y:S04]  /*e8a0*/  LDS.128 R48, [R196] ;  /* 0x00000000c4307984 */ /* 0x0004680000000c00 */
[----:B------:R2:W3:Y:S04]  /*e8b0*/  LDS.128 R44, [R196+0x1000] ;  /* 0x00100000c42c7984 */ /* 0x0004e80000000c00 */
[----:B------:R2:W4:Y:S04]  /*e8c0*/  LDS.128 R40, [R196+0x2000] ;  /* 0x00200000c4287984 */ /* 0x0005280000000c00 */
[----:B------:R2:W1:Y:S04]  /*e8d0*/  LDS.128 R36, [R196+0x3000] ;  /* 0x00300000c4247984 */ /* 0x0004680000000c00 */
[----:B------:R2:W1:Y:S04]  /*e8e0*/  LDS.128 R32, [R196+0x4000] ;  /* 0x00400000c4207984 */ /* 0x0004680000000c00 */
[----:B------:R2:W1:Y:S04]  /*e8f0*/  LDS.128 R28, [R196+0x5000] ;  /* 0x00500000c41c7984 */ /* 0x0004680000000c00 */
[----:B------:R2:W1:Y:S04]  /*e900*/  LDS.128 R24, [R196+0x6000] ;  /* 0x00600000c4187984 */ /* 0x0004680000000c00 */
[----:B------:R2:W1:Y:S04]  /*e910*/  LDS.128 R20, [R196+0x7000] ;  /* 0x00700000c4147984 */ /* 0x0004680000000c00 */
[----:B------:R2:W1:Y:S04]  /*e920*/  LDS.128 R16, [R196+0x8000] ;  /* 0x00800000c4107984 */ /* 0x0004680000000c00 */
[----:B------:R2:W1:Y:S04]  /*e930*/  LDS.128 R12, [R196+0x9000] ;  /* 0x00900000c40c7984 */ /* 0x0004680000000c00 */
[----:B------:R2:W1:Y:S04]  /*e940*/  LDS.128 R8, [R196+0xa000] ;  /* 0x00a00000c4087984 */ /* 0x0004680000000c00 */
[----:B------:R2:W1:Y:S01]  /*e950*/  LDS.128 R52, [R196+0xb000] ;  /* 0x00b00000c4347984 */ /* 0x0004620000000c00 */
[----:B------:R-:W-:Y:S05]  /*e960*/  @P0 BRA `(.L_x_256) ;  /* 0x0000010000000947 */ /* 0x000fea0003800000 */
[----:B---3--:R-:W-:Y:S01]  /*e970*/  UIMAD UR6, UR9, -0x80, UR16 ;  /* 0xffffff80090678a4 */ /* 0x008fe2000f8e0210 */
[----:B------:R-:W-:-:S05]  /*e980*/  IADD3 R2, R5, 0x8, RZ ;  /* 0x0000000805027810 */ /* 0x000fca0007ffe0ff */
[----:B------:R-:W-:Y:S02]  /*e990*/  ISETP.GE.AND P3, PT, R5, UR6, PT ;  /* 0x0000000605007c0c */ /* 0x000fe4000bf66270 */
[----:B------:R-:W-:-:S11]  /*e9a0*/  ISETP.GE.AND P2, PT, R2, UR6, PT ;  /* 0x0000000602007c0c */ /* 0x000fd6000bf46270 */
[----:B------:R-:W-:Y:S02]  /*e9b0*/  @!P3 IMAD R0, R5, UR20, RZ ;  /* 0x000000140500bc24 */ /* 0x000fe4000f8e02ff */
[----:B------:R-:W-:-:S03]  /*e9c0*/  @!P2 IMAD R2, R2, UR20, RZ ;  /* 0x000000140202ac24 */ /* 0x000fc6000f8e02ff */
[----:B------:R-:W-:Y:S02]  /*e9d0*/  @!P3 IADD3 R3, P1, R0, UR4, RZ ;  /* 0x000000040003bc10 */ /* 0x000fe4000ff3e0ff */
[----:B------:R-:W-:Y:S02]  /*e9e0*/  @!P2 IADD3 R5, P0, R2, UR4, RZ ;  /* 0x000000040205ac10 */ /* 0x000fe4000ff1e0ff */
[----:B------:R-:W-:Y:S02]  /*e9f0*/  @!P3 LEA.HI.X.SX32 R0, R0, UR5, 0x1, P1 ;  /* 0x000000050000bc11 */ /* 0x000fe400088f0eff */
[----:B------:R-:W-:Y:S02]  /*ea00*/  @!P2 LEA.HI.X.SX32 R2, R2, UR5, 0x1, P0 ;  /* 0x000000050202ac11 */ /* 0x000fe400080f0eff */
[----:B------:R-:W-:Y:S02]  /*ea10*/  @!P3 LEA R58, P1, R3, c[0x0][0x200], 0x2 ;  /* 0x00008000033aba11 */ /* 0x000fe400078210ff */
[----:B------:R-:W-:-:S02]  /*ea20*/  @!P2 LEA R56, P0, R5, c[0x0][0x200], 0x2 ;  /* 0x000080000538aa11 */ /* 0x000fc400078010ff */
[----:B------:R-:W-:Y:S02]  /*ea30*/  @!P3 LEA.HI.X R59, R3, c[0x0][0x204], R0, 0x2, P1 ;  /* 0x00008100033bba11 */ /* 0x000fe400008f1400 */
[----:B------:R-:W-:-:S03]  /*ea40*/  @!P2 LEA.HI.X R57, R5, c[0x0][0x204], R2, 0x2, P0 ;  /* 0x000081000539aa11 */ /* 0x000fc600000f1402 */
[----:B------:R3:W-:Y:S04]  /*ea50*/  @!P3 STG.E [R58.64], R4 ;  /* 0x000000043a00b986 */ /* 0x0007e8000c101912 */
[----:B------:R3:W-:Y:S02]  /*ea60*/  @!P2 STG.E [R56.64], R6 ;  /* 0x000000063800a986 */ /* 0x0007e4000c101912 */
.L_x_256:
[----:B---3--:R-:W-:Y:S05]  /*ea70*/  BSYNC B0 ;  /* 0x0000000000007941 */ /* 0x008fea0003800000 */
.L_x_255:
[----:B------:R-:W3:Y:S01]  /*ea80*/  S2R R3, SR_TID.X ;  /* 0x0000000000037919 */ /* 0x000ee20000002100 */
[----:B------:R-:W-:Y:S01]  /*ea90*/  IADD3 R4, P0, R212, UR14, RZ ;  /* 0x0000000ed4047c10 */ /* 0x000fe2000ff1e0ff */
[----:B------:R-:W-:Y:S01]  /*eaa0*/  USHF.R.S32.HI UR6, URZ, 0x1f, UR12 ;  /* 0x0000001f3f067899 */ /* 0x000fe2000801140c */
[----:B------:R-:W-:Y:S01]  /*eab0*/  BSSY B0, `(.L_x_257) ;  /* 0x0000017000007945 */ /* 0x000fe20003800000 */
[----:B------:R-:W5:Y:S01]  /*eac0*/  S2R R0, SR_CTAID.Z ;  /* 0x0000000000007919 */ /* 0x000f620000002700 */
[----:B------:R-:W-:Y:S01]  /*ead0*/  IADD3.X R5, R213, UR7, RZ, P0, !PT ;  /* 0x00000007d5057c10 */ /* 0x000fe200087fe4ff */
[----:B------:R-:W-:-:S02]  /*eae0*/  ULDC.64 UR4, c[0x0][0x1f0] ;  /* 0x00007c0000047ab9 */ /* 0x000fc40000000a00 */
[----:B------:R-:W-:-:S04]  /*eaf0*/  UIMAD UR4, UR6, UR4, URZ ;  /* 0x00000004060472a4 */ /* 0x000fc8000f8e023f */
[----:B------:R-:W-:Y:S01]  /*eb00*/  UIMAD UR4, UR12, UR5, UR4 ;  /* 0x000000050c0472a4 */ /* 0x000fe2000f8e0204 */
[----:B---3--:R-:W-:-:S04]  /*eb10*/  SHF.R.S32.HI R2, RZ, 0x1f, R3 ;  /* 0x0000001fff027819 */ /* 0x008fc80000011403 */
[----:B------:R-:W-:Y:S01]  /*eb20*/  LEA.HI R2, R2, R3, RZ, 0x3 ;  /* 0x0000000302027211 */ /* 0x000fe200078f18ff */
[----:B-----5:R-:W-:-:S03]  /*eb30*/  IMAD.WIDE.U32 R4, R0, c[0x0][0x1f0], R4 ;  /* 0x00007c0000047a25 */ /* 0x020fc600078e0004 */
[----:B------:R-:W-:Y:S02]  /*eb40*/  SHF.R.S32.HI R2, RZ, 0x3, R2 ;  /* 0x00000003ff027819 */ /* 0x000fe40000011402 */
[----:B------:R-:W-:Y:S02]  /*eb50*/  IADD3 R7, R5, UR4, RZ ;  /* 0x0000000405077c10 */ /* 0x000fe4000fffe0ff */
[----:B------:R-:W-:-:S13]  /*eb60*/  ISETP.GE.AND P0, PT, R2, UR11, PT ;  /* 0x0000000b02007c0c */ /* 0x000fda000bf06270 */
        /* <DEDUP_REMOVED lines=8> */
[----:B-1----:R1:W-:Y:S04]  /*ebf0*/  STG.E.128 [R58.64], R48 ;  /* 0x000000303a007986 */ /* 0x0023e8000c101d12 */
[----:B------:R1:W-:Y:S04]  /*ec00*/  STG.E.128 [R58.64+0x80], R32 ;  /* 0x000080203a007986 */ /* 0x0003e8000c101d12 */
[----:B------:R1:W-:Y:S02]  /*ec10*/  STG.E.128 [R58.64+0x100], R16 ;  /* 0x000100103a007986 */ /* 0x0003e4000c101d12 */
.L_x_258:
[----:B------:R-:W-:Y:S05]  /*ec20*/  BSYNC B0 ;  /* 0x0000000000007941 */ /* 0x000fea0003800000 */
.L_x_257:
[----:B------:R-:W-:Y:S01]  /*ec30*/  IADD3 R0, R2, 0x20, RZ ;  /* 0x0000002002007810 */ /* 0x000fe20007ffe0ff */
[----:B------:R-:W-:Y:S03]  /*ec40*/  BSSY B0, `(.L_x_259) ;  /* 0x0000010000007945 */ /* 0x000fe60003800000 */
[----:B------:R-:W-:-:S13]  /*ec50*/  ISETP.GE.AND P0, PT, R0, UR11, PT ;  /* 0x0000000b00007c0c */ /* 0x000fda000bf06270 */
[----:B------:R-:W-:Y:S05]  /*ec60*/  @P0 BRA `(.L_x_260) ;  /* 0x000000d000000947 */ /* 0x000fea0003800000 */
[----:B------:R-:W-:Y:S01]  /*ec70*/  IADD3 R3, P0, R198, 0x20, RZ ;  /* 0x00000020c6037810 */ /* 0x000fe20007f1e0ff */
[----:B-1----:R-:W-:Y:S01]  /*ec80*/  IMAD.MOV.U32 R16, RZ, RZ, R4 ;  /* 0x000000ffff107224 */ /* 0x002fe200078e0004 */
[----:B--2---:R-:W-:-:S03]  /*ec90*/  MOV R17, R7 ;  /* 0x0000000700117202 */ /* 0x004fc60000000f00 */
[----:B------:R-:W-:Y:S02]  /*eca0*/  IMAD.X R0, RZ, RZ, R199, P0 ;  /* 0x000000ffff007224 */ /* 0x000fe400000e06c7 */
[----:B------:R-:W-:-:S04]  /*ecb0*/  IMAD.WIDE.U32 R16, R3, c[0x0][0x1e8], R16 ;  /* 0x00007a0003107a25 */ /* 0x000fc800078e0010 */
[----:B------:R-:W-:Y:S01]  /*ecc0*/  IMAD R0, R0, c[0x0][0x1e8], RZ ;  /* 0x00007a0000007a24 */ /* 0x000fe200078e02ff */
[----:B------:R-:W-:-:S03]  /*ecd0*/  LEA R18, P0, R16, c[0x0][0x1d0], 0x1 ;  /* 0x0000740010127a11 */ /* 0x000fc600078008ff */
[----:B------:R-:W-:-:S05]  /*ece0*/  IMAD R0, R3, c[0x0][0x1ec], R0 ;  /* 0x00007b0003007a24 */ /* 0x000fca00078e0200 */
[----:B------:R-:W-:-:S04]  /*ecf0*/  IADD3 R0, R0, R17, RZ ;  /* 0x0000001100007210 */ /* 0x000fc80007ffe0ff */
[----:B------:R-:W-:-:S05]  /*ed00*/  LEA.HI.X R19, R16, c[0x0][0x1d4], R0, 0x1, P0 ;  /* 0x0000750010137a11 */ /* 0x000fca00000f0c00 */
[----:B------:R1:W-:Y:S04]  /*ed10*/  STG.E.128 [R18.64], R44 ;  /* 0x0000002c12007986 */ /* 0x0003e8000c101d12 */
[----:B------:R1:W-:Y:S04]  /*ed20*/  STG.E.128 [R18.64+0x80], R28 ;  /* 0x0000801c12007986 */ /* 0x0003e8000c101d12 */
[----:B------:R1:W-:Y:S02]  /*ed30*/  STG.E.128 [R18.64+0x100], R12 ;  /* 0x0001000c12007986 */ /* 0x0003e4000c101d12 */
.L_x_260:
[----:B------:R-:W-:Y:S05]  /*ed40*/  BSYNC B0 ;  /* 0x0000000000007941 */ /* 0x000fea0003800000 */
.L_x_259:
        /* <DEDUP_REMOVED lines=14> */
[----:B----4-:R1:W-:Y:S04]  /*ee30*/  STG.E.128 [R2.64], R40 ;  /* 0x0000002802007986 */ /* 0x0103e8000c101d12 */
[----:B------:R1:W-:Y:S04]  /*ee40*/  STG.E.128 [R2.64+0x80], R24 ;  /* 0x0000801802007986 */ /* 0x0003e8000c101d12 */
[----:B------:R1:W-:Y:S02]  /*ee50*/  STG.E.128 [R2.64+0x100], R8 ;  /* 0x0001000802007986 */ /* 0x0003e4000c101d12 */
.L_x_262:
[----:B------:R-:W-:Y:S05]  /*ee60*/  BSYNC B0 ;  /* 0x0000000000007941 */ /* 0x000fea0003800000 */
.L_x_261:
[----:B------:R-:W-:-:S13]  /*ee70*/  ISETP.GE.AND P0, PT, R195, UR11, PT ;  /* 0x0000000bc3007c0c */ /* 0x000fda000bf06270 */
[----:B------:R-:W-:Y:S05]  /*ee80*/  @P0 EXIT ;  /* 0x000000000000094d */ /* 0x000fea0003800000 */
[----:B------:R-:W-:Y:S02]  /*ee90*/  IADD3 R0, P0, R198, 0x60, RZ ;  /* 0x00000060c6007810 */ /* 0x000fe40007f1e0ff */
[----:B------:R-:W-:Y:S02]  /*eea0*/  MOV R5, R7 ;  /* 0x0000000700057202 */ /* 0x000fe40000000f00 */
[----:B-1----:R-:W-:-:S03]  /*eeb0*/  IADD3.X R3, RZ, R199, RZ, P0, !PT ;  /* 0x000000c7ff037210 */ /* 0x002fc600007fe4ff */
[----:B------:R-:W-:-:S04]  /*eec0*/  IMAD.WIDE.U32 R4, R0, c[0x0][0x1e8], R4 ;  /* 0x00007a0000047a25 */ /* 0x000fc800078e0004 */
[----:B------:R-:W-:Y:S01]  /*eed0*/  IMAD R3, R3, c[0x0][0x1e8], RZ ;  /* 0x00007a0003037a24 */ /* 0x000fe200078e02ff */
        /* <DEDUP_REMOVED lines=8> */
.L_x_263:
        /* <DEDUP_REMOVED lines=10> */
.L_x_1280:


//--------------------- .text._ZN5flash16flash_fwd_kernelI23Flash_fwd_kernel_traitsILi192ELi128ELi64ELi8ELb0ELb0EN7cutlass6half_tE19Flash_kernel_traitsILi192ELi128ELi64ELi8ES3_EELb0ELb0ELb1ELb0ELb0ELb1ELb1ELb0EEEvNS_16Flash_fwd_paramsE --------------------------
	.section	.text._ZN5flash16flash_fwd_kernelI23Flash_fwd_kernel_traitsILi192ELi128ELi64ELi8ELb0ELb0EN7cutlass6half_tE19Flash_kernel_traitsILi192ELi128ELi64ELi8ES3_EELb0ELb0ELb1ELb0ELb0ELb1ELb1ELb0EEEvNS_16Flash_fwd_paramsE,"ax",@progbits
	.sectioninfo	@"SHI_REGISTERS=255"
	.align	128
        .global         _ZN5flash16flash_fwd_kernelI23Flash_fwd_kernel_traitsILi192ELi128ELi64ELi8ELb0ELb0EN7cutlass6half_tE19Flash_kernel_traitsILi192ELi128ELi64ELi8ES3_EELb0ELb0ELb1ELb0ELb0ELb1ELb1ELb0EEEvNS_16Flash_fwd_paramsE
        .type           _ZN5flash16flash_fwd_kernelI23Flash_fwd_kernel_traitsILi192ELi128ELi64ELi8ELb0ELb0EN7cutlass6half_tE19Flash_kernel_traitsILi192ELi128ELi64ELi8ES3_EELb0ELb0ELb1ELb0ELb0ELb1ELb1ELb0EEEvNS_16Flash_fwd_paramsE,@function
        .size           _ZN5flash16flash_fwd_kernelI23Flash_fwd_kernel_traitsILi192ELi128ELi64ELi8ELb0ELb0EN7cutlass6half_tE19Flash_kernel_traitsILi192ELi128ELi64ELi8ES3_EELb0ELb0ELb1ELb0ELb0ELb1ELb1ELb0EEEvNS_16Flash_fwd_paramsE,(.L_x_1281 - _ZN5flash16flash_fwd_kernelI23Flash_fwd_kernel_traitsILi192ELi128ELi64ELi8ELb0ELb0EN7cutlass6half_tE19Flash_kernel_traitsILi192ELi128ELi64ELi8ES3_EELb0ELb0ELb1ELb0ELb0ELb1ELb1ELb0EEEvNS_16Flash_fwd_paramsE)
        .other          _ZN5flash16flash_fwd_kernelI23Flash_fwd_kernel_traitsILi192ELi128ELi64ELi8ELb0ELb0EN7cutlass6half_tE19Flash_kernel_traitsILi192ELi128ELi64ELi8ES3_EELb0ELb0ELb1ELb0ELb0ELb1ELb1ELb0EEEvNS_16Flash_fwd_paramsE,@"STO_CUDA_ENTRY STV_DEFAULT"
_ZN5flash16flash_fwd_kernelI23Flash_fwd_kernel_traitsILi192ELi128ELi64ELi8ELb0ELb0EN7cutlass6half_tE19Flash_kernel_traitsILi192ELi128ELi64ELi8ES3_EELb0ELb0ELb1ELb0ELb0ELb1ELb1ELb0EEEvNS_16Flash_fwd_paramsE:
.text._ZN5flash16flash_fwd_kernelI23Flash_fwd_kernel_traitsILi192ELi128ELi64ELi8ELb0ELb0EN7cutlass6half_tE19Flash_kernel_traitsILi192ELi128ELi64ELi8ES3_EELb0ELb0ELb1ELb0ELb0ELb1ELb1ELb0EEEvNS_16Flash_fwd_paramsE:
        /* <DEDUP_REMOVED lines=26> */
[----:B------:R-:W-:Y:S01]  /*01a0*/  MOV R5, UR5 ;  /* 0x0000000500057c02 */ /* 0x000fe20008000f00 */
[----:B------:R-:W-:Y:S01]  /*01b0*/  IMAD.U32 R4, RZ, RZ, UR4 ;  /* 0x00000004ff047e24 */ /* 0x000fe2000f8e00ff */
[----:B------:R-:W-:-:S04]  /*01c0*/  PLOP3.LUT P1, PT, PT, PT, UP1, 0x80, 0x0 ;  /* 0x000000000000781c */ /* 0x000fc80003f2f018 */
[----:B------:R1:W4:Y:S01]  /*01d0*/  @P0 LDG.E R5, [R4.64] ;  /* 0x0000001204050981 */ /* 0x000322000c1e1900 */
[----:B------:R-:W-:-:S06]  /*01e0*/  UIMAD.WIDE UR8, UR11, UR7, UR8 ;  /* 0x000000070b0872a5 */ /* 0x000fcc000f8e0208 */
[----:B------:R-:W-:Y:S01]  /*01f0*/  IMAD.U32 R2, RZ, RZ, UR8 ;  /* 0x00000008ff027e24 */ /* 0x000fe2000f8e00ff */
[----:B------:R-:W-:-:S05]  /*0200*/  MOV R3, UR9 ;  /* 0x0000000900037c02 */ /* 0x000fca0008000f00 */
[----:B------:R-:W5:Y:S01]  /*0210*/  @!P1 LDG.E R6, [R2.64] ;  /* 0x0000001202069981 */ /* 0x000f62000c1e1900 */
[----:B------:R-:W-:Y:S02]  /*0220*/  UMOV UR10, 0xffffffff ;  /* 0xffffffff000a7882 */ /* 0x000fe40000000000 */
[----:B------:R-:W-:Y:S01]  /*0230*/  UMOV UR15, URZ ;  /* 0x0000003f000f7c82 */ /* 0x000fe20008000000 */
[----:B-1----:R-:W1:Y:S01]  /*0240*/  S2R R4, SR_TID.X ;  /* 0x0000000000047919 */ /* 0x002e620000002100 */
        /* <DEDUP_REMOVED lines=19> */
.L_x_264:
[----:B------:R-:W-:Y:S02]  /*0380*/  ULDC UR6, c[0x0][0x218] ;  /* 0x0000860000067ab9 */ /* 0x000fe40000000800 */
.L_x_265:
        /* <DEDUP_REMOVED lines=116> */
.L_x_268:
[----:B------:R-:W-:Y:S05]  /*0ad0*/  BSYNC B0 ;  /* 0x0000000000007941 */ /* 0x000fea0003800000 */
.L_x_267:
        /* <DEDUP_REMOVED lines=17> */
.L_x_270:
[----:B------:R-:W-:Y:S05]  /*0bf0*/  BSYNC B0 ;  /* 0x0000000000007941 */ /* 0x000fea0003800000 */
.L_x_269:
        /* <DEDUP_REMOVED lines=17> */
.L_x_272:
[----:B------:R-:W-:Y:S05]  /*0d10*/  BSYNC B0 ;  /* 0x0000000000007941 */ /* 0x000fea0003800000 */
.L_x_271:
        /* <DEDUP_REMOVED lines=16> */
.L_x_274:
[----:B------:R-:W-:Y:S05]  /*0e20*/  BSYNC B0 ;  /* 0x0000000000007941 */ /* 0x000fea0003800000 */
.L_x_273:
        /* <DEDUP_REMOVED lines=35> */
.L_x_266:
        /* <DEDUP_REMOVED lines=32> */
.L_x_275:
        /* <DEDUP_REMOVED lines=44> */
.L_x_276:
        /* <DEDUP_REMOVED lines=18> */
[C---:B------:R-:W-:Y:S01]  /*1640*/  IMAD.SHL.U32 R7, R8.reuse, 0x40, RZ ;  /* 0x0000004008077824 */ /* 0x040fe200078e00ff */
[----:B------:R-:W-:Y:S01]  /*1650*/  IADD3 R3, R8, 0x40, RZ ;  /* 0x0000004008037810 */ /* 0x000fe20007ffe0ff */
[----:B------:R-:W-:Y:S01]  /*1660*/  IMAD.SHL.U32 R220, R0, 0x8, RZ ;  /* 0x0000000800dc7824 */ /* 0x000fe200078e00ff */
[----:B------:R-:W-:Y:S01]  /*1670*/  ISETP.GE.AND P4, PT, R8, UR11, PT ;  /* 0x0000000b08007c0c */ /* 0x000fe2000bf86270 */
[----:B------:R-:W-:Y:S01]  /*1680*/  IMAD R219, R134, c[0x0][0x1b4], R219 ;  /* 0x00006d0086db7a24 */ /* 0x000fe200078e02db */
[----:B------:R-:W-:Y:S01]  /*1690*/  ISETP.GE.AND P2, PT, R3, UR11, PT ;  /* 0x0000000b03007c0c */ /* 0x000fe2000bf46270 */
[----:B------:R-:W-:Y:S01]  /*16a0*/  UMOV UR20, 0x5 ;  /* 0x0000000500147882 */ /* 0x000fe20000000000 */
[----:B------:R-:W-:Y:S01]  /*16b0*/  SHF.R.S32.HI R221, RZ, 0x1f, R220 ;  /* 0x0000001fffdd7819 */ /* 0x000fe200000114dc */
[----:B-1----:R-:W-:Y:S01]  /*16c0*/  IMAD.WIDE R206, R207, 0x80, R8 ;  /* 0x00000080cfce7825 */ /* 0x002fe200078e0208 */
[----:B------:R-:W-:Y:S01]  /*16d0*/  IADD3 R10, P0, R220, UR6, RZ ;  /* 0x00000006dc0a7c10 */ /* 0x000fe2000ff1e0ff */
[----:B------:R-:W-:Y:S01]  /*16e0*/  UMOV UR6, 0x6 ;  /* 0x0000000600067882 */ /* 0x000fe20000000000 */
[----:B------:R-:W-:Y:S01]  /*16f0*/  IADD3 R203, R8, 0x60, RZ ;  /* 0x0000006008cb7810 */ /* 0x000fe20007ffe0ff */
[----:B------:R-:W-:Y:S01]  /*1700*/  IMAD R215, R215, c[0x0][0x1b8], RZ ;  /* 0x00006e00d7d77a24 */ /* 0x000fe200078e02ff */
[----:B------:R-:W-:Y:S01]  /*1710*/  IADD3.X R11, R221, UR17, RZ, P0, !PT ;  /* 0x00000011dd0b7c10 */ /* 0x000fe200087fe4ff */
[----:B------:R-:W-:Y:S01]  /*1720*/  USHF.R.S32.HI UR17, URZ, 0x1f, UR15 ;  /* 0x0000001f3f117899 */ /* 0x000fe2000801140f */
[----:B------:R-:W-:Y:S01]  /*1730*/  @!P3 IADD3 R17, P0, R206, 0x20, RZ ;  /* 0x00000020ce11b810 */ /* 0x000fe20007f1e0ff */
[----:B------:R-:W-:Y:S01]  /*1740*/  @!P4 IMAD R5, R207, c[0x0][0x190], RZ ;  /* 0x00006400cf05ca24 */ /* 0x000fe200078e02ff */
[----:B------:R-:W-:Y:S01]  /*1750*/  ISETP.GE.AND P1, PT, R203, UR11, PT ;  /* 0x0000000bcb007c0c */ /* 0x000fe2000bf26270 */
[----:B--2---:R-:W-:Y:S01]  /*1760*/  IMAD.WIDE.U32 R14, R14, c[0x0][0x1a8], R10 ;  /* 0x00006a000e0e7a25 */ /* 0x004fe200078e000a */
[----:B------:R-:W-:Y:S01]  /*1770*/  LOP3.LUT R7, R7, 0x1c0, RZ, 0xc0, !PT ;  /* 0x000001c007077812 */ /* 0x000fe200078ec0ff */
        /* <DEDUP_REMOVED lines=12> */
[----:B------:R-:W-:-:S04]  /*1840*/  @!P4 IMAD.WIDE.U32 R22, R206, c[0x0][0x190], R22 ;  /* 0x00006400ce16ca25 */ /* 0x000fc800078e0016 */
        /* <DEDUP_REMOVED lines=16> */
[----:B------:R-:W-:Y:S01]  /*1950*/  @!P2 IMAD.IADD R3, R11, 0x1, R3 ;  /* 0x000000010b03a824 */ /* 0x000fe200078e0203 */
[----:B------:R-:W-:Y:S01]  /*1960*/  ISETP.GE.AND P0, PT, R2, UR12, PT ;  /* 0x0000000c02007c0c */ /* 0x000fe2000bf06270 */
[----:B------:R-:W-:Y:S01]  /*1970*/  @!P1 IMAD R5, R5, c[0x0][0x190], RZ ;  /* 0x0000640005059a24 */ /* 0x000fe200078e02ff */
[----:B------:R-:W-:Y:S01]  /*1980*/  LEA.HI R6, R97, R4, RZ, 0x6 ;  /* 0x0000000461067211 */ /* 0x000fe200078f30ff */
[----:B------:R-:W-:Y:S01]  /*1990*/  IMAD.WIDE.U32 R22, R8, c[0x0][0x198], R220 ;  /* 0x0000660008167a25 */ /* 0x000fe200078e00dc */
[----:B------:R-:W-:-:S02]  /*19a0*/  @!P2 LEA.HI.X R17, R10, c[0x0][0x164], R3, 0x1, P6 ;  /* 0x000059000a11aa11 */ /* 0x000fc400030f0c03 */
[----:B------:R-:W-:Y:S01]  /*19b0*/  SHF.R.U32.HI R3, RZ, 0x3, R7 ;  /* 0x00000003ff037819 */ /* 0x000fe20000011607 */
[C---:B------:R-:W-:Y:S01]  /*19c0*/  @!P1 IMAD R2, R20.reuse, c[0x0][0x194], R5 ;  /* 0x0000650014029a24 */ /* 0x040fe200078e0205 */
[----:B------:R-:W-:Y:S01]  /*19d0*/  LOP3.LUT R10, R7, 0x38, R220, 0xf8, !PT ;  /* 0x00000038070a7812 */ /* 0x000fe200078ef8dc */
[----:B------:R-:W-:Y:S01]  /*19e0*/  @!P1 IMAD.WIDE.U32 R20, R20, c[0x0][0x190], R14 ;  /* 0x0000640014149a25 */ /* 0x000fe200078e000e */
[----:B------:R-:W-:Y:S02]  /*19f0*/  LOP3.LUT R7, R201, 0xfffffff0, RZ, 0xc0, !PT ;  /* 0xfffffff0c9077812 */ /* 0x000fe400078ec0ff */
[----:B------:R-:W-:Y:S01]  /*1a00*/  LOP3.LUT R3, R10, R3, RZ, 0x3c, !PT ;  /* 0x000000030a037212 */ /* 0x000fe200078e3cff */
[----:B------:R-:W-:Y:S01]  /*1a10*/  @!P1 IMAD.IADD R2, R21, 0x1, R2 ;  /* 0x0000000115029824 */ /* 0x000fe200078e0202 */
[----:B------:R-:W-:Y:S01]  /*1a20*/  @!P1 LEA R14, P6, R20, c[0x0][0x160], 0x1 ;  /* 0x00005800140e9a11 */ /* 0x000fe200078c08ff */
[----:B------:R-:W-:Y:S01]  /*1a30*/  IMAD.SHL.U32 R6, R6, 0x8, RZ ;  /* 0x0000000806067824 */ /* 0x000fe200078e00ff */
[----:B------:R-:W-:Y:S01]  /*1a40*/  SHF.R.S32.HI R10, RZ, 0x4, R201 ;  /* 0x00000004ff0a7819 */ /* 0x000fe200000114c9 */
[----:B------:R-:W-:Y:S01]  /*1a50*/  IMAD R5, R9, c[0x0][0x198], RZ ;  /* 0x0000660009057a24 */ /* 0x000fe200078e02ff */
[----:B------:R-:W-:Y:S01]  /*1a60*/  @!P1 LEA.HI.X R15, R20, c[0x0][0x164], R2, 0x1, P6 ;  /* 0x00005900140f9a11 */ /* 0x000fe200030f0c02 */
[----:B------:R-:W-:Y:S01]  /*1a70*/  IMAD.IADD R7, R4, 0x1, -R7 ;  /* 0x0000000104077824 */ /* 0x000fe200078e0a07 */
[----:B------:R-:W-:Y:S01]  /*1a80*/  LOP3.LUT R3, R3, 0xfffffe00, R6, 0xf8, !PT ;  /* 0xfffffe0003037812 */ /* 0x000fe200078ef806 */
[----:B------:R-:W-:Y:S01]  /*1a90*/  IMAD R2, R8, c[0x0][0x19c], R5 ;  /* 0x0000670008027a24 */ /* 0x000fe200078e0205 */
[----:B------:R-:W-:Y:S01]  /*1aa0*/  IADD3 R208, P6, R22, UR22, RZ ;  /* 0x0000001616d07c10 */ /* 0x000fe2000ffde0ff */
[----:B------:R-:W-:Y:S01]  /*1ab0*/  IMAD R5, R9, c[0x0][0x1a0], RZ ;  /* 0x0000680009057a24 */ /* 0x000fe200078e02ff */
[----:B------:R-:W-:Y:S01]  /*1ac0*/  UIMAD UR22, UR6, UR15, URZ ;  /* 0x0000000f061672a4 */ /* 0x000fe2000f8e023f */
[----:B------:R-:W-:Y:S01]  /*1ad0*/  IMAD.SHL.U32 R204, R3, 0x2, RZ ;  /* 0x0000000203cc7824 */ /* 0x000fe200078e00ff */
[----:B------:R-:W-:Y:S01]  /*1ae0*/  IADD3.X R209, R23, UR7, R2, P6, !PT ;  /* 0x0000000717d17c10 */ /* 0x000fe2000b7fe402 */
[----:B------:R-:W-:Y:S01]  /*1af0*/  USHF.L.U32 UR7, UR4, 0x6, URZ ;  /* 0x0000000604077899 */ /* 0x000fe2000800063f */
[----:B------:R-:W-:Y:S01]  /*1b00*/  ISETP.GE.AND P6, PT, R8, UR12, PT ;  /* 0x0000000c08007c0c */ /* 0x000fe2000bfc6270 */
[----:B------:R-:W-:Y:S01]  /*1b10*/  IMAD.U32 R3, RZ, RZ, UR15 ;  /* 0x0000000fff037e24 */ /* 0x000fe2000f8e00ff */
[----:B------:R-:W-:Y:S01]  /*1b20*/  @!PT LDS RZ, [RZ] ;  /* 0x00000000fffff984 */ /* 0x000fe20000000800 */
[----:B------:R-:W-:Y:S01]  /*1b30*/  @!PT LDS RZ, [RZ] ;  /* 0x00000000fffff984 */ /* 0x000fe20000000800 */
[----:B------:R-:W-:Y:S01]  /*1b40*/  @!PT LDS RZ, [RZ] ;  /* 0x00000000fffff984 */ /* 0x000fe20000000800 */
[----:B------:R1:W-:Y:S01]  /*1b50*/  @!P4 LDGSTS.E.BYPASS.LTC128B.128 [R204], [R12.64] ;  /* 0x000000000ccccfae */ /* 0x0003e2000b901d52 */
[----:B------:R-:W-:Y:S01]  /*1b60*/  IMAD.WIDE.U32 R208, R134, c[0x0][0x1b0], R208 ;  /* 0x00006c0086d07a25 */ /* 0x000fe200078e00d0 */
[----:B------:R-:W-:Y:S01]  /*1b70*/  UIMAD UR22, UR17, UR7, UR22 ;  /* 0x00000007111672a4 */ /* 0x000fe2000f8e0216 */
[----:B------:R-:W-:Y:S01]  /*1b80*/  SHF.R.S32.HI R2, RZ, 0x1f, R7 ;  /* 0x0000001fff027819 */ /* 0x000fe20000011407 */
[----:B------:R1:W-:Y:S01]  /*1b90*/  @!P4 LDGSTS.E.BYPASS.LTC128B.128 [R204+0x4000], [R12.64+0x80] ;  /* 0x040000800ccccfae */ /* 0x0003e2000b901d52 */
[----:B------:R-:W-:Y:S01]  /*1ba0*/  IMAD.IADD R219, R209, 0x1, R219 ;  /* 0x00000001d1db7824 */ /* 0x000fe200078e02db */
[----:B------:R-:W-:Y:S01]  /*1bb0*/  LEA.HI R201, R201, R10, RZ, 0x1 ;  /* 0x0000000ac9c97211 */ /* 0x000fe200078f08ff */
[----:B------:R-:W-:Y:S01]  /*1bc0*/  IMAD.MOV.U32 R218, RZ, RZ, R208 ;  /* 0x000000ffffda7224 */ /* 0x000fe200078e00d0 */
[----:B------:R1:W-:Y:S01]  /*1bd0*/  @!P4 LDGSTS.E.BYPASS.LTC128B.128 [R204+0x8000], [R12.64+0x100] ;  /* 0x080001000ccccfae */ /* 0x0003e2000b901d52 */
[----:B------:R-:W-:Y:S01]  /*1be0*/  IMAD R5, R8, c[0x0][0x1a4], R5 ;  /* 0x0000690008057a24 */ /* 0x000fe200078e0205 */
[----:B------:R-:W-:Y:S01]  /*1bf0*/  LOP3.LUT R201, R201, 0xfffffffe, RZ, 0xc0, !PT ;  /* 0xfffffffec9c97812 */ /* 0x000fe200078ec0ff */
[----:B------:R-:W-:Y:S01]  /*1c00*/  IMAD.WIDE.U32 R22, R3, UR7, R218 ;  /* 0x0000000703167c25 */ /* 0x000fe2000f8e00da */
[----:B------:R2:W-:Y:S01]  /*1c10*/  @!P3 LDGSTS.E.BYPASS.LTC128B.128 [R204+0x1000], [R18.64] ;  /* 0x0100000012ccbfae */ /* 0x0005e2000b901d52 */
[----:B------:R-:W-:-:S02]  /*1c20*/  LEA.HI R3, R2, R7, RZ, 0x3 ;  /* 0x0000000702037211 */ /* 0x000fc400078f18ff */
[----:B------:R-:W-:Y:S01]  /*1c30*/  IMAD.IADD R201, R10, 0x1, -R201 ;  /* 0x000000010ac97824 */ /* 0x000fe200078e0ac9 */
[----:B------:R2:W-:Y:S01]  /*1c40*/  @!P3 LDGSTS.E.BYPASS.LTC128B.128 [R204+0x5000], [R18.64+0x80] ;  /* 0x0500008012ccbfae */ /* 0x0005e2000b901d52 */
[----:B------:R-:W-:Y:S01]  /*1c50*/  LOP3.LUT R2, R3, 0xfffffff8, RZ, 0xc0, !PT ;  /* 0xfffffff803027812 */ /* 0x000fe200078ec0ff */
[----:B------:R-:W-:Y:S01]  /*1c60*/  IMAD R215, R134, c[0x0][0x1bc], R215 ;  /* 0x00006f0086d77a24 */ /* 0x000fe200078e02d7 */
[----:B------:R-:W-:Y:S01]  /*1c70*/  LEA.HI R97, R97, R4, RZ, 0x5 ;  /* 0x0000000461617211 */ /* 0x000fe200078f28ff */
[----:B------:R2:W-:Y:S01]  /*1c80*/  @!P3 LDGSTS.E.BYPASS.LTC128B.128 [R204+0x9000], [R18.64+0x100] ;  /* 0x0900010012ccbfae */ /* 0x0005e2000b901d52 */
[----:B------:R-:W-:Y:S02]  /*1c90*/  IMAD.SHL.U32 R9, R201, 0x8, RZ ;  /* 0x00000008c9097824 */ /* 0x000fe400078e00ff */
[----:B------:R-:W-:Y:S01]  /*1ca0*/  IMAD.IADD R2, R7, 0x1, -R2 ;  /* 0x0000000107027824 */ /* 0x000fe200078e0a02 */
[----:B------:R3:W-:Y:S01]  /*1cb0*/  @!P2 LDGSTS.E.BYPASS.LTC128B.128 [R204+0x2000], [R16.64] ;  /* 0x0200000010ccafae */ /* 0x0007e2000b901d52 */
[----:B------:R-:W-:-:S02]  /*1cc0*/  IMAD.SHL.U32 R10, R0, 0x40, RZ ;  /* 0x00000040000a7824 */ /* 0x000fc400078e00ff */
[----:B------:R-:W-:Y:S01]  /*1cd0*/  IMAD.SHL.U32 R11, R8, 0x8, RZ ;  /* 0x00000008080b7824 */ /* 0x000fe200078e00ff */
[----:B------:R3:W-:Y:S01]  /*1ce0*/  @!P2 LDGSTS.E.BYPASS.LTC128B.128 [R204+0x6000], [R16.64+0x80] ;  /* 0x0600008010ccafae */ /* 0x0007e2000b901d52 */
[----:B------:R-:W-:Y:S01]  /*1cf0*/  IMAD.SHL.U32 R96, R3, 0x40, RZ ;  /* 0x0000004003607824 */ /* 0x000fe200078e00ff */
[----:B------:R-:W-:Y:S01]  /*1d00*/  LOP3.LUT R10, R10, 0x1c0, RZ, 0xc0, !PT ;  /* 0x000001c00a0a7812 */ /* 0x000fe200078ec0ff */
[----:B------:R-:W-:Y:S01]  /*1d10*/  IMAD.SHL.U32 R213, R4, 0x2, RZ ;  /* 0x0000000204d57824 */ /* 0x000fe200078e00ff */
[----:B------:R3:W-:Y:S01]  /*1d20*/  @!P2 LDGSTS.E.BYPASS.LTC128B.128 [R204+0xa000], [R16.64+0x100] ;  /* 0x0a00010010ccafae */ /* 0x0007e2000b901d52 */
[----:B------:R-:W-:Y:S01]  /*1d30*/  SHF.R.S32.HI R3, RZ, 0x5, R97 ;  /* 0x00000005ff037819 */ /* 0x000fe20000011461 */
[----:B-1----:R-:W-:Y:S02]  /*1d40*/  IMAD.WIDE.U32 R12, R8, c[0x0][0x1a0], R220 ;  /* 0x00006800080c7a25 */ /* 0x002fe400078e00dc */
[----:B------:R1:W-:Y:S01]  /*1d50*/  @!P1 LDGSTS.E.BYPASS.LTC128B.128 [R204+0x3000], [R14.64] ;  /* 0x030000000ecc9fae */ /* 0x0003e2000b901d52 */
[----:B------:R-:W-:-:S02]  /*1d60*/  LOP3.LUT R11, R10, 0x8, R11, 0xf8, !PT ;  /* 0x000000080a0b7812 */ /* 0x000fc400078ef80b */
[----:B------:R-:W-:Y:S01]  /*1d70*/  SHF.R.U32.HI R10, RZ, 0x3, R10 ;  /* 0x00000003ff0a7819 */ /* 0x000fe2000001160a */
[----:B------:R1:W-:Y:S01]  /*1d80*/  @!P1 LDGSTS.E.BYPASS.LTC128B.128 [R204+0x7000], [R14.64+0x80] ;  /* 0x070000800ecc9fae */ /* 0x0003e2000b901d52 */
[----:B------:R-:W-:Y:S02]  /*1d90*/  IADD3 R20, P4, R12, UR24, RZ ;  /* 0x000000180c147c10 */ /* 0x000fe4000ff9e0ff */
[----:B------:R-:W-:Y:S01]  /*1da0*/  LOP3.LUT R96, R96, 0xfffffe00, RZ, 0xc0, !PT ;  /* 0xfffffe0060607812 */ /* 0x000fe200078ec0ff */
[----:B------:R1:W-:Y:S01]  /*1db0*/  @!P1 LDGSTS.E.BYPASS.LTC128B.128 [R204+0xb000], [R14.64+0x100] ;  /* 0x0b0001000ecc9fae */ /* 0x0003e2000b901d52 */
[----:B------:R-:W-:Y:S01]  /*1dc0*/  IADD3.X R21, R13, UR21, R5, P4, !PT ;  /* 0x000000150d157c10 */ /* 0x000fe2000a7fe405 */
[----:B------:R-:W-:Y:S01]  /*1dd0*/  USHF.L.U32 UR21, UR4, 0x5, URZ ;  /* 0x0000000504157899 */ /* 0x000fe2000800063f */
[----:B------:R-:W-:Y:S02]  /*1de0*/  IADD3 R5, R23, UR22, RZ ;  /* 0x0000001617057c10 */ /* 0x000fe4000fffe0ff */
[----:B------:R-:W-:Y:S01]  /*1df0*/  @!P6 LEA R12, P4, R22, c[0x0][0x168], 0x1 ;  /* 0x00005a00160cea11 */ /* 0x000fe200078808ff */
[----:B------:R-:W-:Y:S01]  /*1e00*/  ULDC.64 UR4, c[0x0][0x1a0] ;  /* 0x0000680000047ab9 */ /* 0x000fe20000000a00 */
[----:B------:R-:W-:Y:S01]  /*1e10*/  IMAD.WIDE.U32 R134, R134, c[0x0][0x1b8], R20 ;  /* 0x00006e0086867a25 */ /* 0x000fe200078e0014 */
[----:B------:R-:W-:Y:S01]  /*1e20*/  UIMAD.WIDE.U32 UR22, UR15, UR4, URZ ;  /* 0x000000040f1672a5 */ /* 0x000fe2000f8e003f */
[C---:B------:R-:W-:Y:S01]  /*1e30*/  @!P6 LEA.HI.X R13, R22.reuse, c[0x0][0x16c], R5, 0x1, P4 ;  /* 0x00005b00160dea11 */ /* 0x040fe200020f0c05 */
[----:B------:R-:W-:Y:S01]  /*1e40*/  UIMAD UR4, UR17, UR4, URZ ;  /* 0x00000004110472a4 */ /* 0x000fe2000f8e023f */
[----:B------:R-:W-:Y:S01]  /*1e50*/  @!P5 IADD3 R6, P4, R22, UR21, RZ ;  /* 0x000000151606dc10 */ /* 0x000fe2000ff9e0ff */
[----:B------:R-:W-:Y:S01]  /*1e60*/  IMAD.IADD R215, R135, 0x1, R215 ;  /* 0x0000000187d77824 */ /* 0x000fe200078e02d7 */
[----:B------:R-:W-:Y:S01]  /*1e70*/  LOP3.LUT R10, R11, R10, RZ, 0x3c, !PT ;  /* 0x0000000a0b0a7212 */ /* 0x000fe200078e3cff */
[----:B------:R4:W-:Y:S01]  /*1e80*/  @!P6 LDGSTS.E.BYPASS.LTC128B.128 [R204+0xc000], [R12.64] ;  /* 0x0c0000000cccefae */ /* 0x0009e2000b901d52 */
[----:B------:R-:W-:Y:S01]  /*1e90*/  @!P5 IADD3.X R5, R5, UR20, RZ, P4, !PT ;  /* 0x000000140505dc10 */ /* 0x000fe2000a7fe4ff */
[----:B------:R-:W-:Y:S01]  /*1ea0*/  UIMAD UR4, UR15, UR5, UR4 ;  /* 0x000000050f0472a4 */ /* 0x000fe2000f8e0204 */
[C---:B------:R-:W-:Y:S01]  /*1eb0*/  @!P5 LEA R22, P4, R6.reuse, c[0x0][0x168], 0x1 ;  /* 0x00005a000616da11 */ /* 0x040fe200078808ff */
[----:B------:R4:W-:Y:S01]  /*1ec0*/  @!P6 LDGSTS.E.BYPASS.LTC128B.128 [R204+0xe000], [R12.64+0x80] ;  /* 0x0e0000800cccefae */ /* 0x0009e2000b901d52 */
[----:B---3--:R-:W-:Y:S01]  /*1ed0*/  IMAD.U32 R16, RZ, RZ, UR22 ;  /* 0x00000016ff107e24 */ /* 0x008fe2000f8e00ff */
[----:B------:R-:W-:Y:S01]  /*1ee0*/  UIADD3 UR4, UR23, UR4, URZ ;  /* 0x0000000417047290 */ /* 0x000fe2000fffe03f */
[----:B------:R-:W-:Y:S01]  /*1ef0*/  @!P5 LEA.HI.X R23, R6, c[0x0][0x16c], R5, 0x1, P4 ;  /* 0x00005b000617da11 */ /* 0x000fe200020f0c05 */
[----:B------:R4:W-:Y:S01]  /*1f00*/  @!P6 LDGSTS.E.BYPASS.LTC128B.128 [R204+0x10000], [R12.64+0x100] ;  /* 0x100001000cccefae */ /* 0x0009e2000b901d52 */
[----:B------:R-:W-:Y:S01]  /*1f10*/  IMAD.SHL.U32 R6, R2, 0x40, RZ ;  /* 0x0000004002067824 */ /* 0x000fe200078e00ff */
[----:B------:R-:W-:Y:S01]  /*1f20*/  ISETP.GE.AND P4, PT, R8, UR12, PT ;  /* 0x0000000c08007c0c */ /* 0x000fe2000bf86270 */
[----:B------:R-:W-:Y:S01]  /*1f30*/  IMAD.MOV.U32 R5, RZ, RZ, 0x20 ;  /* 0x00000020ff057424 */ /* 0x000fe200078e00ff */
[----:B------:R3:W-:Y:S01]  /*1f40*/  @!P5 LDGSTS.E.BYPASS.LTC128B.128 [R204+0xd000], [R22.64] ;  /* 0x0d00000016ccdfae */ /* 0x0007e2000b901d52 */
[----:B------:R-:W-:Y:S01]  /*1f50*/  IMAD.U32 R7, RZ, RZ, UR4 ;  /* 0x00000004ff077e24 */ /* 0x000fe2000f8e00ff */
[----:B------:R-:W-:Y:S01]  /*1f60*/  LOP3.LUT R6, R6, 0x1c0, RZ, 0xc0, !PT ;  /* 0x000001c006067812 */ /* 0x000fe200078ec0ff */
[----:B-1----:R-:W-:Y:S01]  /*1f70*/  IMAD.WIDE.U32 R14, R5, c[0x0][0x1a0], RZ ;  /* 0x00006800050e7a25 */ /* 0x002fe200078e00ff */
[----:B------:R3:W-:Y:S01]  /*1f80*/  @!P5 LDGSTS.E.BYPASS.LTC128B.128 [R204+0xf000], [R22.64+0x80] ;  /* 0x0f00008016ccdfae */ /* 0x0007e2000b901d52 */
[----:B------:R-:W-:Y:S01]  /*1f90*/  LEA R8, P1, R16, R134, 0x6 ;  /* 0x0000008610087211 */ /* 0x000fe200078230ff */
[----:B------:R-:W-:Y:S01]  /*1fa0*/  UIADD3 UR4, UR14, 0x1, -UR16 ;  /* 0x000000010e047890 */ /* 0x000fe2000fffe810 */
[----:B------:R-:W-:Y:S01]  /*1fb0*/  LOP3.LUT R9, R6, 0x8, R9, 0xf8, !PT ;  /* 0x0000000806097812 */ /* 0x000fe200078ef809 */
[----:B------:R3:W-:Y:S01]  /*1fc0*/  @!P5 LDGSTS.E.BYPASS.LTC128B.128 [R204+0x11000], [R22.64+0x100] ;  /* 0x1100010016ccdfae */ /* 0x0007e2000b901d52 */
[----:B------:R-:W-:Y:S01]  /*1fd0*/  SHF.R.U32.HI R6, RZ, 0x3, R6 ;  /* 0x00000003ff067819 */ /* 0x000fe20000011606 */
[----:B------:R-:W-:Y:S01]  /*1fe0*/  IMAD.U32 R17, RZ, RZ, UR23 ;  /* 0x00000017ff117e24 */ /* 0x000fe2000f8e00ff */
[----:B------:R-:W-:Y:S01]  /*1ff0*/  LEA.HI.X R7, R16, R215, R7, 0x6, P1 ;  /* 0x000000d710077211 */ /* 0x000fe200008f3407 */
[----:B------:R-:W0:Y:S01]  /*2000*/  LDGDEPBAR ;  /* 0x00000000000079af */ /* 0x000e220000000000 */
[----:B------:R-:W-:Y:S01]  /*2010*/  LOP3.LUT R6, R9, R6, RZ, 0x3c, !PT ;  /* 0x0000000609067212 */ /* 0x000fe200078e3cff */
[----:B------:R-:W-:Y:S01]  /*2020*/  IMAD R201, R201, 0x200, R10 ;  /* 0x00000200c9c97824 */ /* 0x000fe200078e020a */
[C---:B------:R-:W-:Y:S01]  /*2030*/  @!P0 IADD3 R9, P1, R8.reuse, R14, RZ ;  /* 0x0000000e08098210 */ /* 0x040fe20007f3e0ff */
[----:B------:R-:W-:Y:S01]  /*2040*/  ULDC UR5, c[0x0][0x2e4] ;  /* 0x0000b90000057ab9 */ /* 0x000fe20000000800 */
[----:B------:R-:W-:Y:S01]  /*2050*/  @!P4 LEA R14, P2, R8, c[0x0][0x170], 0x1 ;  /* 0x00005c00080eca11 */ /* 0x000fe200078408ff */
[----:B------:R-:W-:Y:S01]  /*2060*/  IMAD.SHL.U32 R201, R201, 0x2, RZ ;  /* 0x00000002c9c97824 */ /* 0x000fe200078e00ff */
[----:B------:R-:W-:Y:S01]  /*2070*/  @!P0 LEA R16, P3, R9, c[0x0][0x170], 0x1 ;  /* 0x00005c0009108a11 */ /* 0x000fe200078608ff */
[----:B------:R-:W-:Y:S01]  /*2080*/  ULDC UR12, c[0x0][0x2e8] ;  /* 0x0000ba00000c7ab9 */ /* 0x000fe20000000800 */
[----:B------:R-:W-:Y:S01]  /*2090*/  LOP3.LUT R97, R97, 0xffffffe0, RZ, 0xc0, !PT ;  /* 0xffffffe061617812 */ /* 0x000fe200078ec0ff */
[----:B------:R-:W-:Y:S01]  /*20a0*/  UIADD3 UR5, UR14, -UR5, -UR16 ;  /* 0x800000050e057290 */ /* 0x000fe2000fffe810 */
[----:B----4-:R-:W-:Y:S01]  /*20b0*/  IMAD R12, R5, c[0x0][0x1a4], RZ ;  /* 0x00006900050c7a24 */ /* 0x010fe200078e02ff */
[----:B------:R-:W-:Y:S01]  /*20c0*/  IADD3 R199, R201, 0xc020, RZ ;  /* 0x0000c020c9c77810 */ /* 0x000fe20007ffe0ff */
[----:B------:R-:W-:Y:S01]  /*20d0*/  UIADD3 UR4, UR4, UR12, URZ ;  /* 0x0000000c04047290 */ /* 0x000fe2000fffe03f */
[----:B------:R-:W-:Y:S01]  /*20e0*/  IMAD.IADD R216, R4, 0x1, -R97 ;  /* 0x0000000104d87824 */ /* 0x000fe200078e0a61 */
[----:B------:R-:W-:-:S02]  /*20f0*/  LEA R211, R3, UR13, 0x4 ;  /* 0x0000000d03d37c11 */ /* 0x000fc4000f8e20ff */
[----:B------:R-:W-:Y:S02]  /*2100*/  @!P0 IADD3.X R12, R7, R15, R12, P1, !PT ;  /* 0x0000000f070c8210 */ /* 0x000fe40000ffe40c */
[----:B------:R-:W-:Y:S01]  /*2110*/  @!P4 LEA.HI.X R15, R8, c[0x0][0x174], R7, 0x1, P2 ;  /* 0x00005d00080fca11 */ /* 0x000fe200010f0c07 */
[----:B------:R-:W-:Y:S01]  /*2120*/  IMAD R7, R3, 0x400, R96 ;  /* 0x0000040003077824 */ /* 0x000fe200078e0260 */
[----:B------:R-:W-:Y:S02]  /*2130*/  @!P0 LEA.HI.X R17, R9, c[0x0][0x174], R12, 0x1, P3 ;  /* 0x00005d0009118a11 */ /* 0x000fe400018f0c0c */
[----:B------:R-:W-:Y:S01]  /*2140*/  R2P PR, R2, 0x6 ;  /* 0x0000000602007804 */ /* 0x000fe20000000000 */
[----:B------:R-:W-:-:S04]  /*2150*/  DEPBAR.LE SB0, 0x0 ;  /* 0x000080000000791a */ /* 0x000fc80000000000 */
[----:B------:R-:W-:Y:S01]  /*2160*/  BAR.SYNC.DEFER_BLOCKING 0x0 ;  /* 0x0000000000007b1d */ /* 0x000fe20000010000 */
[----:B------:R-:W-:Y:S01]  /*2170*/  IMAD.IADD R202, R6, 0x1, R7 ;  /* 0x0000000106ca7824 */ /* 0x000fe200078e0207 */
[----:B------:R-:W-:Y:S01]  /*2180*/  SEL R5, R5, 0xffffffe0, !P2 ;  /* 0xffffffe005057807 */ /* 0x000fe20005000000 */
[----:B------:R-:W-:Y:S01]  /*2190*/  IMAD.MOV.U32 R7, RZ, RZ, 0x10 ;  /* 0x00000010ff077424 */ /* 0x000fe200078e00ff */
[----:B------:R-:W-:Y:S01]  /*21a0*/  LOP3.LUT R213, R213, 0x6, RZ, 0xc0, !PT ;  /* 0x00000006d5d57812 */ /* 0x000fe200078ec0ff */
[----:B------:R-:W-:Y:S02]  /*21b0*/  IMAD.SHL.U32 R202, R202, 0x2, RZ ;  /* 0x00000002caca7824 */ /* 0x000fe400078e00ff */
[----:B------:R-:W-:Y:S01]  /*21c0*/  IMAD.MOV.U32 R2, RZ, RZ, 0x40 ;  /* 0x00000040ff027424 */ /* 0x000fe200078e00ff */
[----:B------:R-:W-:Y:S01]  /*21d0*/  SEL R7, R7, 0xfffffff0, !P1 ;  /* 0xfffffff007077807 */ /* 0x000fe20004800000 */
[----:B------:R-:W-:Y:S01]  /*21e0*/  IMAD R198, R5, 0x2, R202 ;  /* 0x0000000205c67824 */ /* 0x000fe200078e02ca */
[----:B------:R-:W-:-:S02]  /*21f0*/  R2P PR, R0, 0x6 ;  /* 0x0000000600007804 */ /* 0x000fc40000000000 */
[----:B------:R-:W-:Y:S01]  /*2200*/  IADD3 R0, R201, 0xc000, RZ ;  /* 0x0000c000c9007810 */ /* 0x000fe20007ffe0ff */
[----:B------:R-:W-:-:S04]  /*2210*/  IMAD R200, R7, 0x2, R202 ;  /* 0x0000000207c87824 */ /* 0x000fc800078e02ca */
[----:B------:R-:W-:-:S06]  /*2220*/  IMAD R197, R5, 0x2, R200 ;  /* 0x0000000205c57824 */ /* 0x000fcc00078e02c8 */
[----:B------:R-:W-:Y:S01]  /*2230*/  @P1 IADD3 R199, R0, -0x20, RZ ;  /* 0xffffffe000c71810 */ /* 0x000fe20007ffe0ff */
[----:B------:R-:W-:Y:S01]  /*2240*/  @P4 STS.128 [R204+0x12000], RZ ;  /* 0x012000ffcc004388 */ /* 0x000fe20000000c00 */
[----:B------:R-:W-:Y:S02]  /*2250*/  SEL R0, R2, 0xffffffc0, !P2 ;  /* 0xffffffc002007807 */ /* 0x000fe40005000000 */
[C---:B------:R-:W-:Y:S01]  /*2260*/  IADD3 R191, R199.reuse, 0x800, RZ ;  /* 0x00000800c7bf7810 */ /* 0x040fe20007ffe0ff */
[----:B------:R-:W-:Y:S01]  /*2270*/  @P4 STS.128 [R204+0x14000], RZ ;  /* 0x014000ffcc004388 */ /* 0x000fe20000000c00 */
[----:B------:R-:W-:Y:S01]  /*2280*/  IADD3 R190, R199, 0x1000, RZ ;  /* 0x00001000c7be7810 */ /* 0x000fe20007ffe0ff */
[----:B------:R-:W-:Y:S01]  /*2290*/  IMAD.IADD R195, R201, 0x1, R0 ;  /* 0x00000001c9c37824 */ /* 0x000fe200078e0200 */
[C---:B------:R-:W-:Y:S01]  /*22a0*/  IADD3 R189, R199.reuse, 0x1800, RZ ;  /* 0x00001800c7bd7810 */ /* 0x040fe20007ffe0ff */
        /* <DEDUP_REMOVED lines=16> */
[----:B------:R-:W-:Y:S01]  /*23b0*/  @P0 STS.128 [R204+0x13000], RZ ;  /* 0x013000ffcc000388 */ /* 0x000fe20000000c00 */
[----:B------:R-:W-:-:S03]  /*23c0*/  IADD3 R180, R199, 0x5800, RZ ;  /* 0x00005800c7b47810 */ /* 0x000fc60007ffe0ff */
[----:B------:R-:W-:Y:S04]  /*23d0*/  @P0 STS.128 [R204+0x15000], RZ ;  /* 0x015000ffcc000388 */ /* 0x000fe80000000c00 */
[----:B------:R-:W-:Y:S04]  /*23e0*/  @P0 STS.128 [R204+0x17000], RZ ;  /* 0x017000ffcc000388 */ /* 0x000fe80000000c00 */
[----:B------:R-:W-:Y:S01]  /*23f0*/  @!PT LDS RZ, [RZ] ;  /* 0x00000000fffff984 */ /* 0x000fe20000000800 */
[----:B------:R-:W-:Y:S01]  /*2400*/  @!PT LDS RZ, [RZ] ;  /* 0x00000000fffff984 */ /* 0x000fe20000000800 */
[----:B------:R-:W-:Y:S01]  /*2410*/  @!PT LDS RZ, [RZ] ;  /* 0x00000000fffff984 */ /* 0x000fe20000000800 */
[----:B------:R2:W-:Y:S04]  /*2420*/  @!P0 LDGSTS.E.BYPASS.LTC128B.128 [R204+0x13000], [R16.64] ;  /* 0x1300000010cc8fae */ /* 0x0005e8000b901d52 */
[----:B------:R2:W-:Y:S04]  /*2430*/  @!P0 LDGSTS.E.BYPASS.LTC128B.128 [R204+0x15000], [R16.64+0x80] ;  /* 0x1500008010cc8fae */ /* 0x0005e8000b901d52 */
[----:B------:R2:W-:Y:S04]  /*2440*/  @!P0 LDGSTS.E.BYPASS.LTC128B.128 [R204+0x17000], [R16.64+0x100] ;  /* 0x1700010010cc8fae */ /* 0x0005e8000b901d52 */
[----:B------:R-:W-:Y:S04]  /*2450*/  LDSM.16.M88.4 R8, [R202] ;  /* 0x00000000ca08783b */ /* 0x000fe80000000200 */
[----:B------:R-:W3:Y:S04]  /*2460*/  LDSM.16.M88.4 R28, [R201+0xc000] ;  /* 0x00c00000c91c783b */ /* 0x000ee80000000200 */
[----:B------:R-:W-:Y:S04]  /*2470*/  LDSM.16.M88.4 R84, [R199] ;  /* 0x00000000c754783b */ /* 0x000fe80000000200 */
[----:B------:R-:W4:Y:S04]  /*2480*/  LDSM.16.M88.4 R52, [R201+0xc800] ;  /* 0x00c80000c934783b */ /* 0x000f280000000200 */
[----:B------:R-:W-:Y:S04]  /*2490*/  LDSM.16.M88.4 R44, [R201+0xd000] ;  /* 0x00d00000c92c783b */ /* 0x000fe80000000200 */
[----:B-1----:R-:W-:Y:S04]  /*24a0*/  LDSM.16.M88.4 R12, [R201+0xd800] ;  /* 0x00d80000c90c783b */ /* 0x002fe80000000200 */
[----:B--2---:R-:W1:Y:S04]  /*24b0*/  LDSM.16.M88.4 R16, [R200] ;  /* 0x00000000c810783b */ /* 0x004e680000000200 */
[----:B------:R-:W-:Y:S04]  /*24c0*/  LDSM.16.M88.4 R76, [R198] ;  /* 0x00000000c64c783b */ /* 0x000fe80000000200 */
[----:B------:R-:W2:Y:S04]  /*24d0*/  LDSM.16.M88.4 R72, [R195+0xc000] ;  /* 0x00c00000c348783b */ /* 0x000ea80000000200 */
[----:B------:R-:W5:Y:S04]  /*24e0*/  LDSM.16.M88.4 R64, [R199+0x800] ;  /* 0x00080000c740783b */ /* 0x000f680000000200 */
[----:B------:R-:W2:Y:S01]  /*24f0*/  LDSM.16.M88.4 R60, [R199+0x1000] ;  /* 0x00100000c73c783b */ /* 0x000ea20000000200 */
[C---:B---3--:R-:W-:Y:S03]  /*2500*/  HMMA.16816.F32 R20, R8.reuse, R28, RZ ;  /* 0x0000001c0814723c */ /* 0x048fe600000018ff */
[----:B------:R-:W3:Y:S04]  /*2510*/  LDSM.16.M88.4 R32, [R199+0x1800] ;  /* 0x00180000c720783b */ /* 0x000ee80000000200 */
[----:B------:R-:W-:Y:S01]  /*2520*/  LDSM.16.M88.4 R68, [R188] ;  /* 0x00000000bc44783b */ /* 0x000fe20000000200 */
[C---:B------:R-:W-:Y:S03]  /*2530*/  HMMA.16816.F32 R28, R8.reuse, R30, RZ ;  /* 0x0000001e081c723c */ /* 0x040fe600000018ff */
[----:B------:R-:W-:Y:S04]  /*2540*/  LDSM.16.M88.4 R40, [R195+0xc800] ;  /* 0x00c80000c328783b */ /* 0x000fe80000000200 */
[----:B------:R-:W-:Y:S01]  /*2550*/  LDSM.16.M88.4 R36, [R195+0xd000] ;  /* 0x00d00000c324783b */ /* 0x000fe20000000200 */
[----:B----4-:R-:W-:Y:S03]  /*2560*/  HMMA.16816.F32 R56, R8, R52, RZ ;  /* 0x000000340838723c */ /* 0x010fe600000018ff */
[----:B------:R-:W-:Y:S04]  /*2570*/  LDSM.16.M88.4 R24, [R195+0xd800] ;  /* 0x00d80000c318783b */ /* 0x000fe80000000200 */
[----:B------:R-:W-:Y:S01]  /*2580*/  LDSM.16.M88.4 R88, [R197+0x4000] ;  /* 0x00400000c558783b */ /* 0x000fe20000000200 */
[C---:B-1----:R-:W-:Y:S03]  /*2590*/  HMMA.16816.F32 R20, R16.reuse, R84, R20 ;  /* 0x000000541014723c */ /* 0x042fe60000001814 */
[----:B------:R-:W-:Y:S04]  /*25a0*/  LDSM.16.M88.4 R92, [R199+0x4000] ;  /* 0x00400000c75c783b */ /* 0x000fe80000000200 */
[----:B------:R-:W0:Y:S01]  /*25b0*/  LDGDEPBAR ;  /* 0x00000000000079af */ /* 0x000e220000000000 */
[----:B------:R-:W-:Y:S03]  /*25c0*/  HMMA.16816.F32 R28, R16, R86, R28 ;  /* 0x00000056101c723c */ /* 0x000fe6000000181c */
[----:B------:R-:W-:Y:S05]  /*25d0*/  LDSM.16.M88.4 R84, [R201+0xe000] ;  /* 0x00e00000c954783b */ /* 0x000fea0000000200 */
[C---:B------:R-:W-:Y:S08]  /*25e0*/  HMMA.16816.F32 R48, R8.reuse, R44, RZ ;  /* 0x0000002c0830723c */ /* 0x040ff000000018ff */
[C---:B------:R-:W-:Y:S08]  /*25f0*/  HMMA.16816.F32 R52, R8.reuse, R54, RZ ;  /* 0x000000360834723c */ /* 0x040ff000000018ff */
[C---:B------:R-:W-:Y:S08]  /*2600*/  HMMA.16816.F32 R44, R8.reuse, R46, RZ ;  /* 0x0000002e082c723c */ /* 0x040ff000000018ff */
[C---:B------:R-:W-:Y:S08]  /*2610*/  HMMA.16816.F32 R80, R8.reuse, R12, RZ ;  /* 0x0000000c0850723c */ /* 0x040ff000000018ff */
[----:B------:R-:W-:Y:S01]  /*2620*/  HMMA.16816.F32 R8, R8, R14, RZ ;  /* 0x0000000e0808723c */ /* 0x000fe200000018ff */
[----:B------:R-:W1:Y:S07]  /*2630*/  LDSM.16.M88.4 R12, [R197] ;  /* 0x00000000c50c783b */ /* 0x000e6e0000000200 */
[C---:B--2---:R-:W-:Y:S08]  /*2640*/  HMMA.16816.F32 R20, R76.reuse, R72, R20 ;  /* 0x000000484c14723c */ /* 0x044ff00000001814 */
[----:B------:R-:W-:Y:S01]  /*2650*/  HMMA.16816.F32 R28, R76, R74, R28 ;  /* 0x0000004a4c1c723c */ /* 0x000fe2000000181c */
[----:B------:R-:W-:Y:S07]  /*2660*/  LDSM.16.M88.4 R72, [R199+0x2000] ;  /* 0x00200000c748783b */ /* 0x000fee0000000200 */
[C---:B-----5:R-:W-:Y:S08]  /*2670*/  HMMA.16816.F32 R56, R16.reuse, R64, R56 ;  /* 0x000000401038723c */ /* 0x060ff00000001838 */
[C---:B------:R-:W-:Y:S01]  /*2680*/  HMMA.16816.F32 R52, R16.reuse, R66, R52 ;  /* 0x000000421034723c */ /* 0x040fe20000001834 */
[----:B------:R-:W-:Y:S07]  /*2690*/  LDSM.16.M88.4 R64, [R188+0x800] ;  /* 0x00080000bc40783b */ /* 0x000fee0000000200 */
[C---:B------:R-:W-:Y:S08]  /*26a0*/  HMMA.16816.F32 R48, R16.reuse, R60, R48 ;  /* 0x0000003c1030723c */ /* 0x040ff00000001830 */
[C---:B------:R-:W-:Y:S01]  /*26b0*/  HMMA.16816.F32 R44, R16.reuse, R62, R44 ;  /* 0x0000003e102c723c */ /* 0x040fe2000000182c */
[----:B------:R-:W-:Y:S07]  /*26c0*/  LDSM.16.M88.4 R60, [R188+0x1000] ;  /* 0x00100000bc3c783b */ /* 0x000fee0000000200 */
[C---:B---3--:R-:W-:Y:S08]  /*26d0*/  HMMA.16816.F32 R80, R16.reuse, R32, R80 ;  /* 0x000000201050723c */ /* 0x048ff00000001850 */
[----:B------:R-:W-:Y:S01]  /*26e0*/  HMMA.16816.F32 R16, R16, R34, R8 ;  /* 0x000000221010723c */ /* 0x000fe20000001808 */
[----:B------:R-:W2:Y:S04]  /*26f0*/  LDSM.16.M88.4 R8, [R202+0x4000] ;  /* 0x00400000ca08783b */ /* 0x000ea80000000200 */
[----:B------:R-:W3:Y:S03]  /*2700*/  LDSM.16.M88.4 R32, [R188+0x1800] ;  /* 0x00180000bc20783b */ /* 0x000ee60000000200 */
[C---:B-1----:R-:W-:Y:S08]  /*2710*/  HMMA.16816.F32 R20, R12.reuse, R68, R20 ;  /* 0x000000440c14723c */ /* 0x042ff00000001814 */
[----:B------:R-:W-:Y:S01]  /*2720*/  HMMA.16816.F32 R28, R12, R70, R28 ;  /* 0x000000460c1c723c */ /* 0x000fe2000000181c */
        /* <DEDUP_REMOVED lines=9> */
[----:B------:R-:W1:Y:S04]  /*27c0*/  LDSM.16.M88.4 R16, [R200+0x4000] ;  /* 0x00400000c810783b */ /* 0x000e680000000200 */
[----:B------:R-:W4:Y:S03]  /*27d0*/  LDSM.16.M88.4 R24, [R201+0xf800] ;  /* 0x00f80000c918783b */ /* 0x000f260000000200 */
[C---:B--2---:R-:W-:Y:S08]  /*27e0*/  HMMA.16816.F32 R20, R8.reuse, R84, R20 ;  /* 0x000000540814723c */ /* 0x044ff00000001814 */
        /* <DEDUP_REMOVED lines=31> */
[C---:B---3--:R-:W-:Y:S08]  /*29e0*/  HMMA.16816.F32 R48, R16.reuse, R12, R48 ;  /* 0x0000000c1030723c */ /* 0x048ff00000001830 */
[C---:B------:R-:W-:Y:S01]  /*29f0*/  HMMA.16816.F32 R44, R16.reuse, R14, R44 ;  /* 0x0000000e102c723c */ /* 0x040fe2000000182c */
[----:B------:R-:W-:Y:S07]  /*2a00*/  LDSM.16.M88.4 R12, [R188+0x2800] ;  /* 0x00280000bc0c783b */ /* 0x000fee0000000200 */
[C---:B------:R-:W-:Y:S08]  /*2a10*/  HMMA.16816.F32 R80, R16.reuse, R64, R80 ;  /* 0x000000401050723c */ /* 0x040ff00000001850 */
[----:B------:R-:W-:Y:S01]  /*2a20*/  HMMA.16816.F32 R76, R16, R66, R76 ;  /* 0x00000042104c723c */ /* 0x000fe2000000184c */
[----:B------:R-:W2:Y:S04]  /*2a30*/  LDSM.16.M88.4 R16, [R201+0x10000] ;  /* 0x01000000c910783b */ /* 0x000ea80000000200 */
[----:B------:R-:W-:Y:S03]  /*2a40*/  LDSM.16.M88.4 R64, [R201+0x11000] ;  /* 0x01100000c940783b */ /* 0x000fe60000000200 */
[C---:B-1----:R-:W-:Y:S08]  /*2a50*/  HMMA.16816.F32 R20, R88.reuse, R24, R20 ;  /* 0x000000185814723c */ /* 0x042ff00000001814 */
[----:B------:R-:W-:Y:S01]  /*2a60*/  HMMA.16816.F32 R28, R88, R26, R28 ;  /* 0x0000001a581c723c */ /* 0x000fe2000000181c */
[----:B------:R-:W-:Y:S07]  /*2a70*/  LDSM.16.M88.4 R24, [R195+0x10000] ;  /* 0x01000000c318783b */ /* 0x000fee0000000200 */
[C---:B------:R-:W-:Y:S08]  /*2a80*/  HMMA.16816.F32 R56, R32.reuse, R40, R56 ;  /* 0x000000282038723c */ /* 0x040ff00000001838 */
[C---:B------:R-:W-:Y:S01]  /*2a90*/  HMMA.16816.F32 R52, R32.reuse, R42, R52 ;  /* 0x0000002a2034723c */ /* 0x040fe20000001834 */
[----:B------:R-:W1:Y:S07]  /*2aa0*/  LDSM.16.M88.4 R40, [R200+0x8000] ;  /* 0x00800000c828783b */ /* 0x000e6e0000000200 */
[C---:B----4-:R-:W-:Y:S08]  /*2ab0*/  HMMA.16816.F32 R48, R32.reuse, R8, R48 ;  /* 0x000000082030723c */ /* 0x050ff00000001830 */
[----:B------:R-:W-:Y:S01]  /*2ac0*/  HMMA.16816.F32 R44, R32, R10, R44 ;  /* 0x0000000a202c723c */ /* 0x000fe2000000182c */
[----:B------:R-:W3:Y:S07]  /*2ad0*/  LDSM.16.M88.4 R8, [R188+0x3000] ;  /* 0x00300000bc08783b */ /* 0x000eee0000000200 */
[C---:B--2---:R-:W-:Y:S08]  /*2ae0*/  HMMA.16816.F32 R20, R72.reuse, R16, R20 ;  /* 0x000000104814723c */ /* 0x044ff00000001814 */
[----:B------:R-:W-:Y:S01]  /*2af0*/  HMMA.16816.F32 R28, R72, R18, R28 ;  /* 0x00000012481c723c */ /* 0x000fe2000000181c */
[----:B------:R-:W-:Y:S07]  /*2b00*/  LDSM.16.M88.4 R16, [R188+0x4000] ;  /* 0x00400000bc10783b */ /* 0x000fee0000000200 */
[C---:B------:R-:W-:Y:S08]  /*2b10*/  HMMA.16816.F32 R56, R88.reuse, R12, R56 ;  /* 0x0000000c5838723c */ /* 0x040ff00000001838 */
[----:B------:R-:W-:Y:S01]  /*2b20*/  HMMA.16816.F32 R52, R88, R14, R52 ;  /* 0x0000000e5834723c */ /* 0x000fe20000001834 */
[----:B------:R-:W2:Y:S07]  /*2b30*/  LDSM.16.M88.4 R12, [R198+0x8000] ;  /* 0x00800000c60c783b */ /* 0x000eae0000000200 */
[C---:B------:R-:W-:Y:S08]  /*2b40*/  HMMA.16816.F32 R80, R32.reuse, R36, R80 ;  /* 0x000000242050723c */ /* 0x040ff00000001850 */
[----:B------:R-:W-:Y:S01]  /*2b50*/  HMMA.16816.F32 R76, R32, R38, R76 ;  /* 0x00000026204c723c */ /* 0x000fe2000000184c */
[----:B------:R-:W-:Y:S04]  /*2b60*/  LDSM.16.M88.4 R36, [R199+0x4800] ;  /* 0x00480000c724783b */ /* 0x000fe80000000200 */
[----:B------:R-:W-:Y:S03]  /*2b70*/  LDSM.16.M88.4 R32, [R199+0x5000] ;  /* 0x00500000c720783b */ /* 0x000fe60000000200 */
[C---:B-1----:R-:W-:Y:S08]  /*2b80*/  HMMA.16816.F32 R20, R40.reuse, R92, R20 ;  /* 0x0000005c2814723c */ /* 0x042ff00000001814 */
[----:B------:R-:W-:Y:S08]  /*2b90*/  HMMA.16816.F32 R28, R40, R94, R28 ;  /* 0x0000005e281c723c */ /* 0x000ff0000000181c */
[C---:B---3--:R-:W-:Y:S08]  /*2ba0*/  HMMA.16816.F32 R48, R88.reuse, R8, R48 ;  /* 0x000000085830723c */ /* 0x048ff00000001830 */
[C---:B------:R-:W-:Y:S01]  /*2bb0*/  HMMA.16816.F32 R44, R88.reuse, R10, R44 ;  /* 0x0000000a582c723c */ /* 0x040fe2000000182c */
[----:B------:R-:W1:Y:S07]  /*2bc0*/  LDSM.16.M88.4 R8, [R197+0x8000] ;  /* 0x00800000c508783b */ /* 0x000e6e0000000200 */
[C---:B------:R-:W-:Y:S08]  /*2bd0*/  HMMA.16816.F32 R80, R88.reuse, R84, R80 ;  /* 0x000000545850723c */ /* 0x040ff00000001850 */
[----:B------:R-:W-:Y:S08]  /*2be0*/  HMMA.16816.F32 R76, R88, R86, R76 ;  /* 0x00000056584c723c */ /* 0x000ff0000000184c */
[C---:B------:R-:W-:Y:S08]  /*2bf0*/  HMMA.16816.F32 R56, R72.reuse, R68, R56 ;  /* 0x000000444838723c */ /* 0x040ff00000001838 */
[----:B------:R-:W-:Y:S01]  /*2c00*/  HMMA.16816.F32 R52, R72, R70, R52 ;  /* 0x000000464834723c */ /* 0x000fe20000001834 */
[----:B------:R-:W3:Y:S07]  /*2c10*/  LDSM.16.M88.4 R68, [R199+0x5800] ;  /* 0x00580000c744783b */ /* 0x000eee0000000200 */
[C---:B--2---:R-:W-:Y:S08]  /*2c20*/  HMMA.16816.F32 R20, R12.reuse, R24, R20 ;  /* 0x000000180c14723c */ /* 0x044ff00000001814 */
[----:B------:R-:W-:Y:S01]  /*2c30*/  HMMA.16816.F32 R28, R12, R26, R28 ;  /* 0x0000001a0c1c723c */ /* 0x000fe2000000181c */
[----:B------:R-:W-:Y:S07]  /*2c40*/  LDSM.16.M88.4 R24, [R195+0x11000] ;  /* 0x01100000c318783b */ /* 0x000fee0000000200 */
[C---:B------:R-:W-:Y:S08]  /*2c50*/  HMMA.16816.F32 R48, R72.reuse, R64, R48 ;  /* 0x000000404830723c */ /* 0x040ff00000001830 */
[C---:B------:R-:W-:Y:S01]  /*2c60*/  HMMA.16816.F32 R44, R72.reuse, R66, R44 ;  /* 0x00000042482c723c */ /* 0x040fe2000000182c */
[----:B------:R-:W2:Y:S07]  /*2c70*/  LDSM.16.M88.4 R64, [R195+0x10800] ;  /* 0x01080000c340783b */ /* 0x000eae0000000200 */
[C---:B------:R-:W-:Y:S08]  /*2c80*/  HMMA.16816.F32 R80, R72.reuse, R60, R80 ;  /* 0x0000003c4850723c */ /* 0x040ff00000001850 */
[----:B------:R-:W-:Y:S08]  /*2c90*/  HMMA.16816.F32 R76, R72, R62, R76 ;  /* 0x0000003e484c723c */ /* 0x000ff0000000184c */
[C---:B-1----:R-:W-:Y:S08]  /*2ca0*/  HMMA.16816.F32 R20, R8.reuse, R16, R20 ;  /* 0x000000100814723c */ /* 0x042ff00000001814 */
[----:B------:R-:W-:Y:S01]  /*2cb0*/  HMMA.16816.F32 R28, R8, R18, R28 ;  /* 0x00000012081c723c */ /* 0x000fe2000000181c */
[----:B------:R-:W1:Y:S07]  /*2cc0*/  LDSM.16.M88.4 R16, [R195+0x11800] ;  /* 0x01180000c310783b */ /* 0x000e6e0000000200 */
[C---:B------:R-:W-:Y:S08]  /*2cd0*/  HMMA.16816.F32 R56, R40.reuse, R36, R56 ;  /* 0x000000242838723c */ /* 0x040ff00000001838 */
[----:B------:R-:W-:Y:S01]  /*2ce0*/  HMMA.16816.F32 R52, R40, R38, R52 ;  /* 0x000000262834723c */ /* 0x000fe20000001834 */
[----:B------:R-:W-:-:S02]  /*2cf0*/  FMUL.FTZ R36, R20, c[0x0][0x2ec] ;  /* 0x0000bb0014247a20 */ /* 0x000fc40000410000 */
[----:B------:R-:W-:-:S04]  /*2d00*/  FMUL.FTZ R37, R21, c[0x0][0x2ec] ;  /* 0x0000bb0015257a20 */ /* 0x000fc80000410000 */
[----:B------:R-:W-:Y:S01]  /*2d10*/  FMUL.FTZ R38, R22, c[0x0][0x2ec] ;  /* 0x0000bb0016267a20 */ /* 0x000fe20000410000 */
[C---:B------:R-:W-:Y:S01]  /*2d20*/  HMMA.16816.F32 R48, R40.reuse, R32, R48 ;  /* 0x000000202830723c */ /* 0x040fe20000001830 */
[----:B------:R-:W-:Y:S01]  /*2d30*/  FMUL.FTZ R39, R23, c[0x0][0x2ec] ;  /* 0x0000bb0017277a20 */ /* 0x000fe20000410000 */
[----:B------:R-:W-:Y:S01]  /*2d40*/  MUFU.TANH R36, R36 ;  /* 0x0000002400247308 */ /* 0x000fe20000002400 */
[----:B------:R-:W-:Y:S05]  /*2d50*/  LDSM.16.M88.4 R20, [R188+0x5000] ;  /* 0x00500000bc14783b */ /* 0x000fea0000000200 */
[C---:B------:R-:W-:Y:S01]  /*2d60*/  HMMA.16816.F32 R44, R40.reuse, R34, R44 ;  /* 0x00000022282c723c */ /* 0x040fe2000000182c */
[----:B------:R-:W4:Y:S01]  /*2d70*/  LDSM.16.M88.4 R32, [R188+0x4800] ;  /* 0x00480000bc20783b */ /* 0x000f220000000200 */
[----:B------:R-:W5:Y:S06]  /*2d80*/  MUFU.TANH R38, R38 ;  /* 0x0000002600267308 */ /* 0x000f6c0000002400 */
[C---:B---3--:R-:W-:Y:S02]  /*2d90*/  HMMA.16816.F32 R80, R40.reuse, R68, R80 ;  /* 0x000000442850723c */ /* 0x048fe40000001850 */
[----:B------:R-:W3:Y:S06]  /*2da0*/  MUFU.TANH R37, R37 ;  /* 0x0000002500257308 */ /* 0x000eec0000002400 */
[----:B------:R-:W-:Y:S02]  /*2db0*/  HMMA.16816.F32 R76, R40, R70, R76 ;  /* 0x00000046284c723c */ /* 0x000fe4000000184c */
[----:B------:R-:W-:Y:S06]  /*2dc0*/  MUFU.TANH R39, R39 ;  /* 0x0000002700277308 */ /* 0x000fec0000002400 */
[C---:B--2---:R-:W-:Y:S08]  /*2dd0*/  HMMA.16816.F32 R56, R12.reuse, R64, R56 ;  /* 0x000000400c38723c */ /* 0x044ff00000001838 */
[C---:B------:R-:W-:Y:S08]  /*2de0*/  HMMA.16816.F32 R52, R12.reuse, R66, R52 ;  /* 0x000000420c34723c */ /* 0x040ff00000001834 */
[C---:B------:R-:W-:Y:S07]  /*2df0*/  HMMA.16816.F32 R48, R12.reuse, R24, R48 ;  /* 0x000000180c30723c */ /* 0x040fee0000001830 */
[----:B------:R-:W-:Y:S01]  /*2e00*/  FMUL.FTZ R24, R28, c[0x0][0x2ec] ;  /* 0x0000bb001c187a20 */ /* 0x000fe20000410000 */
[----:B------:R-:W-:Y:S01]  /*2e10*/  HMMA.16816.F32 R44, R12, R26, R44 ;  /* 0x0000001a0c2c723c */ /* 0x000fe2000000182c */
[----:B------:R-:W-:-:S04]  /*2e20*/  FMUL.FTZ R25, R29, c[0x0][0x2ec] ;  /* 0x0000bb001d197a20 */ /* 0x000fc80000410000 */
[----:B------:R-:W-:Y:S02]  /*2e30*/  MUFU.TANH R24, R24 ;  /* 0x0000001800187308 */ /* 0x000fe40000002400 */
[----:B------:R-:W-:Y:S01]  /*2e40*/  SHF.R.S32.HI R27, RZ, 0x1f, R216 ;  /* 0x0000001fff1b7819 */ /* 0x000fe200000114d8 */
[C---:B-1----:R-:W-:Y:S01]  /*2e50*/  HMMA.16816.F32 R80, R12.reuse, R16, R80 ;  /* 0x000000100c50723c */ /* 0x042fe20000001850 */
[----:B------:R-:W-:Y:S02]  /*2e60*/  FMUL.FTZ R26, R30, c[0x0][0x2ec] ;  /* 0x0000bb001e1a7a20 */ /* 0x000fe40000410000 */
[----:B------:R-:W-:Y:S02]  /*2e70*/  LEA.HI R216, R27, R216, RZ, 0x2 ;  /* 0x000000d81bd87211 */ /* 0x000fe400078f10ff */
[----:B------:R-:W-:Y:S02]  /*2e80*/  MUFU.TANH R25, R25 ;  /* 0x0000001900197308 */ /* 0x000fe40000002400 */
[----:B------:R-:W-:Y:S01]  /*2e90*/  SHF.R.S32.HI R216, RZ, 0x2, R216 ;  /* 0x00000002ffd87819 */ /* 0x000fe200000114d8 */
[----:B------:R-:W-:Y:S01]  /*2ea0*/  HMMA.16816.F32 R76, R12, R18, R76 ;  /* 0x000000120c4c723c */ /* 0x000fe2000000184c */
[----:B------:R-:W1:Y:S01]  /*2eb0*/  LDSM.16.M88.4 R12, [R188+0x5800] ;  /* 0x00580000bc0c783b */ /* 0x000e620000000200 */
[----:B------:R-:W-:Y:S01]  /*2ec0*/  FMUL.FTZ R16, R31, c[0x0][0x2ec] ;  /* 0x0000bb001f107a20 */ /* 0x000fe20000410000 */
[----:B------:R-:W-:-:S04]  /*2ed0*/  DEPBAR.LE SB0, 0x0 ;  /* 0x000080000000791a */ /* 0x000fc80000000000 */
[----:B------:R-:W-:Y:S01]  /*2ee0*/  IMAD.IADD R211, R216, 0x1, R211 ;  /* 0x00000001d8d37824 */ /* 0x000fe200078e02d3 */
[C---:B----4-:R-:W-:Y:S01]  /*2ef0*/  HMMA.16816.F32 R56, R8.reuse, R32, R56 ;  /* 0x000000200838723c */ /* 0x050fe20000001838 */
[----:B------:R-:W2:Y:S03]  /*2f00*/  MUFU.TANH R26, R26 ;  /* 0x0000001a001a7308 */ /* 0x000ea60000002400 */
[C---:B------:R-:W-:Y:S02]  /*2f10*/  IADD3 R205, R211.reuse, 0x8, RZ ;  /* 0x00000008d3cd7810 */ /* 0x040fe40007ffe0ff */
[----:B------:R-:W-:Y:S02]  /*2f20*/  IADD3 R212, R211, UR5, RZ ;  /* 0x00000005d3d47c10 */ /* 0x000fe4000fffe0ff */
[----:B------:R-:W-:Y:S01]  /*2f30*/  HMMA.16816.F32 R48, R8, R20, R48 ;  /* 0x000000140830723c */ /* 0x000fe20000001830 */
[C---:B------:R-:W-:Y:S01]  /*2f40*/  IADD3 R210, R205.reuse, UR5, RZ ;  /* 0x00000005cdd27c10 */ /* 0x040fe2000fffe0ff */
[----:B------:R-:W4:Y:S01]  /*2f50*/  MUFU.TANH R16, R16 ;  /* 0x0000001000107308 */ /* 0x000f220000002400 */
[----:B------:R-:W-:-:S02]  /*2f60*/  IADD3 R205, R205, UR4, RZ ;  /* 0x00000004cdcd7c10 */ /* 0x000fc4000fffe0ff */
[----:B------:R-:W-:Y:S02]  /*2f70*/  IADD3 R211, R211, UR4, RZ ;  /* 0x00000004d3d37c10 */ /* 0x000fe4000fffe0ff */
[----:B------:R-:W-:Y:S01]  /*2f80*/  IMAD.U32 R20, RZ, RZ, UR15 ;  /* 0x0000000fff147e24 */ /* 0x000fe2000f8e00ff */
[C---:B------:R-:W-:Y:S01]  /*2f90*/  HMMA.16816.F32 R52, R8.reuse, R34, R52 ;  /* 0x000000220834723c */ /* 0x040fe20000001834 */
[----:B------:R-:W-:Y:S02]  /*2fa0*/  IMNMX R205, R205, UR14, PT ;  /* 0x0000000ecdcd7c17 */ /* 0x000fe4000b800200 */
[----:B------:R-:W-:Y:S01]  /*2fb0*/  IMAD R20, R20, 0x40, R213 ;  /* 0x0000004014147824 */ /* 0x000fe200078e02d5 */
[----:B------:R-:W-:Y:S02]  /*2fc0*/  IMNMX R211, R211, UR14, PT ;  /* 0x0000000ed3d37c17 */ /* 0x000fe4000b800200 */
[----:B------:R-:W-:Y:S02]  /*2fd0*/  IMNMX R210, RZ, R210, !PT ;  /* 0x000000d2ffd27217 */ /* 0x000fe40007800200 */
[C---:B------:R-:W-:Y:S01]  /*2fe0*/  IADD3 R4, R20.reuse, 0x1, RZ ;  /* 0x0000000114047810 */ /* 0x040fe20007ffe0ff */
[----:B------:R-:W-:Y:S01]  /*2ff0*/  FMUL.FTZ R29, R59, c[0x0][0x2ec] ;  /* 0x0000bb003b1d7a20 */ /* 0x000fe20000410000 */
[C---:B------:R-:W-:Y:S01]  /*3000*/  IADD3 R3, R20.reuse, 0x8, RZ ;  /* 0x0000000814037810 */ /* 0x040fe20007ffe0ff */
[C---:B------:R-:W-:Y:S01]  /*3010*/  HMMA.16816.F32 R44, R8.reuse, R22, R44 ;  /* 0x00000016082c723c */ /* 0x040fe2000000182c */
[----:B------:R-:W-:Y:S01]  /*3020*/  ISETP.GE.AND P5, PT, R20, R205, PT ;  /* 0x000000cd1400720c */ /* 0x000fe20003fa6270 */
[----:B------:R-:W-:Y:S01]  /*3030*/  FMUL.FTZ R17, R56, c[0x0][0x2ec] ;  /* 0x0000bb0038117a20 */ /* 0x000fe20000410000 */
[----:B------:R-:W-:Y:S01]  /*3040*/  IMNMX R212, RZ, R212, !PT ;  /* 0x000000d4ffd47217 */ /* 0x000fe20007800200 */
[----:B------:R-:W-:Y:S01]  /*3050*/  FMUL.FTZ R30, R57, c[0x0][0x2ec] ;  /* 0x0000bb00391e7a20 */ /* 0x000fe20000410000 */
[----:B------:R-:W-:Y:S01]  /*3060*/  ISETP.GE.AND P2, PT, R4, R211, PT ;  /* 0x000000d30400720c */ /* 0x000fe20003f46270 */
[----:B------:R-:W-:Y:S01]  /*3070*/  FMUL.FTZ R31, R58, c[0x0][0x2ec] ;  /* 0x0000bb003a1f7a20 */ /* 0x000fe20000410000 */
[----:B------:R-:W-:Y:S01]  /*3080*/  ISETP.GE.AND P4, PT, R4, R205, PT ;  /* 0x000000cd0400720c */ /* 0x000fe20003f86270 */
[C---:B-1----:R-:W-:Y:S01]  /*3090*/  HMMA.16816.F32 R80, R8.reuse, R12, R80 ;  /* 0x0000000c0850723c */ /* 0x042fe20000001850 */
[CC--:B------:R-:W-:Y:S01]  /*30a0*/  ISETP.GE.AND P1, PT, R20.reuse, R211.reuse, PT ;  /* 0x000000d31400720c */ /* 0x0c0fe20003f26270 */
[----:B------:R-:W1:Y:S01]  /*30b0*/  MUFU.TANH R29, R29 ;  /* 0x0000001d001d7308 */ /* 0x000e620000002400 */
[----:B------:R-:W-:Y:S01]  /*30c0*/  ISETP.GE.AND P3, PT, R3, R211, PT ;  /* 0x000000d30300720c */ /* 0x000fe20003f66270 */
[----:B------:R-:W-:Y:S01]  /*30d0*/  FMUL.FTZ R49, R49, c[0x0][0x2ec] ;  /* 0x0000bb0031317a20 */ /* 0x000fe20000410000 */
[----:B------:R-:W-:Y:S01]  /*30e0*/  ISETP.GE.AND P0, PT, R3, R205, PT ;  /* 0x000000cd0300720c */ /* 0x000fe20003f06270 */
[----:B------:R-:W-:Y:S01]  /*30f0*/  FMUL.FTZ R32, R55, c[0x0][0x2ec] ;  /* 0x0000bb0037207a20 */ /* 0x000fe20000410000 */
[----:B------:R-:W-:Y:S01]  /*3100*/  ISETP.LT.OR P5, PT, R20, R210, P5 ;  /* 0x000000d21400720c */ /* 0x000fe20002fa1670 */
[----:B------:R-:W-:Y:S01]  /*3110*/  HMMA.16816.F32 R76, R8, R14, R76 ;  /* 0x0000000e084c723c */ /* 0x000fe2000000184c */
[C---:B------:R-:W-:Y:S01]  /*3120*/  ISETP.LT.OR P2, PT, R4.reuse, R212, P2 ;  /* 0x000000d40400720c */ /* 0x040fe20001741670 */
[----:B------:R-:W1:Y:S01]  /*3130*/  MUFU.TANH R17, R17 ;  /* 0x0000001100117308 */ /* 0x000e620000002400 */
[----:B------:R-:W-:Y:S01]  /*3140*/  ISETP.LT.OR P4, PT, R4, R210, P4 ;  /* 0x000000d20400720c */ /* 0x000fe20002781670 */
[----:B------:R-:W-:Y:S01]  /*3150*/  FMUL.FTZ R28, R52, c[0x0][0x2ec] ;  /* 0x0000bb00341c7a20 */ /* 0x000fe20000410000 */
[C---:B------:R-:W-:Y:S01]  /*3160*/  IADD3 R6, R20.reuse, 0x9, RZ ;  /* 0x0000000914067810 */ /* 0x040fe20007ffe0ff */
[----:B------:R-:W-:Y:S01]  /*3170*/  FMUL.FTZ R27, R53, c[0x0][0x2ec] ;  /* 0x0000bb00351b7a20 */ /* 0x000fe20000410000 */
[-C--:B------:R-:W-:Y:S01]  /*3180*/  ISETP.LT.OR P1, PT, R20, R212.reuse, P1 ;  /* 0x000000d41400720c */ /* 0x080fe20000f21670 */
[----:B------:R-:W-:Y:S01]  /*3190*/  FMUL.FTZ R33, R54, c[0x0][0x2ec] ;  /* 0x0000bb0036217a20 */ /* 0x000fe20000410000 */
[----:B------:R-:W-:Y:S01]  /*31a0*/  IADD3 R4, R20, 0x10, RZ ;  /* 0x0000001014047810 */ /* 0x000fe20007ffe0ff */
[----:B------:R-:W-:Y:S01]  /*31b0*/  MUFU.TANH R30, R30 ;  /* 0x0000001e001e7308 */ /* 0x000fe20000002400 */
[C---:B------:R-:W-:Y:S01]  /*31c0*/  ISETP.LT.OR P3, PT, R3.reuse, R212, P3 ;  /* 0x000000d40300720c */ /* 0x040fe20001f61670 */
[----:B------:R-:W-:Y:S01]  /*31d0*/  FMUL.FTZ R48, R48, c[0x0][0x2ec] ;  /* 0x0000bb0030307a20 */ /* 0x000fe20000410000 */
[----:B------:R-:W-:Y:S01]  /*31e0*/  ISETP.LT.OR P0, PT, R3, R210, P0 ;  /* 0x000000d20300720c */ /* 0x000fe20000701670 */
[----:B------:R-:W-:Y:S01]  /*31f0*/  FMUL.FTZ R50, R50, c[0x0][0x2ec] ;  /* 0x0000bb0032327a20 */ /* 0x000fe20000410000 */
[----:B-----5:R-:W-:Y:S01]  /*3200*/  FSEL R38, R38, -INF , !P5 ;  /* 0xff80000026267808 */ /* 0x020fe20006800000 */
[----:B------:R-:W-:Y:S01]  /*3210*/  FMUL.FTZ R82, R82, c[0x0][0x2ec] ;  /* 0x0000bb0052527a20 */ /* 0x000fe20000410000 */
[----:B------:R-:W-:Y:S01]  /*3220*/  ISETP.GE.AND P6, PT, R6, R211, PT ;  /* 0x000000d30600720c */ /* 0x000fe20003fc6270 */
[----:B------:R-:W5:Y:S01]  /*3230*/  MUFU.TANH R31, R31 ;  /* 0x0000001f001f7308 */ /* 0x000f620000002400 */
[----:B------:R-:W-:Y:S01]  /*3240*/  FSEL R3, R36, -INF , !P1 ;  /* 0xff80000024037808 */ /* 0x000fe20004800000 */
[----:B------:R-:W-:Y:S01]  /*3250*/  FMUL.FTZ R51, R51, c[0x0][0x2ec] ;  /* 0x0000bb0033337a20 */ /* 0x000fe20000410000 */
[----:B------:R-:W-:Y:S01]  /*3260*/  ISETP.GE.AND P5, PT, R6, R205, PT ;  /* 0x000000cd0600720c */ /* 0x000fe20003fa6270 */
[----:B------:R-:W-:Y:S01]  /*3270*/  FMUL.FTZ R44, R44, c[0x0][0x2ec] ;  /* 0x0000bb002c2c7a20 */ /* 0x000fe20000410000 */
[----:B---3--:R-:W-:Y:S01]  /*3280*/  FSEL R37, R37, -INF , !P2 ;  /* 0xff80000025257808 */ /* 0x008fe20005000000 */
[----:B------:R-:W-:Y:S01]  /*3290*/  FMUL.FTZ R45, R45, c[0x0][0x2ec] ;  /* 0x0000bb002d2d7a20 */ /* 0x000fe20000410000 */
[C---:B------:R-:W-:Y:S01]  /*32a0*/  ISETP.GE.AND P1, PT, R4.reuse, R211, PT ;  /* 0x000000d30400720c */ /* 0x040fe20003f26270 */
[----:B------:R-:W3:Y:S01]  /*32b0*/  MUFU.TANH R161, R49 ;  /* 0x0000003100a17308 */ /* 0x000ee20000002400 */
[-C--:B------:R-:W-:Y:S01]  /*32c0*/  ISETP.GE.AND P2, PT, R4, R205.reuse, PT ;  /* 0x000000cd0400720c */ /* 0x080fe20003f46270 */
[----:B------:R-:W-:Y:S01]  /*32d0*/  FMUL.FTZ R46, R46, c[0x0][0x2ec] ;  /* 0x0000bb002e2e7a20 */ /* 0x000fe20000410000 */
[----:B------:R-:W-:Y:S01]  /*32e0*/  IADD3 R18, R20, 0x11, RZ ;  /* 0x0000001114127810 */ /* 0x000fe20007ffe0ff */
[----:B------:R-:W-:Y:S01]  /*32f0*/  FMUL.FTZ R47, R47, c[0x0][0x2ec] ;  /* 0x0000bb002f2f7a20 */ /* 0x000fe20000410000 */
[----:B------:R-:W-:Y:S01]  /*3300*/  ISETP.LT.OR P6, PT, R6, R212, P6 ;  /* 0x000000d40600720c */ /* 0x000fe200037c1670 */
[----:B------:R-:W-:Y:S01]  /*3310*/  FMUL.FTZ R80, R80, c[0x0][0x2ec] ;  /* 0x0000bb0050507a20 */ /* 0x000fe20000410000 */
[----:B------:R-:W-:Y:S01]  /*3320*/  ISETP.LT.OR P5, PT, R6, R210, P5 ;  /* 0x000000d20600720c */ /* 0x000fe20002fa1670 */
[----:B------:R-:W1:Y:S01]  /*3330*/  MUFU.TANH R32, R32 ;  /* 0x0000002000207308 */ /* 0x000e620000002400 */
[C---:B------:R-:W-:Y:S01]  /*3340*/  ISETP.LT.OR P1, PT, R4.reuse, R212, P1 ;  /* 0x000000d40400720c */ /* 0x040fe20000f21670 */
[----:B------:R-:W-:Y:S01]  /*3350*/  FMUL.FTZ R81, R81, c[0x0][0x2ec] ;  /* 0x0000bb0051517a20 */ /* 0x000fe20000410000 */
[----:B------:R-:W-:Y:S01]  /*3360*/  ISETP.LT.OR P2, PT, R4, R210, P2 ;  /* 0x000000d20400720c */ /* 0x000fe20001741670 */
[----:B------:R-:W-:Y:S01]  /*3370*/  FMUL.FTZ R83, R83, c[0x0][0x2ec] ;  /* 0x0000bb0053537a20 */ /* 0x000fe20000410000 */
[----:B------:R-:W-:Y:S01]  /*3380*/  IADD3 R6, R20, 0x18, RZ ;  /* 0x0000001814067810 */ /* 0x000fe20007ffe0ff */
[----:B------:R-:W-:Y:S01]  /*3390*/  FMUL.FTZ R76, R76, c[0x0][0x2ec] ;  /* 0x0000bb004c4c7a20 */ /* 0x000fe20000410000 */
[----:B--2---:R-:W-:Y:S01]  /*33a0*/  FSEL R4, R26, -INF , !P0 ;  /* 0xff8000001a047808 */ /* 0x004fe20004000000 */
[----:B------:R-:W2:Y:S01]  /*33b0*/  MUFU.TANH R167, R48 ;  /* 0x0000003000a77308 */ /* 0x000ea20000002400 */
[----:B------:R-:W-:Y:S01]  /*33c0*/  ISETP.GE.AND P0, PT, R18, R205, PT ;  /* 0x000000cd1200720c */ /* 0x000fe20003f06270 */
[----:B------:R-:W-:Y:S01]  /*33d0*/  FMUL.FTZ R77, R77, c[0x0][0x2ec] ;  /* 0x0000bb004d4d7a20 */ /* 0x000fe20000410000 */
[----:B------:R-:W-:Y:S01]  /*33e0*/  FSEL R23, R24, -INF , !P3 ;  /* 0xff80000018177808 */ /* 0x000fe20005800000 */
[----:B------:R-:W-:Y:S01]  /*33f0*/  FMUL.FTZ R78, R78, c[0x0][0x2ec] ;  /* 0x0000bb004e4e7a20 */ /* 0x000fe20000410000 */
[----:B------:R-:W-:Y:S01]  /*3400*/  FSEL R25, R25, -INF , !P6 ;  /* 0xff80000019197808 */ /* 0x000fe20007000000 */
[----:B------:R-:W-:Y:S01]  /*3410*/  FMUL.FTZ R79, R79, c[0x0][0x2ec] ;  /* 0x0000bb004f4f7a20 */ /* 0x000fe20000410000 */
[C---:B------:R-:W-:Y:S01]  /*3420*/  ISETP.GE.AND P3, PT, R6.reuse, R211, PT ;  /* 0x000000d30600720c */ /* 0x040fe20003f66270 */
[----:B------:R-:W1:Y:S01]  /*3430*/  MUFU.TANH R164, R50 ;  /* 0x0000003200a47308 */ /* 0x000e620000002400 */
[----:B------:R-:W-:-:S02]  /*3440*/  ISETP.GE.AND P6, PT, R6, R205, PT ;  /* 0x000000cd0600720c */ /* 0x000fc40003fc6270 */
[----:B------:R-:W-:Y:S02]  /*3450*/  ISETP.LT.OR P0, PT, R18, R210, P0 ;  /* 0x000000d21200720c */ /* 0x000fe40000701670 */
[----:B------:R-:W-:Y:S02]  /*3460*/  FSEL R39, R39, -INF , !P4 ;  /* 0xff80000027277808 */ /* 0x000fe40006000000 */
[----:B------:R-:W-:Y:S01]  /*3470*/  IADD3 R22, R20, 0x21, RZ ;  /* 0x0000002114167810 */ /* 0x000fe20007ffe0ff */
[----:B------:R-:W2:Y:S01]  /*3480*/  MUFU.TANH R28, R28 ;  /* 0x0000001c001c7308 */ /* 0x000ea20000002400 */
[----:B------:R-:W-:Y:S02]  /*3490*/  ISETP.GE.AND P4, PT, R18, R211, PT ;  /* 0x000000d31200720c */ /* 0x000fe40003f86270 */
[C---:B------:R-:W-:Y:S02]  /*34a0*/  ISETP.LT.OR P3, PT, R6.reuse, R212, P3 ;  /* 0x000000d40600720c */ /* 0x040fe40001f61670 */
[----:B------:R-:W-:-:S02]  /*34b0*/  ISETP.LT.OR P6, PT, R6, R210, P6 ;  /* 0x000000d20600720c */ /* 0x000fc400037c1670 */
[----:B----4-:R-:W-:Y:S01]  /*34c0*/  FSEL R6, R16, -INF , !P5 ;  /* 0xff80000010067808 */ /* 0x010fe20006800000 */
[----:B------:R-:W-:Y:S01]  /*34d0*/  MUFU.TANH R27, R27 ;  /* 0x0000001b001b7308 */ /* 0x000fe20000002400 */
[----:B-1----:R-:W-:Y:S02]  /*34e0*/  FSEL R16, R29, -INF , !P0 ;  /* 0xff8000001d107808 */ /* 0x002fe40004000000 */
[----:B------:R-:W-:Y:S02]  /*34f0*/  ISETP.GE.AND P0, PT, R22, R211, PT ;  /* 0x000000d31600720c */ /* 0x000fe40003f06270 */
[----:B------:R-:W-:Y:S02]  /*3500*/  ISETP.LT.OR P4, PT, R18, R212, P4 ;  /* 0x000000d41200720c */ /* 0x000fe40002781670 */
[C---:B------:R-:W-:Y:S01]  /*3510*/  IADD3 R13, R20.reuse, 0x19, RZ ;  /* 0x00000019140d7810 */ /* 0x040fe20007ffe0ff */
[----:B------:R-:W1:Y:S01]  /*3520*/  MUFU.TANH R33, R33 ;  /* 0x0000002100217308 */ /* 0x000e620000002400 */
[----:B------:R-:W-:-:S02]  /*3530*/  IADD3 R12, R20, 0x20, RZ ;  /* 0x00000020140c7810 */ /* 0x000fc40007ffe0ff */
[----:B------:R-:W-:Y:S02]  /*3540*/  ISETP.LT.OR P0, PT, R22, R212, P0 ;  /* 0x000000d41600720c */ /* 0x000fe40000701670 */
[----:B------:R-:W-:Y:S02]  /*3550*/  FSEL R21, R17, -INF , !P1 ;  /* 0xff80000011157808 */ /* 0x000fe40004800000 */
[----:B-----5:R-:W-:Y:S01]  /*3560*/  FSEL R18, R31, -INF , !P2 ;  /* 0xff8000001f127808 */ /* 0x020fe20005000000 */
[----:B------:R-:W4:Y:S01]  /*3570*/  MUFU.TANH R166, R82 ;  /* 0x0000005200a67308 */ /* 0x000f220000002400 */
[----:B------:R-:W-:Y:S02]  /*3580*/  FSEL R19, R30, -INF , !P4 ;  /* 0xff8000001e137808 */ /* 0x000fe40006000000 */
[----:B------:R-:W-:Y:S02]  /*3590*/  IADD3 R9, R20, 0x30, RZ ;  /* 0x0000003014097810 */ /* 0x000fe40007ffe0ff */
[----:B------:R-:W-:-:S02]  /*35a0*/  ISETP.GE.AND P1, PT, R12, R211, PT ;  /* 0x000000d30c00720c */ /* 0x000fc40003f26270 */
[CC--:B------:R-:W-:Y:S01]  /*35b0*/  ISETP.GE.AND P2, PT, R13.reuse, R205.reuse, PT ;  /* 0x000000cd0d00720c */ /* 0x0c0fe20003f46270 */
[----:B------:R-:W5:Y:S01]  /*35c0*/  MUFU.TANH R174, R51 ;  /* 0x0000003300ae7308 */ /* 0x000f620000002400 */
[----:B------:R-:W-:Y:S02]  /*35d0*/  ISETP.GE.AND P4, PT, R12, R205, PT ;  /* 0x000000cd0c00720c */ /* 0x000fe40003f86270 */
[----:B------:R-:W-:Y:S02]  /*35e0*/  ISETP.GE.AND P5, PT, R13, R211, PT ;  /* 0x000000d30d00720c */ /* 0x000fe40003fa6270 */
[----:B---3--:R-:W-:Y:S02]  /*35f0*/  FSEL R161, R161, -INF , !P0 ;  /* 0xff800000a1a17808 */ /* 0x008fe40004000000 */
[----:B------:R-:W-:Y:S01]  /*3600*/  ISETP.GE.AND P0, PT, R9, R205, PT ;  /* 0x000000cd0900720c */ /* 0x000fe20003f06270 */
[----:B------:R-:W3:Y:S01]  /*3610*/  MUFU.TANH R159, R44 ;  /* 0x0000002c009f7308 */ /* 0x000ee20000002400 */
[----:B------:R-:W-:-:S02]  /*3620*/  ISETP.LT.OR P2, PT, R13, R210, P2 ;  /* 0x000000d20d00720c */ /* 0x000fc40001741670 */
[C---:B------:R-:W-:Y:S02]  /*3630*/  ISETP.LT.OR P1, PT, R12.reuse, R212, P1 ;  /* 0x000000d40c00720c */ /* 0x040fe40000f21670 */
[----:B------:R-:W-:Y:S02]  /*3640*/  ISETP.LT.OR P4, PT, R12, R210, P4 ;  /* 0x000000d20c00720c */ /* 0x000fe40002781670 */
[----:B------:R-:W-:Y:S01]  /*3650*/  ISETP.LT.OR P5, PT, R13, R212, P5 ;  /* 0x000000d40d00720c */ /* 0x000fe20002fa1670 */
[----:B------:R-:W-:Y:S01]  /*3660*/  MUFU.TANH R165, R45 ;  /* 0x0000002d00a57308 */ /* 0x000fe20000002400 */
[C---:B------:R-:W-:Y:S02]  /*3670*/  IADD3 R10, R20.reuse, 0x29, RZ ;  /* 0x00000029140a7810 */ /* 0x040fe40007ffe0ff */
[----:B------:R-:W-:Y:S02]  /*3680*/  IADD3 R24, R20, 0x28, RZ ;  /* 0x0000002814187810 */ /* 0x000fe40007ffe0ff */
[----:B------:R-:W-:-:S02]  /*3690*/  ISETP.LT.OR P0, PT, R9, R210, P0 ;  /* 0x000000d20900720c */ /* 0x000fc40000701670 */
[----:B------:R-:W-:Y:S01]  /*36a0*/  FSEL R8, R32, -INF , !P2 ;  /* 0xff80000020087808 */ /* 0x000fe20005000000 */
[----:B------:R-:W3:Y:S01]  /*36b0*/  MUFU.TANH R172, R46 ;  /* 0x0000002e00ac7308 */ /* 0x000ee20000002400 */
[----:B--2---:R-:W-:Y:S02]  /*36c0*/  FSEL R167, R167, -INF , !P1 ;  /* 0xff800000a7a77808 */ /* 0x004fe40004800000 */
[----:B------:R-:W-:Y:S02]  /*36d0*/  FSEL R164, R164, -INF , !P4 ;  /* 0xff800000a4a47808 */ /* 0x000fe40006000000 */
[----:B------:R-:W-:Y:S02]  /*36e0*/  FSEL R17, R28, -INF , !P3 ;  /* 0xff8000001c117808 */ /* 0x000fe40005800000 */
[----:B-1----:R-:W-:Y:S01]  /*36f0*/  FSEL R12, R33, -INF , !P6 ;  /* 0xff800000210c7808 */ /* 0x002fe20007000000 */
[----:B------:R-:W1:Y:S01]  /*3700*/  MUFU.TANH R168, R47 ;  /* 0x0000002f00a87308 */ /* 0x000e620000002400 */
[----:B------:R-:W-:-:S02]  /*3710*/  FSEL R13, R27, -INF , !P5 ;  /* 0xff8000001b0d7808 */ /* 0x000fc40006800000 */
[CC--:B------:R-:W-:Y:S02]  /*3720*/  ISETP.GE.AND P2, PT, R10.reuse, R211.reuse, PT ;  /* 0x000000d30a00720c */ /* 0x0c0fe40003f46270 */
[----:B------:R-:W-:Y:S02]  /*3730*/  ISETP.GE.AND P1, PT, R9, R211, PT ;  /* 0x000000d30900720c */ /* 0x000fe40003f26270 */
[----:B------:R-:W-:Y:S01]  /*3740*/  ISETP.GE.AND P4, PT, R10, R205, PT ;  /* 0x000000cd0a00720c */ /* 0x000fe20003f86270 */
[----:B------:R-:W2:Y:S01]  /*3750*/  MUFU.TANH R171, R80 ;  /* 0x0000005000ab7308 */ /* 0x000ea20000002400 */
[----:B------:R-:W-:Y:S02]  /*3760*/  ISETP.GE.AND P3, PT, R24, R211, PT ;  /* 0x000000d31800720c */ /* 0x000fe40003f66270 */
[-C--:B------:R-:W-:Y:S02]  /*3770*/  ISETP.GE.AND P6, PT, R22, R205.reuse, PT ;  /* 0x000000cd1600720c */ /* 0x080fe40003fc6270 */
[----:B------:R-:W-:-:S02]  /*3780*/  ISETP.GE.AND P5, PT, R24, R205, PT ;  /* 0x000000cd1800720c */ /* 0x000fc40003fa6270 */
[----:B----4-:R-:W-:Y:S01]  /*3790*/  FSEL R166, R166, -INF , !P0 ;  /* 0xff800000a6a67808 */ /* 0x010fe20004000000 */
[----:B------:R-:W4:Y:S01]  /*37a0*/  MUFU.TANH R169, R81 ;  /* 0x0000005100a97308 */ /* 0x000f220000002400 */
[----:B------:R-:W-:Y:S02]  /*37b0*/  PLOP3.LUT P0, PT, PT, PT, UP0, 0x80, 0x0 ;  /* 0x000000000000781c */ /* 0x000fe40003f0f008 */
[C---:B------:R-:W-:Y:S02]  /*37c0*/  ISETP.LT.OR P2, PT, R10.reuse, R212, P2 ;  /* 0x000000d40a00720c */ /* 0x040fe40001741670 */
[----:B------:R-:W-:Y:S02]  /*37d0*/  ISETP.LT.OR P4, PT, R10, R210, P4 ;  /* 0x000000d20a00720c */ /* 0x000fe40002781670 */
[----:B------:R-:W-:Y:S01]  /*37e0*/  ISETP.LT.OR P1, PT, R9, R212, P1 ;  /* 0x000000d40900720c */ /* 0x000fe20000f21670 */
[----:B------:R-:W1:Y:S01]  /*37f0*/  MUFU.TANH R142, R83 ;  /* 0x00000053008e7308 */ /* 0x000e620000002400 */
[----:B------:R-:W-:-:S02]  /*3800*/  ISETP.LT.OR P6, PT, R22, R210, P6 ;  /* 0x000000d21600720c */ /* 0x000fc400037c1670 */
[C---:B------:R-:W-:Y:S02]  /*3810*/  ISETP.LT.OR P3, PT, R24.reuse, R212, P3 ;  /* 0x000000d41800720c */ /* 0x040fe40001f61670 */
[----:B------:R-:W-:Y:S02]  /*3820*/  ISETP.LT.OR P5, PT, R24, R210, P5 ;  /* 0x000000d21800720c */ /* 0x000fe40002fa1670 */
[C---:B------:R-:W-:Y:S01]  /*3830*/  IADD3 R10, R20.reuse, 0x31, RZ ;  /* 0x00000031140a7810 */ /* 0x040fe20007ffe0ff */
[----:B------:R-:W4:Y:S01]  /*3840*/  MUFU.TANH R143, R76 ;  /* 0x0000004c008f7308 */ /* 0x000f220000002400 */
[C---:B------:R-:W-:Y:S02]  /*3850*/  IADD3 R9, R20.reuse, 0x38, RZ ;  /* 0x0000003814097810 */ /* 0x040fe40007ffe0ff */
[----:B------:R-:W-:Y:S02]  /*3860*/  IADD3 R20, R20, 0x39, RZ ;  /* 0x0000003914147810 */ /* 0x000fe40007ffe0ff */
[----:B-----5:R-:W-:-:S02]  /*3870*/  FSEL R174, R174, -INF , !P6 ;  /* 0xff800000aeae7808 */ /* 0x020fc40007000000 */
[----:B---3--:R-:W-:Y:S01]  /*3880*/  FSEL R159, R159, -INF , !P3 ;  /* 0xff8000009f9f7808 */ /* 0x008fe20005800000 */
[----:B------:R-:W-:Y:S01]  /*3890*/  MUFU.TANH R141, R77 ;  /* 0x0000004d008d7308 */ /* 0x000fe20000002400 */
[----:B------:R-:W-:Y:S02]  /*38a0*/  FSEL R172, R172, -INF , !P5 ;  /* 0xff800000acac7808 */ /* 0x000fe40006800000 */
[----:B------:R-:W-:Y:S02]  /*38b0*/  FSEL R165, R165, -INF , !P2 ;  /* 0xff800000a5a57808 */ /* 0x000fe40005000000 */
[----:B-1----:R-:W-:Y:S02]  /*38c0*/  FSEL R168, R168, -INF , !P4 ;  /* 0xff800000a8a87808 */ /* 0x002fe40006000000 */
[----:B--2---:R-:W-:Y:S01]  /*38d0*/  FSEL R171, R171, -INF , !P1 ;  /* 0xff800000abab7808 */ /* 0x004fe20004800000 */
[----:B------:R-:W1:Y:S01]  /*38e0*/  MUFU.TANH R140, R78 ;  /* 0x0000004e008c7308 */ /* 0x000e620000002400 */
[----:B------:R-:W-:Y:S01]  /*38f0*/  BAR.SYNC.DEFER_BLOCKING 0x0 ;  /* 0x0000000000007b1d */ /* 0x000fe20000010000 */
[----:B------:R-:W-:-:S02]  /*3900*/  ISETP.GE.AND P6, PT, R10, R211, PT ;  /* 0x000000d30a00720c */ /* 0x000fc40003fc6270 */
[----:B------:R-:W-:Y:S02]  /*3910*/  ISETP.GE.AND P3, PT, R10, R205, PT ;  /* 0x000000cd0a00720c */ /* 0x000fe40003f66270 */
[C---:B------:R-:W-:Y:S02]  /*3920*/  ISETP.GE.AND P5, PT, R9.reuse, R211, PT ;  /* 0x000000d30900720c */ /* 0x040fe40003fa6270 */
[----:B------:R-:W2:Y:S01]  /*3930*/  MUFU.TANH R162, R79 ;  /* 0x0000004f00a27308 */ /* 0x000ea20000002400 */
[----:B------:R-:W-:Y:S02]  /*3940*/  ISETP.GE.AND P2, PT, R9, R205, PT ;  /* 0x000000cd0900720c */ /* 0x000fe40003f46270 */
[C---:B------:R-:W-:Y:S02]  /*3950*/  ISETP.GE.AND P4, PT, R20.reuse, R211, PT ;  /* 0x000000d31400720c */ /* 0x040fe40003f86270 */
[----:B------:R-:W-:Y:S02]  /*3960*/  ISETP.GE.AND P1, PT, R20, R205, PT ;  /* 0x000000cd1400720c */ /* 0x000fe40003f26270 */
[----:B------:R-:W-:-:S02]  /*3970*/  ISETP.LT.OR P6, PT, R10, R212, P6 ;  /* 0x000000d40a00720c */ /* 0x000fc400037c1670 */
[----:B------:R-:W-:Y:S02]  /*3980*/  ISETP.LT.OR P3, PT, R10, R210, P3 ;  /* 0x000000d20a00720c */ /* 0x000fe40001f61670 */
[C---:B------:R-:W-:Y:S02]  /*3990*/  ISETP.LT.OR P5, PT, R9.reuse, R212, P5 ;  /* 0x000000d40900720c */ /* 0x040fe40002fa1670 */
[----:B------:R-:W-:Y:S02]  /*39a0*/  ISETP.LT.OR P2, PT, R9, R210, P2 ;  /* 0x000000d20900720c */ /* 0x000fe40001741670 */
[C---:B------:R-:W-:Y:S02]  /*39b0*/  ISETP.LT.OR P4, PT, R20.reuse, R212, P4 ;  /* 0x000000d41400720c */ /* 0x040fe40002781670 */
[----:B------:R-:W-:Y:S02]  /*39c0*/  ISETP.LT.OR P1, PT, R20, R210, P1 ;  /* 0x000000d21400720c */ /* 0x000fe40000f21670 */
[----:B----4-:R-:W-:-:S02]  /*39d0*/  FSEL R169, R169, -INF , !P6 ;  /* 0xff800000a9a97808 */ /* 0x010fc40007000000 */
[----:B------:R-:W-:Y:S02]  /*39e0*/  FSEL R142, R142, -INF , !P3 ;  /* 0xff8000008e8e7808 */ /* 0x000fe40005800000 */
[----:B------:R-:W-:Y:S02]  /*39f0*/  FSEL R143, R143, -INF , !P5 ;  /* 0xff8000008f8f7808 */ /* 0x000fe40006800000 */
[----:B-1----:R-:W-:Y:S02]  /*3a00*/  FSEL R140, R140, -INF , !P2 ;  /* 0xff8000008c8c7808 */ /* 0x002fe40005000000 */
[----:B------:R-:W-:Y:S02]  /*3a10*/  FSEL R141, R141, -INF , !P4 ;  /* 0xff8000008d8d7808 */ /* 0x000fe40006000000 */
[----:B--2---:R-:W-:Y:S01]  /*3a20*/  FSEL R162, R162, -INF , !P1 ;  /* 0xff800000a2a27808 */ /* 0x004fe20004800000 */
        /* <DEDUP_REMOVED lines=24> */
.L_x_277:
[----:B-1----:R-:W-:Y:S02]  /*3bb0*/  FMNMX.FTZ R14, R3, R37, !PT ;  /* 0x00000025030e7209 */ /* 0x002fe40007810000 */
        /* <DEDUP_REMOVED lines=70> */
[----:B------:R-:W2:Y:S01]  /*4020*/  MUFU.EX2 R153, R153 ;  /* 0x0000009900997308 */ /* 0x000ea20000000800 */
[--C-:B------:R-:W-:Y:S01]  /*4030*/  FFMA.FTZ R155, R38, c[0x0][0x23c], -R163.reuse ;  /* 0x00008f00269b7a23 */ /* 0x100fe200000108a3 */
[----:B------:R-:W-:Y:S01]  /*4040*/  LDSM.16.MT88.4 R20, [R196+0x12800] ;  /* 0x01280000c414783b */ /* 0x000fe20000004200 */
[----:B------:R-:W-:-:S02]  /*4050*/  FFMA.FTZ R156, R39, c[0x0][0x23c], -R163 ;  /* 0x00008f00279c7a23 */ /* 0x000fc400000108a3 */
[--C-:B------:R-:W-:Y:S02]  /*4060*/  FFMA.FTZ R157, R4, c[0x0][0x23c], -R163.reuse ;  /* 0x00008f00049d7a23 */ /* 0x100fe400000108a3 */
[--C-:B------:R-:W-:Y:S01]  /*4070*/  FFMA.FTZ R148, R6, c[0x0][0x23c], -R163.reuse ;  /* 0x00008f0006947a23 */ /* 0x100fe200000108a3 */
[----:B------:R-:W-:Y:S01]  /*4080*/  MUFU.EX2 R152, R152 ;  /* 0x0000009800987308 */ /* 0x000fe20000000800 */
[----:B------:R-:W1:Y:S01]  /*4090*/  LDSM.16.MT88.4 R4, [R192+0x16000] ;  /* 0x01600000c004783b */ /* 0x000e620000004200 */
[--C-:B------:R-:W-:Y:S02]  /*40a0*/  FFMA.FTZ R151, R18, c[0x0][0x23c], -R163.reuse ;  /* 0x00008f0012977a23 */ /* 0x100fe400000108a3 */
[--C-:B------:R-:W-:Y:S02]  /*40b0*/  FFMA.FTZ R144, R16, c[0x0][0x23c], -R163.reuse ;  /* 0x00008f0010907a23 */ /* 0x100fe400000108a3 */
[--C-:B------:R-:W-:Y:S01]  /*40c0*/  FFMA.FTZ R0, R8, c[0x0][0x23c], -R163.reuse ;  /* 0x00008f0008007a23 */ /* 0x100fe200000108a3 */
[----:B------:R-:W-:Y:S01]  /*40d0*/  LDSM.16.MT88.4 R16, [R193+0x14800] ;  /* 0x01480000c110783b */ /* 0x000fe20000004200 */
[----:B------:R-:W3:Y:S01]  /*40e0*/  MUFU.EX2 R147, R147 ;  /* 0x0000009300937308 */ /* 0x000ee20000000800 */
[----:B--2---:R-:W-:Y:S01]  /*40f0*/  F2FP.PACK_AB R96, R153, R154 ;  /* 0x0000009a9960723e */ /* 0x004fe200000000ff */
[----:B------:R-:W-:Y:S01]  /*4100*/  FFMA.FTZ R133, R13, c[0x0][0x23c], -R170 ;  /* 0x00008f000d857a23 */ /* 0x000fe200000108aa */
[----:B------:R-:W2:Y:S01]  /*4110*/  LDSM.16.MT88.4 R8, [R196+0x14800] ;  /* 0x01480000c408783b */ /* 0x000ea20000004200 */
[----:B------:R-:W-:-:S02]  /*4120*/  FFMA.FTZ R149, R12, c[0x0][0x23c], -R163 ;  /* 0x00008f000c957a23 */ /* 0x000fc400000108a3 */
[--C-:B------:R-:W-:Y:S01]  /*4130*/  FFMA.FTZ R158, R167, c[0x0][0x23c], -R170.reuse ;  /* 0x00008f00a79e7a23 */ /* 0x100fe200000108aa */
[----:B------:R-:W1:Y:S01]  /*4140*/  LDSM.16.MT88.4 R12, [R192+0x14800] ;  /* 0x01480000c00c783b */ /* 0x000e620000004200 */
[----:B------:R-:W-:Y:S01]  /*4150*/  MUFU.EX2 R155, R155 ;  /* 0x0000009b009b7308 */ /* 0x000fe20000000800 */
[--C-:B------:R-:W-:Y:S02]  /*4160*/  FFMA.FTZ R160, R165, c[0x0][0x23c], -R170.reuse ;  /* 0x00008f00a5a07a23 */ /* 0x100fe400000108aa */
[--C-:B------:R-:W-:Y:S02]  /*4170*/  FFMA.FTZ R161, R161, c[0x0][0x23c], -R170.reuse ;  /* 0x00008f00a1a17a23 */ /* 0x100fe400000108aa */
[----:B------:R-:W-:Y:S02]  /*4180*/  FFMA.FTZ R159, R159, c[0x0][0x23c], -R170 ;  /* 0x00008f009f9f7a23 */ /* 0x000fe400000108aa */
[--C-:B------:R-:W-:Y:S01]  /*4190*/  FFMA.FTZ R164, R164, c[0x0][0x23c], -R163.reuse ;  /* 0x00008f00a4a47a23 */ /* 0x100fe200000108a3 */
[----:B------:R-:W4:Y:S01]  /*41a0*/  MUFU.EX2 R156, R156 ;  /* 0x0000009c009c7308 */ /* 0x000f220000000800 */
        /* <DEDUP_REMOVED lines=21> */
[----:B------:R-:W3:Y:S01]  /*4300*/  MUFU.EX2 R145, R145 ;  /* 0x0000009100917308 */ /* 0x000ee20000000800 */
        /* <DEDUP_REMOVED lines=25> */
[C---:B-1----:R-:W-:Y:S02]  /*44a0*/  HMMA.16816.F32 R76, R96.reuse, R80, RZ ;  /* 0x00000050604c723c */ /* 0x042fe400000018ff */
[----:B------:R-:W1:Y:S06]  /*44b0*/  MUFU.EX2 R165, R165 ;  /* 0x000000a500a57308 */ /* 0x000e6c0000000800 */
        /* <DEDUP_REMOVED lines=33> */
[----:B--2---:R-:W-:Y:S01]  /*46d0*/  HMMA.16816.F32 R36, R4, R8, R36 ;  /* 0x000000080424723c */ /* 0x004fe20000001824 */
[----:B------:R-:W-:-:S07]  /*46e0*/  FADD.FTZ R149, R0, R149 ;  /* 0x0000009500957221 */ /* 0x000fce0000010000 */
[C---:B------:R-:W-:Y:S01]  /*46f0*/  HMMA.16816.F32 R40, R4.reuse, R10, R40 ;  /* 0x0000000a0428723c */ /* 0x040fe20000001828 */
[----:B------:R-:W2:Y:S07]  /*4700*/  LDSM.16.MT88.4 R8, [R194+0x16800] ;  /* 0x01680000c208783b */ /* 0x000eae0000004200 */
        /* <DEDUP_REMOVED lines=30> */
[C---:B-1----:R-:W-:Y:S08]  /*48f0*/  HMMA.16816.F32 R92, R4.reuse, R12, R92 ;  /* 0x0000000c045c723c */ /* 0x042ff0000000185c */
[----:B------:R-:W-:Y:S01]  /*4900*/  HMMA.16816.F32 R96, R4, R14, R96 ;  /* 0x0000000e0460723c */ /* 0x000fe20000001860 */
[----:B------:R-:W1:Y:S06]  /*4910*/  LDSM.16.MT88.4 R12, [R196+0x15000] ;  /* 0x01500000c40c783b */ /* 0x000e6c0000004200 */
        /* <DEDUP_REMOVED lines=21> */
[C---:B------:R-:W-:Y:S08]  /*4a70*/  HMMA.16816.F32 R68, R4.reuse, R20, R68 ;  /* 0x000000140444723c */ /* 0x040ff00000001844 */
        /* <DEDUP_REMOVED lines=9> */
[C---:B------:R-:W-:Y:S01]  /*4b10*/  HMMA.16816.F32 R72, R4.reuse, R22, R72 ;  /* 0x000000160448723c */ /* 0x040fe20000001848 */
[----:B------:R-:W-:Y:S07]  /*4b20*/  LDSM.16.MT88.4 R20, [R192+0x15800] ;  /* 0x01580000c014783b */ /* 0x000fee0000004200 */
        /* <DEDUP_REMOVED lines=74> */
[----:B------:R-:W-:-:S04]  /*4fd0*/  LEA.HI.X R9, R0, c[0x0][0x174], R5, 0x1, P1 ;  /* 0x00005d0000097a11 */ /* 0x000fc800008f0c05 */
[----:B------:R-:W-:Y:S01]  /*4fe0*/  IADD3.X R11, R9, R7, R2, P0, !PT ;  /* 0x00000007090b7210 */ /* 0x000fe200007fe402 */
        /* <DEDUP_REMOVED lines=13> */
[----:B------:R-:W5:Y:S04]  /*50c0*/  LDSM.16.M88.4 R20, [R201+0xd800] ;  /* 0x00d80000c914783b */ /* 0x000f680000000200 */
[----:B------:R-:W-:Y:S04]  /*50d0*/  LDSM.16.M88.4 R32, [R200] ;  /* 0x00000000c820783b */ /* 0x000fe80000000200 */
[----:B------:R-:W4:Y:S04]  /*50e0*/  LDSM.16.M88.4 R4, [R199] ;  /* 0x00000000c704783b */ /* 0x000f280000000200 */
[----:B------:R-:W4:Y:S04]  /*50f0*/  LDSM.16.M88.4 R160, [R190] ;  /* 0x00000000bea0783b */ /* 0x000f280000000200 */
[----:B------:R-:W5:Y:S04]  /*5100*/  LDSM.16.M88.4 R156, [R189] ;  /* 0x00000000bd9c783b */ /* 0x000f680000000200 */
[----:B------:R-:W5:Y:S04]  /*5110*/  LDSM.16.M88.4 R176, [R191] ;  /* 0x00000000bfb0783b */ /* 0x000f680000000200 */
[----:B------:R-:W-:Y:S01]  /*5120*/  LDSM.16.M88.4 R16, [R198] ;  /* 0x00000000c610783b */ /* 0x000fe20000000200 */
[C---:B--2---:R-:W-:Y:S03]  /*5130*/  HMMA.16816.F32 R12, R164.reuse, R28, RZ ;  /* 0x0000001ca40c723c */ /* 0x044fe600000018ff */
[----:B-1----:R-:W1:Y:S04]  /*5140*/  LDSM.16.M88.4 R8, [R195+0xc000] ;  /* 0x00c00000c308783b */ /* 0x002e680000000200 */
[----:B------:R-:W2:Y:S01]  /*5150*/  LDSM.16.M88.4 R136, [R195+0xd000] ;  /* 0x00d00000c388783b */ /* 0x000ea20000000200 */
[C---:B------:R-:W-:Y:S03]  /*5160*/  HMMA.16816.F32 R28, R164.reuse, R30, RZ ;  /* 0x0000001ea41c723c */ /* 0x040fe600000018ff */
[----:B------:R-:W-:Y:S04]  /*5170*/  LDSM.16.M88.4 R152, [R195+0xc800] ;  /* 0x00c80000c398783b */ /* 0x000fe80000000200 */
[----:B------:R-:W-:Y:S01]  /*5180*/  LDSM.16.M88.4 R172, [R197] ;  /* 0x00000000c5ac783b */ /* 0x000fe20000000200 */
[C---:B---3--:R-:W-:Y:S03]  /*5190*/  HMMA.16816.F32 R24, R164.reuse, R148, RZ ;  /* 0x00000094a418723c */ /* 0x048fe600000018ff */
[----:B------:R-:W-:Y:S04]  /*51a0*/  LDSM.16.M88.4 R228, [R183] ;  /* 0x00000000b7e4783b */ /* 0x000fe80000000200 */
[----:B------:R-:W-:Y:S01]  /*51b0*/  LDSM.16.M88.4 R224, [R201+0x10800] ;  /* 0x01080000c9e0783b */ /* 0x000fe20000000200 */
[C---:B----4-:R-:W-:Y:S03]  /*51c0*/  HMMA.16816.F32 R144, R164.reuse, R140, RZ ;  /* 0x0000008ca490723c */ /* 0x050fe600000018ff */
[----:B------:R-:W0:Y:S05]  /*51d0*/  LDGDEPBAR ;  /* 0x00000000000079af */ /* 0x000e2a0000000000 */
[C---:B------:R-:W-:Y:S08]  /*51e0*/  HMMA.16816.F32 R148, R164.reuse, R150, RZ ;  /* 0x00000096a494723c */ /* 0x040ff000000018ff */
[C---:B------:R-:W-:Y:S08]  /*51f0*/  HMMA.16816.F32 R140, R164.reuse, R142, RZ ;  /* 0x0000008ea48c723c */ /* 0x040ff000000018ff */
[C---:B-----5:R-:W-:Y:S08]  /*5200*/  HMMA.16816.F32 R168, R164.reuse, R20, RZ ;  /* 0x00000014a4a8723c */ /* 0x060ff000000018ff */
[----:B------:R-:W-:Y:S01]  /*5210*/  HMMA.16816.F32 R164, R164, R22, RZ ;  /* 0x00000016a4a4723c */ /* 0x000fe200000018ff */
[----:B------:R-:W3:Y:S07]  /*5220*/  LDSM.16.M88.4 R20, [R195+0xd800] ;  /* 0x00d80000c314783b */ /* 0x000eee0000000200 */
[C---:B------:R-:W-:Y:S08]  /*5230*/  HMMA.16816.F32 R12, R32.reuse, R4, R12 ;  /* 0x00000004200c723c */ /* 0x040ff0000000180c */
[C---:B------:R-:W-:Y:S01]  /*5240*/  HMMA.16816.F32 R28, R32.reuse, R6, R28 ;  /* 0x00000006201c723c */ /* 0x040fe2000000181c */
[----:B------:R-:W4:Y:S07]  /*5250*/  LDSM.16.M88.4 R4, [R188] ;  /* 0x00000000bc04783b */ /* 0x000f2e0000000200 */
        /* <DEDUP_REMOVED lines=8> */
[----:B------:R-:W-:Y:S04]  /*52e0*/  LDSM.16.M88.4 R32, [R188+0x800] ;  /* 0x00080000bc20783b */ /* 0x000fe80000000200 */
[----:B------:R-:W-:Y:S03]  /*52f0*/  LDSM.16.M88.4 R176, [R188+0x1800] ;  /* 0x00180000bcb0783b */ /* 0x000fe60000000200 */
[C---:B-1----:R-:W-:Y:S08]  /*5300*/  HMMA.16816.F32 R12, R16.reuse, R8, R12 ;  /* 0x00000008100c723c */ /* 0x042ff0000000180c */
[C---:B------:R-:W-:Y:S01]  /*5310*/  HMMA.16816.F32 R28, R16.reuse, R10, R28 ;  /* 0x0000000a101c723c */ /* 0x040fe2000000181c */
[----:B------:R-:W1:Y:S07]  /*5320*/  LDSM.16.M88.4 R8, [R188+0x1000] ;  /* 0x00100000bc08783b */ /* 0x000e6e0000000200 */
[C---:B--2---:R-:W-:Y:S08]  /*5330*/  HMMA.16816.F32 R144, R16.reuse, R136, R144 ;  /* 0x000000881090723c */ /* 0x044ff00000001890 */
[C---:B------:R-:W-:Y:S01]  /*5340*/  HMMA.16816.F32 R140, R16.reuse, R138, R140 ;  /* 0x0000008a108c723c */ /* 0x040fe2000000188c */
[----:B------:R-:W-:Y:S07]  /*5350*/  LDSM.16.M88.4 R136, [R186] ;  /* 0x00000000ba88783b */ /* 0x000fee0000000200 */
[C---:B---3--:R-:W-:Y:S08]  /*5360*/  HMMA.16816.F32 R168, R16.reuse, R20, R168 ;  /* 0x0000001410a8723c */ /* 0x048ff000000018a8 */
[C---:B------:R-:W-:Y:S01]  /*5370*/  HMMA.16816.F32 R164, R16.reuse, R22, R164 ;  /* 0x0000001610a4723c */ /* 0x040fe200000018a4 */
[----:B------:R-:W2:Y:S07]  /*5380*/  LDSM.16.M88.4 R20, [R201+0xe000] ;  /* 0x00e00000c914783b */ /* 0x000eae0000000200 */
[C---:B------:R-:W-:Y:S08]  /*5390*/  HMMA.16816.F32 R24, R16.reuse, R152, R24 ;  /* 0x000000981018723c */ /* 0x040ff00000001818 */
[----:B------:R-:W-:Y:S01]  /*53a0*/  HMMA.16816.F32 R148, R16, R154, R148 ;  /* 0x0000009a1094723c */ /* 0x000fe20000001894 */
[----:B------:R-:W-:Y:S04]  /*53b0*/  LDSM.16.M88.4 R16, [R201+0xe800] ;  /* 0x00e80000c910783b */ /* 0x000fe80000000200 */
[----:B------:R-:W-:Y:S03]  /*53c0*/  LDSM.16.M88.4 R152, [R187] ;  /* 0x00000000bb98783b */ /* 0x000fe60000000200 */
[C---:B----4-:R-:W-:Y:S08]  /*53d0*/  HMMA.16816.F32 R12, R172.reuse, R4, R12 ;  /* 0x00000004ac0c723c */ /* 0x050ff0000000180c */
[C---:B------:R-:W-:Y:S01]  /*53e0*/  HMMA.16816.F32 R28, R172.reuse, R6, R28 ;  /* 0x00000006ac1c723c */ /* 0x040fe2000000181c */
[----:B------:R-:W3:Y:S07]  /*53f0*/  LDSM.16.M88.4 R4, [R201+0xf000] ;  /* 0x00f00000c904783b */ /* 0x000eee0000000200 */
[C---:B-1----:R-:W-:Y:S08]  /*5400*/  HMMA.16816.F32 R144, R172.reuse, R8, R144 ;  /* 0x00000008ac90723c */ /* 0x042ff00000001890 */
[C---:B------:R-:W-:Y:S01]  /*5410*/  HMMA.16816.F32 R140, R172.reuse, R10, R140 ;  /* 0x0000000aac8c723c */ /* 0x040fe2000000188c */
[----:B------:R-:W1:Y:S07]  /*5420*/  LDSM.16.M88.4 R8, [R200+0x4000] ;  /* 0x00400000c808783b */ /* 0x000e6e0000000200 */
[C---:B------:R-:W-:Y:S08]  /*5430*/  HMMA.16816.F32 R24, R172.reuse, R32, R24 ;  /* 0x00000020ac18723c */ /* 0x040ff00000001818 */
[----:B------:R-:W-:Y:S01]  /*5440*/  HMMA.16816.F32 R148, R172, R34, R148 ;  /* 0x00000022ac94723c */ /* 0x000fe20000001894 */
[----:B------:R-:W-:Y:S07]  /*5450*/  LDSM.16.M88.4 R32, [R185] ;  /* 0x00000000b920783b */ /* 0x000fee0000000200 */
[C---:B--2---:R-:W-:Y:S08]  /*5460*/  HMMA.16816.F32 R12, R156.reuse, R20, R12 ;  /* 0x000000149c0c723c */ /* 0x044ff0000000180c */
[C---:B------:R-:W-:Y:S01]  /*5470*/  HMMA.16816.F32 R28, R156.reuse, R22, R28 ;  /* 0x000000169c1c723c */ /* 0x040fe2000000181c */
[----:B------:R-:W-:Y:S07]  /*5480*/  LDSM.16.M88.4 R20, [R198+0x4000] ;  /* 0x00400000c614783b */ /* 0x000fee0000000200 */
[C---:B---3--:R-:W-:Y:S08]  /*5490*/  HMMA.16816.F32 R144, R156.reuse, R4, R144 ;  /* 0x000000049c90723c */ /* 0x048ff00000001890 */
[----:B------:R-:W-:Y:S01]  /*54a0*/  HMMA.16816.F32 R140, R156, R6, R140 ;  /* 0x000000069c8c723c */ /* 0x000fe2000000188c */
[----:B------:R-:W2:Y:S07]  /*54b0*/  LDSM.16.M88.4 R4, [R195+0xe000] ;  /* 0x00e00000c304783b */ /* 0x000eae0000000200 */
[C---:B------:R-:W-:Y:S08]  /*54c0*/  HMMA.16816.F32 R168, R172.reuse, R176, R168 ;  /* 0x000000b0aca8723c */ /* 0x040ff000000018a8 */
[----:B------:R-:W-:Y:S01]  /*54d0*/  HMMA.16816.F32 R164, R172, R178, R164 ;  /* 0x000000b2aca4723c */ /* 0x000fe200000018a4 */
[----:B------:R-:W-:Y:S04]  /*54e0*/  LDSM.16.M88.4 R176, [R197+0x4000] ;  /* 0x00400000c5b0783b */ /* 0x000fe80000000200 */
[----:B------:R-:W-:Y:S03]  /*54f0*/  LDSM.16.M88.4 R172, [R188+0x3800] ;  /* 0x00380000bcac783b */ /* 0x000fe60000000200 */
[C---:B------:R-:W-:Y:S08]  /*5500*/  HMMA.16816.F32 R24, R156.reuse, R16, R24 ;  /* 0x000000109c18723c */ /* 0x040ff00000001818 */
[----:B------:R-:W-:Y:S01]  /*5510*/  HMMA.16816.F32 R148, R156, R18, R148 ;  /* 0x000000129c94723c */ /* 0x000fe20000001894 */
[----:B------:R-:W3:Y:S07]  /*5520*/  LDSM.16.M88.4 R16, [R184] ;  /* 0x00000000b810783b */ /* 0x000eee0000000200 */
[C---:B-1----:R-:W-:Y:S08]  /*5530*/  HMMA.16816.F32 R12, R8.reuse, R152, R12 ;  /* 0x00000098080c723c */ /* 0x042ff0000000180c */
[----:B------:R-:W-:Y:S01]  /*5540*/  HMMA.16816.F32 R28, R8, R154, R28 ;  /* 0x0000009a081c723c */ /* 0x000fe2000000181c */
[----:B------:R-:W1:Y:S07]  /*5550*/  LDSM.16.M88.4 R152, [R188+0x2000] ;  /* 0x00200000bc98783b */ /* 0x000e6e0000000200 */
[C---:B------:R-:W-:Y:S08]  /*5560*/  HMMA.16816.F32 R168, R156.reuse, R160, R168 ;  /* 0x000000a09ca8723c */ /* 0x040ff000000018a8 */
[----:B------:R-:W-:Y:S01]  /*5570*/  HMMA.16816.F32 R164, R156, R162, R164 ;  /* 0x000000a29ca4723c */ /* 0x000fe200000018a4 */
[----:B------:R-:W-:Y:S04]  /*5580*/  LDSM.16.M88.4 R160, [R202+0x8000] ;  /* 0x00800000caa0783b */ /* 0x000fe80000000200 */
[----:B------:R-:W-:Y:S03]  /*5590*/  LDSM.16.M88.4 R156, [R195+0xf000] ;  /* 0x00f00000c39c783b */ /* 0x000fe60000000200 */
[C---:B------:R-:W-:Y:S08]  /*55a0*/  HMMA.16816.F32 R24, R8.reuse, R136, R24 ;  /* 0x000000880818723c */ /* 0x040ff00000001818 */
[----:B------:R-:W-:Y:S01]  /*55b0*/  HMMA.16816.F32 R148, R8, R138, R148 ;  /* 0x0000008a0894723c */ /* 0x000fe20000001894 */
[----:B------:R-:W4:Y:S07]  /*55c0*/  LDSM.16.M88.4 R136, [R195+0xe800] ;  /* 0x00e80000c388783b */ /* 0x000f2e0000000200 */
[C---:B--2---:R-:W-:Y:S08]  /*55d0*/  HMMA.16816.F32 R12, R20.reuse, R4, R12 ;  /* 0x00000004140c723c */ /* 0x044ff0000000180c */
[----:B------:R-:W-:Y:S01]  /*55e0*/  HMMA.16816.F32 R28, R20, R6, R28 ;  /* 0x00000006141c723c */ /* 0x000fe2000000181c */
[----:B------:R-:W2:Y:S07]  /*55f0*/  LDSM.16.M88.4 R4, [R201+0x10000] ;  /* 0x01000000c904783b */ /* 0x000eae0000000200 */
[C---:B------:R-:W-:Y:S08]  /*5600*/  HMMA.16816.F32 R144, R8.reuse, R32, R144 ;  /* 0x000000200890723c */ /* 0x040ff00000001890 */
[C---:B------:R-:W-:Y:S01]  /*5610*/  HMMA.16816.F32 R140, R8.reuse, R34, R140 ;  /* 0x00000022088c723c */ /* 0x040fe2000000188c */
[----:B------:R-:W5:Y:S07]  /*5620*/  LDSM.16.M88.4 R32, [R195+0xf800] ;  /* 0x00f80000c320783b */ /* 0x000f6e0000000200 */
[C---:B---3--:R-:W-:Y:S08]  /*5630*/  HMMA.16816.F32 R168, R8.reuse, R16, R168 ;  /* 0x0000001008a8723c */ /* 0x048ff000000018a8 */
[----:B------:R-:W-:Y:S01]  /*5640*/  HMMA.16816.F32 R164, R8, R18, R164 ;  /* 0x0000001208a4723c */ /* 0x000fe200000018a4 */
[----:B------:R-:W3:Y:S04]  /*5650*/  LDSM.16.M88.4 R16, [R188+0x2800] ;  /* 0x00280000bc10783b */ /* 0x000ee80000000200 */
[----:B------:R-:W-:Y:S03]  /*5660*/  LDSM.16.M88.4 R8, [R188+0x3000] ;  /* 0x00300000bc08783b */ /* 0x000fe60000000200 */
[----:B-1----:R-:W-:Y:S08]  /*5670*/  HMMA.16816.F32 R12, R176, R152, R12 ;  /* 0x00000098b00c723c */ /* 0x002ff0000000180c */
[C---:B----4-:R-:W-:Y:S08]  /*5680*/  HMMA.16816.F32 R24, R20.reuse, R136, R24 ;  /* 0x000000881418723c */ /* 0x050ff00000001818 */
[----:B------:R-:W-:Y:S01]  /*5690*/  HMMA.16816.F32 R148, R20, R138, R148 ;  /* 0x0000008a1494723c */ /* 0x000fe20000001894 */
[----:B------:R-:W1:Y:S07]  /*56a0*/  LDSM.16.M88.4 R136, [R200+0x8000] ;  /* 0x00800000c888783b */ /* 0x000e6e0000000200 */
[----:B--2---:R-:W-:Y:S08]  /*56b0*/  HMMA.16816.F32 R12, R160, R4, R12 ;  /* 0x00000004a00c723c */ /* 0x004ff0000000180c */
[----:B------:R-:W-:Y:S01]  /*56c0*/  HMMA.16816.F32 R28, R176, R154, R28 ;  /* 0x0000009ab01c723c */ /* 0x000fe2000000181c */
[----:B------:R-:W-:Y:S07]  /*56d0*/  LDSM.16.M88.4 R152, [R201+0x11800] ;  /* 0x01180000c998783b */ /* 0x000fee0000000200 */
[C---:B------:R-:W-:Y:S08]  /*56e0*/  HMMA.16816.F32 R144, R20.reuse, R156, R144 ;  /* 0x0000009c1490723c */ /* 0x040ff00000001890 */
[C---:B------:R-:W-:Y:S01]  /*56f0*/  HMMA.16816.F32 R140, R20.reuse, R158, R140 ;  /* 0x0000009e148c723c */ /* 0x040fe2000000188c */
[----:B------:R-:W-:Y:S07]  /*5700*/  LDSM.16.M88.4 R156, [R201+0x11000] ;  /* 0x01100000c99c783b */ /* 0x000fee0000000200 */
[C---:B-----5:R-:W-:Y:S08]  /*5710*/  HMMA.16816.F32 R168, R20.reuse, R32, R168 ;  /* 0x0000002014a8723c */ /* 0x060ff000000018a8 */
[----:B------:R-:W-:Y:S01]  /*5720*/  HMMA.16816.F32 R164, R20, R34, R164 ;  /* 0x0000002214a4723c */ /* 0x000fe200000018a4 */
[----:B------:R-:W-:Y:S04]  /*5730*/  LDSM.16.M88.4 R20, [R198+0x8000] ;  /* 0x00800000c614783b */ /* 0x000fe80000000200 */
[----:B------:R-:W-:Y:S03]  /*5740*/  LDSM.16.M88.4 R32, [R182] ;  /* 0x00000000b620783b */ /* 0x000fe60000000200 */
[C---:B---3--:R-:W-:Y:S08]  /*5750*/  HMMA.16816.F32 R24, R176.reuse, R16, R24 ;  /* 0x00000010b018723c */ /* 0x048ff00000001818 */
[----:B------:R-:W-:Y:S01]  /*5760*/  HMMA.16816.F32 R148, R176, R18, R148 ;  /* 0x00000012b094723c */ /* 0x000fe20000001894 */
[----:B------:R-:W2:Y:S07]  /*5770*/  LDSM.16.M88.4 R16, [R195+0x10000] ;  /* 0x01000000c310783b */ /* 0x000eae0000000200 */
[----:B-1----:R-:W-:Y:S08]  /*5780*/  HMMA.16816.F32 R12, R136, R228, R12 ;  /* 0x000000e4880c723c */ /* 0x002ff0000000180c */
[----:B------:R-:W-:Y:S01]  /*5790*/  HMMA.16816.F32 R28, R160, R6, R28 ;  /* 0x00000006a01c723c */ /* 0x000fe2000000181c */
[----:B------:R-:W-:Y:S07]  /*57a0*/  LDSM.16.M88.4 R4, [R188+0x4000] ;  /* 0x00400000bc04783b */ /* 0x000fee0000000200 */
[C---:B------:R-:W-:Y:S08]  /*57b0*/  HMMA.16816.F32 R144, R176.reuse, R8, R144 ;  /* 0x00000008b090723c */ /* 0x040ff00000001890 */
[----:B------:R-:W-:Y:S01]  /*57c0*/  HMMA.16816.F32 R140, R176, R10, R140 ;  /* 0x0000000ab08c723c */ /* 0x000fe2000000188c */
[----:B------:R-:W1:Y:S07]  /*57d0*/  LDSM.16.M88.4 R8, [R197+0x8000] ;  /* 0x00800000c508783b */ /* 0x000e6e0000000200 */
[----:B------:R-:W-:Y:S08]  /*57e0*/  HMMA.16816.F32 R24, R160, R224, R24 ;  /* 0x000000e0a018723c */ /* 0x000ff00000001818 */
[----:B--2---:R-:W-:Y:S08]  /*57f0*/  HMMA.16816.F32 R12, R20, R16, R12 ;  /* 0x00000010140c723c */ /* 0x004ff0000000180c */
[----:B------:R-:W-:Y:S08]  /*5800*/  HMMA.16816.F32 R148, R160, R226, R148 ;  /* 0x000000e2a094723c */ /* 0x000ff00000001894 */
[----:B------:R-:W-:Y:S01]  /*5810*/  HMMA.16816.F32 R28, R136, R230, R28 ;  /* 0x000000e6881c723c */ /* 0x000fe2000000181c */
[----:B------:R-:W2:Y:S07]  /*5820*/  LDSM.16.M88.4 R228, [R195+0x10800] ;  /* 0x01080000c3e4783b */ /* 0x000eae0000000200 */
[----:B------:R-:W-:Y:S08]  /*5830*/  HMMA.16816.F32 R168, R176, R172, R168 ;  /* 0x000000acb0a8723c */ /* 0x000ff000000018a8 */
[----:B------:R-:W-:Y:S08]  /*5840*/  HMMA.16816.F32 R24, R136, R32, R24 ;  /* 0x000000208818723c */ /* 0x000ff00000001818 */
[----:B-1----:R-:W-:Y:S08]  /*5850*/  HMMA.16816.F32 R12, R8, R4, R12 ;  /* 0x00000004080c723c */ /* 0x002ff0000000180c */
[----:B------:R-:W-:Y:S01]  /*5860*/  HMMA.16816.F32 R148, R136, R34, R148 ;  /* 0x000000228894723c */ /* 0x000fe20000001894 */
[----:B------:R-:W1:Y:S07]  /*5870*/  LDSM.16.M88.4 R32, [R181] ;  /* 0x00000000b520783b */ /* 0x000e6e0000000200 */
[----:B------:R-:W-:Y:S01]  /*5880*/  HMMA.16816.F32 R28, R20, R18, R28 ;  /* 0x00000012141c723c */ /* 0x000fe2000000181c */
[----:B------:R-:W3:Y:S07]  /*5890*/  LDSM.16.M88.4 R16, [R188+0x4800] ;  /* 0x00480000bc10783b */ /* 0x000eee0000000200 */
[----:B------:R-:W-:Y:S01]  /*58a0*/  HMMA.16816.F32 R144, R160, R156, R144 ;  /* 0x0000009ca090723c */ /* 0x000fe20000001890 */
[----:B------:R-:W-:-:S02]  /*58b0*/  FMUL.FTZ R0, R12, c[0x0][0x2ec] ;  /* 0x0000bb000c007a20 */ /* 0x000fc40000410000 */
[----:B------:R-:W-:Y:S02]  /*58c0*/  FMUL.FTZ R2, R13, c[0x0][0x2ec] ;  /* 0x0000bb000d027a20 */ /* 0x000fe40000410000 */
[----:B------:R-:W-:Y:S02]  /*58d0*/  FMUL.FTZ R133, R14, c[0x0][0x2ec] ;  /* 0x0000bb000e857a20 */ /* 0x000fe40000410000 */
[----:B------:R-:W4:Y:S01]  /*58e0*/  MUFU.TANH R0, R0 ;  /* 0x0000000000007308 */ /* 0x000f220000002400 */
[C---:B------:R-:W-:Y:S07]  /*58f0*/  HMMA.16816.F32 R168, R160.reuse, R152, R168 ;  /* 0x00000098a0a8723c */ /* 0x040fee00000018a8 */
[----:B------:R-:W-:Y:S01]  /*5900*/  FMUL.FTZ R152, R15, c[0x0][0x2ec] ;  /* 0x0000bb000f987a20 */ /* 0x000fe20000410000 */
[----:B------:R-:W-:Y:S01]  /*5910*/  HMMA.16816.F32 R140, R160, R158, R140 ;  /* 0x0000009ea08c723c */ /* 0x000fe2000000188c */
[----:B------:R-:W5:Y:S01]  /*5920*/  LDSM.16.M88.4 R12, [R180] ;  /* 0x00000000b40c783b */ /* 0x000f620000000200 */
[----:B------:R-:W-:Y:S06]  /*5930*/  MUFU.TANH R2, R2 ;  /* 0x0000000200027308 */ /* 0x000fec0000002400 */
[C---:B--2---:R-:W-:Y:S02]  /*5940*/  HMMA.16816.F32 R24, R20.reuse, R228, R24 ;  /* 0x000000e41418723c */ /* 0x044fe40000001818 */
[----:B------:R-:W2:Y:S06]  /*5950*/  MUFU.TANH R152, R152 ;  /* 0x0000009800987308 */ /* 0x000eac0000002400 */
[----:B------:R-:W-:Y:S02]  /*5960*/  HMMA.16816.F32 R148, R20, R230, R148 ;  /* 0x000000e61494723c */ /* 0x000fe40000001894 */
[----:B------:R-:W-:Y:S06]  /*5970*/  MUFU.TANH R133, R133 ;  /* 0x0000008500857308 */ /* 0x000fec0000002400 */
[----:B------:R-:W-:Y:S01]  /*5980*/  HMMA.16816.F32 R28, R8, R6, R28 ;  /* 0x00000006081c723c */ /* 0x000fe2000000181c */
[----:B------:R-:W2:Y:S07]  /*5990*/  LDSM.16.M88.4 R4, [R195+0x11000] ;  /* 0x01100000c304783b */ /* 0x000eae0000000200 */
[----:B------:R-:W-:Y:S08]  /*59a0*/  HMMA.16816.F32 R164, R176, R174, R164 ;  /* 0x000000aeb0a4723c */ /* 0x000ff000000018a4 */
[----:B-1----:R-:W-:Y:S08]  /*59b0*/  HMMA.16816.F32 R144, R136, R32, R144 ;  /* 0x000000208890723c */ /* 0x002ff00000001890 */
[----:B---3--:R-:W-:Y:S01]  /*59c0*/  HMMA.16816.F32 R24, R8, R16, R24 ;  /* 0x000000100818723c */ /* 0x008fe20000001818 */
[----:B------:R-:W-:-:S02]  /*59d0*/  FMUL.FTZ R28, R28, c[0x0][0x2ec] ;  /* 0x0000bb001c1c7a20 */ /* 0x000fc40000410000 */
[----:B------:R-:W-:Y:S02]  /*59e0*/  FMUL.FTZ R29, R29, c[0x0][0x2ec] ;  /* 0x0000bb001d1d7a20 */ /* 0x000fe40000410000 */
[----:B------:R-:W-:Y:S02]  /*59f0*/  FMUL.FTZ R30, R30, c[0x0][0x2ec] ;  /* 0x0000bb001e1e7a20 */ /* 0x000fe40000410000 */
[----:B------:R-:W1:Y:S01]  /*5a00*/  MUFU.TANH R28, R28 ;  /* 0x0000001c001c7308 */ /* 0x000e620000002400 */
[----:B------:R-:W-:Y:S01]  /*5a10*/  HMMA.16816.F32 R140, R136, R34, R140 ;  /* 0x00000022888c723c */ /* 0x000fe2000000188c */
[----:B------:R-:W-:Y:S01]  /*5a20*/  LDSM.16.M88.4 R32, [R188+0x5000] ;  /* 0x00500000bc20783b */ /* 0x000fe20000000200 */
[----:B------:R-:W-:-:S05]  /*5a30*/  FMUL.FTZ R31, R31, c[0x0][0x2ec] ;  /* 0x0000bb001f1f7a20 */ /* 0x000fca0000410000 */
[----:B------:R-:W-:Y:S01]  /*5a40*/  MUFU.TANH R29, R29 ;  /* 0x0000001d001d7308 */ /* 0x000fe20000002400 */
[----:B------:R-:W-:Y:S01]  /*5a50*/  HMMA.16816.F32 R148, R8, R18, R148 ;  /* 0x000000120894723c */ /* 0x000fe20000001894 */
[----:B------:R-:W3:Y:S06]  /*5a60*/  LDSM.16.M88.4 R16, [R195+0x11800] ;  /* 0x01180000c310783b */ /* 0x000eec0000000200 */
[----:B------:R-:W1:Y:S01]  /*5a70*/  MUFU.TANH R30, R30 ;  /* 0x0000001e001e7308 */ /* 0x000e620000002400 */
[----:B------:R-:W-:Y:S01]  /*5a80*/  HMMA.16816.F32 R164, R160, R154, R164 ;  /* 0x0000009aa0a4723c */ /* 0x000fe200000018a4 */
[----:B------:R-:W-:-:S02]  /*5a90*/  FMUL.FTZ R24, R24, c[0x0][0x2ec] ;  /* 0x0000bb0018187a20 */ /* 0x000fc40000410000 */
[----:B------:R-:W-:-:S04]  /*5aa0*/  FMUL.FTZ R25, R25, c[0x0][0x2ec] ;  /* 0x0000bb0019197a20 */ /* 0x000fc80000410000 */
[----:B------:R-:W1:Y:S01]  /*5ab0*/  MUFU.TANH R31, R31 ;  /* 0x0000001f001f7308 */ /* 0x000e620000002400 */
[----:B-----5:R-:W-:Y:S07]  /*5ac0*/  HMMA.16816.F32 R168, R136, R12, R168 ;  /* 0x0000000c88a8723c */ /* 0x020fee00000018a8 */
[----:B------:R-:W-:Y:S01]  /*5ad0*/  FMUL.FTZ R12, R26, c[0x0][0x2ec] ;  /* 0x0000bb001a0c7a20 */ /* 0x000fe20000410000 */
[----:B--2---:R-:W-:Y:S01]  /*5ae0*/  HMMA.16816.F32 R144, R20, R4, R144 ;  /* 0x000000041490723c */ /* 0x004fe20000001890 */
[----:B------:R-:W2:Y:S01]  /*5af0*/  MUFU.TANH R24, R24 ;  /* 0x0000001800187308 */ /* 0x000ea20000002400 */
[----:B------:R-:W-:-:S05]  /*5b00*/  FMUL.FTZ R151, R151, c[0x0][0x2ec] ;  /* 0x0000bb0097977a20 */ /* 0x000fca0000410000 */
[----:B------:R-:W-:Y:S01]  /*5b10*/  IMAD.U32 R4, RZ, RZ, UR15 ;  /* 0x0000000fff047e24 */ /* 0x000fe2000f8e00ff */
[----:B------:R-:W-:Y:S01]  /*5b20*/  HMMA.16816.F32 R140, R20, R6, R140 ;  /* 0x00000006148c723c */ /* 0x000fe2000000188c */
[----:B------:R-:W5:Y:S02]  /*5b30*/  MUFU.TANH R12, R12 ;  /* 0x0000000c000c7308 */ /* 0x000f640000002400 */
[----:B------:R-:W-:Y:S02]  /*5b40*/  IMAD R13, R4, 0x40, R213 ;  /* 0x00000040040d7824 */ /* 0x000fe400078e02d5 */
[----:B------:R-:W1:Y:S01]  /*5b50*/  LDSM.16.M88.4 R4, [R188+0x5800] ;  /* 0x00580000bc04783b */ /* 0x000e620000000200 */
[----:B------:R-:W-:-:S04]  /*5b60*/  DEPBAR.LE SB0, 0x0 ;  /* 0x000080000000791a */ /* 0x000fc80000000000 */
[----:B------:R-:W-:Y:S01]  /*5b70*/  HMMA.16816.F32 R164, R136, R14, R164 ;  /* 0x0000000e88a4723c */ /* 0x000fe200000018a4 */
[C---:B------:R-:W-:Y:S01]  /*5b80*/  ISETP.GE.AND P2, PT, R13.reuse, R211, PT ;  /* 0x000000d30d00720c */ /* 0x040fe20003f46270 */
[----:B------:R-:W1:Y:S01]  /*5b90*/  MUFU.TANH R25, R25 ;  /* 0x0000001900197308 */ /* 0x000e620000002400 */
[----:B------:R-:W-:Y:S02]  /*5ba0*/  BAR.SYNC.DEFER_BLOCKING 0x0 ;  /* 0x0000000000007b1d */ /* 0x000fe40000010000 */
[----:B------:R-:W-:Y:S02]  /*5bb0*/  ISETP.LT.OR P2, PT, R13, R212, P2 ;  /* 0x000000d40d00720c */ /* 0x000fe40001741670 */
[----:B------:R-:W-:Y:S01]  /*5bc0*/  FMUL.FTZ R14, R27, c[0x0][0x2ec] ;  /* 0x0000bb001b0e7a20 */ /* 0x000fe20000410000 */
[----:B---3--:R-:W-:Y:S01]  /*5bd0*/  HMMA.16816.F32 R168, R20, R16, R168 ;  /* 0x0000001014a8723c */ /* 0x008fe200000018a8 */
[----:B----4-:R-:W-:Y:S01]  /*5be0*/  FSEL R0, R0, -INF , !P2 ;  /* 0xff80000000007808 */ /* 0x010fe20005000000 */
[----:B------:R-:W-:Y:S01]  /*5bf0*/  FMUL.FTZ R15, R148, c[0x0][0x2ec] ;  /* 0x0000bb00940f7a20 */ /* 0x000fe20000410000 */
[----:B------:R-:W-:-:S02]  /*5c00*/  ISETP.GE.AND P2, PT, R13, R205, PT ;  /* 0x000000cd0d00720c */ /* 0x000fc40003f46270 */
[----:B------:R-:W3:Y:S02]  /*5c10*/  MUFU.TANH R14, R14 ;  /* 0x0000000e000e7308 */ /* 0x000ee40000002400 */
[C---:B------:R-:W-:Y:S01]  /*5c20*/  IADD3 R17, R13.reuse, 0x8, RZ ;  /* 0x000000080d117810 */ /* 0x040fe20007ffe0ff */
[----:B------:R-:W-:Y:S01]  /*5c30*/  HMMA.16816.F32 R144, R8, R32, R144 ;  /* 0x000000200890723c */ /* 0x000fe20000001890 */
[----:B------:R-:W-:Y:S02]  /*5c40*/  IADD3 R16, R13, 0x1, RZ ;  /* 0x000000010d107810 */ /* 0x000fe40007ffe0ff */
[C---:B------:R-:W-:Y:S02]  /*5c50*/  ISETP.GE.AND P0, PT, R17.reuse, R211, PT ;  /* 0x000000d31100720c */ /* 0x040fe40003f06270 */
[CC--:B------:R-:W-:Y:S01]  /*5c60*/  ISETP.GE.AND P6, PT, R17.reuse, R205.reuse, PT ;  /* 0x000000cd1100720c */ /* 0x0c0fe20003fc6270 */
[----:B------:R-:W-:Y:S01]  /*5c70*/  MUFU.TANH R15, R15 ;  /* 0x0000000f000f7308 */ /* 0x000fe20000002400 */
[C---:B------:R-:W-:Y:S01]  /*5c80*/  ISETP.LT.OR P0, PT, R17.reuse, R212, P0 ;  /* 0x000000d41100720c */ /* 0x040fe20000701670 */
[----:B------:R-:W-:Y:S01]  /*5c90*/  HMMA.16816.F32 R164, R20, R18, R164 ;  /* 0x0000001214a4723c */ /* 0x000fe200000018a4 */
[----:B------:R-:W-:Y:S01]  /*5ca0*/  ISETP.LT.OR P6, PT, R17, R210, P6 ;  /* 0x000000d21100720c */ /* 0x000fe200037c1670 */
[----:B------:R-:W-:Y:S01]  /*5cb0*/  FMUL.FTZ R32, R149, c[0x0][0x2ec] ;  /* 0x0000bb0095207a20 */ /* 0x000fe20000410000 */
[----:B------:R-:W-:Y:S01]  /*5cc0*/  IADD3 R17, R13, 0x9, RZ ;  /* 0x000000090d117810 */ /* 0x000fe20007ffe0ff */
[----:B------:R-:W-:Y:S01]  /*5cd0*/  FMUL.FTZ R33, R150, c[0x0][0x2ec] ;  /* 0x0000bb0096217a20 */ /* 0x000fe20000410000 */
[----:B------:R-:W-:-:S02]  /*5ce0*/  ISETP.GE.AND P1, PT, R16, R205, PT ;  /* 0x000000cd1000720c */ /* 0x000fc40003f26270 */
[C---:B------:R-:W-:Y:S01]  /*5cf0*/  ISETP.GE.AND P3, PT, R17.reuse, R211, PT ;  /* 0x000000d31100720c */ /* 0x040fe20003f66270 */
[C---:B------:R-:W-:Y:S01]  /*5d00*/  HMMA.16816.F32 R140, R8.reuse, R34, R140 ;  /* 0x00000022088c723c */ /* 0x040fe2000000188c */
[----:B------:R-:W-:Y:S01]  /*5d10*/  ISETP.GE.AND P5, PT, R17, R205, PT ;  /* 0x000000cd1100720c */ /* 0x000fe20003fa6270 */
[----:B------:R-:W-:Y:S01]  /*5d20*/  MUFU.TANH R32, R32 ;  /* 0x0000002000207308 */ /* 0x000fe20000002400 */
[----:B------:R-:W-:Y:S02]  /*5d30*/  ISETP.LT.OR P1, PT, R16, R210, P1 ;  /* 0x000000d21000720c */ /* 0x000fe40000f21670 */
[----:B------:R-:W-:Y:S02]  /*5d40*/  IADD3 R21, R13, 0x11, RZ ;  /* 0x000000110d157810 */ /* 0x000fe40007ffe0ff */
[C---:B------:R-:W-:Y:S01]  /*5d50*/  ISETP.LT.OR P3, PT, R17.reuse, R212, P3 ;  /* 0x000000d41100720c */ /* 0x040fe20001f61670 */
[C---:B-1----:R-:W-:Y:S01]  /*5d60*/  HMMA.16816.F32 R168, R8.reuse, R4, R168 ;  /* 0x0000000408a8723c */ /* 0x042fe200000018a8 */
[----:B------:R-:W-:Y:S01]  /*5d70*/  ISETP.LT.OR P5, PT, R17, R210, P5 ;  /* 0x000000d21100720c */ /* 0x000fe20002fa1670 */
[----:B------:R-:W-:Y:S01]  /*5d80*/  FMUL.FTZ R144, R144, c[0x0][0x2ec] ;  /* 0x0000bb0090907a20 */ /* 0x000fe20000410000 */
[----:B------:R-:W-:Y:S01]  /*5d90*/  FSEL R17, R152, -INF , !P1 ;  /* 0xff80000098117808 */ /* 0x000fe20004800000 */
[----:B------:R-:W-:Y:S01]  /*5da0*/  FMUL.FTZ R145, R145, c[0x0][0x2ec] ;  /* 0x0000bb0091917a20 */ /* 0x000fe20000410000 */
[----:B------:R-:W-:Y:S01]  /*5db0*/  FSEL R28, R28, -INF , !P0 ;  /* 0xff8000001c1c7808 */ /* 0x000fe20004000000 */
[----:B------:R-:W-:Y:S01]  /*5dc0*/  MUFU.TANH R172, R144 ;  /* 0x0000009000ac7308 */ /* 0x000fe20000002400 */
[-C--:B------:R-:W-:Y:S01]  /*5dd0*/  ISETP.GE.AND P4, PT, R16, R211.reuse, PT ;  /* 0x000000d31000720c */ /* 0x080fe20003f86270 */
[----:B------:R-:W-:Y:S01]  /*5de0*/  HMMA.16816.F32 R164, R8, R6, R164 ;  /* 0x0000000608a4723c */ /* 0x000fe200000018a4 */
[C---:B------:R-:W-:Y:S01]  /*5df0*/  ISETP.GE.AND P1, PT, R21.reuse, R211, PT ;  /* 0x000000d31500720c */ /* 0x040fe20003f26270 */
[----:B------:R-:W-:Y:S01]  /*5e00*/  FMUL.FTZ R19, R146, c[0x0][0x2ec] ;  /* 0x0000bb0092137a20 */ /* 0x000fe20000410000 */
[----:B------:R-:W-:Y:S01]  /*5e10*/  ISETP.GE.AND P0, PT, R21, R205, PT ;  /* 0x000000cd1500720c */ /* 0x000fe20003f06270 */
[----:B------:R-:W-:Y:S01]  /*5e20*/  FMUL.FTZ R147, R147, c[0x0][0x2ec] ;  /* 0x0000bb0093937a20 */ /* 0x000fe20000410000 */
[----:B------:R-:W-:Y:S01]  /*5e30*/  ISETP.LT.OR P4, PT, R16, R212, P4 ;  /* 0x000000d41000720c */ /* 0x000fe20002781670 */
[----:B------:R-:W-:Y:S01]  /*5e40*/  MUFU.TANH R174, R145 ;  /* 0x0000009100ae7308 */ /* 0x000fe20000002400 */
[----:B------:R-:W-:Y:S01]  /*5e50*/  ISETP.LT.OR P2, PT, R13, R210, P2 ;  /* 0x000000d20d00720c */ /* 0x000fe20001741670 */
[----:B------:R-:W-:Y:S01]  /*5e60*/  FMUL.FTZ R34, R140, c[0x0][0x2ec] ;  /* 0x0000bb008c227a20 */ /* 0x000fe20000410000 */
[----:B------:R-:W-:Y:S01]  /*5e70*/  ISETP.LT.OR P1, PT, R21, R212, P1 ;  /* 0x000000d41500720c */ /* 0x000fe20000f21670 */
[----:B------:R-:W-:Y:S01]  /*5e80*/  FMUL.FTZ R141, R141, c[0x0][0x2ec] ;  /* 0x0000bb008d8d7a20 */ /* 0x000fe20000410000 */
[----:B------:R-:W-:Y:S01]  /*5e90*/  ISETP.LT.OR P0, PT, R21, R210, P0 ;  /* 0x000000d21500720c */ /* 0x000fe20000701670 */
[----:B------:R-:W-:Y:S01]  /*5ea0*/  FMUL.FTZ R143, R143, c[0x0][0x2ec] ;  /* 0x0000bb008f8f7a20 */ /* 0x000fe20000410000 */
[C---:B------:R-:W-:Y:S01]  /*5eb0*/  IADD3 R20, R13.reuse, 0x10, RZ ;  /* 0x000000100d147810 */ /* 0x040fe20007ffe0ff */
[----:B------:R1:W4:Y:S01]  /*5ec0*/  MUFU.TANH R16, R151 ;  /* 0x0000009700107308 */ /* 0x0003220000002400 */
[----:B------:R-:W-:Y:S01]  /*5ed0*/  IADD3 R21, R13, 0x18, RZ ;  /* 0x000000180d157810 */ /* 0x000fe20007ffe0ff */
[----:B------:R-:W-:Y:S01]  /*5ee0*/  FMUL.FTZ R153, R170, c[0x0][0x2ec] ;  /* 0x0000bb00aa997a20 */ /* 0x000fe20000410000 */
[----:B------:R-:W-:Y:S01]  /*5ef0*/  FSEL R133, R133, -INF , !P2 ;  /* 0xff80000085857808 */ /* 0x000fe20005000000 */
[----:B------:R-:W-:Y:S01]  /*5f00*/  FMUL.FTZ R158, R168, c[0x0][0x2ec] ;  /* 0x0000bb00a89e7a20 */ /* 0x000fe20000410000 */
[----:B------:R-:W-:Y:S01]  /*5f10*/  FSEL R18, R2, -INF , !P4 ;  /* 0xff80000002127808 */ /* 0x000fe20006000000 */
[----:B------:R-:W-:Y:S01]  /*5f20*/  FMUL.FTZ R156, R169, c[0x0][0x2ec] ;  /* 0x0000bb00a99c7a20 */ /* 0x000fe20000410000 */
[----:B------:R-:W-:Y:S01]  /*5f30*/  FSEL R5, R30, -INF , !P6 ;  /* 0xff8000001e057808 */ /* 0x000fe20007000000 */
[----:B------:R-:W2:Y:S01]  /*5f40*/  MUFU.TANH R33, R33 ;  /* 0x0000002100217308 */ /* 0x000ea20000002400 */
[----:B------:R-:W-:Y:S01]  /*5f50*/  FSEL R4, R29, -INF , !P3 ;  /* 0xff8000001d047808 */ /* 0x000fe20005800000 */
[----:B------:R-:W-:Y:S01]  /*5f60*/  FMUL.FTZ R30, R142, c[0x0][0x2ec] ;  /* 0x0000bb008e1e7a20 */ /* 0x000fe20000410000 */
[----:B------:R-:W-:Y:S01]  /*5f70*/  ISETP.GE.AND P2, PT, R20, R211, PT ;  /* 0x000000d31400720c */ /* 0x000fe20003f46270 */
[----:B------:R-:W-:Y:S01]  /*5f80*/  FMUL.FTZ R142, R164, c[0x0][0x2ec] ;  /* 0x0000bb00a48e7a20 */ /* 0x000fe20000410000 */
[C---:B------:R-:W-:Y:S01]  /*5f90*/  ISETP.GE.AND P4, PT, R20.reuse, R205, PT ;  /* 0x000000cd1400720c */ /* 0x040fe20003f86270 */
[----:B------:R-:W-:Y:S01]  /*5fa0*/  FMUL.FTZ R140, R165, c[0x0][0x2ec] ;  /* 0x0000bb00a58c7a20 */ /* 0x000fe20000410000 */
[C---:B------:R-:W-:Y:S01]  /*5fb0*/  ISETP.GE.AND P6, PT, R21.reuse, R211, PT ;  /* 0x000000d31500720c */ /* 0x040fe20003fc6270 */
[----:B------:R-:W2:Y:S01]  /*5fc0*/  MUFU.TANH R19, R19 ;  /* 0x0000001300137308 */ /* 0x000ea20000002400 */
[----:B------:R-:W-:Y:S01]  /*5fd0*/  ISETP.GE.AND P3, PT, R21, R205, PT ;  /* 0x000000cd1500720c */ /* 0x000fe20003f66270 */
[----:B-1----:R-:W-:Y:S01]  /*5fe0*/  FMUL.FTZ R151, R167, c[0x0][0x2ec] ;  /* 0x0000bb00a7977a20 */ /* 0x002fe20000410000 */
[----:B------:R-:W-:-:S02]  /*5ff0*/  ISETP.LT.OR P2, PT, R20, R212, P2 ;  /* 0x000000d41400720c */ /* 0x000fc40001741670 */
[----:B------:R-:W-:Y:S02]  /*6000*/  ISETP.LT.OR P4, PT, R20, R210, P4 ;  /* 0x000000d21400720c */ /* 0x000fe40002781670 */
[C---:B------:R-:W-:Y:S01]  /*6010*/  ISETP.LT.OR P6, PT, R21.reuse, R212, P6 ;  /* 0x000000d41500720c */ /* 0x040fe200037c1670 */
[----:B------:R-:W1:Y:S01]  /*6020*/  MUFU.TANH R153, R153 ;  /* 0x0000009900997308 */ /* 0x000e620000002400 */
[----:B------:R-:W-:Y:S02]  /*6030*/  ISETP.LT.OR P3, PT, R21, R210, P3 ;  /* 0x000000d21500720c */ /* 0x000fe40001f61670 */
[C---:B------:R-:W-:Y:S02]  /*6040*/  IADD3 R20, R13.reuse, 0x19, RZ ;  /* 0x000000190d147810 */ /* 0x040fe40007ffe0ff */
[----:B------:R-:W-:Y:S02]  /*6050*/  IADD3 R21, R13, 0x20, RZ ;  /* 0x000000200d157810 */ /* 0x000fe40007ffe0ff */
[----:B------:R-:W-:Y:S01]  /*6060*/  FSEL R31, R31, -INF , !P5 ;  /* 0xff8000001f1f7808 */ /* 0x000fe20006800000 */
[----:B------:R-:W1:Y:S01]  /*6070*/  MUFU.TANH R2, R147 ;  /* 0x0000009300027308 */ /* 0x000e620000002400 */
[----:B--2---:R-:W-:-:S02]  /*6080*/  FSEL R26, R24, -INF , !P2 ;  /* 0xff800000181a7808 */ /* 0x004fc40005000000 */
[----:B-----5:R-:W-:Y:S02]  /*6090*/  FSEL R27, R12, -INF , !P4 ;  /* 0xff8000000c1b7808 */ /* 0x020fe40006000000 */
[C---:B------:R-:W-:Y:S02]  /*60a0*/  ISETP.GE.AND P5, PT, R20.reuse, R211, PT ;  /* 0x000000d31400720c */ /* 0x040fe40003fa6270 */
[----:B------:R-:W-:Y:S01]  /*60b0*/  ISETP.GE.AND P2, PT, R20, R205, PT ;  /* 0x000000cd1400720c */ /* 0x000fe20003f46270 */
[----:B------:R-:W2:Y:S01]  /*60c0*/  MUFU.TANH R34, R34 ;  /* 0x0000002200227308 */ /* 0x000ea20000002400 */
[----:B------:R-:W-:Y:S02]  /*60d0*/  ISETP.GE.AND P4, PT, R21, R211, PT ;  /* 0x000000d31500720c */ /* 0x000fe40003f86270 */
[----:B------:R-:W-:Y:S02]  /*60e0*/  FSEL R24, R25, -INF , !P1 ;  /* 0xff80000019187808 */ /* 0x000fe40004800000 */
[----:B------:R-:W-:-:S02]  /*60f0*/  ISETP.GE.AND P1, PT, R21, R205, PT ;  /* 0x000000cd1500720c */ /* 0x000fc40003f26270 */
[C---:B------:R-:W-:Y:S01]  /*6100*/  ISETP.LT.OR P5, PT, R20.reuse, R212, P5 ;  /* 0x000000d41400720c */ /* 0x040fe20002fa1670 */
[----:B------:R5:W-:Y:S01]  /*6110*/  MUFU.TANH R29, R141 ;  /* 0x0000008d001d7308 */ /* 0x000be20000002400 */
[----:B------:R-:W-:Y:S02]  /*6120*/  ISETP.LT.OR P2, PT, R20, R210, P2 ;  /* 0x000000d21400720c */ /* 0x000fe40001741670 */
[----:B------:R-:W-:Y:S02]  /*6130*/  ISETP.LT.OR P4, PT, R21, R212, P4 ;  /* 0x000000d41500720c */ /* 0x000fe40002781670 */
[C---:B------:R-:W-:Y:S02]  /*6140*/  IADD3 R20, R13.reuse, 0x21, RZ ;  /* 0x000000210d147810 */ /* 0x040fe40007ffe0ff */
[----:B------:R-:W-:Y:S01]  /*6150*/  IADD3 R7, R13, 0x29, RZ ;  /* 0x000000290d077810 */ /* 0x000fe20007ffe0ff */
[----:B------:R-:W1:Y:S01]  /*6160*/  MUFU.TANH R30, R30 ;  /* 0x0000001e001e7308 */ /* 0x000e620000002400 */
[----:B------:R-:W-:-:S02]  /*6170*/  ISETP.LT.OR P1, PT, R21, R210, P1 ;  /* 0x000000d21500720c */ /* 0x000fc40000f21670 */
[----:B---3--:R-:W-:Y:S02]  /*6180*/  FSEL R25, R14, -INF , !P0 ;  /* 0xff8000000e197808 */ /* 0x008fe40004000000 */
[----:B----4-:R-:W-:Y:S02]  /*6190*/  FSEL R21, R16, -INF , !P2 ;  /* 0xff80000010157808 */ /* 0x010fe40005000000 */
[----:B------:R-:W-:Y:S01]  /*61a0*/  FSEL R172, R172, -INF , !P4 ;  /* 0xff800000acac7808 */ /* 0x000fe20006000000 */
[----:B------:R3:W4:Y:S01]  /*61b0*/  MUFU.TANH R163, R143 ;  /* 0x0000008f00a37308 */ /* 0x0007220000002400 */
[-C--:B------:R-:W-:Y:S01]  /*61c0*/  ISETP.GE.AND P0, PT, R20, R211.reuse, PT ;  /* 0x000000d31400720c */ /* 0x080fe20003f06270 */
[----:B-----5:R-:W-:Y:S01]  /*61d0*/  FMUL.FTZ R141, R166, c[0x0][0x2ec] ;  /* 0x0000bb00a68d7a20 */ /* 0x020fe20000410000 */
[C---:B------:R-:W-:Y:S02]  /*61e0*/  ISETP.GE.AND P2, PT, R7.reuse, R211, PT ;  /* 0x000000d30700720c */ /* 0x040fe40003f46270 */
[----:B------:R-:W-:-:S02]  /*61f0*/  ISETP.GE.AND P4, PT, R7, R205, PT ;  /* 0x000000cd0700720c */ /* 0x000fc40003f86270 */
[-C--:B------:R-:W-:Y:S01]  /*6200*/  ISETP.LT.OR P0, PT, R20, R212.reuse, P0 ;  /* 0x000000d41400720c */ /* 0x080fe20000701670 */
[----:B------:R-:W5:Y:S01]  /*6210*/  MUFU.TANH R158, R158 ;  /* 0x0000009e009e7308 */ /* 0x000f620000002400 */
[C---:B------:R-:W-:Y:S02]  /*6220*/  ISETP.LT.OR P2, PT, R7.reuse, R212, P2 ;  /* 0x000000d40700720c */ /* 0x040fe40001741670 */
[----:B------:R-:W-:Y:S02]  /*6230*/  ISETP.LT.OR P4, PT, R7, R210, P4 ;  /* 0x000000d20700720c */ /* 0x000fe40002781670 */
[----:B------:R-:W-:Y:S02]  /*6240*/  IADD3 R7, R13, 0x30, RZ ;  /* 0x000000300d077810 */ /* 0x000fe40007ffe0ff */
[----:B------:R-:W-:Y:S01]  /*6250*/  FSEL R22, R15, -INF , !P6 ;  /* 0xff8000000f167808 */ /* 0x000fe20007000000 */
[----:B---3--:R-:W-:Y:S01]  /*6260*/  FMUL.FTZ R143, R171, c[0x0][0x2ec] ;  /* 0x0000bb00ab8f7a20 */ /* 0x008fe20000410000 */
[----:B------:R-:W-:Y:S01]  /*6270*/  FSEL R174, R174, -INF , !P0 ;  /* 0xff800000aeae7808 */ /* 0x000fe20004000000 */
[----:B------:R-:W3:Y:S01]  /*6280*/  MUFU.TANH R156, R156 ;  /* 0x0000009c009c7308 */ /* 0x000ee20000002400 */
[----:B------:R-:W-:-:S02]  /*6290*/  ISETP.GE.AND P6, PT, R20, R205, PT ;  /* 0x000000cd1400720c */ /* 0x000fc40003fc6270 */
[----:B------:R-:W-:Y:S02]  /*62a0*/  ISETP.GE.AND P0, PT, R7, R205, PT ;  /* 0x000000cd0700720c */ /* 0x000fe40003f06270 */
[----:B------:R-:W-:Y:S02]  /*62b0*/  IADD3 R6, R13, 0x28, RZ ;  /* 0x000000280d067810 */ /* 0x000fe40007ffe0ff */
[-C--:B------:R-:W-:Y:S01]  /*62c0*/  ISETP.LT.OR P6, PT, R20, R210.reuse, P6 ;  /* 0x000000d21400720c */ /* 0x080fe200037c1670 */
[----:B------:R-:W2:Y:S01]  /*62d0*/  MUFU.TANH R143, R143 ;  /* 0x0000008f008f7308 */ /* 0x000ea20000002400 */
[----:B------:R-:W-:Y:S02]  /*62e0*/  ISETP.LT.OR P0, PT, R7, R210, P0 ;  /* 0x000000d20700720c */ /* 0x000fe40000701670 */
[----:B------:R-:W-:Y:S02]  /*62f0*/  FSEL R23, R33, -INF , !P3 ;  /* 0xff80000021177808 */ /* 0x000fe40005800000 */
[----:B------:R-:W-:-:S02]  /*6300*/  FSEL R20, R32, -INF , !P5 ;  /* 0xff80000020147808 */ /* 0x000fc40006800000 */
[C---:B------:R-:W-:Y:S01]  /*6310*/  ISETP.GE.AND P3, PT, R6.reuse, R211, PT ;  /* 0x000000d30600720c */ /* 0x040fe20003f66270 */
[----:B------:R-:W2:Y:S01]  /*6320*/  MUFU.TANH R142, R142 ;  /* 0x0000008e008e7308 */ /* 0x000ea20000002400 */
[----:B------:R-:W-:Y:S02]  /*6330*/  ISETP.GE.AND P5, PT, R6, R205, PT ;  /* 0x000000cd0600720c */ /* 0x000fe40003fa6270 */
[----:B------:R-:W-:Y:S02]  /*6340*/  FSEL R171, R19, -INF , !P1 ;  /* 0xff80000013ab7808 */ /* 0x000fe40004800000 */
[----:B------:R-:W-:Y:S02]  /*6350*/  ISETP.GE.AND P1, PT, R7, R211, PT ;  /* 0x000000d30700720c */ /* 0x000fe40003f26270 */
[----:B-1----:R-:W-:Y:S01]  /*6360*/  FSEL R153, R153, -INF , !P0 ;  /* 0xff80000099997808 */ /* 0x002fe20004000000 */
[----:B------:R-:W-:Y:S01]  /*6370*/  MUFU.TANH R140, R140 ;  /* 0x0000008c008c7308 */ /* 0x000fe20000002400 */
[----:B------:R-:W-:-:S02]  /*6380*/  PLOP3.LUT P0, PT, PT, PT, UP0, 0x80, 0x0 ;  /* 0x000000000000781c */ /* 0x000fc40003f0f008 */
[C---:B------:R-:W-:Y:S02]  /*6390*/  ISETP.LT.OR P3, PT, R6.reuse, R212, P3 ;  /* 0x000000d40600720c */ /* 0x040fe40001f61670 */
[----:B------:R-:W-:Y:S02]  /*63a0*/  ISETP.LT.OR P5, PT, R6, R210, P5 ;  /* 0x000000d20600720c */ /* 0x000fe40002fa1670 */
[----:B------:R-:W-:Y:S01]  /*63b0*/  FSEL R169, R2, -INF , !P6 ;  /* 0xff80000002a97808 */ /* 0x000fe20007000000 */
[----:B------:R-:W1:Y:S01]  /*63c0*/  MUFU.TANH R141, R141 ;  /* 0x0000008d008d7308 */ /* 0x000e620000002400 */
[----:B------:R-:W-:Y:S02]  /*63d0*/  IADD3 R6, R13, 0x31, RZ ;  /* 0x000000310d067810 */ /* 0x000fe40007ffe0ff */
[----:B------:R-:W-:Y:S02]  /*63e0*/  ISETP.LT.OR P1, PT, R7, R212, P1 ;  /* 0x000000d40700720c */ /* 0x000fe40000f21670 */
[----:B------:R-:W-:-:S02]  /*63f0*/  IADD3 R2, R13, 0x38, RZ ;  /* 0x000000380d027810 */ /* 0x000fc40007ffe0ff */
[----:B------:R-:W-:Y:S01]  /*6400*/  IADD3 R13, R13, 0x39, RZ ;  /* 0x000000390d0d7810 */ /* 0x000fe20007ffe0ff */
[----:B------:R-:W1:Y:S01]  /*6410*/  MUFU.TANH R151, R151 ;  /* 0x0000009700977308 */ /* 0x000e620000002400 */
[----:B--2---:R-:W-:Y:S02]  /*6420*/  FSEL R170, R34, -INF , !P3 ;  /* 0xff80000022aa7808 */ /* 0x004fe40005800000 */
[----:B------:R-:W-:Y:S02]  /*6430*/  FSEL R165, R30, -INF , !P5 ;  /* 0xff8000001ea57808 */ /* 0x000fe40006800000 */
[----:B------:R-:W-:Y:S02]  /*6440*/  FSEL R168, R29, -INF , !P2 ;  /* 0xff8000001da87808 */ /* 0x000fe40005000000 */
[----:B----4-:R-:W-:Y:S02]  /*6450*/  FSEL R163, R163, -INF , !P4 ;  /* 0xff800000a3a37808 */ /* 0x010fe40006000000 */
[----:B-----5:R-:W-:-:S02]  /*6460*/  FSEL R158, R158, -INF , !P1 ;  /* 0xff8000009e9e7808 */ /* 0x020fc40004800000 */
[C---:B------:R-:W-:Y:S02]  /*6470*/  ISETP.GE.AND P6, PT, R6.reuse, R211, PT ;  /* 0x000000d30600720c */ /* 0x040fe40003fc6270 */
[----:B------:R-:W-:Y:S02]  /*6480*/  ISETP.GE.AND P3, PT, R6, R205, PT ;  /* 0x000000cd0600720c */ /* 0x000fe40003f66270 */
[C---:B------:R-:W-:Y:S02]  /*6490*/  ISETP.GE.AND P5, PT, R2.reuse, R211, PT ;  /* 0x000000d30200720c */ /* 0x040fe40003fa6270 */
[----:B------:R-:W-:Y:S02]  /*64a0*/  ISETP.GE.AND P2, PT, R2, R205, PT ;  /* 0x000000cd0200720c */ /* 0x000fe40003f46270 */
[C---:B------:R-:W-:Y:S02]  /*64b0*/  ISETP.GE.AND P4, PT, R13.reuse, R211, PT ;  /* 0x000000d30d00720c */ /* 0x040fe40003f86270 */
[----:B------:R-:W-:-:S02]  /*64c0*/  ISETP.GE.AND P1, PT, R13, R205, PT ;  /* 0x000000cd0d00720c */ /* 0x000fc40003f26270 */
[C---:B------:R-:W-:Y:S02]  /*64d0*/  ISETP.LT.OR P6, PT, R6.reuse, R212, P6 ;  /* 0x000000d40600720c */ /* 0x040fe400037c1670 */
[----:B------:R-:W-:Y:S02]  /*64e0*/  ISETP.LT.OR P3, PT, R6, R210, P3 ;  /* 0x000000d20600720c */ /* 0x000fe40001f61670 */
[C---:B------:R-:W-:Y:S02]  /*64f0*/  ISETP.LT.OR P5, PT, R2.reuse, R212, P5 ;  /* 0x000000d40200720c */ /* 0x040fe40002fa1670 */
[----:B------:R-:W-:Y:S02]  /*6500*/  ISETP.LT.OR P2, PT, R2, R210, P2 ;  /* 0x000000d20200720c */ /* 0x000fe40001741670 */
[C---:B------:R-:W-:Y:S02]  /*6510*/  ISETP.LT.OR P4, PT, R13.reuse, R212, P4 ;  /* 0x000000d40d00720c */ /* 0x040fe40002781670 */
[----:B------:R-:W-:-:S02]  /*6520*/  ISETP.LT.OR P1, PT, R13, R210, P1 ;  /* 0x000000d20d00720c */ /* 0x000fc40000f21670 */
[----:B---3--:R-:W-:Y:S02]  /*6530*/  FSEL R156, R156, -INF , !P6 ;  /* 0xff8000009c9c7808 */ /* 0x008fe40007000000 */
[----:B------:R-:W-:Y:S02]  /*6540*/  FSEL R143, R143, -INF , !P3 ;  /* 0xff8000008f8f7808 */ /* 0x000fe40005800000 */
[----:B------:R-:W-:Y:S02]  /*6550*/  FSEL R142, R142, -INF , !P5 ;  /* 0xff8000008e8e7808 */ /* 0x000fe40006800000 */
[----:B-1----:R-:W-:Y:S02]  /*6560*/  FSEL R141, R141, -INF , !P2 ;  /* 0xff8000008d8d7808 */ /* 0x002fe40005000000 */
        /* <DEDUP_REMOVED lines=29> */
.L_x_279:
[----:B------:R-:W-:Y:S01]  /*6740*/  FMNMX.FTZ R7, R132, R0, !PT ;  /* 0x0000000084077209 */ /* 0x000fe20007810000 */
[----:B------:R-:W-:Y:S01]  /*6750*/  LDSM.16.MT88.4 R12, [R194+0x12000] ;  /* 0x01200000c20c783b */ /* 0x000fe20000004200 */
[----:B-1----:R-:W-:-:S02]  /*6760*/  FMNMX.FTZ R8, R3, R133, !PT ;  /* 0x0000008503087209 */ /* 0x002fc40007810000 */
[----:B------:R-:W-:Y:S01]  /*6770*/  FMNMX.FTZ R7, R18, R7, !PT ;  /* 0x0000000712077209 */ /* 0x000fe20007810000 */
[----:B------:R-:W-:Y:S01]  /*6780*/  LDSM.16.MT88.4 R136, [R194+0x12800] ;  /* 0x01280000c288783b */ /* 0x000fe20000004200 */
[----:B------:R-:W-:Y:S02]  /*6790*/  FMNMX.FTZ R8, R17, R8, !PT ;  /* 0x0000000811087209 */ /* 0x000fe40007810000 */
[----:B------:R-:W-:Y:S01]  /*67a0*/  FMNMX.FTZ R7, R28, R7, !PT ;  /* 0x000000071c077209 */ /* 0x000fe20007810000 */
[----:B------:R-:W-:Y:S01]  /*67b0*/  LDSM.16.MT88.4 R32, [R193+0x12800] ;  /* 0x01280000c120783b */ /* 0x000fe20000004200 */
        /* <DEDUP_REMOVED lines=33> */
[----:B-1----:R-:W-:-:S03]  /*69d0*/  FMNMX.FTZ R2, R9, R2, !PT ;  /* 0x0000000209027209 */ /* 0x002fc60007810000 */
[----:B------:R-:W-:Y:S01]  /*69e0*/  LDSM.16.MT88.4 R8, [R193+0x12000] ;  /* 0x01200000c108783b */ /* 0x000fe20000004200 */
[C---:B------:R-:W-:Y:S01]  /*69f0*/  FSETP.NEU.FTZ.AND P2, PT, R2.reuse, -INF , PT ;  /* 0xff8000000200780b */ /* 0x040fe20003f5d000 */
[----:B------:R-:W-:-:S05]  /*6a00*/  FMUL.FTZ R155, R2, c[0x0][0x23c] ;  /* 0x00008f00029b7a20 */ /* 0x000fca0000410000 */
[----:B------:R-:W-:-:S05]  /*6a10*/  FSEL R155, R155, RZ, P2 ;  /* 0x000000ff9b9b7208 */ /* 0x000fca0001000000 */
[--C-:B------:R-:W-:Y:S01]  /*6a20*/  FFMA.FTZ R149, R0, c[0x0][0x23c], -R155.reuse ;  /* 0x00008f0000957a23 */ /* 0x100fe2000001089b */
[----:B--2---:R-:W-:Y:S01]  /*6a30*/  FMNMX.FTZ R0, R7, R6, !PT ;  /* 0x0000000607007209 */ /* 0x004fe20007810000 */
[--C-:B------:R-:W-:Y:S02]  /*6a40*/  FFMA.FTZ R146, R4, c[0x0][0x23c], -R155.reuse ;  /* 0x00008f0004927a23 */ /* 0x100fe4000001089b */
[--C-:B------:R-:W-:Y:S01]  /*6a50*/  FFMA.FTZ R148, R18, c[0x0][0x23c], -R155.reuse ;  /* 0x00008f0012947a23 */ /* 0x100fe2000001089b */
[C---:B------:R-:W-:Y:S01]  /*6a60*/  FSETP.NEU.FTZ.AND P1, PT, R0.reuse, -INF , PT ;  /* 0xff8000000000780b */ /* 0x040fe20003f3d000 */
[----:B------:R-:W-:Y:S01]  /*6a70*/  FMUL.FTZ R154, R0, c[0x0][0x23c] ;  /* 0x00008f00009a7a20 */ /* 0x000fe20000410000 */
[----:B------:R-:W-:Y:S01]  /*6a80*/  MUFU.EX2 R149, R149 ;  /* 0x0000009500957308 */ /* 0x000fe20000000800 */
[--C-:B------:R-:W-:Y:S01]  /*6a90*/  FFMA.FTZ R147, R28, c[0x0][0x23c], -R155.reuse ;  /* 0x00008f001c937a23 */ /* 0x100fe2000001089b */
[----:B------:R-:W-:Y:S01]  /*6aa0*/  FSEL R6, R0, RZ, P1 ;  /* 0x000000ff00067208 */ /* 0x000fe20000800000 */
[--C-:B------:R-:W-:Y:S01]  /*6ab0*/  FFMA.FTZ R160, R24, c[0x0][0x23c], -R155.reuse ;  /* 0x00008f0018a07a23 */ /* 0x100fe2000001089b */
[----:B------:R-:W-:Y:S01]  /*6ac0*/  FSEL R154, R154, RZ, P1 ;  /* 0x000000ff9a9a7208 */ /* 0x000fe20000800000 */
[----:B------:R-:W-:-:S02]  /*6ad0*/  FFMA.FTZ R157, R22, c[0x0][0x23c], -R155 ;  /* 0x00008f00169d7a23 */ /* 0x000fc4000001089b */
[----:B------:R-:W-:Y:S01]  /*6ae0*/  FADD.FTZ R6, R3, -R6 ;  /* 0x8000000603067221 */ /* 0x000fe20000010000 */
[----:B------:R-:W1:Y:S01]  /*6af0*/  MUFU.EX2 R148, R148 ;  /* 0x0000009400947308 */ /* 0x000e620000000800 */
[--C-:B------:R-:W-:Y:S02]  /*6b00*/  FFMA.FTZ R145, R133, c[0x0][0x23c], -R154.reuse ;  /* 0x00008f0085917a23 */ /* 0x100fe4000001089a */
[--C-:B------:R-:W-:Y:S01]  /*6b10*/  FFMA.FTZ R133, R5, c[0x0][0x23c], -R154.reuse ;  /* 0x00008f0005857a23 */ /* 0x100fe2000001089a */
[----:B------:R-:W-:Y:S01]  /*6b20*/  FSEL R5, R2, RZ, P2 ;  /* 0x000000ff02057208 */ /* 0x000fe20001000000 */
[--C-:B------:R-:W-:Y:S02]  /*6b30*/  FFMA.FTZ R144, R17, c[0x0][0x23c], -R154.reuse ;  /* 0x00008f0011907a23 */ /* 0x100fe4000001089a */
[----:B------:R-:W-:Y:S01]  /*6b40*/  FMUL.FTZ R150, R6, c[0x0][0x23c] ;  /* 0x00008f0006967a20 */ /* 0x000fe20000410000 */
[----:B------:R-:W-:Y:S01]  /*6b50*/  MUFU.EX2 R147, R147 ;  /* 0x0000009300937308 */ /* 0x000fe20000000800 */
[----:B------:R-:W-:Y:S01]  /*6b60*/  FADD.FTZ R4, R132, -R5 ;  /* 0x8000000584047221 */ /* 0x000fe20000010000 */
[----:B------:R-:W2:Y:S01]  /*6b70*/  LDSM.16.MT88.4 R16, [R196+0x12000] ;  /* 0x01200000c410783b */ /* 0x000ea20000004200 */
[----:B------:R-:W-:-:S02]  /*6b80*/  FFMA.FTZ R132, R31, c[0x0][0x23c], -R154 ;  /* 0x00008f001f847a23 */ /* 0x000fc4000001089a */
[----:B------:R-:W-:Y:S01]  /*6b90*/  FMUL.FTZ R152, R4, c[0x0][0x23c] ;  /* 0x00008f0004987a20 */ /* 0x000fe20000410000 */
[----:B------:R-:W-:Y:S01]  /*6ba0*/  LDSM.16.MT88.4 R28, [R192+0x12800] ;  /* 0x01280000c01c783b */ /* 0x000fe20000004200 */
[--C-:B------:R-:W-:Y:S01]  /*6bb0*/  FFMA.FTZ R3, R26, c[0x0][0x23c], -R155.reuse ;  /* 0x00008f001a037a23 */ /* 0x100fe2000001089b */
[----:B------:R-:W3:Y:S01]  /*6bc0*/  MUFU.EX2 R146, R146 ;  /* 0x0000009200927308 */ /* 0x000ee20000000800 */
[----:B-1----:R-:W-:Y:S01]  /*6bd0*/  F2FP.PACK_AB R4, R148, R149 ;  /* 0x000000959404723e */ /* 0x002fe200000000ff */
[----:B------:R-:W-:Y:S02]  /*6be0*/  FFMA.FTZ R162, R20, c[0x0][0x23c], -R155 ;  /* 0x00008f0014a27a23 */ /* 0x000fe4000001089b */
[--C-:B------:R-:W-:Y:S02]  /*6bf0*/  FFMA.FTZ R159, R27, c[0x0][0x23c], -R154.reuse ;  /* 0x00008f001b9f7a23 */ /* 0x100fe4000001089a */
[--C-:B------:R-:W-:Y:S02]  /*6c00*/  FFMA.FTZ R164, R25, c[0x0][0x23c], -R154.reuse ;  /* 0x00008f0019a47a23 */ /* 0x100fe4000001089a */
        /* <DEDUP_REMOVED lines=8> */
[----:B---3--:R-:W-:Y:S01]  /*6c90*/  F2FP.PACK_AB R6, R146, R147 ;  /* 0x000000939206723e */ /* 0x008fe200000000ff */
[--C-:B------:R-:W-:Y:S02]  /*6ca0*/  FFMA.FTZ R173, R168, c[0x0][0x23c], -R155.reuse ;  /* 0x00008f00a8ad7a23 */ /* 0x100fe4000001089b */
[----:B------:R-:W-:Y:S02]  /*6cb0*/  FFMA.FTZ R170, R170, c[0x0][0x23c], -R155 ;  /* 0x00008f00aaaa7a23 */ /* 0x000fe4000001089b */
[--C-:B------:R-:W-:Y:S02]  /*6cc0*/  FFMA.FTZ R168, R171, c[0x0][0x23c], -R154.reuse ;  /* 0x00008f00aba87a23 */ /* 0x100fe4000001089a */
[----:B------:R-:W-:Y:S01]  /*6cd0*/  MUFU.EX2 R133, R133 ;  /* 0x0000008500857308 */ /* 0x000fe20000000800 */
[----:B------:R-:W-:-:S02]  /*6ce0*/  FFMA.FTZ R169, R169, c[0x0][0x23c], -R154 ;  /* 0x00008f00a9a97a23 */ /* 0x000fc4000001089a */
[--C-:B------:R-:W-:Y:S02]  /*6cf0*/  FFMA.FTZ R165, R165, c[0x0][0x23c], -R154.reuse ;  /* 0x00008f00a5a57a23 */ /* 0x100fe4000001089a */
[--C-:B------:R-:W-:Y:S02]  /*6d00*/  FFMA.FTZ R174, R163, c[0x0][0x23c], -R154.reuse ;  /* 0x00008f00a3ae7a23 */ /* 0x100fe4000001089a */
[--C-:B------:R-:W-:Y:S01]  /*6d10*/  FFMA.FTZ R163, R156, c[0x0][0x23c], -R155.reuse ;  /* 0x00008f009ca37a23 */ /* 0x100fe2000001089b */
[----:B------:R-:W3:Y:S01]  /*6d20*/  MUFU.EX2 R132, R132 ;  /* 0x0000008400847308 */ /* 0x000ee20000000800 */
[----:B-1----:R-:W-:Y:S01]  /*6d30*/  F2FP.PACK_AB R5, R144, R145 ;  /* 0x000000919005723e */ /* 0x002fe200000000ff */
[--C-:B------:R-:W-:Y:S02]  /*6d40*/  FFMA.FTZ R158, R158, c[0x0][0x23c], -R155.reuse ;  /* 0x00008f009e9e7a23 */ /* 0x100fe4000001089b */
[----:B------:R-:W-:Y:S02]  /*6d50*/  FFMA.FTZ R156, R142, c[0x0][0x23c], -R155 ;  /* 0x00008f008e9c7a23 */ /* 0x000fe4000001089b */
[----:B------:R-:W-:-:S02]  /*6d60*/  FFMA.FTZ R153, R153, c[0x0][0x23c], -R154 ;  /* 0x00008f0099997a23 */ /* 0x000fc4000001089a */
[----:B------:R-:W1:Y:S01]  /*6d70*/  MUFU.EX2 R152, R152 ;  /* 0x0000009800987308 */ /* 0x000e620000000800 */
[--C-:B------:R-:W-:Y:S02]  /*6d80*/  FFMA.FTZ R176, R143, c[0x0][0x23c], -R154.reuse ;  /* 0x00008f008fb07a23 */ /* 0x100fe4000001089a */
[--C-:B------:R-:W-:Y:S02]  /*6d90*/  FFMA.FTZ R171, R141, c[0x0][0x23c], -R154.reuse ;  /* 0x00008f008dab7a23 */ /* 0x100fe4000001089a */
[----:B------:R-:W-:Y:S02]  /*6da0*/  FFMA.FTZ R155, R140, c[0x0][0x23c], -R155 ;  /* 0x00008f008c9b7a23 */ /* 0x000fe4000001089b */
[----:B------:R-:W-:Y:S01]  /*6db0*/  FFMA.FTZ R154, R151, c[0x0][0x23c], -R154 ;  /* 0x00008f00979a7a23 */ /* 0x000fe2000001089a */
[----:B------:R-:W4:Y:S01]  /*6dc0*/  MUFU.EX2 R150, R150 ;  /* 0x0000009600967308 */ /* 0x000f220000000800 */
[----:B---3--:R-:W-:Y:S01]  /*6dd0*/  F2FP.PACK_AB R7, R132, R133 ;  /* 0x000000858407723e */ /* 0x008fe200000000ff */
[----:B------:R-:W-:Y:S01]  /*6de0*/  LDSM.16.MT88.4 R140, [R194+0x13800] ;  /* 0x01380000c28c783b */ /* 0x000fe20000004200 */
[----:B-1----:R-:W-:-:S05]  /*6df0*/  FMUL.FTZ R120, R120, R152 ;  /* 0x0000009878787220 */ /* 0x002fca0000410000 */
[----:B------:R-:W-:Y:S01]  /*6e00*/  MUFU.EX2 R3, R3 ;  /* 0x0000000300037308 */ /* 0x000fe20000000800 */
[-C--:B------:R-:W-:Y:S02]  /*6e10*/  FMUL.FTZ R121, R121, R152.reuse ;  /* 0x0000009879797220 */ /* 0x080fe40000410000 */
[-C--:B------:R-:W-:Y:S02]  /*6e20*/  FMUL.FTZ R116, R116, R152.reuse ;  /* 0x0000009874747220 */ /* 0x080fe40000410000 */
[----:B------:R-:W-:Y:S02]  /*6e30*/  FMUL.FTZ R117, R117, R152 ;  /* 0x0000009875757220 */ /* 0x000fe40000410000 */
[-C--:B----4-:R-:W-:Y:S01]  /*6e40*/  FMUL.FTZ R122, R122, R150.reuse ;  /* 0x000000967a7a7220 */ /* 0x090fe20000410000 */
[----:B------:R-:W1:Y:S01]  /*6e50*/  MUFU.EX2 R160, R160 ;  /* 0x000000a000a07308 */ /* 0x000e620000000800 */
[-C--:B------:R-:W-:Y:S02]  /*6e60*/  FMUL.FTZ R123, R123, R150.reuse ;  /* 0x000000967b7b7220 */ /* 0x080fe40000410000 */
        /* <DEDUP_REMOVED lines=10> */
[----:B------:R-:W3:Y:S01]  /*6f10*/  LDSM.16.MT88.4 R12, [R196+0x14000] ;  /* 0x01400000c40c783b */ /* 0x000ee20000004200 */
[----:B------:R-:W-:Y:S01]  /*6f20*/  FMUL.FTZ R125, R125, R152 ;  /* 0x000000987d7d7220 */ /* 0x000fe20000410000 */
[----:B------:R-:W-:Y:S01]  /*6f30*/  MUFU.EX2 R162, R162 ;  /* 0x000000a200a27308 */ /* 0x000fe20000000800 */
        /* <DEDUP_REMOVED lines=10> */
[----:B------:R-:W-:Y:S01]  /*6fe0*/  FMUL.FTZ R109, R109, R152 ;  /* 0x000000986d6d7220 */ /* 0x000fe20000410000 */
[----:B------:R-:W2:Y:S01]  /*6ff0*/  LDSM.16.MT88.4 R16, [R192+0x12000] ;  /* 0x01200000c010783b */ /* 0x000ea20000004200 */
[-C--:B------:R-:W-:Y:S01]  /*7000*/  FMUL.FTZ R110, R110, R150.reuse ;  /* 0x000000966e6e7220 */ /* 0x080fe20000410000 */
[----:B------:R-:W4:Y:S01]  /*7010*/  MUFU.EX2 R164, R164 ;  /* 0x000000a400a47308 */ /* 0x000f220000000800 */
[----:B------:R-:W-:-:S02]  /*7020*/  FMUL.FTZ R111, R111, R150 ;  /* 0x000000966f6f7220 */ /* 0x000fc40000410000 */
[-C--:B------:R-:W-:Y:S01]  /*7030*/  FMUL.FTZ R36, R36, R152.reuse ;  /* 0x0000009824247220 */ /* 0x080fe20000410000 */
[C---:B------:R-:W-:Y:S01]  /*7040*/  HMMA.16816.F32 R112, R4.reuse, R8, R112 ;  /* 0x000000080470723c */ /* 0x040fe20000001870 */
[----:B------:R-:W-:Y:S02]  /*7050*/  FMUL.FTZ R37, R37, R152 ;  /* 0x0000009825257220 */ /* 0x000fe40000410000 */
        /* <DEDUP_REMOVED lines=9> */
[----:B------:R-:W-:Y:S02]  /*70f0*/  FMUL.FTZ R43, R43, R150 ;  /* 0x000000962b2b7220 */ /* 0x000fe40000410000 */
[C---:B---3--:R-:W-:Y:S01]  /*7100*/  HMMA.16816.F32 R36, R4.reuse, R12, R36 ;  /* 0x0000000c0424723c */ /* 0x048fe20000001824 */
[-C--:B------:R-:W-:Y:S02]  /*7110*/  FMUL.FTZ R104, R104, R152.reuse ;  /* 0x0000009868687220 */ /* 0x080fe40000410000 */
[----:B------:R-:W-:Y:S02]  /*7120*/  FMUL.FTZ R105, R105, R152 ;  /* 0x0000009869697220 */ /* 0x000fe40000410000 */
[-C--:B------:R-:W-:Y:S01]  /*7130*/  FMUL.FTZ R106, R106, R150.reuse ;  /* 0x000000966a6a7220 */ /* 0x080fe20000410000 */
[----:B------:R-:W-:Y:S01]  /*7140*/  MUFU.EX2 R167, R167 ;  /* 0x000000a700a77308 */ /* 0x000fe20000000800 */
[----:B------:R-:W-:Y:S01]  /*7150*/  FMUL.FTZ R107, R107, R150 ;  /* 0x000000966b6b7220 */ /* 0x000fe20000410000 */
[----:B------:R-:W-:Y:S01]  /*7160*/  HMMA.16816.F32 R40, R4, R14, R40 ;  /* 0x0000000e0428723c */ /* 0x000fe20000001828 */
[----:B------:R-:W3:Y:S01]  /*7170*/  LDSM.16.MT88.4 R12, [R192+0x14000] ;  /* 0x01400000c00c783b */ /* 0x000ee20000004200 */
[----:B------:R-:W-:-:S02]  /*7180*/  FMUL.FTZ R100, R100, R152 ;  /* 0x0000009864647220 */ /* 0x000fc40000410000 */
[----:B------:R-:W-:Y:S02]  /*7190*/  FMUL.FTZ R101, R101, R152 ;  /* 0x0000009865657220 */ /* 0x000fe40000410000 */
[-C--:B------:R-:W-:Y:S01]  /*71a0*/  FMUL.FTZ R102, R102, R150.reuse ;  /* 0x0000009666667220 */ /* 0x080fe20000410000 */
[----:B------:R-:W1:Y:S01]  /*71b0*/  MUFU.EX2 R172, R172 ;  /* 0x000000ac00ac7308 */ /* 0x000e620000000800 */
[----:B------:R-:W-:Y:S02]  /*71c0*/  FMUL.FTZ R103, R103, R150 ;  /* 0x0000009667677220 */ /* 0x000fe40000410000 */
[-C--:B------:R-:W-:Y:S01]  /*71d0*/  FMUL.FTZ R44, R44, R152.reuse ;  /* 0x000000982c2c7220 */ /* 0x080fe20000410000 */
[----:B--2---:R-:W-:Y:S01]  /*71e0*/  HMMA.16816.F32 R104, R4, R16, R104 ;  /* 0x000000100468723c */ /* 0x004fe20000001868 */
[----:B------:R-:W-:Y:S02]  /*71f0*/  FMUL.FTZ R45, R45, R152 ;  /* 0x000000982d2d7220 */ /* 0x000fe40000410000 */
[-C--:B------:R-:W-:Y:S01]  /*7200*/  FMUL.FTZ R46, R46, R150.reuse ;  /* 0x000000962e2e7220 */ /* 0x080fe20000410000 */
[----:B------:R-:W-:Y:S01]  /*7210*/  MUFU.EX2 R170, R170 ;  /* 0x000000aa00aa7308 */ /* 0x000fe20000000800 */
[----:B------:R-:W-:-:S02]  /*7220*/  FMUL.FTZ R47, R47, R150 ;  /* 0x000000962f2f7220 */ /* 0x000fc40000410000 */
[-C--:B------:R-:W-:Y:S01]  /*7230*/  FMUL.FTZ R48, R48, R152.reuse ;  /* 0x0000009830307220 */ /* 0x080fe20000410000 */
[C---:B------:R-:W-:Y:S01]  /*7240*/  HMMA.16816.F32 R100, R4.reuse, R18, R100 ;  /* 0x000000120464723c */ /* 0x040fe20000001864 */
[----:B------:R-:W-:Y:S01]  /*7250*/  FMUL.FTZ R49, R49, R152 ;  /* 0x0000009831317220 */ /* 0x000fe20000410000 */
[----:B------:R-:W2:Y:S01]  /*7260*/  LDSM.16.MT88.4 R16, [R193+0x14000] ;  /* 0x01400000c110783b */ /* 0x000ea20000004200 */
        /* <DEDUP_REMOVED lines=8> */
[----:B------:R-:W-:Y:S02]  /*72f0*/  FMUL.FTZ R63, R63, R150 ;  /* 0x000000963f3f7220 */ /* 0x000fe40000410000 */
[-C--:B------:R-:W-:Y:S01]  /*7300*/  FMUL.FTZ R64, R64, R152.reuse ;  /* 0x0000009840407220 */ /* 0x080fe20000410000 */
[----:B------:R-:W-:Y:S01]  /*7310*/  HMMA.16816.F32 R48, R4, R10, R48 ;  /* 0x0000000a0430723c */ /* 0x000fe20000001830 */
[----:B------:R-:W5:Y:S01]  /*7320*/  LDSM.16.MT88.4 R8, [R196+0x16000] ;  /* 0x01600000c408783b */ /* 0x000f620000004200 */
[----:B------:R-:W-:Y:S02]  /*7330*/  FMUL.FTZ R65, R65, R152 ;  /* 0x0000009841417220 */ /* 0x000fe40000410000 */
[-C--:B------:R-:W-:Y:S01]  /*7340*/  FMUL.FTZ R66, R66, R150.reuse ;  /* 0x0000009642427220 */ /* 0x080fe20000410000 */
[----:B------:R-:W1:Y:S01]  /*7350*/  MUFU.EX2 R169, R169 ;  /* 0x000000a900a97308 */ /* 0x000e620000000800 */
[----:B------:R-:W-:-:S02]  /*7360*/  FMUL.FTZ R67, R67, R150 ;  /* 0x0000009643437220 */ /* 0x000fc40000410000 */
        /* <DEDUP_REMOVED lines=37> */
[----:B------:R-:W-:Y:S01]  /*75c0*/  MUFU.EX2 R155, R155 ;  /* 0x0000009b009b7308 */ /* 0x000fe20000000800 */
        /* <DEDUP_REMOVED lines=27> */
[----:B------:R-:W-:Y:S01]  /*7780*/  FFMA.FTZ R149, R223, R152, R149 ;  /* 0x00000098df957223 */ /* 0x000fe20000010095 */
[----:B-----5:R-:W-:Y:S01]  /*7790*/  HMMA.16816.F32 R92, R4, R8, R92 ;  /* 0x00000008045c723c */ /* 0x020fe2000000185c */
        /* <DEDUP_REMOVED lines=9> */
[----:B-1----:R-:W-:Y:S01]  /*7830*/  F2FP.PACK_AB R4, R160, R3 ;  /* 0x00000003a004723e */ /* 0x002fe200000000ff */
[----:B------:R-:W-:Y:S01]  /*7840*/  FADD.FTZ R3, R3, R146 ;  /* 0x0000009203037221 */ /* 0x000fe20000010000 */
[----:B----4-:R-:W-:Y:S01]  /*7850*/  F2FP.PACK_AB R5, R164, R159 ;  /* 0x0000009fa405723e */ /* 0x010fe200000000ff */
[----:B------:R-:W-:Y:S01]  /*7860*/  FADD.FTZ R159, R159, R132 ;  /* 0x000000849f9f7221 */ /* 0x000fe20000010000 */
[----:B------:R-:W-:Y:S01]  /*7870*/  F2FP.PACK_AB R6, R162, R157 ;  /* 0x0000009da206723e */ /* 0x000fe200000000ff */
[----:B------:R-:W-:Y:S01]  /*7880*/  FADD.FTZ R160, R160, R3 ;  /* 0x00000003a0a07221 */ /* 0x000fe20000010000 */
[----:B------:R-:W-:Y:S01]  /*7890*/  F2FP.PACK_AB R7, R166, R161 ;  /* 0x000000a1a607723e */ /* 0x000fe200000000ff */
[----:B------:R-:W-:Y:S01]  /*78a0*/  FADD.FTZ R164, R164, R159 ;  /* 0x0000009fa4a47221 */ /* 0x000fe20000010000 */
[----:B------:R-:W-:Y:S01]  /*78b0*/  MOV R132, R2 ;  /* 0x0000000200847202 */ /* 0x000fe20000000f00 */
[----:B------:R-:W-:-:S02]  /*78c0*/  FADD.FTZ R157, R157, R160 ;  /* 0x000000a09d9d7221 */ /* 0x000fc40000010000 */
[----:B------:R-:W-:Y:S02]  /*78d0*/  FADD.FTZ R3, R161, R164 ;  /* 0x000000a4a1037221 */ /* 0x000fe40000010000 */
[----:B---3--:R-:W-:Y:S01]  /*78e0*/  HMMA.16816.F32 R128, R4, R12, R128 ;  /* 0x0000000c0480723c */ /* 0x008fe20000001880 */
[----:B------:R-:W-:Y:S02]  /*78f0*/  FADD.FTZ R162, R162, R157 ;  /* 0x0000009da2a27221 */ /* 0x000fe40000010000 */
[----:B------:R-:W-:-:S05]  /*7900*/  FADD.FTZ R3, R166, R3 ;  /* 0x00000003a6037221 */ /* 0x000fca0000010000 */
        /* <DEDUP_REMOVED lines=37> */
[----:B------:R-:W-:-:S02]  /*7b60*/  F2FP.PACK_AB R5, R169, R168 ;  /* 0x000000a8a905723e */ /* 0x000fc400000000ff */
        /* <DEDUP_REMOVED lines=8> */
[C---:B---3--:R-:W-:Y:S08]  /*7bf0*/  HMMA.16816.F32 R36, R4.reuse, R24, R36 ;  /* 0x000000180424723c */ /* 0x048ff00000001824 */
[C---:B------:R-:W-:Y:S01]  /*7c00*/  HMMA.16816.F32 R40, R4.reuse, R26, R40 ;  /* 0x0000001a0428723c */ /* 0x040fe20000001828 */
[----:B------:R-:W3:Y:S07]  /*7c10*/  LDSM.16.MT88.4 R24, [R194+0x17000] ;  /* 0x01700000c218783b */ /* 0x000eee0000004200 */
[C---:B--2---:R-:W-:Y:S08]  /*7c20*/  HMMA.16816.F32 R52, R4.reuse, R16, R52 ;  /* 0x000000100434723c */ /* 0x044ff00000001834 */
[C---:B-1----:R-:W-:Y:S08]  /*7c30*/  HMMA.16816.F32 R60, R4.reuse, R12, R60 ;  /* 0x0000000c043c723c */ /* 0x042ff0000000183c */
[C---:B------:R-:W-:Y:S01]  /*7c40*/  HMMA.16816.F32 R64, R4.reuse, R14, R64 ;  /* 0x0000000e0440723c */ /* 0x040fe20000001840 */
[----:B------:R-:W1:Y:S07]  /*7c50*/  LDSM.16.MT88.4 R12, [R192+0x17000] ;  /* 0x01700000c00c783b */ /* 0x000e6e0000004200 */
[C---:B------:R-:W-:Y:S01]  /*7c60*/  HMMA.16816.F32 R56, R4.reuse, R18, R56 ;  /* 0x000000120438723c */ /* 0x040fe20000001838 */
[----:B------:R-:W2:Y:S07]  /*7c70*/  LDSM.16.MT88.4 R16, [R193+0x17000] ;  /* 0x01700000c110783b */ /* 0x000eae0000004200 */
[C---:B----4-:R-:W-:Y:S08]  /*7c80*/  HMMA.16816.F32 R68, R4.reuse, R8, R68 ;  /* 0x000000080444723c */ /* 0x050ff00000001844 */
        /* <DEDUP_REMOVED lines=18> */
[----:B------:R-:W-:Y:S01]  /*7db0*/  HMMA.16816.F32 R88, R4, R18, R88 ;  /* 0x000000120458723c */ /* 0x000fe20000001858 */
[----:B------:R-:W-:Y:S06]  /*7dc0*/  LDSM.16.MT88.4 R16, [R192+0x15800] ;  /* 0x01580000c010783b */ /* 0x000fec0000004200 */
[----:B------:R-:W-:-:S02]  /*7dd0*/  F2FP.PACK_AB R4, R163, R158 ;  /* 0x0000009ea304723e */ /* 0x000fc400000000ff */
[----:B------:R-:W-:Y:S02]  /*7de0*/  F2FP.PACK_AB R5, R176, R153 ;  /* 0x00000099b005723e */ /* 0x000fe400000000ff */
[----:B------:R-:W-:Y:S02]  /*7df0*/  F2FP.PACK_AB R6, R155, R156 ;  /* 0x0000009c9b06723e */ /* 0x000fe400000000ff */
[----:B------:R-:W-:-:S07]  /*7e00*/  F2FP.PACK_AB R7, R154, R171 ;  /* 0x000000ab9a07723e */ /* 0x000fce00000000ff */
[C---:B----4-:R-:W-:Y:S08]  /*7e10*/  HMMA.16816.F32 R128, R4.reuse, R8, R128 ;  /* 0x000000080480723c */ /* 0x050ff00000001880 */
        /* <DEDUP_REMOVED lines=9> */
[C---:B--2---:R-:W-:Y:S07]  /*7eb0*/  HMMA.16816.F32 R76, R4.reuse, R8, R76 ;  /* 0x00000008044c723c */ /* 0x044fee000000184c */
[----:B------:R-:W-:Y:S01]  /*7ec0*/  FADD.FTZ R8, R168, R3 ;  /* 0x00000003a8087221 */ /* 0x000fe20000010000 */
[----:B------:R-:W-:Y:S01]  /*7ed0*/  HMMA.16816.F32 R116, R4, R142, R116 ;  /* 0x0000008e0474723c */ /* 0x000fe20000001874 */
[----:B------:R-:W-:-:S02]  /*7ee0*/  FADD.FTZ R3, R172, R167 ;  /* 0x000000a7ac037221 */ /* 0x000fc40000010000 */
[----:B------:R-:W-:Y:S02]  /*7ef0*/  FADD.FTZ R8, R169, R8 ;  /* 0x00000008a9087221 */ /* 0x000fe40000010000 */
[----:B------:R-:W-:Y:S01]  /*7f00*/  FADD.FTZ R170, R170, R3 ;  /* 0x00000003aaaa7221 */ /* 0x000fe20000010000 */
[----:B------:R-:W-:Y:S01]  /*7f10*/  MOV R3, R0 ;  /* 0x0000000000037202 */ /* 0x000fe20000000f00 */
[----:B------:R-:W-:Y:S01]  /*7f20*/  FADD.FTZ R165, R165, R8 ;  /* 0x00000008a5a57221 */ /* 0x000fe20000010000 */
[----:B------:R-:W-:Y:S01]  /*7f30*/  HMMA.16816.F32 R112, R4, R136, R112 ;  /* 0x000000880470723c */ /* 0x000fe20000001870 */
[----:B------:R-:W-:Y:S02]  /*7f40*/  FADD.FTZ R173, R173, R170 ;  /* 0x000000aaadad7221 */ /* 0x000fe40000010000 */
[----:B------:R-:W-:Y:S02]  /*7f50*/  FADD.FTZ R174, R174, R165 ;  /* 0x000000a5aeae7221 */ /* 0x000fe40000010000 */
[----:B------:R-:W-:-:S02]  /*7f60*/  FADD.FTZ R158, R158, R173 ;  /* 0x000000ad9e9e7221 */ /* 0x000fc40000010000 */
        /* <DEDUP_REMOVED lines=8> */
[----:B------:R-:W-:-:S05]  /*7ff0*/  FADD.FTZ R217, R154, R171 ;  /* 0x000000ab9ad97221 */ /* 0x000fca0000010000 */
        /* <DEDUP_REMOVED lines=11> */
[----:B------:R-:W-:Y:S01]  /*80b0*/  HMMA.16816.F32 R96, R4, R14, R96 ;  /* 0x0000000e0460723c */ /* 0x000fe20000001860 */
[----:B------:R-:W-:Y:S07]  /*80c0*/  @!P0 BRA `(.L_x_278) ;  /* 0x0000320000008947 */ /* 0x000fee0003800000 */
[----:B------:R-:W-:Y:S01]  /*80d0*/  UIADD3 UR15, UR8, -0x3, URZ ;  /* 0xfffffffd080f7890 */ /* 0x000fe2000fffe03f */
[----:B------:R-:W-:-:S04]  /*80e0*/  DEPBAR.LE SB0, 0x0 ;  /* 0x000080000000791a */ /* 0x000fc80000000000 */
[----:B------:R-:W-:Y:S01]  /*80f0*/  USHF.R.S32.HI UR12, URZ, 0x1f, UR15 ;  /* 0x0000001f3f0c7899 */ /* 0x000fe2000801140f */
[----:B------:R-:W-:Y:S01]  /*8100*/  MOV R4, c[0x0][0x1a0] ;  /* 0x0000680000047a02 */ /* 0x000fe20000000f00 */
[----:B------:R-:W-:Y:S01]  /*8110*/  ULDC.64 UR4, c[0x0][0x1a0] ;  /* 0x0000680000047ab9 */ /* 0x000fe20000000a00 */
[----:B------:R-:W-:Y:S01]  /*8120*/  MOV R3, c[0x0][0x1a4] ;  /* 0x0000690000037a02 */ /* 0x000fe20000000f00 */
[----:B------:R-:W-:Y:S02]  /*8130*/  UIMAD UR12, UR12, UR4, URZ ;  /* 0x000000040c0c72a4 */ /* 0x000fe4000f8e023f */
[----:B------:R-:W-:Y:S02]  /*8140*/  UIMAD.WIDE.U32 UR20, UR15, UR4, URZ ;  /* 0x000000040f1472a5 */ /* 0x000fe4000f8e003f */
[----:B------:R-:W-:Y:S02]  /*8150*/  UIMAD UR5, UR15, UR5, UR12 ;  /* 0x000000050f0572a4 */ /* 0x000fe4000f8e020c */
[----:B------:R-:W-:-:S02]  /*8160*/  UISETP.GT.AND UP0, UPT, UR15, UR9, UPT ;  /* 0x000000090f00728c */ /* 0x000fc4000bf04270 */
[----:B------:R-:W-:Y:S01]  /*8170*/  UIADD3 UR5, UR21, UR5, URZ ;  /* 0x0000000515057290 */ /* 0x000fe2000fffe03f */
[----:B------:R-:W-:Y:S02]  /*8180*/  MOV R10, UR20 ;  /* 0x00000014000a7c02 */ /* 0x000fe40008000f00 */
[----:B------:R-:W-:Y:S01]  /*8190*/  MOV R11, UR21 ;  /* 0x00000015000b7c02 */ /* 0x000fe20008000f00 */
[----:B------:R-:W-:Y:S01]  /*81a0*/  BAR.SYNC.DEFER_BLOCKING 0x0 ;  /* 0x0000000000007b1d */ /* 0x000fe20000010000 */
[----:B------:R-:W-:Y:S02]  /*81b0*/  LEA R6, P0, R10, R134, 0x6 ;  /* 0x000000860a067211 */ /* 0x000fe400078030ff */
[----:B------:R-:W-:Y:S02]  /*81c0*/  MOV R5, UR5 ;  /* 0x0000000500057c02 */ /* 0x000fe40008000f00 */
[----:B------:R-:W-:Y:S02]  /*81d0*/  LEA R8, P1, R6, c[0x0][0x170], 0x1 ;  /* 0x00005c0006087a11 */ /* 0x000fe400078208ff */
[----:B------:R-:W-:-:S02]  /*81e0*/  LEA.HI.X R5, R10, R215, R5, 0x6, P0 ;  /* 0x000000d70a057211 */ /* 0x000fc400000f3405 */
        /* <DEDUP_REMOVED lines=14> */
[----:B------:R-:W1:Y:S04]  /*82d0*/  LDSM.16.M88.4 R4, [R201+0xc000] ;  /* 0x00c00000c904783b */ /* 0x000e680000000200 */
[----:B------:R-:W3:Y:S04]  /*82e0*/  LDSM.16.M88.4 R32, [R201+0xc800] ;  /* 0x00c80000c920783b */ /* 0x000ee80000000200 */
[----:B------:R-:W-:Y:S04]  /*82f0*/  LDSM.16.M88.4 R164, [R200] ;  /* 0x00000000c8a4783b */ /* 0x000fe80000000200 */
[----:B------:R-:W4:Y:S04]  /*8300*/  LDSM.16.M88.4 R136, [R199] ;  /* 0x00000000c788783b */ /* 0x000f280000000200 */
[----:B------:R-:W5:Y:S04]  /*8310*/  LDSM.16.M88.4 R148, [R201+0xd000] ;  /* 0x00d00000c994783b */ /* 0x000f680000000200 */
[----:B------:R-:W4:Y:S04]  /*8320*/  LDSM.16.M88.4 R140, [R201+0xd800] ;  /* 0x00d80000c98c783b */ /* 0x000f280000000200 */
[----:B------:R-:W4:Y:S04]  /*8330*/  LDSM.16.M88.4 R28, [R191] ;  /* 0x00000000bf1c783b */ /* 0x000f280000000200 */
[----:B------:R-:W-:Y:S04]  /*8340*/  LDSM.16.M88.4 R160, [R198] ;  /* 0x00000000c6a0783b */ /* 0x000fe80000000200 */
[----:B------:R-:W4:Y:S04]  /*8350*/  LDSM.16.M88.4 R16, [R195+0xc000] ;  /* 0x00c00000c310783b */ /* 0x000f280000000200 */
[----:B------:R-:W5:Y:S01]  /*8360*/  LDSM.16.M88.4 R24, [R190] ;  /* 0x00000000be18783b */ /* 0x000f620000000200 */
[C---:B-1----:R-:W-:Y:S03]  /*8370*/  HMMA.16816.F32 R8, R168.reuse, R4, RZ ;  /* 0x00000004a808723c */ /* 0x042fe600000018ff */
[----:B------:R-:W1:Y:S04]  /*8380*/  LDSM.16.M88.4 R172, [R189] ;  /* 0x00000000bdac783b */ /* 0x000e680000000200 */
[----:B--2---:R-:W2:Y:S01]  /*8390*/  LDSM.16.M88.4 R12, [R195+0xc800] ;  /* 0x00c80000c30c783b */ /* 0x004ea20000000200 */
[C---:B------:R-:W-:Y:S03]  /*83a0*/  HMMA.16816.F32 R4, R168.reuse, R6, RZ ;  /* 0x00000006a804723c */ /* 0x040fe600000018ff */
[----:B------:R-:W-:Y:S04]  /*83b0*/  LDSM.16.M88.4 R156, [R195+0xd000] ;  /* 0x00d00000c39c783b */ /* 0x000fe80000000200 */
[----:B------:R-:W-:Y:S01]  /*83c0*/  LDSM.16.M88.4 R176, [R195+0xd800] ;  /* 0x00d80000c3b0783b */ /* 0x000fe20000000200 */
[C---:B---3--:R-:W-:Y:S03]  /*83d0*/  HMMA.16816.F32 R20, R168.reuse, R32, RZ ;  /* 0x00000020a814723c */ /* 0x048fe600000018ff */
[----:B------:R-:W-:Y:S04]  /*83e0*/  LDSM.16.M88.4 R224, [R188+0x3800] ;  /* 0x00380000bce0783b */ /* 0x000fe80000000200 */
[----:B------:R-:W0:Y:S01]  /*83f0*/  LDGDEPBAR ;  /* 0x00000000000079af */ /* 0x000e220000000000 */
[----:B------:R-:W-:Y:S08]  /*8400*/  HMMA.16816.F32 R32, R168, R34, RZ ;  /* 0x00000022a820723c */ /* 0x000ff000000018ff */
[----:B----4-:R-:W-:Y:S08]  /*8410*/  HMMA.16816.F32 R8, R164, R136, R8 ;  /* 0x00000088a408723c */ /* 0x010ff00000001808 */
[C---:B-----5:R-:W-:Y:S08]  /*8420*/  HMMA.16816.F32 R152, R168.reuse, R148, RZ ;  /* 0x00000094a898723c */ /* 0x060ff000000018ff */
[C---:B------:R-:W-:Y:S08]  /*8430*/  HMMA.16816.F32 R148, R168.reuse, R150, RZ ;  /* 0x00000096a894723c */ /* 0x040ff000000018ff */
[----:B------:R-:W-:Y:S08]  /*8440*/  HMMA.16816.F32 R144, R168, R140, RZ ;  /* 0x0000008ca890723c */ /* 0x000ff000000018ff */
[----:B------:R-:W-:Y:S01]  /*8450*/  HMMA.16816.F32 R4, R164, R138, R4 ;  /* 0x0000008aa404723c */ /* 0x000fe20000001804 */
[----:B------:R-:W-:Y:S07]  /*8460*/  LDSM.16.M88.4 R136, [R197] ;  /* 0x00000000c588783b */ /* 0x000fee0000000200 */
[----:B------:R-:W-:Y:S01]  /*8470*/  HMMA.16816.F32 R168, R168, R142, RZ ;  /* 0x0000008ea8a8723c */ /* 0x000fe200000018ff */
[----:B------:R-:W3:Y:S07]  /*8480*/  LDSM.16.M88.4 R140, [R188] ;  /* 0x00000000bc8c783b */ /* 0x000eee0000000200 */
[C---:B------:R-:W-:Y:S08]  /*8490*/  HMMA.16816.F32 R20, R164.reuse, R28, R20 ;  /* 0x0000001ca414723c */ /* 0x040ff00000001814 */
[----:B------:R-:W-:Y:S01]  /*84a0*/  HMMA.16816.F32 R32, R164, R30, R32 ;  /* 0x0000001ea420723c */ /* 0x000fe20000001820 */
[----:B------:R-:W4:Y:S07]  /*84b0*/  LDSM.16.M88.4 R28, [R188+0x800] ;  /* 0x00080000bc1c783b */ /* 0x000f2e0000000200 */
[C---:B------:R-:W-:Y:S08]  /*84c0*/  HMMA.16816.F32 R8, R160.reuse, R16, R8 ;  /* 0x00000010a008723c */ /* 0x040ff00000001808 */
[----:B------:R-:W-:Y:S01]  /*84d0*/  HMMA.16816.F32 R4, R160, R18, R4 ;  /* 0x00000012a004723c */ /* 0x000fe20000001804 */
[----:B------:R-:W-:Y:S07]  /*84e0*/  LDSM.16.M88.4 R16, [R201+0xe000] ;  /* 0x00e00000c910783b */ /* 0x000fee0000000200 */
[C---:B------:R-:W-:Y:S08]  /*84f0*/  HMMA.16816.F32 R152, R164.reuse, R24, R152 ;  /* 0x00000018a498723c */ /* 0x040ff00000001898 */
[C---:B------:R-:W-:Y:S01]  /*8500*/  HMMA.16816.F32 R148, R164.reuse, R26, R148 ;  /* 0x0000001aa494723c */ /* 0x040fe20000001894 */
[----:B------:R-:W-:Y:S07]  /*8510*/  LDSM.16.M88.4 R24, [R188+0x1000] ;  /* 0x00100000bc18783b */ /* 0x000fee0000000200 */
[C---:B-1----:R-:W-:Y:S08]  /*8520*/  HMMA.16816.F32 R144, R164.reuse, R172, R144 ;  /* 0x000000aca490723c */ /* 0x042ff00000001890 */
[----:B------:R-:W-:Y:S01]  /*8530*/  HMMA.16816.F32 R168, R164, R174, R168 ;  /* 0x000000aea4a8723c */ /* 0x000fe200000018a8 */
[----:B------:R-:W1:Y:S04]  /*8540*/  LDSM.16.M88.4 R172, [R202+0x4000] ;  /* 0x00400000caac783b */ /* 0x000e680000000200 */
[----:B------:R-:W5:Y:S03]  /*8550*/  LDSM.16.M88.4 R164, [R188+0x1800] ;  /* 0x00180000bca4783b */ /* 0x000f660000000200 */
[C---:B--2---:R-:W-:Y:S08]  /*8560*/  HMMA.16816.F32 R20, R160.reuse, R12, R20 ;  /* 0x0000000ca014723c */ /* 0x044ff00000001814 */
[----:B------:R-:W-:Y:S01]  /*8570*/  HMMA.16816.F32 R32, R160, R14, R32 ;  /* 0x0000000ea020723c */ /* 0x000fe20000001820 */
[----:B------:R-:W2:Y:S07]  /*8580*/  LDSM.16.M88.4 R12, [R201+0xe800] ;  /* 0x00e80000c90c783b */ /* 0x000eae0000000200 */
[C---:B---3--:R-:W-:Y:S08]  /*8590*/  HMMA.16816.F32 R8, R136.reuse, R140, R8 ;  /* 0x0000008c8808723c */ /* 0x048ff00000001808 */
[----:B------:R-:W-:Y:S01]  /*85a0*/  HMMA.16816.F32 R4, R136, R142, R4 ;  /* 0x0000008e8804723c */ /* 0x000fe20000001804 */
[----:B------:R-:W-:Y:S07]  /*85b0*/  LDSM.16.M88.4 R140, [R187] ;  /* 0x00000000bb8c783b */ /* 0x000fee0000000200 */
[C---:B------:R-:W-:Y:S08]  /*85c0*/  HMMA.16816.F32 R152, R160.reuse, R156, R152 ;  /* 0x0000009ca098723c */ /* 0x040ff00000001898 */
[C---:B------:R-:W-:Y:S01]  /*85d0*/  HMMA.16816.F32 R148, R160.reuse, R158, R148 ;  /* 0x0000009ea094723c */ /* 0x040fe20000001894 */
[----:B------:R-:W-:Y:S07]  /*85e0*/  LDSM.16.M88.4 R156, [R201+0xf000] ;  /* 0x00f00000c99c783b */ /* 0x000fee0000000200 */
[C---:B------:R-:W-:Y:S08]  /*85f0*/  HMMA.16816.F32 R144, R160.reuse, R176, R144 ;  /* 0x000000b0a090723c */ /* 0x040ff00000001890 */
[----:B------:R-:W-:Y:S01]  /*8600*/  HMMA.16816.F32 R168, R160, R178, R168 ;  /* 0x000000b2a0a8723c */ /* 0x000fe200000018a8 */
[----:B------:R-:W3:Y:S04]  /*8610*/  LDSM.16.M88.4 R160, [R200+0x4000] ;  /* 0x00400000c8a0783b */ /* 0x000ee80000000200 */
[----:B------:R-:W2:Y:S03]  /*8620*/  LDSM.16.M88.4 R176, [R201+0xf800] ;  /* 0x00f80000c9b0783b */ /* 0x000ea60000000200 */
[C---:B----4-:R-:W-:Y:S08]  /*8630*/  HMMA.16816.F32 R20, R136.reuse, R28, R20 ;  /* 0x0000001c8814723c */ /* 0x050ff00000001814 */
[----:B------:R-:W-:Y:S01]  /*8640*/  HMMA.16816.F32 R32, R136, R30, R32 ;  /* 0x0000001e8820723c */ /* 0x000fe20000001820 */
[----:B------:R-:W4:Y:S07]  /*8650*/  LDSM.16.M88.4 R28, [R186] ;  /* 0x00000000ba1c783b */ /* 0x000f2e0000000200 */
[C---:B-1----:R-:W-:Y:S08]  /*8660*/  HMMA.16816.F32 R8, R172.reuse, R16, R8 ;  /* 0x00000010ac08723c */ /* 0x042ff00000001808 */
[----:B------:R-:W-:Y:S01]  /*8670*/  HMMA.16816.F32 R4, R172, R18, R4 ;  /* 0x00000012ac04723c */ /* 0x000fe20000001804 */
[----:B------:R-:W-:Y:S07]  /*8680*/  LDSM.16.M88.4 R16, [R195+0xe000] ;  /* 0x00e00000c310783b */ /* 0x000fee0000000200 */
[C---:B------:R-:W-:Y:S08]  /*8690*/  HMMA.16816.F32 R152, R136.reuse, R24, R152 ;  /* 0x000000188898723c */ /* 0x040ff00000001898 */
[C---:B------:R-:W-:Y:S01]  /*86a0*/  HMMA.16816.F32 R148, R136.reuse, R26, R148 ;  /* 0x0000001a8894723c */ /* 0x040fe20000001894 */
[----:B------:R-:W-:Y:S07]  /*86b0*/  LDSM.16.M88.4 R24, [R185] ;  /* 0x00000000b918783b */ /* 0x000fee0000000200 */
[C---:B-----5:R-:W-:Y:S08]  /*86c0*/  HMMA.16816.F32 R144, R136.reuse, R164, R144 ;  /* 0x000000a48890723c */ /* 0x060ff00000001890 */
[----:B------:R-:W-:Y:S01]  /*86d0*/  HMMA.16816.F32 R168, R136, R166, R168 ;  /* 0x000000a688a8723c */ /* 0x000fe200000018a8 */
[----:B------:R-:W1:Y:S04]  /*86e0*/  LDSM.16.M88.4 R136, [R198+0x4000] ;  /* 0x00400000c688783b */ /* 0x000e680000000200 */
[----:B------:R-:W5:Y:S03]  /*86f0*/  LDSM.16.M88.4 R164, [R184] ;  /* 0x00000000b8a4783b */ /* 0x000f660000000200 */
[C---:B--2---:R-:W-:Y:S08]  /*8700*/  HMMA.16816.F32 R20, R172.reuse, R12, R20 ;  /* 0x0000000cac14723c */ /* 0x044ff00000001814 */
[----:B------:R-:W-:Y:S01]  /*8710*/  HMMA.16816.F32 R32, R172, R14, R32 ;  /* 0x0000000eac20723c */ /* 0x000fe20000001820 */
[----:B------:R-:W2:Y:S07]  /*8720*/  LDSM.16.M88.4 R12, [R195+0xe800] ;  /* 0x00e80000c30c783b */ /* 0x000eae0000000200 */
[C---:B---3--:R-:W-:Y:S08]  /*8730*/  HMMA.16816.F32 R8, R160.reuse, R140, R8 ;  /* 0x0000008ca008723c */ /* 0x048ff00000001808 */
[----:B------:R-:W-:Y:S01]  /*8740*/  HMMA.16816.F32 R4, R160, R142, R4 ;  /* 0x0000008ea004723c */ /* 0x000fe20000001804 */
[----:B------:R-:W-:Y:S07]  /*8750*/  LDSM.16.M88.4 R140, [R195+0xf800] ;  /* 0x00f80000c38c783b */ /* 0x000fee0000000200 */
[C---:B------:R-:W-:Y:S08]  /*8760*/  HMMA.16816.F32 R152, R172.reuse, R156, R152 ;  /* 0x0000009cac98723c */ /* 0x040ff00000001898 */
[C---:B------:R-:W-:Y:S01]  /*8770*/  HMMA.16816.F32 R148, R172.reuse, R158, R148 ;  /* 0x0000009eac94723c */ /* 0x040fe20000001894 */
[----:B------:R-:W-:Y:S07]  /*8780*/  LDSM.16.M88.4 R156, [R195+0xf000] ;  /* 0x00f00000c39c783b */ /* 0x000fee0000000200 */
[C---:B------:R-:W-:Y:S08]  /*8790*/  HMMA.16816.F32 R144, R172.reuse, R176, R144 ;  /* 0x000000b0ac90723c */ /* 0x040ff00000001890 */
[----:B------:R-:W-:Y:S01]  /*87a0*/  HMMA.16816.F32 R168, R172, R178, R168 ;  /* 0x000000b2aca8723c */ /* 0x000fe200000018a8 */
[----:B------:R-:W-:Y:S04]  /*87b0*/  LDSM.16.M88.4 R172, [R197+0x4000] ;  /* 0x00400000c5ac783b */ /* 0x000fe80000000200 */
[----:B------:R-:W-:Y:S03]  /*87c0*/  LDSM.16.M88.4 R176, [R182] ;  /* 0x00000000b6b0783b */ /* 0x000fe60000000200 */
[C---:B----4-:R-:W-:Y:S08]  /*87d0*/  HMMA.16816.F32 R20, R160.reuse, R28, R20 ;  /* 0x0000001ca014723c */ /* 0x050ff00000001814 */
[----:B------:R-:W-:Y:S01]  /*87e0*/  HMMA.16816.F32 R32, R160, R30, R32 ;  /* 0x0000001ea020723c */ /* 0x000fe20000001820 */
[----:B------:R-:W3:Y:S07]  /*87f0*/  LDSM.16.M88.4 R28, [R188+0x2000] ;  /* 0x00200000bc1c783b */ /* 0x000eee0000000200 */
[C---:B-1----:R-:W-:Y:S08]  /*8800*/  HMMA.16816.F32 R8, R136.reuse, R16, R8 ;  /* 0x000000108808723c */ /* 0x042ff00000001808 */
        /* <DEDUP_REMOVED lines=8> */
[----:B------:R-:W-:Y:S03]  /*8890*/  LDSM.16.M88.4 R160, [R201+0x11000] ;  /* 0x01100000c9a0783b */ /* 0x000fe60000000200 */
[C---:B--2---:R-:W-:Y:S08]  /*88a0*/  HMMA.16816.F32 R20, R136.reuse, R12, R20 ;  /* 0x0000000c8814723c */ /* 0x044ff00000001814 */
[----:B------:R-:W-:Y:S01]  /*88b0*/  HMMA.16816.F32 R32, R136, R14, R32 ;  /* 0x0000000e8820723c */ /* 0x000fe20000001820 */
[----:B------:R-:W1:Y:S07]  /*88c0*/  LDSM.16.M88.4 R12, [R201+0x10000] ;  /* 0x01000000c90c783b */ /* 0x000e6e0000000200 */
[C---:B---3--:R-:W-:Y:S08]  /*88d0*/  HMMA.16816.F32 R8, R172.reuse, R28, R8 ;  /* 0x0000001cac08723c */ /* 0x048ff00000001808 */
[----:B------:R-:W-:Y:S01]  /*88e0*/  HMMA.16816.F32 R4, R172, R30, R4 ;  /* 0x0000001eac04723c */ /* 0x000fe20000001804 */
[----:B------:R-:W-:Y:S07]  /*88f0*/  LDSM.16.M88.4 R28, [R198+0x8000] ;  /* 0x00800000c61c783b */ /* 0x000fee0000000200 */
[C---:B------:R-:W-:Y:S08]  /*8900*/  HMMA.16816.F32 R152, R136.reuse, R156, R152 ;  /* 0x0000009c8898723c */ /* 0x040ff00000001898 */
[C---:B------:R-:W-:Y:S01]  /*8910*/  HMMA.16816.F32 R148, R136.reuse, R158, R148 ;  /* 0x0000009e8894723c */ /* 0x040fe20000001894 */
[----:B------:R-:W-:Y:S07]  /*8920*/  LDSM.16.M88.4 R156, [R183] ;  /* 0x00000000b79c783b */ /* 0x000fee0000000200 */
[C---:B------:R-:W-:Y:S08]  /*8930*/  HMMA.16816.F32 R144, R136.reuse, R140, R144 ;  /* 0x0000008c8890723c */ /* 0x040ff00000001890 */
[----:B------:R-:W-:Y:S01]  /*8940*/  HMMA.16816.F32 R168, R136, R142, R168 ;  /* 0x0000008e88a8723c */ /* 0x000fe200000018a8 */
[----:B------:R-:W2:Y:S04]  /*8950*/  LDSM.16.M88.4 R140, [R200+0x8000] ;  /* 0x00800000c88c783b */ /* 0x000ea80000000200 */
[----:B------:R-:W-:Y:S03]  /*8960*/  LDSM.16.M88.4 R136, [R195+0x10000] ;  /* 0x01000000c388783b */ /* 0x000fe60000000200 */
[----:B-1----:R-:W-:Y:S08]  /*8970*/  HMMA.16816.F32 R8, R164, R12, R8 ;  /* 0x0000000ca408723c */ /* 0x002ff00000001808 */
[C---:B------:R-:W-:Y:S08]  /*8980*/  HMMA.16816.F32 R20, R172.reuse, R24, R20 ;  /* 0x00000018ac14723c */ /* 0x040ff00000001814 */
[----:B------:R-:W-:Y:S01]  /*8990*/  HMMA.16816.F32 R32, R172, R26, R32 ;  /* 0x0000001aac20723c */ /* 0x000fe20000001820 */
[----:B------:R-:W1:Y:S07]  /*89a0*/  LDSM.16.M88.4 R24, [R201+0x10800] ;  /* 0x01080000c918783b */ /* 0x000e6e0000000200 */
[----:B------:R-:W-:Y:S01]  /*89b0*/  HMMA.16816.F32 R4, R164, R14, R4 ;  /* 0x0000000ea404723c */ /* 0x000fe20000001804 */
[----:B------:R-:W-:Y:S07]  /*89c0*/  LDSM.16.M88.4 R12, [R188+0x4000] ;  /* 0x00400000bc0c783b */ /* 0x000fee0000000200 */
[----:B------:R-:W-:Y:S08]  /*89d0*/  HMMA.16816.F32 R152, R172, R16, R152 ;  /* 0x00000010ac98723c */ /* 0x000ff00000001898 */
[C---:B--2---:R-:W-:Y:S08]  /*89e0*/  HMMA.16816.F32 R8, R140.reuse, R156, R8 ;  /* 0x0000009c8c08723c */ /* 0x044ff00000001808 */
[----:B------:R-:W-:Y:S01]  /*89f0*/  HMMA.16816.F32 R4, R140, R158, R4 ;  /* 0x0000009e8c04723c */ /* 0x000fe20000001804 */
[----:B------:R-:W-:Y:S07]  /*8a00*/  LDSM.16.M88.4 R156, [R201+0x11800] ;  /* 0x01180000c99c783b */ /* 0x000fee0000000200 */
[----:B------:R-:W-:Y:S01]  /*8a10*/  HMMA.16816.F32 R148, R172, R18, R148 ;  /* 0x00000012ac94723c */ /* 0x000fe20000001894 */
[----:B------:R-:W2:Y:S07]  /*8a20*/  LDSM.16.M88.4 R16, [R197+0x8000] ;  /* 0x00800000c510783b */ /* 0x000eae0000000200 */
[----:B-1----:R-:W-:Y:S08]  /*8a30*/  HMMA.16816.F32 R20, R164, R24, R20 ;  /* 0x00000018a414723c */ /* 0x002ff00000001814 */
[----:B------:R-:W-:Y:S08]  /*8a40*/  HMMA.16816.F32 R8, R28, R136, R8 ;  /* 0x000000881c08723c */ /* 0x000ff00000001808 */
[----:B------:R-:W-:Y:S01]  /*8a50*/  HMMA.16816.F32 R32, R164, R26, R32 ;  /* 0x0000001aa420723c */ /* 0x000fe20000001820 */
[----:B------:R-:W1:Y:S07]  /*8a60*/  LDSM.16.M88.4 R24, [R195+0x10800] ;  /* 0x01080000c318783b */ /* 0x000e6e0000000200 */
[----:B------:R-:W-:Y:S01]  /*8a70*/  HMMA.16816.F32 R4, R28, R138, R4 ;  /* 0x0000008a1c04723c */ /* 0x000fe20000001804 */
[----:B------:R-:W3:Y:S07]  /*8a80*/  LDSM.16.M88.4 R136, [R181] ;  /* 0x00000000b588783b */ /* 0x000eee0000000200 */
[----:B------:R-:W-:Y:S08]  /*8a90*/  HMMA.16816.F32 R20, R140, R176, R20 ;  /* 0x000000b08c14723c */ /* 0x000ff00000001814 */
[----:B------:R-:W-:Y:S08]  /*8aa0*/  HMMA.16816.F32 R152, R164, R160, R152 ;  /* 0x000000a0a498723c */ /* 0x000ff00000001898 */
[----:B--2---:R-:W-:Y:S08]  /*8ab0*/  HMMA.16816.F32 R8, R16, R12, R8 ;  /* 0x0000000c1008723c */ /* 0x004ff00000001808 */
[----:B------:R-:W-:Y:S01]  /*8ac0*/  HMMA.16816.F32 R160, R164, R162, R148 ;  /* 0x000000a2a4a0723c */ /* 0x000fe20000001894 */
[----:B------:R-:W2:Y:S07]  /*8ad0*/  LDSM.16.M88.4 R148, [R188+0x4800] ;  /* 0x00480000bc94783b */ /* 0x000eae0000000200 */
[C---:B------:R-:W-:Y:S08]  /*8ae0*/  HMMA.16816.F32 R144, R172.reuse, R224, R144 ;  /* 0x000000e0ac90723c */ /* 0x040ff00000001890 */
[----:B------:R-:W-:Y:S01]  /*8af0*/  HMMA.16816.F32 R168, R172, R226, R168 ;  /* 0x000000e2aca8723c */ /* 0x000fe200000018a8 */
[----:B------:R-:W-:-:S02]  /*8b00*/  FMUL.FTZ R3, R8, c[0x0][0x2ec] ;  /* 0x0000bb0008037a20 */ /* 0x000fc40000410000 */
[----:B------:R-:W-:Y:S02]  /*8b10*/  FMUL.FTZ R132, R9, c[0x0][0x2ec] ;  /* 0x0000bb0009847a20 */ /* 0x000fe40000410000 */
[----:B------:R-:W-:Y:S02]  /*8b20*/  FMUL.FTZ R133, R10, c[0x0][0x2ec] ;  /* 0x0000bb000a857a20 */ /* 0x000fe40000410000 */
[----:B------:R-:W4:Y:S01]  /*8b30*/  MUFU.TANH R3, R3 ;  /* 0x0000000300037308 */ /* 0x000f220000002400 */
[----:B------:R-:W-:Y:S01]  /*8b40*/  HMMA.16816.F32 R4, R16, R14, R4 ;  /* 0x0000000e1004723c */ /* 0x000fe20000001804 */
[----:B------:R-:W-:Y:S06]  /*8b50*/  LDSM.16.M88.4 R12, [R195+0x11000] ;  /* 0x01100000c30c783b */ /* 0x000fec0000000200 */
[----:B------:R-:W2:Y:S01]  /*8b60*/  MUFU.TANH R132, R132 ;  /* 0x0000008400847308 */ /* 0x000ea20000002400 */
[----:B-1----:R-:W-:Y:S07]  /*8b70*/  HMMA.16816.F32 R20, R28, R24, R20 ;  /* 0x000000181c14723c */ /* 0x002fee0000001814 */
[----:B------:R-:W1:Y:S01]  /*8b80*/  MUFU.TANH R133, R133 ;  /* 0x0000008500857308 */ /* 0x000e620000002400 */
[----:B---3--:R-:W-:Y:S07]  /*8b90*/  HMMA.16816.F32 R152, R140, R136, R152 ;  /* 0x000000888c98723c */ /* 0x008fee0000001898 */
[----:B------:R-:W-:Y:S01]  /*8ba0*/  FMUL.FTZ R136, R11, c[0x0][0x2ec] ;  /* 0x0000bb000b887a20 */ /* 0x000fe20000410000 */
[----:B------:R-:W-:Y:S01]  /*8bb0*/  HMMA.16816.F32 R144, R164, R156, R144 ;  /* 0x0000009ca490723c */ /* 0x000fe20000001890 */
[----:B------:R-:W3:Y:S01]  /*8bc0*/  LDSM.16.M88.4 R8, [R180] ;  /* 0x00000000b408783b */ /* 0x000ee20000000200 */
[----:B------:R-:W-:-:S03]  /*8bd0*/  FMUL.FTZ R4, R4, c[0x0][0x2ec] ;  /* 0x0000bb0004047a20 */ /* 0x000fc60000410000 */
[----:B------:R-:W1:Y:S03]  /*8be0*/  MUFU.TANH R136, R136 ;  /* 0x0000008800887308 */ /* 0x000e660000002400 */
[----:B------:R-:W-:Y:S05]  /*8bf0*/  HMMA.16816.F32 R168, R164, R158, R168 ;  /* 0x0000009ea4a8723c */ /* 0x000fea00000018a8 */
[----:B------:R5:W1:Y:S03]  /*8c00*/  MUFU.TANH R137, R4 ;  /* 0x0000000400897308 */ /* 0x000a660000002400 */
[----:B------:R-:W-:Y:S08]  /*8c10*/  HMMA.16816.F32 R32, R140, R178, R32 ;  /* 0x000000b28c20723c */ /* 0x000ff00000001820 */
[----:B--2---:R-:W-:Y:S07]  /*8c20*/  HMMA.16816.F32 R20, R16, R148, R20 ;  /* 0x000000941014723c */ /* 0x004fee0000001814 */
[----:B------:R-:W-:Y:S01]  /*8c30*/  FMUL.FTZ R149, R5, c[0x0][0x2ec] ;  /* 0x0000bb0005957a20 */ /* 0x000fe20000410000 */
[----:B------:R-:W-:Y:S01]  /*8c40*/  HMMA.16816.F32 R160, R140, R138, R160 ;  /* 0x0000008a8ca0723c */ /* 0x000fe200000018a0 */
[----:B------:R-:W-:-:S02]  /*8c50*/  FMUL.FTZ R148, R7, c[0x0][0x2ec] ;  /* 0x0000bb0007947a20 */ /* 0x000fc40000410000 */
[----:B------:R-:W2:Y:S04]  /*8c60*/  MUFU.TANH R138, R149 ;  /* 0x00000095008a7308 */ /* 0x000ea80000002400 */
[----:B------:R-:W-:Y:S01]  /*8c70*/  FMUL.FTZ R139, R6, c[0x0][0x2ec] ;  /* 0x0000bb00068b7a20 */ /* 0x000fe20000410000 */
[----:B------:R-:W-:Y:S01]  /*8c80*/  HMMA.16816.F32 R32, R28, R26, R32 ;  /* 0x0000001a1c20723c */ /* 0x000fe20000001820 */
[----:B-----5:R-:W5:Y:S02]  /*8c90*/  LDSM.16.M88.4 R4, [R195+0x11800] ;  /* 0x01180000c304783b */ /* 0x020f640000000200 */
[----:B------:R-:W1:Y:S02]  /*8ca0*/  MUFU.TANH R148, R148 ;  /* 0x0000009400947308 */ /* 0x000e640000002400 */
[----:B------:R-:W1:Y:S03]  /*8cb0*/  LDSM.16.M88.4 R24, [R188+0x5000] ;  /* 0x00500000bc18783b */ /* 0x000e660000000200 */
[----:B---3--:R-:W-:Y:S01]  /*8cc0*/  HMMA.16816.F32 R144, R140, R8, R144 ;  /* 0x000000088c90723c */ /* 0x008fe20000001890 */
[----:B------:R-:W-:-:S02]  /*8cd0*/  FMUL.FTZ R20, R20, c[0x0][0x2ec] ;  /* 0x0000bb0014147a20 */ /* 0x000fc40000410000 */
[----:B------:R-:W-:Y:S01]  /*8ce0*/  FMUL.FTZ R21, R21, c[0x0][0x2ec] ;  /* 0x0000bb0015157a20 */ /* 0x000fe20000410000 */
[----:B------:R-:W3:Y:S03]  /*8cf0*/  MUFU.TANH R139, R139 ;  /* 0x0000008b008b7308 */ /* 0x000ee60000002400 */
[----:B------:R-:W-:Y:S01]  /*8d00*/  FMUL.FTZ R8, R22, c[0x0][0x2ec] ;  /* 0x0000bb0016087a20 */ /* 0x000fe20000410000 */
[----:B------:R-:W-:Y:S01]  /*8d10*/  HMMA.16816.F32 R168, R140, R10, R168 ;  /* 0x0000000a8ca8723c */ /* 0x000fe200000018a8 */
[----:B------:R-:W-:-:S03]  /*8d20*/  FMUL.FTZ R9, R23, c[0x0][0x2ec] ;  /* 0x0000bb0017097a20 */ /* 0x000fc60000410000 */
[----:B------:R-:W1:Y:S04]  /*8d30*/  MUFU.TANH R20, R20 ;  /* 0x0000001400147308 */ /* 0x000e680000002400 */
[C---:B------:R-:W-:Y:S04]  /*8d40*/  HMMA.16816.F32 R152, R28.reuse, R12, R152 ;  /* 0x0000000c1c98723c */ /* 0x040fe80000001898 */
[----:B------:R-:W1:Y:S04]  /*8d50*/  MUFU.TANH R21, R21 ;  /* 0x0000001500157308 */ /* 0x000e680000002400 */
[----:B------:R-:W-:Y:S01]  /*8d60*/  HMMA.16816.F32 R160, R28, R14, R160 ;  /* 0x0000000e1ca0723c */ /* 0x000fe200000018a0 */
[----:B------:R-:W2:Y:S01]  /*8d70*/  LDSM.16.M88.4 R12, [R188+0x5800] ;  /* 0x00580000bc0c783b */ /* 0x000ea20000000200 */
[----:B------:R-:W-:-:S04]  /*8d80*/  DEPBAR.LE SB0, 0x0 ;  /* 0x000080000000791a */ /* 0x000fc80000000000 */
[----:B------:R-:W1:Y:S02]  /*8d90*/  MUFU.TANH R8, R8 ;  /* 0x0000000800087308 */ /* 0x000e640000002400 */
[----:B------:R-:W-:Y:S06]  /*8da0*/  HMMA.16816.F32 R32, R16, R150, R32 ;  /* 0x000000961020723c */ /* 0x000fec0000001820 */
[----:B------:R-:W1:Y:S02]  /*8db0*/  MUFU.TANH R9, R9 ;  /* 0x0000000900097308 */ /* 0x000e640000002400 */
[C---:B-----5:R-:W-:Y:S08]  /*8dc0*/  HMMA.16816.F32 R144, R28.reuse, R4, R144 ;  /* 0x000000041c90723c */ /* 0x060ff00000001890 */
[----:B------:R-:W-:Y:S08]  /*8dd0*/  HMMA.16816.F32 R168, R28, R6, R168 ;  /* 0x000000061ca8723c */ /* 0x000ff000000018a8 */
[----:B-1----:R-:W-:Y:S01]  /*8de0*/  HMMA.16816.F32 R152, R16, R24, R152 ;  /* 0x000000181098723c */ /* 0x002fe20000001898 */
[----:B------:R-:W-:-:S02]  /*8df0*/  FMUL.FTZ R22, R32, c[0x0][0x2ec] ;  /* 0x0000bb0020167a20 */ /* 0x000fc40000410000 */
[----:B------:R-:W-:Y:S02]  /*8e00*/  FMUL.FTZ R23, R33, c[0x0][0x2ec] ;  /* 0x0000bb0021177a20 */ /* 0x000fe40000410000 */
[----:B------:R-:W-:Y:S02]  /*8e10*/  FMUL.FTZ R10, R34, c[0x0][0x2ec] ;  /* 0x0000bb00220a7a20 */ /* 0x000fe40000410000 */
[----:B------:R-:W-:Y:S01]  /*8e20*/  FMUL.FTZ R4, R35, c[0x0][0x2ec] ;  /* 0x0000bb0023047a20 */ /* 0x000fe20000410000 */
[C---:B------:R-:W-:Y:S01]  /*8e30*/  HMMA.16816.F32 R160, R16.reuse, R26, R160 ;  /* 0x0000001a10a0723c */ /* 0x040fe200000018a0 */
[----:B------:R-:W1:Y:S07]  /*8e40*/  MUFU.TANH R22, R22 ;  /* 0x0000001600167308 */ /* 0x000e6e0000002400 */
[C---:B--2---:R-:W-:Y:S01]  /*8e50*/  HMMA.16816.F32 R144, R16.reuse, R12, R144 ;  /* 0x0000000c1090723c */ /* 0x044fe20000001890 */
[----:B------:R-:W2:Y:S07]  /*8e60*/  MUFU.TANH R23, R23 ;  /* 0x0000001700177308 */ /* 0x000eae0000002400 */
[----:B------:R-:W-:Y:S01]  /*8e70*/  HMMA.16816.F32 R168, R16, R14, R168 ;  /* 0x0000000e10a8723c */ /* 0x000fe200000018a8 */
[----:B------:R-:W-:Y:S01]  /*8e80*/  FMUL.FTZ R152, R152, c[0x0][0x2ec] ;  /* 0x0000bb0098987a20 */ /* 0x000fe20000410000 */
[----:B------:R-:W1:Y:S01]  /*8e90*/  MUFU.TANH R10, R10 ;  /* 0x0000000a000a7308 */ /* 0x000e620000002400 */
[----:B------:R-:W-:-:S02]  /*8ea0*/  FMUL.FTZ R154, R154, c[0x0][0x2ec] ;  /* 0x0000bb009a9a7a20 */ /* 0x000fc40000410000 */
[----:B------:R-:W-:Y:S02]  /*8eb0*/  FMUL.FTZ R153, R153, c[0x0][0x2ec] ;  /* 0x0000bb0099997a20 */ /* 0x000fe40000410000 */
[----:B------:R-:W-:Y:S02]  /*8ec0*/  FMUL.FTZ R155, R155, c[0x0][0x2ec] ;  /* 0x0000bb009b9b7a20 */ /* 0x000fe40000410000 */
[----:B------:R-:W-:Y:S01]  /*8ed0*/  FMUL.FTZ R160, R160, c[0x0][0x2ec] ;  /* 0x0000bb00a0a07a20 */ /* 0x000fe20000410000 */
[----:B------:R5:W1:Y:S01]  /*8ee0*/  MUFU.TANH R228, R152 ;  /* 0x0000009800e47308 */ /* 0x000a620000002400 */
[----:B------:R-:W-:Y:S02]  /*8ef0*/  FMUL.FTZ R174, R162, c[0x0][0x2ec] ;  /* 0x0000bb00a2ae7a20 */ /* 0x000fe40000410000 */
[----:B------:R-:W-:Y:S02]  /*8f00*/  FMUL.FTZ R161, R161, c[0x0][0x2ec] ;  /* 0x0000bb00a1a17a20 */ /* 0x000fe40000410000 */
[----:B------:R-:W-:-:S02]  /*8f10*/  FMUL.FTZ R163, R163, c[0x0][0x2ec] ;  /* 0x0000bb00a3a37a20 */ /* 0x000fc40000410000 */
[----:B------:R-:W-:Y:S01]  /*8f20*/  FMUL.FTZ R142, R147, c[0x0][0x2ec] ;  /* 0x0000bb00938e7a20 */ /* 0x000fe20000410000 */
[----:B------:R1:W1:Y:S01]  /*8f30*/  MUFU.TANH R178, R154 ;  /* 0x0000009a00b27308 */ /* 0x0002620000002400 */
[----:B------:R-:W-:Y:S02]  /*8f40*/  FMUL.FTZ R144, R144, c[0x0][0x2ec] ;  /* 0x0000bb0090907a20 */ /* 0x000fe40000410000 */
[----:B------:R-:W-:Y:S02]  /*8f50*/  FMUL.FTZ R145, R145, c[0x0][0x2ec] ;  /* 0x0000bb0091917a20 */ /* 0x000fe40000410000 */
[----:B------:R-:W-:Y:S02]  /*8f60*/  FMUL.FTZ R146, R146, c[0x0][0x2ec] ;  /* 0x0000bb0092927a20 */ /* 0x000fe40000410000 */
[----:B------:R-:W-:Y:S01]  /*8f70*/  FMUL.FTZ R158, R168, c[0x0][0x2ec] ;  /* 0x0000bb00a89e7a20 */ /* 0x000fe20000410000 */
[----:B------:R1:W1:Y:S01]  /*8f80*/  MUFU.TANH R224, R160 ;  /* 0x000000a000e07308 */ /* 0x0002620000002400 */
[----:B------:R-:W-:-:S02]  /*8f90*/  FMUL.FTZ R156, R169, c[0x0][0x2ec] ;  /* 0x0000bb00a99c7a20 */ /* 0x000fc40000410000 */
[----:B------:R-:W-:Y:S02]  /*8fa0*/  FMUL.FTZ R140, R170, c[0x0][0x2ec] ;  /* 0x0000bb00aa8c7a20 */ /* 0x000fe40000410000 */
[----:B-----5:R-:W-:-:S03]  /*8fb0*/  FMUL.FTZ R152, R171, c[0x0][0x2ec] ;  /* 0x0000bb00ab987a20 */ /* 0x020fc60000410000 */
[----:B------:R-:W1:Y:S08]  /*8fc0*/  MUFU.TANH R4, R4 ;  /* 0x0000000400047308 */ /* 0x000e700000002400 */
[----:B------:R1:W1:Y:S08]  /*8fd0*/  MUFU.TANH R226, R153 ;  /* 0x0000009900e27308 */ /* 0x0002700000002400 */
[----:B------:R1:W1:Y:S08]  /*8fe0*/  MUFU.TANH R176, R155 ;  /* 0x0000009b00b07308 */ /* 0x0002700000002400 */
[----:B------:R1:W1:Y:S08]  /*8ff0*/  MUFU.TANH R222, R161 ;  /* 0x000000a100de7308 */ /* 0x0002700000002400 */
[----:B------:R-:W1:Y:S08]  /*9000*/  MUFU.TANH R174, R174 ;  /* 0x000000ae00ae7308 */ /* 0x000e700000002400 */
[----:B------:R1:W1:Y:S08]  /*9010*/  MUFU.TANH R172, R163 ;  /* 0x000000a300ac7308 */ /* 0x0002700000002400 */
[----:B------:R1:W1:Y:S08]  /*9020*/  MUFU.TANH R162, R144 ;  /* 0x0000009000a27308 */ /* 0x0002700000002400 */
[----:B------:R1:W1:Y:S08]  /*9030*/  MUFU.TANH R160, R145 ;  /* 0x0000009100a07308 */ /* 0x0002700000002400 */
[----:B------:R1:W1:Y:S08]  /*9040*/  MUFU.TANH R154, R146 ;  /* 0x00000092009a7308 */ /* 0x0002700000002400 */
[----:B------:R-:W1:Y:S08]  /*9050*/  MUFU.TANH R142, R142 ;  /* 0x0000008e008e7308 */ /* 0x000e700000002400 */
[----:B------:R-:W1:Y:S08]  /*9060*/  MUFU.TANH R158, R158 ;  /* 0x0000009e009e7308 */ /* 0x000e700000002400 */
[----:B------:R-:W1:Y:S08]  /*9070*/  MUFU.TANH R156, R156 ;  /* 0x0000009c009c7308 */ /* 0x000e700000002400 */
[----:B------:R-:W1:Y:S08]  /*9080*/  MUFU.TANH R140, R140 ;  /* 0x0000008c008c7308 */ /* 0x000e700000002400 */
[----:B------:R-:W1:Y:S01]  /*9090*/  MUFU.TANH R152, R152 ;  /* 0x0000009800987308 */ /* 0x000e620000002400 */
[----:B------:R-:W-:Y:S06]  /*90a0*/  BAR.SYNC.DEFER_BLOCKING 0x0 ;  /* 0x0000000000007b1d */ /* 0x000fec0000010000 */
[----:B------:R-:W-:Y:S05]  /*90b0*/  @!P0 BRA `(.L_x_280) ;  /* 0x000001a000008947 */ /* 0x000fea0003800000 */
[----:B--234-:R-:W-:Y:S02]  /*90c0*/  UIADD3 UR12, UR8, -0x4, URZ ;  /* 0xfffffffc080c7890 */ /* 0x01cfe4000fffe03f */
        /* <DEDUP_REMOVED lines=25> */
.L_x_280:
[----:B--234-:R-:W-:-:S04]  /*9260*/  IMAD.U32 R6, RZ, RZ, UR15 ;  /* 0x0000000fff067e24 */ /* 0x01cfc8000f8e00ff */
[----:B------:R-:W-:-:S05]  /*9270*/  IMAD R5, R6, 0x40, R213 ;  /* 0x0000004006057824 */ /* 0x000fca00078e02d5 */
[C---:B------:R-:W-:Y:S02]  /*9280*/  IADD3 R7, R5.reuse, 0x1, RZ ;  /* 0x0000000105077810 */ /* 0x040fe40007ffe0ff */
[-C--:B------:R-:W-:Y:S02]  /*9290*/  ISETP.GE.AND P3, PT, R5, R211.reuse, PT ;  /* 0x000000d30500720c */ /* 0x080fe40003f66270 */
[C---:B------:R-:W-:Y:S02]  /*92a0*/  ISETP.GE.AND P2, PT, R7.reuse, R211, PT ;  /* 0x000000d30700720c */ /* 0x040fe40003f46270 */
[C---:B------:R-:W-:Y:S02]  /*92b0*/  ISETP.GE.AND P5, PT, R7.reuse, R205, PT ;  /* 0x000000cd0700720c */ /* 0x040fe40003fa6270 */
[C---:B------:R-:W-:Y:S02]  /*92c0*/  ISETP.LT.OR P2, PT, R7.reuse, R212, P2 ;  /* 0x000000d40700720c */ /* 0x040fe40001741670 */
[----:B------:R-:W-:-:S02]  /*92d0*/  ISETP.LT.OR P5, PT, R7, R210, P5 ;  /* 0x000000d20700720c */ /* 0x000fc40002fa1670 */
[C---:B------:R-:W-:Y:S02]  /*92e0*/  ISETP.LT.OR P3, PT, R5.reuse, R212, P3 ;  /* 0x000000d40500720c */ /* 0x040fe40001f61670 */
[C---:B------:R-:W-:Y:S02]  /*92f0*/  IADD3 R6, R5.reuse, 0x8, RZ ;  /* 0x0000000805067810 */ /* 0x040fe40007ffe0ff */
[----:B------:R-:W-:Y:S02]  /*9300*/  IADD3 R7, R5, 0x9, RZ ;  /* 0x0000000905077810 */ /* 0x000fe40007ffe0ff */
[----:B------:R-:W-:Y:S02]  /*9310*/  FSEL R3, R3, -INF , !P3 ;  /* 0xff80000003037808 */ /* 0x000fe40005800000 */
[-C--:B------:R-:W-:Y:S02]  /*9320*/  ISETP.GE.AND P1, PT, R6, R211.reuse, PT ;  /* 0x000000d30600720c */ /* 0x080fe40003f26270 */
[----:B------:R-:W-:-:S02]  /*9330*/  ISETP.GE.AND P0, PT, R7, R211, PT ;  /* 0x000000d30700720c */ /* 0x000fc40003f06270 */
[CC--:B------:R-:W-:Y:S02]  /*9340*/  ISETP.GE.AND P3, PT, R7.reuse, R205.reuse, PT ;  /* 0x000000cd0700720c */ /* 0x0c0fe40003f66270 */
[CC--:B------:R-:W-:Y:S02]  /*9350*/  ISETP.LT.OR P1, PT, R6.reuse, R212.reuse, P1 ;  /* 0x000000d40600720c */ /* 0x0c0fe40000f21670 */
[C---:B------:R-:W-:Y:S02]  /*9360*/  ISETP.LT.OR P0, PT, R7.reuse, R212, P0 ;  /* 0x000000d40700720c */ /* 0x040fe40000701670 */
[----:B------:R-:W-:Y:S02]  /*9370*/  ISETP.LT.OR P3, PT, R7, R210, P3 ;  /* 0x000000d20700720c */ /* 0x000fe40001f61670 */
[-C--:B------:R-:W-:Y:S02]  /*9380*/  ISETP.GE.AND P4, PT, R6, R205.reuse, PT ;  /* 0x000000cd0600720c */ /* 0x080fe40003f86270 */
[----:B------:R-:W-:-:S02]  /*9390*/  ISETP.GE.AND P6, PT, R5, R205, PT ;  /* 0x000000cd0500720c */ /* 0x000fc40003fc6270 */
[----:B------:R-:W-:Y:S02]  /*93a0*/  IADD3 R7, R5, 0x11, RZ ;  /* 0x0000001105077810 */ /* 0x000fe40007ffe0ff */
[----:B------:R-:W-:Y:S02]  /*93b0*/  FSEL R16, R137, -INF , !P1 ;  /* 0xff80000089107808 */ /* 0x000fe40004800000 */
[-C--:B------:R-:W-:Y:S02]  /*93c0*/  ISETP.LT.OR P4, PT, R6, R210.reuse, P4 ;  /* 0x000000d20600720c */ /* 0x080fe40002781670 */
[----:B------:R-:W-:Y:S02]  /*93d0*/  ISETP.LT.OR P6, PT, R5, R210, P6 ;  /* 0x000000d20500720c */ /* 0x000fe400037c1670 */
[----:B------:R-:W-:Y:S02]  /*93e0*/  ISETP.GE.AND P1, PT, R7, R205, PT ;  /* 0x000000cd0700720c */ /* 0x000fe40003f26270 */
[----:B------:R-:W-:-:S02]  /*93f0*/  IADD3 R6, R5, 0x10, RZ ;  /* 0x0000001005067810 */ /* 0x000fc40007ffe0ff */
[----:B------:R-:W-:Y:S02]  /*9400*/  FSEL R133, R133, -INF , !P6 ;  /* 0xff80000085857808 */ /* 0x000fe40007000000 */
[----:B------:R-:W-:Y:S02]  /*9410*/  FSEL R14, R132, -INF , !P2 ;  /* 0xff800000840e7808 */ /* 0x000fe40005000000 */
[----:B------:R-:W-:Y:S02]  /*9420*/  ISETP.LT.OR P1, PT, R7, R210, P1 ;  /* 0x000000d20700720c */ /* 0x000fe40000f21670 */
[C---:B------:R-:W-:Y:S02]  /*9430*/  ISETP.GE.AND P6, PT, R6.reuse, R211, PT ;  /* 0x000000d30600720c */ /* 0x040fe40003fc6270 */
[----:B------:R-:W-:Y:S02]  /*9440*/  ISETP.GE.AND P2, PT, R6, R205, PT ;  /* 0x000000cd0600720c */ /* 0x000fe40003f46270 */
[----:B------:R-:W-:-:S02]  /*9450*/  FSEL R24, R9, -INF , !P1 ;  /* 0xff80000009187808 */ /* 0x000fc40004800000 */
[C---:B------:R-:W-:Y:S02]  /*9460*/  ISETP.LT.OR P6, PT, R6.reuse, R212, P6 ;  /* 0x000000d40600720c */ /* 0x040fe400037c1670 */
[----:B------:R-:W-:Y:S02]  /*9470*/  ISETP.LT.OR P2, PT, R6, R210, P2 ;  /* 0x000000d20600720c */ /* 0x000fe40001741670 */
[----:B------:R-:W-:Y:S02]  /*9480*/  FMNMX.FTZ R9, R2, R3, !PT ;  /* 0x0000000302097209 */ /* 0x000fe40007810000 */
[----:B------:R-:W-:Y:S02]  /*9490*/  IADD3 R6, R5, 0x18, RZ ;  /* 0x0000001805067810 */ /* 0x000fe40007ffe0ff */
[----:B------:R-:W-:Y:S02]  /*94a0*/  FSEL R136, R136, -INF , !P5 ;  /* 0xff80000088887808 */ /* 0x000fe40006800000 */
[----:B------:R-:W-:-:S02]  /*94b0*/  FSEL R12, R139, -INF , !P4 ;  /* 0xff8000008b0c7808 */ /* 0x000fc40006000000 */
[----:B------:R-:W-:Y:S02]  /*94c0*/  FSEL R138, R138, -INF , !P0 ;  /* 0xff8000008a8a7808 */ /* 0x000fe40004000000 */
[----:B------:R-:W-:Y:S02]  /*94d0*/  FMNMX.FTZ R9, R14, R9, !PT ;  /* 0x000000090e097209 */ /* 0x000fe40007810000 */
[-C--:B------:R-:W-:Y:S02]  /*94e0*/  ISETP.GE.AND P5, PT, R7, R211.reuse, PT ;  /* 0x000000d30700720c */ /* 0x080fe40003fa6270 */
[C---:B------:R-:W-:Y:S02]  /*94f0*/  ISETP.GE.AND P4, PT, R6.reuse, R211, PT ;  /* 0x000000d30600720c */ /* 0x040fe40003f86270 */
[----:B------:R-:W-:Y:S02]  /*9500*/  ISETP.GE.AND P0, PT, R6, R205, PT ;  /* 0x000000cd0600720c */ /* 0x000fe40003f06270 */
[----:B------:R-:W-:-:S02]  /*9510*/  IADD3 R11, R5, 0x19, RZ ;  /* 0x00000019050b7810 */ /* 0x000fc40007ffe0ff */
[----:B------:R-:W-:Y:S02]  /*9520*/  FMNMX.FTZ R9, R16, R9, !PT ;  /* 0x0000000910097209 */ /* 0x000fe40007810000 */
[-C--:B------:R-:W-:Y:S02]  /*9530*/  ISETP.LT.OR P5, PT, R7, R212.reuse, P5 ;  /* 0x000000d40700720c */ /* 0x080fe40002fa1670 */
[C---:B------:R-:W-:Y:S02]  /*9540*/  ISETP.LT.OR P4, PT, R6.reuse, R212, P4 ;  /* 0x000000d40600720c */ /* 0x040fe40002781670 */
[----:B------:R-:W-:Y:S02]  /*9550*/  ISETP.LT.OR P0, PT, R6, R210, P0 ;  /* 0x000000d20600720c */ /* 0x000fe40000701670 */
[----:B------:R-:W-:Y:S02]  /*9560*/  IADD3 R7, R5, 0x20, RZ ;  /* 0x0000002005077810 */ /* 0x000fe40007ffe0ff */
[----:B------:R-:W-:-:S02]  /*9570*/  FSEL R6, R148, -INF , !P3 ;  /* 0xff80000094067808 */ /* 0x000fc40005800000 */
[----:B------:R-:W-:Y:S02]  /*9580*/  FSEL R34, R20, -INF , !P6 ;  /* 0xff80000014227808 */ /* 0x000fe40007000000 */
[C---:B------:R-:W-:Y:S02]  /*9590*/  ISETP.GE.AND P3, PT, R11.reuse, R211, PT ;  /* 0x000000d30b00720c */ /* 0x040fe40003f66270 */
[----:B------:R-:W-:Y:S02]  /*95a0*/  ISETP.GE.AND P6, PT, R11, R205, PT ;  /* 0x000000cd0b00720c */ /* 0x000fe40003fc6270 */
[----:B------:R-:W-:Y:S02]  /*95b0*/  FMNMX.FTZ R9, R138, R9, !PT ;  /* 0x000000098a097209 */ /* 0x000fe40007810000 */
[----:B------:R-:W-:Y:S02]  /*95c0*/  FSEL R26, R8, -INF , !P2 ;  /* 0xff800000081a7808 */ /* 0x000fe40005000000 */
[----:B------:R-:W-:-:S02]  /*95d0*/  FSEL R32, R21, -INF , !P5 ;  /* 0xff80000015207808 */ /* 0x000fc40006800000 */
[C---:B------:R-:W-:Y:S02]  /*95e0*/  ISETP.GE.AND P2, PT, R7.reuse, R211, PT ;  /* 0x000000d30700720c */ /* 0x040fe40003f46270 */
[----:B------:R-:W-:Y:S02]  /*95f0*/  ISETP.GE.AND P5, PT, R7, R205, PT ;  /* 0x000000cd0700720c */ /* 0x000fe40003fa6270 */
[C---:B------:R-:W-:Y:S02]  /*9600*/  ISETP.LT.OR P3, PT, R11.reuse, R212, P3 ;  /* 0x000000d40b00720c */ /* 0x040fe40001f61670 */
[----:B------:R-:W-:Y:S02]  /*9610*/  ISETP.LT.OR P6, PT, R11, R210, P6 ;  /* 0x000000d20b00720c */ /* 0x000fe400037c1670 */
[----:B------:R-:W-:Y:S02]  /*9620*/  FMNMX.FTZ R11, R34, R9, !PT ;  /* 0x00000009220b7209 */ /* 0x000fe40007810000 */
[----:B------:R-:W-:-:S02]  /*9630*/  FMNMX.FTZ R9, R0, R133, !PT ;  /* 0x0000008500097209 */ /* 0x000fc40007810000 */
[C---:B------:R-:W-:Y:S02]  /*9640*/  ISETP.LT.OR P2, PT, R7.reuse, R212, P2 ;  /* 0x000000d40700720c */ /* 0x040fe40001741670 */
[----:B------:R-:W-:Y:S02]  /*9650*/  ISETP.LT.OR P5, PT, R7, R210, P5 ;  /* 0x000000d20700720c */ /* 0x000fe40002fa1670 */
[C---:B------:R-:W-:Y:S02]  /*9660*/  IADD3 R8, R5.reuse, 0x21, RZ ;  /* 0x0000002105087810 */ /* 0x040fe40007ffe0ff */
[----:B------:R-:W-:Y:S02]  /*9670*/  IADD3 R7, R5, 0x28, RZ ;  /* 0x0000002805077810 */ /* 0x000fe40007ffe0ff */
[----:B-1----:R-:W-:Y:S02]  /*9680*/  FSEL R30, R22, -INF , !P4 ;  /* 0xff800000161e7808 */ /* 0x002fe40006000000 */
[----:B------:R-:W-:-:S02]  /*9690*/  FMNMX.FTZ R11, R32, R11, !PT ;  /* 0x0000000b200b7209 */ /* 0x000fc40007810000 */
[----:B------:R-:W-:Y:S02]  /*96a0*/  FMNMX.FTZ R9, R136, R9, !PT ;  /* 0x0000000988097209 */ /* 0x000fe40007810000 */
        /* <DEDUP_REMOVED lines=25> */
[C---:B------:R-:W-:Y:S02]  /*9840*/  ISETP.LT.OR P5, PT, R7.reuse, R212, P5 ;  /* 0x000000d40700720c */ /* 0x040fe40002fa1670 */
[----:B------:R-:W-:Y:S02]  /*9850*/  ISETP.LT.OR P1, PT, R7, R210, P1 ;  /* 0x000000d20700720c */ /* 0x000fe40000f21670 */
[----:B------:R-:W-:Y:S02]  /*9860*/  ISETP.LT.OR P6, PT, R8, R212, P6 ;  /* 0x000000d40800720c */ /* 0x000fe400037c1670 */
[----:B------:R-:W-:-:S02]  /*9870*/  IADD3 R7, R5, 0x31, RZ ;  /* 0x0000003105077810 */ /* 0x000fc40007ffe0ff */
[----:B------:R-:W-:Y:S02]  /*9880*/  FSEL R224, R224, -INF , !P0 ;  /* 0xff800000e0e07808 */ /* 0x000fe40004000000 */
[----:B------:R-:W-:Y:S02]  /*9890*/  FMNMX.FTZ R11, R226, R11, !PT ;  /* 0x0000000be20b7209 */ /* 0x000fe40007810000 */
[----:B------:R-:W-:Y:S02]  /*98a0*/  FMNMX.FTZ R9, R24, R9, !PT ;  /* 0x0000000918097209 */ /* 0x000fe40007810000 */
[----:B------:R-:W-:Y:S02]  /*98b0*/  FSEL R176, R176, -INF , !P4 ;  /* 0xff800000b0b07808 */ /* 0x000fe40006000000 */
[----:B------:R-:W-:Y:S02]  /*98c0*/  IADD3 R4, R5, 0x38, RZ ;  /* 0x0000003805047810 */ /* 0x000fe40007ffe0ff */
[----:B------:R-:W-:-:S02]  /*98d0*/  ISETP.GE.AND P4, PT, R7, R211, PT ;  /* 0x000000d30700720c */ /* 0x000fc40003f86270 */
[----:B------:R-:W-:Y:S02]  /*98e0*/  FSEL R222, R222, -INF , !P6 ;  /* 0xff800000dede7808 */ /* 0x000fe40007000000 */
[----:B------:R-:W-:Y:S02]  /*98f0*/  FMNMX.FTZ R11, R224, R11, !PT ;  /* 0x0000000be00b7209 */ /* 0x000fe40007810000 */
[----:B------:R-:W-:Y:S02]  /*9900*/  FMNMX.FTZ R9, R22, R9, !PT ;  /* 0x0000000916097209 */ /* 0x000fe40007810000 */
[----:B------:R-:W-:Y:S02]  /*9910*/  IADD3 R5, R5, 0x39, RZ ;  /* 0x0000003905057810 */ /* 0x000fe40007ffe0ff */
[----:B------:R-:W-:Y:S02]  /*9920*/  ISETP.GE.AND P6, PT, R4, R211, PT ;  /* 0x000000d30400720c */ /* 0x000fe40003fc6270 */
[----:B------:R-:W-:-:S02]  /*9930*/  FSEL R162, R162, -INF , !P5 ;  /* 0xff800000a2a27808 */ /* 0x000fc40006800000 */
[-C--:B------:R-:W-:Y:S02]  /*9940*/  ISETP.LT.OR P4, PT, R7, R212.reuse, P4 ;  /* 0x000000d40700720c */ /* 0x080fe40002781670 */
[----:B------:R-:W-:Y:S02]  /*9950*/  FMNMX.FTZ R11, R222, R11, !PT ;  /* 0x0000000bde0b7209 */ /* 0x000fe40007810000 */
[----:B------:R-:W-:Y:S02]  /*9960*/  FMNMX.FTZ R9, R20, R9, !PT ;  /* 0x0000000914097209 */ /* 0x000fe40007810000 */
[----:B------:R-:W-:Y:S02]  /*9970*/  ISETP.GE.AND P2, PT, R8, R205, PT ;  /* 0x000000cd0800720c */ /* 0x000fe40003f46270 */
[----:B------:R-:W-:Y:S02]  /*9980*/  ISETP.GE.AND P5, PT, R5, R211, PT ;  /* 0x000000d30500720c */ /* 0x000fe40003fa6270 */
[----:B------:R-:W-:-:S02]  /*9990*/  ISETP.LT.OR P6, PT, R4, R212, P6 ;  /* 0x000000d40400720c */ /* 0x000fc400037c1670 */
[----:B------:R-:W-:Y:S02]  /*99a0*/  FSEL R160, R160, -INF , !P4 ;  /* 0xff800000a0a07808 */ /* 0x000fe40006000000 */
[----:B------:R-:W-:Y:S02]  /*99b0*/  FMNMX.FTZ R11, R162, R11, !PT ;  /* 0x0000000ba20b7209 */ /* 0x000fe40007810000 */
[----:B------:R-:W-:Y:S02]  /*99c0*/  FMNMX.FTZ R9, R178, R9, !PT ;  /* 0x00000009b2097209 */ /* 0x000fe40007810000 */
[----:B------:R-:W-:Y:S02]  /*99d0*/  ISETP.LT.OR P2, PT, R8, R210, P2 ;  /* 0x000000d20800720c */ /* 0x000fe40001741670 */
[----:B------:R-:W-:Y:S02]  /*99e0*/  ISETP.LT.OR P5, PT, R5, R212, P5 ;  /* 0x000000d40500720c */ /* 0x000fe40002fa1670 */
[----:B------:R-:W-:-:S02]  /*99f0*/  FSEL R158, R158, -INF , !P6 ;  /* 0xff8000009e9e7808 */ /* 0x000fc40007000000 */
[----:B------:R-:W-:Y:S02]  /*9a00*/  FMNMX.FTZ R11, R160, R11, !PT ;  /* 0x0000000ba00b7209 */ /* 0x000fe40007810000 */
[----:B------:R-:W-:Y:S02]  /*9a10*/  FSEL R174, R174, -INF , !P3 ;  /* 0xff800000aeae7808 */ /* 0x000fe40005800000 */
[----:B------:R-:W-:Y:S02]  /*9a20*/  FMNMX.FTZ R9, R176, R9, !PT ;  /* 0x00000009b0097209 */ /* 0x000fe40007810000 */
[----:B------:R-:W-:Y:S02]  /*9a30*/  ISETP.GE.AND P0, PT, R7, R205, PT ;  /* 0x000000cd0700720c */ /* 0x000fe40003f06270 */
[----:B------:R-:W-:Y:S02]  /*9a40*/  FSEL R156, R156, -INF , !P5 ;  /* 0xff8000009c9c7808 */ /* 0x000fe40006800000 */
[----:B------:R-:W-:-:S02]  /*9a50*/  FMNMX.FTZ R11, R158, R11, !PT ;  /* 0x0000000b9e0b7209 */ /* 0x000fc40007810000 */
[----:B------:R-:W-:Y:S02]  /*9a60*/  FSEL R172, R172, -INF , !P2 ;  /* 0xff800000acac7808 */ /* 0x000fe40005000000 */
[----:B------:R-:W-:Y:S02]  /*9a70*/  FMNMX.FTZ R9, R174, R9, !PT ;  /* 0x00000009ae097209 */ /* 0x000fe40007810000 */
[----:B------:R-:W-:Y:S02]  /*9a80*/  ISETP.GE.AND P3, PT, R4, R205, PT ;  /* 0x000000cd0400720c */ /* 0x000fe40003f66270 */
[----:B------:R-:W-:Y:S02]  /*9a90*/  FMNMX.FTZ R8, R156, R11, !PT ;  /* 0x0000000b9c087209 */ /* 0x000fe40007810000 */
[----:B------:R-:W-:Y:S02]  /*9aa0*/  ISETP.LT.OR P0, PT, R7, R210, P0 ;  /* 0x000000d20700720c */ /* 0x000fe40000701670 */
[----:B------:R-:W-:Y:S01]  /*9ab0*/  FSEL R154, R154, -INF , !P1 ;  /* 0xff8000009a9a7808 */ /* 0x000fe20004800000 */
[----:B------:R-:W1:Y:S01]  /*9ac0*/  SHFL.BFLY PT, R7, R8, 0x2, 0x1f ;  /* 0x0c401f0008077f89 */ /* 0x000e6200000e0000 */
[----:B------:R-:W-:-:S02]  /*9ad0*/  FMNMX.FTZ R9, R172, R9, !PT ;  /* 0x00000009ac097209 */ /* 0x000fc40007810000 */
[-C--:B------:R-:W-:Y:S02]  /*9ae0*/  ISETP.LT.OR P3, PT, R4, R210.reuse, P3 ;  /* 0x000000d20400720c */ /* 0x080fe40001f61670 */
[C---:B------:R-:W-:Y:S02]  /*9af0*/  ISETP.GE.AND P1, PT, R5.reuse, R205, PT ;  /* 0x000000cd0500720c */ /* 0x040fe40003f26270 */
[----:B------:R-:W-:Y:S02]  /*9b00*/  FSEL R142, R142, -INF , !P0 ;  /* 0xff8000008e8e7808 */ /* 0x000fe40004000000 */
[----:B------:R-:W-:Y:S02]  /*9b10*/  FMNMX.FTZ R9, R154, R9, !PT ;  /* 0x000000099a097209 */ /* 0x000fe40007810000 */
[----:B------:R-:W-:Y:S02]  /*9b20*/  ISETP.LT.OR P1, PT, R5, R210, P1 ;  /* 0x000000d20500720c */ /* 0x000fe40000f21670 */
[----:B------:R-:W-:-:S02]  /*9b30*/  FSEL R140, R140, -INF , !P3 ;  /* 0xff8000008c8c7808 */ /* 0x000fc40005800000 */
[----:B------:R-:W-:Y:S02]  /*9b40*/  FMNMX.FTZ R9, R142, R9, !PT ;  /* 0x000000098e097209 */ /* 0x000fe40007810000 */
[----:B------:R-:W-:Y:S02]  /*9b50*/  FSEL R152, R152, -INF , !P1 ;  /* 0xff80000098987808 */ /* 0x000fe40004800000 */
[----:B------:R-:W-:-:S04]  /*9b60*/  FMNMX.FTZ R9, R140, R9, !PT ;  /* 0x000000098c097209 */ /* 0x000fc80007810000 */
[----:B------:R-:W-:Y:S02]  /*9b70*/  FMNMX.FTZ R10, R152, R9, !PT ;  /* 0x00000009980a7209 */ /* 0x000fe40007810000 */
[----:B-1----:R-:W-:-:S03]  /*9b80*/  FMNMX.FTZ R7, R8, R7, !PT ;  /* 0x0000000708077209 */ /* 0x002fc60007810000 */
[----:B------:R-:W1:Y:S04]  /*9b90*/  SHFL.BFLY PT, R5, R10, 0x2, 0x1f ;  /* 0x0c401f000a057f89 */ /* 0x000e6800000e0000 */
[----:B------:R-:W2:Y:S01]  /*9ba0*/  SHFL.BFLY PT, R132, R7, 0x1, 0x1f ;  /* 0x0c201f0007847f89 */ /* 0x000ea200000e0000 */
[----:B-1----:R-:W-:-:S03]  /*9bb0*/  FMNMX.FTZ R5, R10, R5, !PT ;  /* 0x000000050a057209 */ /* 0x002fc60007810000 */
[----:B------:R-:W-:Y:S01]  /*9bc0*/  LDSM.16.MT88.4 R8, [R193+0x12000] ;  /* 0x01200000c108783b */ /* 0x000fe20000004200 */
[----:B--2---:R-:W-:-:S03]  /*9bd0*/  FMNMX.FTZ R132, R7, R132, !PT ;  /* 0x0000008407847209 */ /* 0x004fc60007810000 */
[----:B------:R-:W1:Y:S01]  /*9be0*/  SHFL.BFLY PT, R4, R5, 0x1, 0x1f ;  /* 0x0c201f0005047f89 */ /* 0x000e6200000e0000 */
[C---:B------:R-:W-:Y:S01]  /*9bf0*/  FSETP.NEU.FTZ.AND P1, PT, R132.reuse, -INF , PT ;  /* 0xff8000008400780b */ /* 0x040fe20003f3d000 */
[----:B------:R-:W-:-:S05]  /*9c00*/  FMUL.FTZ R141, R132, c[0x0][0x23c] ;  /* 0x00008f00848d7a20 */ /* 0x000fca0000410000 */
[----:B------:R-:W-:-:S05]  /*9c10*/  FSEL R141, R141, RZ, P1 ;  /* 0x000000ff8d8d7208 */ /* 0x000fca0000800000 */
[--C-:B------:R-:W-:Y:S02]  /*9c20*/  FFMA.FTZ R149, R3, c[0x0][0x23c], -R141.reuse ;  /* 0x00008f0003957a23 */ /* 0x100fe4000001088d */
[--C-:B------:R-:W-:Y:S02]  /*9c30*/  FFMA.FTZ R148, R14, c[0x0][0x23c], -R141.reuse ;  /* 0x00008f000e947a23 */ /* 0x100fe4000001088d */
[--C-:B------:R-:W-:Y:S02]  /*9c40*/  FFMA.FTZ R147, R16, c[0x0][0x23c], -R141.reuse ;  /* 0x00008f0010937a23 */ /* 0x100fe4000001088d */
[--C-:B------:R-:W-:Y:S01]  /*9c50*/  FFMA.FTZ R146, R138, c[0x0][0x23c], -R141.reuse ;  /* 0x00008f008a927a23 */ /* 0x100fe2000001088d */
[----:B------:R-:W-:Y:S01]  /*9c60*/  MUFU.EX2 R149, R149 ;  /* 0x0000009500957308 */ /* 0x000fe20000000800 */
[----:B------:R-:W-:Y:S01]  /*9c70*/  LDSM.16.MT88.4 R16, [R196+0x12000] ;  /* 0x01200000c410783b */ /* 0x000fe20000004200 */
[--C-:B------:R-:W-:Y:S01]  /*9c80*/  FFMA.FTZ R153, R34, c[0x0][0x23c], -R141.reuse ;  /* 0x00008f0022997a23 */ /* 0x100fe2000001088d */
[----:B-1----:R-:W-:Y:S01]  /*9c90*/  FMNMX.FTZ R3, R5, R4, !PT ;  /* 0x0000000405037209 */ /* 0x002fe20007810000 */
[--C-:B------:R-:W-:Y:S01]  /*9ca0*/  FFMA.FTZ R164, R32, c[0x0][0x23c], -R141.reuse ;  /* 0x00008f0020a47a23 */ /* 0x100fe2000001088d */
[----:B------:R-:W-:Y:S01]  /*9cb0*/  FSEL R5, R132, RZ, P1 ;  /* 0x000000ff84057208 */ /* 0x000fe20000800000 */
[----:B------:R-:W-:Y:S01]  /*9cc0*/  FFMA.FTZ R155, R30, c[0x0][0x23c], -R141 ;  /* 0x00008f001e9b7a23 */ /* 0x000fe2000001088d */
[C---:B------:R-:W-:Y:S01]  /*9cd0*/  FSETP.NEU.FTZ.AND P0, PT, R3.reuse, -INF , PT ;  /* 0xff8000000300780b */ /* 0x040fe20003f1d000 */
[C---:B------:R-:W-:Y:S01]  /*9ce0*/  FMUL.FTZ R151, R3.reuse, c[0x0][0x23c] ;  /* 0x00008f0003977a20 */ /* 0x040fe20000410000 */
[----:B------:R-:W1:Y:S01]  /*9cf0*/  MUFU.EX2 R148, R148 ;  /* 0x0000009400947308 */ /* 0x000e620000000800 */
[----:B------:R-:W-:Y:S01]  /*9d00*/  FADD.FTZ R4, R2, -R5 ;  /* 0x8000000502047221 */ /* 0x000fe20000010000 */
[----:B------:R-:W-:Y:S01]  /*9d10*/  FSEL R5, R3, RZ, P0 ;  /* 0x000000ff03057208 */ /* 0x000fe20000000000 */
[----:B------:R-:W-:Y:S01]  /*9d20*/  FFMA.FTZ R166, R28, c[0x0][0x23c], -R141 ;  /* 0x00008f001ca67a23 */ /* 0x000fe2000001088d */
[----:B------:R-:W-:Y:S01]  /*9d30*/  FSEL R151, R151, RZ, P0 ;  /* 0x000000ff97977208 */ /* 0x000fe20000000000 */
[----:B------:R-:W-:Y:S01]  /*9d40*/  FMUL.FTZ R150, R4, c[0x0][0x23c] ;  /* 0x00008f0004967a20 */ /* 0x000fe20000410000 */
[----:B------:R-:W-:Y:S01]  /*9d50*/  LDSM.16.MT88.4 R32, [R193+0x12800] ;  /* 0x01280000c120783b */ /* 0x000fe20000004200 */
[----:B------:R-:W-:Y:S01]  /*9d60*/  FADD.FTZ R5, R0, -R5 ;  /* 0x8000000500057221 */ /* 0x000fe20000010000 */
[----:B------:R-:W-:Y:S01]  /*9d70*/  MUFU.EX2 R147, R147 ;  /* 0x0000009300937308 */ /* 0x000fe20000000800 */
[--C-:B------:R-:W-:Y:S01]  /*9d80*/  FFMA.FTZ R145, R133, c[0x0][0x23c], -R151.reuse ;  /* 0x00008f0085917a23 */ /* 0x100fe20000010897 */
[----:B------:R-:W-:Y:S01]  /*9d90*/  LDSM.16.MT88.4 R28, [R192+0x12800] ;  /* 0x01280000c01c783b */ /* 0x000fe20000004200 */
[----:B------:R-:W-:-:S02]  /*9da0*/  FFMA.FTZ R133, R12, c[0x0][0x23c], -R151 ;  /* 0x00008f000c857a23 */ /* 0x000fc40000010897 */
[--C-:B------:R-:W-:Y:S01]  /*9db0*/  FFMA.FTZ R144, R136, c[0x0][0x23c], -R151.reuse ;  /* 0x00008f0088907a23 */ /* 0x100fe20000010897 */
[----:B------:R-:W2:Y:S01]  /*9dc0*/  LDSM.16.MT88.4 R12, [R194+0x12000] ;  /* 0x01200000c20c783b */ /* 0x000ea20000004200 */
[--C-:B------:R-:W-:Y:S01]  /*9dd0*/  FFMA.FTZ R2, R6, c[0x0][0x23c], -R151.reuse ;  /* 0x00008f0006027a23 */ /* 0x100fe20000010897 */
[----:B------:R-:W3:Y:S01]  /*9de0*/  MUFU.EX2 R146, R146 ;  /* 0x0000009200927308 */ /* 0x000ee20000000800 */
[----:B------:R-:W-:Y:S01]  /*9df0*/  FMUL.FTZ R0, R5, c[0x0][0x23c] ;  /* 0x00008f0005007a20 */ /* 0x000fe20000410000 */
[----:B-1----:R-:W-:Y:S01]  /*9e00*/  F2FP.PACK_AB R4, R148, R149 ;  /* 0x000000959404723e */ /* 0x002fe200000000ff */
[--C-:B------:R-:W-:Y:S01]  /*9e10*/  FFMA.FTZ R157, R26, c[0x0][0x23c], -R151.reuse ;  /* 0x00008f001a9d7a23 */ /* 0x100fe20000010897 */
[----:B------:R-:W-:Y:S01]  /*9e20*/  LDSM.16.MT88.4 R136, [R194+0x12800] ;  /* 0x01280000c288783b */ /* 0x000fe20000004200 */
[--C-:B------:R-:W-:Y:S02]  /*9e30*/  FFMA.FTZ R168, R24, c[0x0][0x23c], -R151.reuse ;  /* 0x00008f0018a87a23 */ /* 0x100fe40000010897 */
[--C-:B------:R-:W-:Y:S01]  /*9e40*/  FFMA.FTZ R159, R22, c[0x0][0x23c], -R151.reuse ;  /* 0x00008f00169f7a23 */ /* 0x100fe20000010897 */
[----:B------:R-:W-:Y:S01]  /*9e50*/  MUFU.EX2 R145, R145 ;  /* 0x0000009100917308 */ /* 0x000fe20000000800 */
[----:B------:R-:W-:Y:S01]  /*9e60*/  FFMA.FTZ R170, R20, c[0x0][0x23c], -R151 ;  /* 0x00008f0014aa7a23 */ /* 0x000fe20000010897 */
[----:B------:R-:W-:Y:S01]  /*9e70*/  LDSM.16.MT88.4 R24, [R196+0x14800] ;  /* 0x01480000c418783b */ /* 0x000fe20000004200 */
[----:B------:R-:W-:-:S02]  /*9e80*/  FFMA.FTZ R161, R228, c[0x0][0x23c], -R141 ;  /* 0x00008f00e4a17a23 */ /* 0x000fc4000001088d */
[--C-:B------:R-:W-:Y:S01]  /*9e90*/  FFMA.FTZ R226, R226, c[0x0][0x23c], -R141.reuse ;  /* 0x00008f00e2e27a23 */ /* 0x100fe2000001088d */
[----:B------:R-:W-:Y:S01]  /*9ea0*/  LDSM.16.MT88.4 R20, [R194+0x14800] ;  /* 0x01480000c214783b */ /* 0x000fe20000004200 */
[--C-:B------:R-:W-:Y:S01]  /*9eb0*/  FFMA.FTZ R163, R224, c[0x0][0x23c], -R141.reuse ;  /* 0x00008f00e0a37a23 */ /* 0x100fe2000001088d */
[----:B------:R-:W1:Y:S01]  /*9ec0*/  MUFU.EX2 R144, R144 ;  /* 0x0000009000907308 */ /* 0x000e620000000800 */
[----:B---3--:R-:W-:Y:S01]  /*9ed0*/  F2FP.PACK_AB R6, R146, R147 ;  /* 0x000000939206723e */ /* 0x008fe200000000ff */
[----:B------:R-:W-:Y:S02]  /*9ee0*/  FFMA.FTZ R222, R222, c[0x0][0x23c], -R141 ;  /* 0x00008f00dede7a23 */ /* 0x000fe4000001088d */
[--C-:B------:R-:W-:Y:S02]  /*9ef0*/  FFMA.FTZ R165, R178, c[0x0][0x23c], -R151.reuse ;  /* 0x00008f00b2a57a23 */ /* 0x100fe40000010897 */
[--C-:B------:R-:W-:Y:S02]  /*9f00*/  FFMA.FTZ R176, R176, c[0x0][0x23c], -R151.reuse ;  /* 0x00008f00b0b07a23 */ /* 0x100fe40000010897 */
[----:B------:R-:W-:Y:S01]  /*9f10*/  MUFU.EX2 R133, R133 ;  /* 0x0000008500857308 */ /* 0x000fe20000000800 */
[----:B------:R-:W-:-:S02]  /*9f20*/  FFMA.FTZ R167, R174, c[0x0][0x23c], -R151 ;  /* 0x00008f00aea77a23 */ /* 0x000fc40000010897 */
[----:B------:R-:W-:Y:S02]  /*9f30*/  FFMA.FTZ R172, R172, c[0x0][0x23c], -R151 ;  /* 0x00008f00acac7a23 */ /* 0x000fe40000010897 */
[----:B------:R-:W-:Y:S02]  /*9f40*/  FFMA.FTZ R171, R156, c[0x0][0x23c], -R141 ;  /* 0x00008f009cab7a23 */ /* 0x000fe4000001088d */
        /* <DEDUP_REMOVED lines=8> */
[----:B------:R-:W-:Y:S02]  /*9fd0*/  FFMA.FTZ R158, R158, c[0x0][0x23c], -R141 ;  /* 0x00008f009e9e7a23 */ /* 0x000fe4000001088d */
[----:B------:R-:W-:Y:S01]  /*9fe0*/  FFMA.FTZ R151, R152, c[0x0][0x23c], -R151 ;  /* 0x00008f0098977a23 */ /* 0x000fe20000010897 */
[----:B------:R-:W-:Y:S02]  /*9ff0*/  LDSM.16.MT88.4 R140, [R194+0x13800] ;  /* 0x01380000c28c783b */ /* 0x000fe40000004200 */
[----:B------:R-:W4:Y:S01]  /*a000*/  MUFU.EX2 R0, R0 ;  /* 0x0000000000007308 */ /* 0x000f220000000800 */
[----:B---3--:R-:W-:Y:S01]  /*a010*/  F2FP.PACK_AB R7, R2, R133 ;  /* 0x000000850207723e */ /* 0x008fe200000000ff */
[----:B-1----:R-:W-:-:S06]  /*a020*/  FMUL.FTZ R120, R120, R150 ;  /* 0x0000009678787220 */ /* 0x002fcc0000410000 */
        /* <DEDUP_REMOVED lines=19> */
[----:B------:R-:W3:Y:S01]  /*a160*/  MUFU.EX2 R166, R166 ;  /* 0x000000a600a67308 */ /* 0x000ee20000000800 */
        /* <DEDUP_REMOVED lines=11> */
[----:B------:R-:W4:Y:S01]  /*a220*/  LDSM.16.MT88.4 R16, [R192+0x12000] ;  /* 0x01200000c010783b */ /* 0x000f220000004200 */
[-C--:B------:R-:W-:Y:S01]  /*a230*/  FMUL.FTZ R110, R110, R0.reuse ;  /* 0x000000006e6e7220 */ /* 0x080fe20000410000 */
[----:B------:R-:W5:Y:S01]  /*a240*/  MUFU.EX2 R168, R168 ;  /* 0x000000a800a87308 */ /* 0x000f620000000800 */
        /* <DEDUP_REMOVED lines=28> */
[----:B----4-:R-:W-:Y:S01]  /*a410*/  HMMA.16816.F32 R104, R4, R16, R104 ;  /* 0x000000100468723c */ /* 0x010fe20000001868 */
[----:B------:R-:W-:Y:S02]  /*a420*/  FMUL.FTZ R45, R45, R150 ;  /* 0x000000962d2d7220 */ /* 0x000fe40000410000 */
[-C--:B------:R-:W-:Y:S01]  /*a430*/  FMUL.FTZ R46, R46, R0.reuse ;  /* 0x000000002e2e7220 */ /* 0x080fe20000410000 */
[----:B------:R-:W-:Y:S01]  /*a440*/  MUFU.EX2 R163, R163 ;  /* 0x000000a300a37308 */ /* 0x000fe20000000800 */
[----:B------:R-:W-:-:S02]  /*a450*/  FMUL.FTZ R47, R47, R0 ;  /* 0x000000002f2f7220 */ /* 0x000fc40000410000 */
[-C--:B------:R-:W-:Y:S01]  /*a460*/  FMUL.FTZ R48, R48, R150.reuse ;  /* 0x0000009630307220 */ /* 0x080fe20000410000 */
[C---:B------:R-:W-:Y:S01]  /*a470*/  HMMA.16816.F32 R100, R4.reuse, R18, R100 ;  /* 0x000000120464723c */ /* 0x040fe20000001864 */
[----:B------:R-:W-:Y:S01]  /*a480*/  FMUL.FTZ R49, R49, R150 ;  /* 0x0000009631317220 */ /* 0x000fe20000410000 */
[----:B------:R-:W4:Y:S01]  /*a490*/  LDSM.16.MT88.4 R16, [R193+0x14000] ;  /* 0x01400000c110783b */ /* 0x000f220000004200 */
        /* <DEDUP_REMOVED lines=92> */
[----:B------:R-:W-:Y:S01]  /*aa60*/  F2FP.PACK_AB R4, R164, R153 ;  /* 0x00000099a404723e */ /* 0x000fe200000000ff */
[----:B------:R-:W-:Y:S01]  /*aa70*/  FADD.FTZ R153, R153, R146 ;  /* 0x0000009299997221 */ /* 0x000fe20000010000 */
[----:B---3--:R-:W-:-:S02]  /*aa80*/  F2FP.PACK_AB R6, R166, R155 ;  /* 0x0000009ba606723e */ /* 0x008fc400000000ff */
[----:B-----5:R-:W-:Y:S01]  /*aa90*/  F2FP.PACK_AB R5, R168, R157 ;  /* 0x0000009da805723e */ /* 0x020fe200000000ff */
        /* <DEDUP_REMOVED lines=17> */
[C---:B----4-:R-:W-:Y:S08]  /*abb0*/  HMMA.16816.F32 R52, R4.reuse, R16, R52 ;  /* 0x000000100434723c */ /* 0x050ff00000001834 */
        /* <DEDUP_REMOVED lines=113> */
.L_x_278:
        /* <DEDUP_REMOVED lines=14> */
.L_x_284:
        /* <DEDUP_REMOVED lines=11> */
[----:B------:R-:W-:Y:S04]  /*b460*/  LEA R8, P1, R6, c[0x0][0x168], 0x1 ;  /* 0x00005a0006087a11 */ /* 0x000fe800078208ff */
        /* <DEDUP_REMOVED lines=15> */
.L_x_282:
[----:B------:R-:W-:Y:S04]  /*b560*/  DEPBAR.LE SB0, 0x0 ;  /* 0x000080000000791a */ /* 0x000fe80000000000 */
[----:B------:R-:W-:Y:S01]  /*b570*/  BAR.SYNC.DEFER_BLOCKING 0x0 ;  /* 0x0000000000007b1d */ /* 0x000fe20000010000 */
[----:B------:R-:W-:Y:S01]  /*b580*/  UIADD3 UR12, UR15, -0x1, URZ ;  /* 0xffffffff0f0c7890 */ /* 0x000fe2000fffe03f */
[----:B------:R-:W-:Y:S03]  /*b590*/  MOV R3, UR13 ;  /* 0x0000000d00037c02 */ /* 0x000fe60008000f00 */
        /* <DEDUP_REMOVED lines=14> */
[----:B------:R-:W-:Y:S06]  /*b680*/  PLOP3.LUT P0, PT, PT, PT, UP0, 0x80, 0x0 ;  /* 0x000000000000781c */ /* 0x000fec0003f0f008 */
        /* <DEDUP_REMOVED lines=160> */
[C---:B--2---:R-:W-:Y:S04]  /*c090*/  HMMA.16816.F32 R20, R172.reuse, R136, R20 ;  /* 0x00000088ac14723c */ /* 0x044fe80000001814 */
[----:B------:R-:W2:Y:S01]  /*c0a0*/  MUFU.TANH R222, R222 ;  /* 0x000000de00de7308 */ /* 0x000ea20000002400 */
[----:B------:R-:W-:Y:S01]  /*c0b0*/  BAR.SYNC.DEFER_BLOCKING 0x0 ;  /* 0x0000000000007b1d */ /* 0x000fe20000010000 */
[----:B------:R-:W-:Y:S02]  /*c0c0*/  FMUL.FTZ R224, R5, c[0x0][0x2ec] ;  /* 0x0000bb0005e07a20 */ /* 0x000fe40000410000 */
[C---:B------:R-:W-:Y:S04]  /*c0d0*/  HMMA.16816.F32 R24, R172.reuse, R138, R24 ;  /* 0x0000008aac18723c */ /* 0x040fe80000001818 */
[----:B------:R-:W-:Y:S02]  /*c0e0*/  FMUL.FTZ R225, R6, c[0x0][0x2ec] ;  /* 0x0000bb0006e17a20 */ /* 0x000fe40000410000 */
[----:B------:R-:W3:Y:S01]  /*c0f0*/  MUFU.TANH R224, R224 ;  /* 0x000000e000e07308 */ /* 0x000ee20000002400 */
[----:B------:R-:W-:Y:S02]  /*c100*/  FMUL.FTZ R3, R7, c[0x0][0x2ec] ;  /* 0x0000bb0007037a20 */ /* 0x000fe40000410000 */
[----:B------:R-:W-:Y:S03]  /*c110*/  FMUL.FTZ R226, R8, c[0x0][0x2ec] ;  /* 0x0000bb0008e27a20 */ /* 0x000fe60000410000 */
[----:B------:R-:W-:Y:S02]  /*c120*/  FMUL.FTZ R229, R9, c[0x0][0x2ec] ;  /* 0x0000bb0009e57a20 */ /* 0x000fe40000410000 */
[----:B------:R-:W-:Y:S02]  /*c130*/  FMUL.FTZ R228, R10, c[0x0][0x2ec] ;  /* 0x0000bb000ae47a20 */ /* 0x000fe40000410000 */
[----:B------:R-:W4:Y:S01]  /*c140*/  MUFU.TANH R225, R225 ;  /* 0x000000e100e17308 */ /* 0x000f220000002400 */
[----:B------:R-:W-:Y:S02]  /*c150*/  FMUL.FTZ R227, R11, c[0x0][0x2ec] ;  /* 0x0000bb000be37a20 */ /* 0x000fe40000410000 */
[----:B------:R-:W-:Y:S02]  /*c160*/  FMUL.FTZ R233, R12, c[0x0][0x2ec] ;  /* 0x0000bb000ce97a20 */ /* 0x000fe40000410000 */
[----:B------:R-:W-:Y:S02]  /*c170*/  FMUL.FTZ R232, R13, c[0x0][0x2ec] ;  /* 0x0000bb000de87a20 */ /* 0x000fe40000410000 */
[----:B------:R-:W-:Y:S01]  /*c180*/  FMUL.FTZ R231, R14, c[0x0][0x2ec] ;  /* 0x0000bb000ee77a20 */ /* 0x000fe20000410000 */
[C---:B-1----:R-:W-:Y:S02]  /*c190*/  HMMA.16816.F32 R28, R172.reuse, R132, R28 ;  /* 0x00000084ac1c723c */ /* 0x042fe4000000181c */
[----:B------:R-:W1:Y:S01]  /*c1a0*/  MUFU.TANH R3, R3 ;  /* 0x0000000300037308 */ /* 0x000e620000002400 */
[----:B------:R-:W-:Y:S02]  /*c1b0*/  FMUL.FTZ R230, R15, c[0x0][0x2ec] ;  /* 0x0000bb000fe67a20 */ /* 0x000fe40000410000 */
[----:B------:R-:W-:Y:S02]  /*c1c0*/  FMUL.FTZ R236, R16, c[0x0][0x2ec] ;  /* 0x0000bb0010ec7a20 */ /* 0x000fe40000410000 */
[----:B------:R-:W-:Y:S01]  /*c1d0*/  FMUL.FTZ R239, R17, c[0x0][0x2ec] ;  /* 0x0000bb0011ef7a20 */ /* 0x000fe20000410000 */
[----:B------:R-:W-:Y:S04]  /*c1e0*/  HMMA.16816.F32 R32, R172, R134, R32 ;  /* 0x00000086ac20723c */ /* 0x000fe80000001820 */
[----:B------:R-:W1:Y:S01]  /*c1f0*/  MUFU.TANH R226, R226 ;  /* 0x000000e200e27308 */ /* 0x000e620000002400 */
[----:B------:R-:W-:Y:S02]  /*c200*/  FMUL.FTZ R235, R18, c[0x0][0x2ec] ;  /* 0x0000bb0012eb7a20 */ /* 0x000fe40000410000 */
[----:B------:R-:W-:Y:S02]  /*c210*/  FMUL.FTZ R234, R19, c[0x0][0x2ec] ;  /* 0x0000bb0013ea7a20 */ /* 0x000fe40000410000 */
[----:B------:R-:W-:Y:S03]  /*c220*/  FMUL.FTZ R240, R20, c[0x0][0x2ec] ;  /* 0x0000bb0014f07a20 */ /* 0x000fe60000410000 */
[----:B------:R-:W-:Y:S02]  /*c230*/  FMUL.FTZ R243, R21, c[0x0][0x2ec] ;  /* 0x0000bb0015f37a20 */ /* 0x000fe40000410000 */
        /* <DEDUP_REMOVED lines=16> */
[----:B------:R-:W-:Y:S03]  /*c340*/  FMUL.FTZ R249, R35, c[0x0][0x2ec] ;  /* 0x0000bb0023f97a20 */ /* 0x000fe60000410000 */
        /* <DEDUP_REMOVED lines=23> */
[----:B------:R-:W1:Y:S02]  /*c4c0*/  MUFU.TANH R249, R249 ;  /* 0x000000f900f97308 */ /* 0x000e640000002400 */
[----:B-1234-:R-:W-:-:S05]  /*c4d0*/  @P0 BRA `(.L_x_284) ;  /* 0xffffeed000000947 */ /* 0x01efca000383ffff */
.L_x_283:
[----:B------:R-:W-:Y:S01]  /*c4e0*/  IMAD.U32 R4, RZ, RZ, UR12 ;  /* 0x0000000cff047e24 */ /* 0x000fe2000f8e00ff */
[----:B------:R-:W-:Y:S01]  /*c4f0*/  LDSM.16.MT88.4 R20, [R194+0x12000] ;  /* 0x01200000c214783b */ /* 0x000fe20000004200 */
[----:B------:R-:W-:Y:S02]  /*c500*/  UISETP.GT.AND UP0, UPT, UR12, UR9, UPT ;  /* 0x000000090c00728c */ /* 0x000fe4000bf04270 */
[----:B------:R-:W-:Y:S01]  /*c510*/  IMAD R4, R4, 0x40, R213 ;  /* 0x0000004004047824 */ /* 0x000fe200078e02d5 */
[----:B------:R-:W-:Y:S04]  /*c520*/  UMOV UR15, UR12 ;  /* 0x0000000c000f7c82 */ /* 0x000fe80008000000 */
[C---:B------:R-:W-:Y:S01]  /*c530*/  IADD3 R6, R4.reuse, 0x1, RZ ;  /* 0x0000000104067810 */ /* 0x040fe20007ffe0ff */
[----:B------:R-:W-:Y:S01]  /*c540*/  LDSM.16.MT88.4 R28, [R193+0x12000] ;  /* 0x01200000c11c783b */ /* 0x000fe20000004200 */
[----:B------:R-:W-:Y:S02]  /*c550*/  ISETP.GE.AND P2, PT, R4, R210, PT ;  /* 0x000000d20400720c */ /* 0x000fe40003f46270 */
[C---:B------:R-:W-:Y:S02]  /*c560*/  ISETP.GE.AND P1, PT, R6.reuse, R212, PT ;  /* 0x000000d40600720c */ /* 0x040fe40003f26270 */
[C---:B------:R-:W-:Y:S02]  /*c570*/  ISETP.GE.AND P6, PT, R6.reuse, R210, PT ;  /* 0x000000d20600720c */ /* 0x040fe40003fc6270 */
[----:B------:R-:W-:Y:S02]  /*c580*/  ISETP.GE.OR P1, PT, R6, R211, !P1 ;  /* 0x000000d30600720c */ /* 0x000fe40004f26670 */
[-C--:B------:R-:W-:Y:S02]  /*c590*/  ISETP.GE.OR P2, PT, R4, R205.reuse, !P2 ;  /* 0x000000cd0400720c */ /* 0x080fe40005746670 */
[----:B------:R-:W-:Y:S02]  /*c5a0*/  ISETP.GE.OR P6, PT, R6, R205, !P6 ;  /* 0x000000cd0600720c */ /* 0x000fe400077c6670 */
[----:B------:R-:W-:Y:S02]  /*c5b0*/  IADD3 R6, R4, 0x10, RZ ;  /* 0x0000001004067810 */ /* 0x000fe40007ffe0ff */
[----:B------:R-:W-:Y:S02]  /*c5c0*/  FSEL R225, R225, -INF , !P2 ;  /* 0xff800000e1e17808 */ /* 0x000fe40005000000 */
[----:B------:R-:W-:Y:S02]  /*c5d0*/  FSEL R224, R224, -INF , !P1 ;  /* 0xff800000e0e07808 */ /* 0x000fe40004800000 */
[C---:B------:R-:W-:Y:S02]  /*c5e0*/  ISETP.GE.AND P2, PT, R6.reuse, R212, PT ;  /* 0x000000d40600720c */ /* 0x040fe40003f46270 */
[C---:B------:R-:W-:Y:S02]  /*c5f0*/  ISETP.GE.AND P1, PT, R6.reuse, R210, PT ;  /* 0x000000d20600720c */ /* 0x040fe40003f26270 */
[C---:B------:R-:W-:Y:S02]  /*c600*/  ISETP.GE.OR P2, PT, R6.reuse, R211, !P2 ;  /* 0x000000d30600720c */ /* 0x040fe40005746670 */
[----:B------:R-:W-:Y:S02]  /*c610*/  ISETP.GE.OR P1, PT, R6, R205, !P1 ;  /* 0x000000cd0600720c */ /* 0x000fe40004f26670 */
[C---:B------:R-:W-:Y:S02]  /*c620*/  IADD3 R6, R4.reuse, 0x18, RZ ;  /* 0x0000001804067810 */ /* 0x040fe40007ffe0ff */
[----:B------:R-:W-:Y:S02]  /*c630*/  IADD3 R5, R4, 0x8, RZ ;  /* 0x0000000804057810 */ /* 0x000fe40007ffe0ff */
[----:B------:R-:W-:Y:S02]  /*c640*/  FSEL R164, R233, -INF , !P2 ;  /* 0xff800000e9a47808 */ /* 0x000fe40005000000 */
[-C--:B------:R-:W-:Y:S02]  /*c650*/  ISETP.GE.AND P2, PT, R6, R212.reuse, PT ;  /* 0x000000d40600720c */ /* 0x080fe40003f46270 */
[C---:B------:R-:W-:Y:S02]  /*c660*/  ISETP.GE.AND P5, PT, R5.reuse, R212, PT ;  /* 0x000000d40500720c */ /* 0x040fe40003fa6270 */
[C---:B------:R-:W-:Y:S02]  /*c670*/  ISETP.GE.AND P4, PT, R5.reuse, R210, PT ;  /* 0x000000d20500720c */ /* 0x040fe40003f86270 */
[-C--:B------:R-:W-:Y:S02]  /*c680*/  ISETP.GE.AND P3, PT, R4, R212.reuse, PT ;  /* 0x000000d40400720c */ /* 0x080fe40003f66270 */
[-C--:B------:R-:W-:Y:S02]  /*c690*/  ISETP.GE.OR P2, PT, R6, R211.reuse, !P2 ;  /* 0x000000d30600720c */ /* 0x080fe40005746670 */
[C---:B------:R-:W-:Y:S02]  /*c6a0*/  ISETP.GE.OR P5, PT, R5.reuse, R211, !P5 ;  /* 0x000000d30500720c */ /* 0x040fe40006fa6670 */
[----:B------:R-:W-:Y:S02]  /*c6b0*/  ISETP.GE.OR P4, PT, R5, R205, !P4 ;  /* 0x000000cd0500720c */ /* 0x000fe40006786670 */
[CC--:B------:R-:W-:Y:S02]  /*c6c0*/  ISETP.GE.OR P3, PT, R4.reuse, R211.reuse, !P3 ;  /* 0x000000d30400720c */ /* 0x0c0fe40005f66670 */
[C---:B-1----:R-:W-:Y:S02]  /*c6d0*/  IADD3 R9, R4.reuse, 0x20, RZ ;  /* 0x0000002004097810 */ /* 0x042fe40007ffe0ff */
[----:B------:R-:W-:Y:S02]  /*c6e0*/  IADD3 R5, R4, 0x9, RZ ;  /* 0x0000000904057810 */ /* 0x000fe40007ffe0ff */
[----:B------:R-:W-:Y:S02]  /*c6f0*/  FSEL R142, R236, -INF , !P2 ;  /* 0xff800000ec8e7808 */ /* 0x000fe40005000000 */
[----:B------:R-:W-:Y:S02]  /*c700*/  FSEL R222, R222, -INF , !P3 ;  /* 0xff800000dede7808 */ /* 0x000fe40005800000 */
[-C--:B------:R-:W-:Y:S02]  /*c710*/  ISETP.GE.AND P2, PT, R9, R212.reuse, PT ;  /* 0x000000d40900720c */ /* 0x080fe40003f46270 */
[C---:B------:R-:W-:Y:S02]  /*c720*/  ISETP.GE.AND P0, PT, R5.reuse, R212, PT ;  /* 0x000000d40500720c */ /* 0x040fe40003f06270 */
[----:B------:R-:W-:Y:S02]  /*c730*/  ISETP.GE.AND P3, PT, R5, R210, PT ;  /* 0x000000d20500720c */ /* 0x000fe40003f66270 */
[-C--:B------:R-:W-:Y:S02]  /*c740*/  ISETP.GE.OR P2, PT, R9, R211.reuse, !P2 ;  /* 0x000000d30900720c */ /* 0x080fe40005746670 */
[C---:B------:R-:W-:Y:S02]  /*c750*/  ISETP.GE.OR P0, PT, R5.reuse, R211, !P0 ;  /* 0x000000d30500720c */ /* 0x040fe40004706670 */
[----:B------:R-:W-:Y:S02]  /*c760*/  ISETP.GE.OR P3, PT, R5, R205, !P3 ;  /* 0x000000cd0500720c */ /* 0x000fe40005f66670 */
[C---:B------:R-:W-:Y:S02]  /*c770*/  IADD3 R5, R4.reuse, 0x11, RZ ;  /* 0x0000001104057810 */ /* 0x040fe40007ffe0ff */
[----:B------:R-:W-:Y:S02]  /*c780*/  IADD3 R8, R4, 0x21, RZ ;  /* 0x0000002104087810 */ /* 0x000fe40007ffe0ff */
[----:B------:R-:W-:Y:S02]  /*c790*/  FSEL R160, R240, -INF , !P2 ;  /* 0xff800000f0a07808 */ /* 0x000fe40005000000 */
[----:B------:R-:W-:Y:S02]  /*c7a0*/  FSEL R226, R226, -INF , !P5 ;  /* 0xff800000e2e27808 */ /* 0x000fe40006800000 */
[----:B------:R-:W-:Y:S02]  /*c7b0*/  FSEL R10, R229, -INF , !P0 ;  /* 0xff800000e50a7808 */ /* 0x000fe40004000000 */
[C---:B------:R-:W-:Y:S02]  /*c7c0*/  ISETP.GE.AND P5, PT, R5.reuse, R212, PT ;  /* 0x000000d40500720c */ /* 0x040fe40003fa6270 */
[C---:B------:R-:W-:Y:S02]  /*c7d0*/  ISETP.GE.AND P0, PT, R5.reuse, R210, PT ;  /* 0x000000d20500720c */ /* 0x040fe40003f06270 */
[C---:B------:R-:W-:Y:S02]  /*c7e0*/  ISETP.GE.AND P2, PT, R8.reuse, R212, PT ;  /* 0x000000d40800720c */ /* 0x040fe40003f46270 */
[C---:B------:R-:W-:Y:S02]  /*c7f0*/  ISETP.GE.OR P5, PT, R5.reuse, R211, !P5 ;  /* 0x000000d30500720c */ /* 0x040fe40006fa6670 */
[----:B------:R-:W-:Y:S02]  /*c800*/  ISETP.GE.OR P0, PT, R5, R205, !P0 ;  /* 0x000000cd0500720c */ /* 0x000fe40004706670 */
[----:B------:R-:W-:Y:S02]  /*c810*/  ISETP.GE.OR P2, PT, R8, R211, !P2 ;  /* 0x000000d30800720c */ /* 0x000fe40005746670 */
[----:B------:R-:W-:Y:S02]  /*c820*/  FMNMX.FTZ R12, R225, R0, !PT ;  /* 0x00000000e10c7209 */ /* 0x000fe40007810000 */
[----:B------:R-:W-:Y:S02]  /*c830*/  FSEL R5, R3, -INF , !P6 ;  /* 0xff80000003057808 */ /* 0x000fe40007000000 */
[----:B------:R-:W-:Y:S02]  /*c840*/  IADD3 R3, R4, 0x28, RZ ;  /* 0x0000002804037810 */ /* 0x000fe40007ffe0ff */
[----:B------:R-:W-:Y:S02]  /*c850*/  FSEL R7, R228, -INF , !P4 ;  /* 0xff800000e4077808 */ /* 0x000fe40006000000 */
[-C--:B------:R-:W-:Y:S02]  /*c860*/  ISETP.GE.AND P4, PT, R9, R210.reuse, PT ;  /* 0x000000d20900720c */ /* 0x080fe40003f86270 */
[----:B------:R-:W-:Y:S02]  /*c870*/  FSEL R158, R243, -INF , !P2 ;  /* 0xff800000f39e7808 */ /* 0x000fe40005000000 */
[----:B------:R-:W-:Y:S02]  /*c880*/  IADD3 R11, R4, 0x19, RZ ;  /* 0x00000019040b7810 */ /* 0x000fe40007ffe0ff */
[----:B------:R-:W-:Y:S02]  /*c890*/  ISETP.GE.AND P6, PT, R6, R210, PT ;  /* 0x000000d20600720c */ /* 0x000fe40003fc6270 */
[----:B------:R-:W-:Y:S02]  /*c8a0*/  ISETP.GE.AND P2, PT, R3, R212, PT ;  /* 0x000000d40300720c */ /* 0x000fe40003f46270 */
[----:B------:R-:W-:Y:S02]  /*c8b0*/  FMNMX.FTZ R12, R5, R12, !PT ;  /* 0x0000000c050c7209 */ /* 0x000fe40007810000 */
[-C--:B------:R-:W-:Y:S02]  /*c8c0*/  ISETP.GE.OR P4, PT, R9, R205.reuse, !P4 ;  /* 0x000000cd0900720c */ /* 0x080fe40006786670 */
[----:B------:R-:W-:Y:S02]  /*c8d0*/  FMNMX.FTZ R9, R222, R2, !PT ;  /* 0x00000002de097209 */ /* 0x000fe40007810000 */
[----:B------:R-:W-:Y:S02]  /*c8e0*/  FSEL R162, R232, -INF , !P5 ;  /* 0xff800000e8a27808 */ /* 0x000fe40006800000 */
[----:B------:R-:W-:Y:S02]  /*c8f0*/  ISETP.GE.AND P5, PT, R11, R212, PT ;  /* 0x000000d40b00720c */ /* 0x000fe40003fa6270 */
[----:B------:R-:W-:Y:S02]  /*c900*/  ISETP.GE.OR P6, PT, R6, R205, !P6 ;  /* 0x000000cd0600720c */ /* 0x000fe400077c6670 */
[----:B------:R-:W-:Y:S02]  /*c910*/  FSEL R227, R227, -INF , !P3 ;  /* 0xff800000e3e37808 */ /* 0x000fe40005800000 */
[----:B------:R-:W-:Y:S02]  /*c920*/  ISETP.GE.OR P2, PT, R3, R211, !P2 ;  /* 0x000000d30300720c */ /* 0x000fe40005746670 */
[----:B------:R-:W-:Y:S02]  /*c930*/  FMNMX.FTZ R12, R7, R12, !PT ;  /* 0x0000000c070c7209 */ /* 0x000fe40007810000 */
[----:B------:R-:W-:Y:S02]  /*c940*/  IADD3 R6, R4, 0x29, RZ ;  /* 0x0000002904067810 */ /* 0x000fe40007ffe0ff */
[----:B------:R-:W-:Y:S02]  /*c950*/  FMNMX.FTZ R9, R224, R9, !PT ;  /* 0x00000009e0097209 */ /* 0x000fe40007810000 */
[----:B------:R-:W-:Y:S02]  /*c960*/  FSEL R163, R231, -INF , !P1 ;  /* 0xff800000e7a37808 */ /* 0x000fe40004800000 */
[----:B------:R-:W-:Y:S02]  /*c970*/  FSEL R156, R246, -INF , !P2 ;  /* 0xff800000f69c7808 */ /* 0x000fe40005000000 */
[----:B------:R-:W-:Y:S02]  /*c980*/  ISETP.GE.OR P5, PT, R11, R211, !P5 ;  /* 0x000000d30b00720c */ /* 0x000fe40006fa6670 */
[----:B------:R-:W-:Y:S02]  /*c990*/  FMNMX.FTZ R12, R227, R12, !PT ;  /* 0x0000000ce30c7209 */ /* 0x000fe40007810000 */
[----:B------:R-:W-:Y:S02]  /*c9a0*/  ISETP.GE.AND P3, PT, R8, R210, PT ;  /* 0x000000d20800720c */ /* 0x000fe40003f66270 */
[----:B------:R-:W-:Y:S02]  /*c9b0*/  ISETP.GE.AND P2, PT, R6, R212, PT ;  /* 0x000000d40600720c */ /* 0x000fe40003f46270 */
[----:B------:R-:W-:Y:S02]  /*c9c0*/  FMNMX.FTZ R9, R226, R9, !PT ;  /* 0x00000009e2097209 */ /* 0x000fe40007810000 */
[----:B------:R-:W-:Y:S02]  /*c9d0*/  FSEL R140, R239, -INF , !P5 ;  /* 0xff800000ef8c7808 */ /* 0x000fe40006800000 */
[----:B------:R-:W-:Y:S02]  /*c9e0*/  FSEL R161, R230, -INF , !P0 ;  /* 0xff800000e6a17808 */ /* 0x000fe40004000000 */
[----:B------:R-:W-:Y:S02]  /*c9f0*/  FMNMX.FTZ R12, R163, R12, !PT ;  /* 0x0000000ca30c7209 */ /* 0x000fe40007810000 */
[----:B------:R-:W-:Y:S02]  /*ca00*/  ISETP.GE.AND P5, PT, R11, R210, PT ;  /* 0x000000d20b00720c */ /* 0x000fe40003fa6270 */
[----:B------:R-:W-:Y:S02]  /*ca10*/  ISETP.GE.OR P3, PT, R8, R205, !P3 ;  /* 0x000000cd0800720c */ /* 0x000fe40005f66670 */
[----:B------:R-:W-:Y:S02]  /*ca20*/  ISETP.GE.OR P2, PT, R6, R211, !P2 ;  /* 0x000000d30600720c */ /* 0x000fe40005746670 */
[----:B------:R-:W-:Y:S02]  /*ca30*/  IADD3 R8, R4, 0x30, RZ ;  /* 0x0000003004087810 */ /* 0x000fe40007ffe0ff */
[----:B------:R-:W-:Y:S02]  /*ca40*/  FMNMX.FTZ R9, R10, R9, !PT ;  /* 0x000000090a097209 */ /* 0x000fe40007810000 */
[----:B------:R-:W-:Y:S02]  /*ca50*/  FSEL R154, R244, -INF , !P2 ;  /* 0xff800000f49a7808 */ /* 0x000fe40005000000 */
[----:B------:R-:W-:Y:S02]  /*ca60*/  FSEL R143, R235, -INF , !P6 ;  /* 0xff800000eb8f7808 */ /* 0x000fe40007000000 */
[----:B------:R-:W-:Y:S02]  /*ca70*/  FMNMX.FTZ R12, R161, R12, !PT ;  /* 0x0000000ca10c7209 */ /* 0x000fe40007810000 */
[----:B------:R-:W-:Y:S02]  /*ca80*/  ISETP.GE.OR P5, PT, R11, R205, !P5 ;  /* 0x000000cd0b00720c */ /* 0x000fe40006fa6670 */
[----:B------:R-:W-:Y:S02]  /*ca90*/  ISETP.GE.AND P2, PT, R8, R212, PT ;  /* 0x000000d40800720c */ /* 0x000fe40003f46270 */
[----:B------:R-:W-:Y:S02]  /*caa0*/  ISETP.GE.AND P1, PT, R3, R210, PT ;  /* 0x000000d20300720c */ /* 0x000fe40003f26270 */
[----:B------:R-:W-:Y:S02]  /*cab0*/  FMNMX.FTZ R9, R164, R9, !PT ;  /* 0x00000009a4097209 */ /* 0x000fe40007810000 */
[----:B------:R-:W-:Y:S02]  /*cac0*/  FSEL R141, R234, -INF , !P5 ;  /* 0xff800000ea8d7808 */ /* 0x000fe40006800000 */
[----:B------:R-:W-:Y:S02]  /*cad0*/  FMNMX.FTZ R12, R143, R12, !PT ;  /* 0x0000000c8f0c7209 */ /* 0x000fe40007810000 */
[----:B------:R-:W-:Y:S02]  /*cae0*/  ISETP.GE.OR P1, PT, R3, R205, !P1 ;  /* 0x000000cd0300720c */ /* 0x000fe40004f26670 */
[----:B------:R-:W-:Y:S02]  /*caf0*/  ISETP.GE.OR P2, PT, R8, R211, !P2 ;  /* 0x000000d30800720c */ /* 0x000fe40005746670 */
[----:B------:R-:W-:Y:S02]  /*cb00*/  IADD3 R3, R4, 0x38, RZ ;  /* 0x0000003804037810 */ /* 0x000fe40007ffe0ff */
[----:B------:R-:W-:Y:S02]  /*cb10*/  FMNMX.FTZ R9, R162, R9, !PT ;  /* 0x00000009a2097209 */ /* 0x000fe40007810000 */
[----:B------:R-:W-:Y:S02]  /*cb20*/  FSEL R152, R245, -INF , !P2 ;  /* 0xff800000f5987808 */ /* 0x000fe40005000000 */
[----:B------:R-:W-:Y:S02]  /*cb30*/  FSEL R159, R238, -INF , !P4 ;  /* 0xff800000ee9f7808 */ /* 0x000fe40006000000 */
[----:B------:R-:W-:Y:S02]  /*cb40*/  FMNMX.FTZ R12, R141, R12, !PT ;  /* 0x0000000c8d0c7209 */ /* 0x000fe40007810000 */
[----:B------:R-:W-:Y:S02]  /*cb50*/  ISETP.GE.AND P2, PT, R3, R212, PT ;  /* 0x000000d40300720c */ /* 0x000fe40003f46270 */
[----:B------:R-:W-:Y:S02]  /*cb60*/  FMNMX.FTZ R9, R142, R9, !PT ;  /* 0x000000098e097209 */ /* 0x000fe40007810000 */
[----:B------:R-:W-:Y:S02]  /*cb70*/  FSEL R157, R237, -INF , !P3 ;  /* 0xff800000ed9d7808 */ /* 0x000fe40005800000 */
[----:B------:R-:W-:Y:S02]  /*cb80*/  FMNMX.FTZ R12, R159, R12, !PT ;  /* 0x0000000c9f0c7209 */ /* 0x000fe40007810000 */
[----:B------:R-:W-:Y:S02]  /*cb90*/  ISETP.GE.OR P2, PT, R3, R211, !P2 ;  /* 0x000000d30300720c */ /* 0x000fe40005746670 */
[----:B------:R-:W-:Y:S02]  /*cba0*/  ISETP.GE.AND P0, PT, R6, R210, PT ;  /* 0x000000d20600720c */ /* 0x000fe40003f06270 */
[----:B------:R-:W-:Y:S02]  /*cbb0*/  FMNMX.FTZ R9, R140, R9, !PT ;  /* 0x000000098c097209 */ /* 0x000fe40007810000 */
[----:B------:R-:W-:Y:S02]  /*cbc0*/  FSEL R148, R25, -INF , !P2 ;  /* 0xff80000019947808 */ /* 0x000fe40005000000 */
[----:B------:R-:W-:Y:S02]  /*cbd0*/  FSEL R155, R242, -INF , !P1 ;  /* 0xff800000f29b7808 */ /* 0x000fe40004800000 */
[----:B------:R-:W-:Y:S02]  /*cbe0*/  FMNMX.FTZ R12, R157, R12, !PT ;  /* 0x0000000c9d0c7209 */ /* 0x000fe40007810000 */
[----:B------:R-:W-:Y:S02]  /*cbf0*/  ISETP.GE.OR P0, PT, R6, R205, !P0 ;  /* 0x000000cd0600720c */ /* 0x000fe40004706670 */
[----:B------:R-:W-:Y:S02]  /*cc00*/  ISETP.GE.AND P2, PT, R8, R210, PT ;  /* 0x000000d20800720c */ /* 0x000fe40003f46270 */
[----:B------:R-:W-:Y:S02]  /*cc10*/  IADD3 R6, R4, 0x31, RZ ;  /* 0x0000003104067810 */ /* 0x000fe40007ffe0ff */
[----:B------:R-:W-:Y:S02]  /*cc20*/  FMNMX.FTZ R9, R160, R9, !PT ;  /* 0x00000009a0097209 */ /* 0x000fe40007810000 */
[----:B------:R-:W-:Y:S02]  /*cc30*/  FSEL R153, R241, -INF , !P0 ;  /* 0xff800000f1997808 */ /* 0x000fe40004000000 */
[----:B------:R-:W-:Y:S02]  /*cc40*/  ISETP.GE.OR P2, PT, R8, R205, !P2 ;  /* 0x000000cd0800720c */ /* 0x000fe40005746670 */
[----:B------:R-:W-:Y:S02]  /*cc50*/  FMNMX.FTZ R8, R155, R12, !PT ;  /* 0x0000000c9b087209 */ /* 0x000fe40007810000 */
[----:B------:R-:W-:Y:S02]  /*cc60*/  ISETP.GE.AND P1, PT, R6, R210, PT ;  /* 0x000000d20600720c */ /* 0x000fe40003f26270 */
[----:B------:R-:W-:Y:S02]  /*cc70*/  FMNMX.FTZ R9, R158, R9, !PT ;  /* 0x000000099e097209 */ /* 0x000fe40007810000 */
[----:B------:R-:W-:Y:S02]  /*cc80*/  FSEL R149, R248, -INF , !P2 ;  /* 0xff800000f8957808 */ /* 0x000fe40005000000 */
[----:B------:R-:W-:Y:S02]  /*cc90*/  FMNMX.FTZ R8, R153, R8, !PT ;  /* 0x0000000899087209 */ /* 0x000fe40007810000 */
[----:B------:R-:W-:Y:S02]  /*cca0*/  ISETP.GE.OR P1, PT, R6, R205, !P1 ;  /* 0x000000cd0600720c */ /* 0x000fe40004f26670 */
[----:B------:R-:W-:Y:S02]  /*ccb0*/  IADD3 R4, R4, 0x39, RZ ;  /* 0x0000003904047810 */ /* 0x000fe40007ffe0ff */
[----:B------:R-:W-:Y:S02]  /*ccc0*/  ISETP.GE.AND P0, PT, R3, R210, PT ;  /* 0x000000d20300720c */ /* 0x000fe40003f06270 */
[----:B------:R-:W-:Y:S02]  /*ccd0*/  FMNMX.FTZ R9, R156, R9, !PT ;  /* 0x000000099c097209 */ /* 0x000fe40007810000 */
[----:B------:R-:W-:Y:S02]  /*cce0*/  ISETP.GE.AND P6, PT, R6, R212, PT ;  /* 0x000000d40600720c */ /* 0x000fe40003fc6270 */
[----:B------:R-:W-:Y:S02]  /*ccf0*/  FSEL R147, R247, -INF , !P1 ;  /* 0xff800000f7937808 */ /* 0x000fe40004800000 */
[----:B------:R-:W-:Y:S02]  /*cd00*/  FMNMX.FTZ R8, R149, R8, !PT ;  /* 0x0000000895087209 */ /* 0x000fe40007810000 */
[----:B------:R-:W-:Y:S02]  /*cd10*/  ISETP.GE.OR P2, PT, R3, R205, !P0 ;  /* 0x000000cd0300720c */ /* 0x000fe40004746670 */
[----:B------:R-:W-:Y:S02]  /*cd20*/  ISETP.GE.AND P0, PT, R4, R210, PT ;  /* 0x000000d20400720c */ /* 0x000fe40003f06270 */
[----:B------:R-:W-:Y:S02]  /*cd30*/  FMNMX.FTZ R9, R154, R9, !PT ;  /* 0x000000099a097209 */ /* 0x000fe40007810000 */
[----:B------:R-:W-:Y:S02]  /*cd40*/  ISETP.GE.OR P6, PT, R6, R211, !P6 ;  /* 0x000000d30600720c */ /* 0x000fe400077c6670 */
[----:B------:R-:W-:Y:S02]  /*cd50*/  FSEL R145, R250, -INF , !P2 ;  /* 0xff800000fa917808 */ /* 0x000fe40005000000 */
[----:B------:R-:W-:Y:S02]  /*cd60*/  FMNMX.FTZ R8, R147, R8, !PT ;  /* 0x0000000893087209 */ /* 0x000fe40007810000 */
[----:B------:R-:W-:Y:S02]  /*cd70*/  ISETP.GE.OR P0, PT, R4, R205, !P0 ;  /* 0x000000cd0400720c */ /* 0x000fe40004706670 */
[----:B------:R-:W-:Y:S02]  /*cd80*/  FSEL R150, R252, -INF , !P6 ;  /* 0xff800000fc967808 */ /* 0x000fe40007000000 */
[----:B------:R-:W-:Y:S02]  /*cd90*/  FMNMX.FTZ R9, R152, R9, !PT ;  /* 0x0000000998097209 */ /* 0x000fe40007810000 */
[----:B------:R-:W-:Y:S02]  /*cda0*/  ISETP.GE.AND P5, PT, R4, R212, PT ;  /* 0x000000d40400720c */ /* 0x000fe40003fa6270 */
[----:B------:R-:W-:Y:S02]  /*cdb0*/  FMNMX.FTZ R8, R145, R8, !PT ;  /* 0x0000000891087209 */ /* 0x000fe40007810000 */
[----:B------:R-:W-:Y:S02]  /*cdc0*/  FSEL R133, R249, -INF , !P0 ;  /* 0xff800000f9857808 */ /* 0x000fe40004000000 */
[----:B------:R-:W-:Y:S02]  /*cdd0*/  FMNMX.FTZ R9, R150, R9, !PT ;  /* 0x0000000996097209 */ /* 0x000fe40007810000 */
[----:B------:R-:W-:Y:S02]  /*cde0*/  ISETP.GE.OR P5, PT, R4, R211, !P5 ;  /* 0x000000d30400720c */ /* 0x000fe40006fa6670 */
[----:B------:R-:W-:Y:S02]  /*cdf0*/  FMNMX.FTZ R6, R133, R8, !PT ;  /* 0x0000000885067209 */ /* 0x000fe40007810000 */
[----:B------:R-:W-:Y:S02]  /*ce00*/  FSEL R146, R251, -INF , !P5 ;  /* 0xff800000fb927808 */ /* 0x000fe40006800000 */
[----:B------:R-:W-:Y:S01]  /*ce10*/  FMNMX.FTZ R11, R148, R9, !PT ;  /* 0x00000009940b7209 */ /* 0x000fe20007810000 */
[----:B------:R-:W-:Y:S03]  /*ce20*/  SHFL.BFLY PT, R3, R6, 0x2, 0x1f ;  /* 0x0c401f0006037f89 */ /* 0x000fe600000e0000 */
[----:B------:R-:W-:Y:S05]  /*ce30*/  FMNMX.FTZ R9, R146, R11, !PT ;  /* 0x0000000b92097209 */ /* 0x000fea0007810000 */
[----:B------:R-:W1:Y:S02]  /*ce40*/  SHFL.BFLY PT, R12, R9, 0x2, 0x1f ;  /* 0x0c401f00090c7f89 */ /* 0x000e6400000e0000 */
[----:B-1----:R-:W-:Y:S02]  /*ce50*/  FMNMX.FTZ R9, R9, R12, !PT ;  /* 0x0000000c09097209 */ /* 0x002fe40007810000 */
[----:B------:R-:W-:Y:S04]  /*ce60*/  FMNMX.FTZ R4, R6, R3, !PT ;  /* 0x0000000306047209 */ /* 0x000fe80007810000 */
[----:B------:R-:W-:Y:S08]  /*ce70*/  LDSM.16.MT88.4 R12, [R196+0x12000] ;  /* 0x01200000c40c783b */ /* 0x000ff00000004200 */
[----:B------:R-:W1:Y:S08]  /*ce80*/  SHFL.BFLY PT, R3, R4, 0x1, 0x1f ;  /* 0x0c201f0004037f89 */ /* 0x000e7000000e0000 */
[----:B------:R-:W2:Y:S01]  /*ce90*/  SHFL.BFLY PT, R132, R9, 0x1, 0x1f ;  /* 0x0c201f0009847f89 */ /* 0x000ea200000e0000 */
[----:B-1----:R-:W-:Y:S04]  /*cea0*/  FMNMX.FTZ R3, R4, R3, !PT ;  /* 0x0000000304037209 */ /* 0x002fe80007810000 */
[C---:B------:R-:W-:Y:S01]  /*ceb0*/  FSETP.NEU.FTZ.AND P0, PT, R3.reuse, -INF , PT ;  /* 0xff8000000300780b */ /* 0x040fe20003f1d000 */
[----:B------:R-:W-:Y:S01]  /*cec0*/  FMUL.FTZ R144, R3, c[0x0][0x23c] ;  /* 0x00008f0003907a20 */ /* 0x000fe20000410000 */
[----:B--2---:R-:W-:Y:S04]  /*ced0*/  FMNMX.FTZ R132, R9, R132, !PT ;  /* 0x0000008409847209 */ /* 0x004fe80007810000 */
[----:B------:R-:W-:Y:S02]  /*cee0*/  FSEL R144, R144, RZ, P0 ;  /* 0x000000ff90907208 */ /* 0x000fe40000000000 */
[C---:B------:R-:W-:Y:S01]  /*cef0*/  FSETP.NEU.FTZ.AND P1, PT, R132.reuse, -INF , PT ;  /* 0xff8000008400780b */ /* 0x040fe20003f3d000 */
[C---:B------:R-:W-:Y:S02]  /*cf00*/  FMUL.FTZ R151, R132.reuse, c[0x0][0x23c] ;  /* 0x00008f0084977a20 */ /* 0x040fe40000410000 */
[--C-:B------:R-:W-:Y:S01]  /*cf10*/  FFMA.FTZ R169, R5, c[0x0][0x23c], -R144.reuse ;  /* 0x00008f0005a97a23 */ /* 0x100fe20000010890 */
[----:B------:R-:W-:Y:S01]  /*cf20*/  FSEL R5, R132, RZ, P1 ;  /* 0x000000ff84057208 */ /* 0x000fe20000800000 */
[--C-:B------:R-:W-:Y:S01]  /*cf30*/  FFMA.FTZ R170, R225, c[0x0][0x23c], -R144.reuse ;  /* 0x00008f00e1aa7a23 */ /* 0x100fe20000010890 */
[----:B------:R-:W-:Y:S01]  /*cf40*/  FSEL R151, R151, RZ, P1 ;  /* 0x000000ff97977208 */ /* 0x000fe20000800000 */
[----:B------:R-:W-:Y:S02]  /*cf50*/  FFMA.FTZ R168, R7, c[0x0][0x23c], -R144 ;  /* 0x00008f0007a87a23 */ /* 0x000fe40000010890 */
[----:B------:R-:W-:Y:S01]  /*cf60*/  FADD.FTZ R4, -R5, R2 ;  /* 0x0000000205047221 */ /* 0x000fe20000010100 */
[----:B------:R-:W-:Y:S01]  /*cf70*/  FSEL R5, R3, RZ, P0 ;  /* 0x000000ff03057208 */ /* 0x000fe20000000000 */
[--C-:B------:R-:W-:Y:S01]  /*cf80*/  FFMA.FTZ R173, R222, c[0x0][0x23c], -R151.reuse ;  /* 0x00008f00dead7a23 */ /* 0x100fe20000010897 */
[----:B------:R-:W-:Y:S01]  /*cf90*/  MUFU.EX2 R170, R170 ;  /* 0x000000aa00aa7308 */ /* 0x000fe20000000800 */
[--C-:B------:R-:W-:Y:S01]  /*cfa0*/  FFMA.FTZ R134, R224, c[0x0][0x23c], -R151.reuse ;  /* 0x00008f00e0867a23 */ /* 0x100fe20000010897 */
[----:B------:R-:W-:Y:S01]  /*cfb0*/  PLOP3.LUT P0, PT, PT, PT, UP0, 0x80, 0x0 ;  /* 0x000000000000781c */ /* 0x000fe20003f0f008 */
[----:B------:R-:W-:Y:S02]  /*cfc0*/  FADD.FTZ R5, -R5, R0 ;  /* 0x0000000005057221 */ /* 0x000fe40000010100 */
[--C-:B------:R-:W-:Y:S02]  /*cfd0*/  FFMA.FTZ R172, R226, c[0x0][0x23c], -R151.reuse ;  /* 0x00008f00e2ac7a23 */ /* 0x100fe40000010897 */
[--C-:B------:R-:W-:Y:S02]  /*cfe0*/  FFMA.FTZ R171, R10, c[0x0][0x23c], -R151.reuse ;  /* 0x00008f000aab7a23 */ /* 0x100fe40000010897 */
[--C-:B------:R-:W-:Y:S01]  /*cff0*/  FFMA.FTZ R135, R227, c[0x0][0x23c], -R144.reuse ;  /* 0x00008f00e3877a23 */ /* 0x100fe20000010890 */
[----:B------:R-:W-:Y:S01]  /*d000*/  MUFU.EX2 R173, R173 ;  /* 0x000000ad00ad7308 */ /* 0x000fe20000000800 */
[----:B------:R-:W-:Y:S02]  /*d010*/  FMUL.FTZ R2, R4, c[0x0][0x23c] ;  /* 0x00008f0004027a20 */ /* 0x000fe40000410000 */
[----:B------:R-:W-:Y:S02]  /*d020*/  FMUL.FTZ R0, R5, c[0x0][0x23c] ;  /* 0x00008f0005007a20 */ /* 0x000fe40000410000 */
[--C-:B------:R-:W-:Y:S02]  /*d030*/  FFMA.FTZ R174, R164, c[0x0][0x23c], -R151.reuse ;  /* 0x00008f00a4ae7a23 */ /* 0x100fe40000010897 */
[----:B------:R-:W-:Y:S01]  /*d040*/  LDSM.16.MT88.4 R164, [R196+0x17800] ;  /* 0x01780000c4a4783b */ /* 0x000fe20000004200 */
[--C-:B------:R-:W-:Y:S02]  /*d050*/  FFMA.FTZ R175, R162, c[0x0][0x23c], -R151.reuse ;  /* 0x00008f00a2af7a23 */ /* 0x100fe40000010897 */
        /* <DEDUP_REMOVED lines=8> */
[----:B------:R-:W-:Y:S01]  /*d0e0*/  LDSM.16.MT88.4 R140, [R193+0x14800] ;  /* 0x01480000c18c783b */ /* 0x000fe20000004200 */
[--C-:B------:R-:W-:Y:S02]  /*d0f0*/  FFMA.FTZ R224, R160, c[0x0][0x23c], -R151.reuse ;  /* 0x00008f00a0e07a23 */ /* 0x100fe40000010897 */
[--C-:B------:R-:W-:Y:S02]  /*d100*/  FFMA.FTZ R227, R158, c[0x0][0x23c], -R151.reuse ;  /* 0x00008f009ee37a23 */ /* 0x100fe40000010897 */
[--C-:B------:R-:W-:Y:S02]  /*d110*/  FFMA.FTZ R226, R156, c[0x0][0x23c], -R151.reuse ;  /* 0x00008f009ce27a23 */ /* 0x100fe40000010897 */
[----:B------:R-:W2:Y:S01]  /*d120*/  MUFU.EX2 R171, R171 ;  /* 0x000000ab00ab7308 */ /* 0x000ea20000000800 */
[----:B------:R-:W-:Y:S01]  /*d130*/  LDSM.16.MT88.4 R160, [R192+0x15800] ;  /* 0x01580000c0a0783b */ /* 0x000fe20000004200 */
[--C-:B------:R-:W-:Y:S01]  /*d140*/  FFMA.FTZ R229, R154, c[0x0][0x23c], -R151.reuse ;  /* 0x00008f009ae57a23 */ /* 0x100fe20000010897 */
[----:B-1----:R-:W-:Y:S01]  /*d150*/  F2FP.PACK_AB R136, R134, R173 ;  /* 0x000000ad8688723e */ /* 0x002fe200000000ff */
[--C-:B------:R-:W-:Y:S02]  /*d160*/  FFMA.FTZ R228, R159, c[0x0][0x23c], -R144.reuse ;  /* 0x00008f009fe47a23 */ /* 0x100fe40000010890 */
[--C-:B------:R-:W-:Y:S03]  /*d170*/  FFMA.FTZ R231, R157, c[0x0][0x23c], -R144.reuse ;  /* 0x00008f009de77a23 */ /* 0x100fe60000010890 */
[----:B------:R-:W-:Y:S01]  /*d180*/  LDSM.16.MT88.4 R156, [R193+0x15800] ;  /* 0x01580000c19c783b */ /* 0x000fe20000004200 */
[----:B------:R-:W1:Y:S01]  /*d190*/  MUFU.EX2 R169, R169 ;  /* 0x000000a900a97308 */ /* 0x000e620000000800 */
[--C-:B------:R-:W-:Y:S02]  /*d1a0*/  FFMA.FTZ R230, R155, c[0x0][0x23c], -R144.reuse ;  /* 0x00008f009be67a23 */ /* 0x100fe40000010890 */
[--C-:B------:R-:W-:Y:S02]  /*d1b0*/  FFMA.FTZ R233, R153, c[0x0][0x23c], -R144.reuse ;  /* 0x00008f0099e97a23 */ /* 0x100fe40000010890 */
[--C-:B------:R-:W-:Y:S02]  /*d1c0*/  FFMA.FTZ R232, R152, c[0x0][0x23c], -R151.reuse ;  /* 0x00008f0098e87a23 */ /* 0x100fe40000010897 */
[----:B------:R-:W-:Y:S01]  /*d1d0*/  LDSM.16.MT88.4 R152, [R194+0x15800] ;  /* 0x01580000c298783b */ /* 0x000fe20000004200 */
[--C-:B------:R-:W-:Y:S02]  /*d1e0*/  FFMA.FTZ R235, R150, c[0x0][0x23c], -R151.reuse ;  /* 0x00008f0096eb7a23 */ /* 0x100fe40000010897 */
[----:B------:R-:W-:Y:S01]  /*d1f0*/  MUFU.EX2 R168, R168 ;  /* 0x000000a800a87308 */ /* 0x000fe20000000800 */
[--C-:B------:R-:W-:Y:S02]  /*d200*/  FFMA.FTZ R234, R148, c[0x0][0x23c], -R151.reuse ;  /* 0x00008f0094ea7a23 */ /* 0x100fe40000010897 */
[--C-:B------:R-:W-:Y:S01]  /*d210*/  FFMA.FTZ R236, R149, c[0x0][0x23c], -R144.reuse ;  /* 0x00008f0095ec7a23 */ /* 0x100fe20000010890 */
[----:B--2---:R-:W-:Y:S01]  /*d220*/  F2FP.PACK_AB R138, R171, R172 ;  /* 0x000000acab8a723e */ /* 0x004fe200000000ff */
[--C-:B------:R-:W-:Y:S02]  /*d230*/  FFMA.FTZ R239, R147, c[0x0][0x23c], -R144.reuse ;  /* 0x00008f0093ef7a23 */ /* 0x100fe40000010890 */
[--C-:B------:R-:W-:Y:S02]  /*d240*/  FFMA.FTZ R238, R145, c[0x0][0x23c], -R144.reuse ;  /* 0x00008f0091ee7a23 */ /* 0x100fe40000010890 */
[----:B------:R-:W-:Y:S01]  /*d250*/  FFMA.FTZ R151, R146, c[0x0][0x23c], -R151 ;  /* 0x00008f0092977a23 */ /* 0x000fe20000010897 */
[----:B------:R-:W2:Y:S01]  /*d260*/  MUFU.EX2 R135, R135 ;  /* 0x0000008700877308 */ /* 0x000ea20000000800 */
[----:B------:R-:W-:Y:S01]  /*d270*/  FFMA.FTZ R144, R133, c[0x0][0x23c], -R144 ;  /* 0x00008f0085907a23 */ /* 0x000fe20000010890 */
[----:B-1----:R-:W-:Y:S08]  /*d280*/  F2FP.PACK_AB R137, R169, R170 ;  /* 0x000000aaa989723e */ /* 0x002ff000000000ff */
        /* <DEDUP_REMOVED lines=306> */
.L_x_281:
        /* <DEDUP_REMOVED lines=330> */
.L_x_286:
[----:B---3--:R-:W-:Y:S05]  /*fa50*/  BSYNC B0 ;  /* 0x0000000000007941 */ /* 0x008fea0003800000 */
.L_x_285:
        /* <DEDUP_REMOVED lines=26> */
.L_x_288:
[----:B------:R-:W-:Y:S05]  /*fc00*/  BSYNC B0 ;  /* 0x0000000000007941 */ /* 0x000fea0003800000 */
.L_x_287:
        /* <DEDUP_REMOVED lines=17> */
.L_x_290:
[----:B------:R-:W-:Y:S05]  /*fd20*/  BSYNC B0 ;  /* 0x0000000000007941 */ /* 0x000fea0003800000 */
.L_x_289:
        /* <DEDUP_REMOVED lines=17> */
.L_x_292:
[----:B------:R-:W-:Y:S05]  /*fe40*/  BSYNC B0 ;  /* 0x0000000000007941 */ /* 0x000fea0003800000 */
.L_x_291:
        /* <DEDUP_REMOVED lines=15> */
.L_x_293:
        /* <DEDUP_REMOVED lines=12> */
.L_x_1281:


//--------------------- .text._ZN5flash16flash_fwd_kernelI23Flash_fwd_kernel_traitsILi192ELi128ELi64ELi8ELb0ELb0EN7cutlass6half_tE19Flash_kernel_traitsILi192ELi128ELi64ELi8ES3_EELb0ELb0ELb1ELb0ELb0ELb0ELb0ELb0EEEvNS_16Flash_fwd_paramsE --------------------------
	.section	.text._ZN5flash16flash_fwd_kernelI23Flash_fwd_kernel_traitsILi192ELi128ELi64ELi8ELb0ELb0EN7cutlass6half_tE19Flash_kernel_traitsILi192ELi128ELi64ELi8ES3_EELb0ELb0ELb1ELb0ELb0ELb0ELb0ELb0EEEvNS_16Flash_fwd_paramsE,"ax",@progbits
	.sectioninfo	@"SHI_REGISTERS=248"
	.align	128
        .global         _ZN5flash16flash_fwd_kernelI23Flash_fwd_kernel_traitsILi192ELi128ELi64ELi8ELb0ELb0EN7cutlass6half_tE19Flash_kernel_traitsILi192ELi128ELi64ELi8ES3_EELb0ELb0ELb1ELb0ELb0ELb0ELb0ELb0EEEvNS_16Flash_fwd_paramsE
        .type           _ZN5flash16flash_fwd_kernelI23Flash_fwd_kernel_traitsILi192ELi128ELi64ELi8ELb0ELb0EN7cutlass6half_tE19Flash_kernel_traitsILi192ELi128ELi64ELi8ES3_EELb0ELb0ELb1ELb0ELb0ELb0ELb0ELb0EEEvNS_16Flash_fwd_paramsE,@function
        .size           _ZN5flash16flash_fwd_kernelI23Flash_fwd_kernel_traitsILi192ELi128ELi64ELi8ELb0ELb0EN7cutlass6half_tE19Flash_kernel_traitsILi192ELi128ELi64ELi8ES3_EELb0ELb0ELb1ELb0ELb0ELb0ELb0ELb0EEEvNS_16Flash_fwd_paramsE,(.L_x_1282 - _ZN5flash16flash_fwd_kernelI23Flash_fwd_kernel_traitsILi192ELi128ELi64ELi8ELb0ELb0EN7cutlass6half_tE19Flash_kernel_traitsILi192ELi128ELi64ELi8ES3_EELb0ELb0ELb1ELb0ELb0ELb0ELb0ELb0EEEvNS_16Flash_fwd_paramsE)
        .other          _ZN5flash16flash_fwd_kernelI23Flash_fwd_kernel_traitsILi192ELi128ELi64ELi8ELb0ELb0EN7cutlass6half_tE19Flash_kernel_traitsILi192ELi128ELi64ELi8ES3_EELb0ELb0ELb1ELb0ELb0ELb0ELb0ELb0EEEvNS_16Flash_fwd_paramsE,@"STO_CUDA_ENTRY STV_DEFAULT"
_ZN5flash16flash_fwd_kernelI23Flash_fwd_kernel_traitsILi192ELi128ELi64ELi8ELb0ELb0EN7cutlass6half_tE19Flash_kernel_traitsILi192ELi128ELi64ELi8ES3_EELb0ELb0ELb1ELb0ELb0ELb0ELb0ELb0EEEvNS_16Flash_fwd_paramsE:
.text._ZN5flash16flash_fwd_kernelI23Flash_fwd_kernel_traitsILi192ELi128ELi64ELi8ELb0ELb0EN7cutlass6half_tE19Flash_kernel_traitsILi192ELi128ELi64ELi8ES3_EELb0ELb0ELb1ELb0ELb0ELb0ELb0ELb0EEEvNS_16Flash_fwd_paramsE:
        /* <DEDUP_REMOVED lines=24> */
[----:B------:R-:W4:Y:S01]  /*0180*/  S2R R14, SR_CTAID.Z ;  /* 0x00000000000e7919 */ /* 0x000f220000002700 */
[----:B------:R-:W-:Y:S01]  /*0190*/  ISETP.NE.AND.EX P0, PT, RZ, c[0x0][0x24c], PT, P0 ;  /* 0x00009300ff007a0c */ /* 0x000fe20003f05300 */
[----:B--2---:R-:W-:Y:S02]  /*01a0*/  @P2 IMAD.IADD R203, R4, 0x1, -R199 ;  /* 0x0000000104cb2824 */ /* 0x004fe400078e0ac7 */
[----:B------:R-:W-:-:S10]  /*01b0*/  @!P2 IMAD.MOV.U32 R203, RZ, RZ, c[0x0][0x214] ;  /* 0x00008500ffcba624 */ /* 0x000fd400078e00ff */
[----:B------:R-:W-:Y:S05]  /*01c0*/  @!P0 BRA `(.L_x_294) ;  /* 0x0000004000008947 */ /* 0x000fea0003800000 */
[----:B-1-34-:R-:W2:Y:S02]  /*01d0*/  @P3 LDG.E R4, [R6.64+0x4] ;  /* 0x0000040c06043981 */ /* 0x01aea4000c1e1900 */
[----:B--2--5:R-:W-:-:S06]  /*01e0*/  @P3 IADD3 R5, R4, -R9, RZ ;  /* 0x8000000904053210 */ /* 0x024fcc0007ffe0ff */
[----:B------:R1:W5:Y:S01]  /*01f0*/  @!P3 LDG.E R5, [R6.64] ;  /* 0x0000000c0605b981 */ /* 0x000362000c1e1900 */
[----:B------:R-:W-:Y:S05]  /*0200*/  BRA `(.L_x_295) ;  /* 0x0000001000007947 */ /* 0x000fea0003800000 */
.L_x_294:
[----:B-1-34-:R-:W-:Y:S02]  /*0210*/  MOV R5, c[0x0][0x218] ;  /* 0x0000860000057a02 */ /* 0x01afe40000000f00 */
.L_x_295:
[----:B------:R-:W-:-:S04]  /*0220*/  ISETP.NE.U32.AND P2, PT, RZ, c[0x0][0x258], PT ;  /* 0x00009600ff007a0c */ /* 0x000fc80003f45070 */
[----:B------:R-:W-:-:S13]  /*0230*/  ISETP.NE.AND.EX P2, PT, RZ, c[0x0][0x25c], PT, P2 ;  /* 0x00009700ff007a0c */ /* 0x000fda0003f45320 */
[----:B------:R-:W-:-:S05]  /*0240*/  @P2 IMAD.WIDE R10, R0, R3, c[0x0][0x258] ;  /* 0x00009600000a2625 */ /* 0x000fca00078e0203 */
[----:B-1----:R-:W2:Y:S01]  /*0250*/  @P2 LDG.E R7, [R10.64] ;  /* 0x0000000c0a072981 */ /* 0x002ea2000c1e1900 */
        /* <DEDUP_REMOVED lines=8> */
[----:B------:R-:W-:Y:S02]  /*02e0*/  IADD3 R3, -R203, 0xbf, R6 ;  /* 0x000000bfcb037810 */ /* 0x000fe40007ffe106 */
[C---:B------:R-:W-:Y:S02]  /*02f0*/  IADD3 R10, R4.reuse, R6, -R203 ;  /* 0x00000006040a7210 */ /* 0x040fe40007ffe8cb */
[----:B------:R-:W-:Y:S02]  /*0300*/  IADD3 R12, R4, 0x3f, RZ ;  /* 0x0000003f040c7810 */ /* 0x000fe40007ffe0ff */
[----:B------:R-:W-:Y:S02]  /*0310*/  IADD3 R8, R3, c[0x0][0x2e8], R4 ;  /* 0x0000ba0003087a10 */ /* 0x000fe40007ffe004 */
[----:B------:R-:W-:Y:S02]  /*0320*/  IADD3 R10, R10, -c[0x0][0x2e4], RZ ;  /* 0x8000b9000a0a7a10 */ /* 0x000fe40007ffe0ff */
[----:B------:R-:W-:-:S02]  /*0330*/  SHF.R.S32.HI R5, RZ, 0x1f, R12 ;  /* 0x0000001fff057819 */ /* 0x000fc4000001140c */
[----:B------:R-:W-:Y:S02]  /*0340*/  SHF.R.S32.HI R3, RZ, 0x1f, R8 ;  /* 0x0000001fff037819 */ /* 0x000fe40000011408 */
[----:B------:R-:W-:Y:S02]  /*0350*/  SHF.R.S32.HI R7, RZ, 0x1f, R10 ;  /* 0x0000001fff077819 */ /* 0x000fe4000001140a */
[----:B------:R-:W-:Y:S02]  /*0360*/  LEA.HI R5, R5, R12, RZ, 0x6 ;  /* 0x0000000c05057211 */ /* 0x000fe400078f30ff */
[----:B------:R-:W-:Y:S02]  /*0370*/  LEA.HI R8, R3, R8, RZ, 0x6 ;  /* 0x0000000803087211 */ /* 0x000fe400078f30ff */
[----:B------:R-:W-:Y:S01]  /*0380*/  LEA.HI R7, R7, R10, RZ, 0x6 ;  /* 0x0000000a07077211 */ /* 0x000fe200078f30ff */
[----:B------:R-:W1:Y:S01]  /*0390*/  S2R R3, SR_TID.X ;  /* 0x0000000000037919 */ /* 0x000e620000002100 */
[----:B------:R-:W-:-:S02]  /*03a0*/  SHF.R.S32.HI R5, RZ, 0x6, R5 ;  /* 0x00000006ff057819 */ /* 0x000fc40000011405 */
[----:B------:R-:W-:Y:S02]  /*03b0*/  SHF.R.S32.HI R8, RZ, 0x6, R8 ;  /* 0x00000006ff087819 */ /* 0x000fe40000011408 */
[----:B------:R-:W-:Y:S02]  /*03c0*/  SHF.R.S32.HI R7, RZ, 0x6, R7 ;  /* 0x00000006ff077819 */ /* 0x000fe40000011407 */
[----:B------:R-:W-:Y:S02]  /*03d0*/  IMNMX R133, R5, R8, PT ;  /* 0x0000000805857217 */ /* 0x000fe40003800200 */
[----:B------:R-:W-:-:S04]  /*03e0*/  IMNMX R198, RZ, R7, !PT ;  /* 0x00000007ffc67217 */ /* 0x000fc80007800200 */
[----:B------:R-:W-:-:S13]  /*03f0*/  ISETP.GT.AND P0, PT, R133, R198, PT ;  /* 0x000000c68500720c */ /* 0x000fda0003f04270 */
[----:B------:R-:W-:Y:S05]  /*0400*/  @P0 BRA `(.L_x_296) ;  /* 0x00000a7000000947 */ /* 0x000fea0003800000 */
[----:B-1----:R-:W1:Y:S01]  /*0410*/  LDC.U8 R4, c[0x0][0x329] ;  /* 0x0000ca40ff047b82 */ /* 0x002e620000000000 */
[----:B------:R-:W-:Y:S01]  /*0420*/  ISETP.NE.AND P0, PT, R199, -0x1, PT ;  /* 0xffffffffc700780c */ /* 0x000fe20003f05270 */
[----:B------:R-:W-:Y:S01]  /*0430*/  BSSY B0, `(.L_x_297) ;  /* 0x0000043000007945 */ /* 0x000fe20003800000 */
[----:B------:R-:W-:Y:S02]  /*0440*/  SHF.R.S32.HI R8, RZ, 0x1f, R3 ;  /* 0x0000001fff087819 */ /* 0x000fe40000011403 */
[----:B------:R-:W-:Y:S02]  /*0450*/  IADD3 R203, -R6, R203, RZ ;  /* 0x000000cb06cb7210 */ /* 0x000fe40007ffe1ff */
[----:B------:R-:W-:Y:S01]  /*0460*/  LEA.HI R8, R8, R3, RZ, 0x3 ;  /* 0x0000000308087211 */ /* 0x000fe200078f18ff */
[----:B------:R-:W2:Y:S01]  /*0470*/  LDC.U8 R2, c[0x0][0x328] ;  /* 0x0000ca00ff027b82 */ /* 0x000ea20000000000 */
[----:B------:R-:W-:Y:S02]  /*0480*/  SHF.R.S32.HI R19, RZ, 0x1f, R14 ;  /* 0x0000001fff137819 */ /* 0x000fe4000001140e */
[----:B------:R-:W-:-:S02]  /*0490*/  LOP3.LUT R12, R8, 0xfffffff8, RZ, 0xc0, !PT ;  /* 0xfffffff8080c7812 */ /* 0x000fc400078ec0ff */
[----:B------:R-:W-:Y:S01]  /*04a0*/  SHF.R.S32.HI R8, RZ, 0x3, R8 ;  /* 0x00000003ff087819 */ /* 0x000fe20000011408 */
[----:B------:R-:W-:Y:S01]  /*04b0*/  @P0 IMAD.WIDE.U32 R16, R199, c[0x0][0x1e8], RZ ;  /* 0x00007a00c7100a25 */ /* 0x000fe200078e00ff */
[----:B------:R-:W-:-:S03]  /*04c0*/  @!P0 SHF.R.S32.HI R9, RZ, 0x1f, R0 ;  /* 0x0000001fff098819 */ /* 0x000fc60000011400 */
[----:B------:R-:W-:Y:S02]  /*04d0*/  IMAD.IADD R3, R3, 0x1, -R12 ;  /* 0x0000000103037824 */ /* 0x000fe400078e0a0c */
[----:B------:R-:W-:Y:S02]  /*04e0*/  @!P0 IMAD R9, R9, c[0x0][0x1e0], RZ ;  /* 0x0000780009098a24 */ /* 0x000fe400078e02ff */
[----:B------:R-:W-:Y:S01]  /*04f0*/  @P0 IMAD R7, R199, c[0x0][0x1ec], R17 ;  /* 0x00007b00c7070a24 */ /* 0x000fe200078e0211 */
[----:B-1----:R-:W-:Y:S01]  /*0500*/  ISETP.NE.AND P1, PT, R4, RZ, PT ;  /* 0x000000ff0400720c */ /* 0x002fe20003f25270 */
[----:B------:R-:W-:-:S04]  /*0510*/  IMAD R19, R19, c[0x0][0x1f0], RZ ;  /* 0x00007c0013137a24 */ /* 0x000fc800078e02ff */
[----:B------:R-:W-:Y:S01]  /*0520*/  IMAD R19, R14, c[0x0][0x1f4], R19 ;  /* 0x00007d000e137a24 */ /* 0x000fe200078e0213 */
[----:B--2---:R-:W-:-:S04]  /*0530*/  ISETP.NE.AND P2, PT, R2, RZ, PT ;  /* 0x000000ff0200720c */ /* 0x004fc80003f45270 */
[----:B------:R-:W-:-:S03]  /*0540*/  ISETP.NE.OR P3, PT, R4, RZ, !P2 ;  /* 0x000000ff0400720c */ /* 0x000fc60005765670 */
[----:B------:R-:W-:Y:S02]  /*0550*/  @P1 IMAD.MOV.U32 R5, RZ, RZ, c[0x0][0x210] ;  /* 0x00008400ff051624 */ /* 0x000fe400078e00ff */
[----:B------:R-:W-:Y:S02]  /*0560*/  @!P1 IMAD.MOV.U32 R2, RZ, RZ, c[0x0][0x214] ;  /* 0x00008500ff029624 */ /* 0x000fe400078e00ff */
[----:B------:R-:W-:Y:S02]  /*0570*/  @P1 IMAD R5, R5, c[0x0][0x214], RZ ;  /* 0x0000850005051a24 */ /* 0x000fe400078e02ff */
[----:B------:R-:W-:Y:S01]  /*0580*/  @P1 IMAD.MOV.U32 R11, RZ, RZ, 0x1 ;  /* 0x00000001ff0b1424 */ /* 0x000fe200078e00ff */
[----:B------:R-:W-:Y:S01]  /*0590*/  @!P1 SEL R5, R2, c[0x0][0x234], !P2 ;  /* 0x00008d0002059a07 */ /* 0x000fe20005000000 */
[----:B------:R-:W-:Y:S01]  /*05a0*/  @!P0 IMAD R2, R0, c[0x0][0x1e4], R9 ;  /* 0x0000790000028a24 */ /* 0x000fe200078e0209 */
[----:B------:R-:W-:Y:S02]  /*05b0*/  ISETP.GE.AND P2, PT, R8, R203, PT ;  /* 0x000000cb0800720c */ /* 0x000fe40003f46270 */
[----:B------:R-:W-:Y:S01]  /*05c0*/  SHF.R.S32.HI R9, RZ, 0x1f, R8 ;  /* 0x0000001fff097819 */ /* 0x000fe20000011408 */
[----:B------:R-:W-:-:S04]  /*05d0*/  @!P1 IMAD R11, R5, c[0x0][0x1c0], RZ ;  /* 0x00007000050b9a24 */ /* 0x000fc800078e02ff */
[C---:B------:R-:W-:Y:S02]  /*05e0*/  IMAD R4, R0.reuse, R11, RZ ;  /* 0x0000000b00047224 */ /* 0x040fe400078e02ff */
[----:B------:R-:W-:-:S03]  /*05f0*/  @!P0 IMAD.WIDE.U32 R10, R0, c[0x0][0x1e0], RZ ;  /* 0x00007800000a8a25 */ /* 0x000fc600078e00ff */
[----:B------:R-:W-:Y:S01]  /*0600*/  SEL R4, R4, RZ, P3 ;  /* 0x000000ff04047207 */ /* 0x000fe20001800000 */
[----:B------:R-:W-:Y:S01]  /*0610*/  @!P3 IMAD R0, R0, c[0x0][0x214], RZ ;  /* 0x000085000000ba24 */ /* 0x000fe200078e02ff */
[----:B------:R-:W-:Y:S01]  /*0620*/  @!P0 MOV R16, R10 ;  /* 0x0000000a00108202 */ /* 0x000fe20000000f00 */
[----:B------:R-:W-:Y:S02]  /*0630*/  @!P0 IMAD.IADD R7, R11, 0x1, R2 ;  /* 0x000000010b078824 */ /* 0x000fe400078e0202 */
[----:B------:R-:W-:Y:S01]  /*0640*/  IMAD R4, R14, R5, R4 ;  /* 0x000000050e047224 */ /* 0x000fe200078e0204 */
[----:B------:R-:W-:Y:S01]  /*0650*/  @!P3 SEL R199, R0, R199, !P0 ;  /* 0x000000c700c7b207 */ /* 0x000fe20004000000 */
[----:B------:R-:W-:Y:S01]  /*0660*/  IMAD.SHL.U32 R0, R3, 0x8, RZ ;  /* 0x0000000803007824 */ /* 0x000fe200078e00ff */
[----:B------:R-:W-:Y:S01]  /*0670*/  CS2R R10, SRZ ;  /* 0x00000000000a7805 */ /* 0x000fe2000001ff00 */
[----:B------:R-:W-:Y:S01]  /*0680*/  @P1 IMAD.MOV.U32 R5, RZ, RZ, c[0x0][0x210] ;  /* 0x00008400ff051624 */ /* 0x000fe200078e00ff */
[----:B------:R-:W-:Y:S01]  /*0690*/  @!P3 MOV R10, R199 ;  /* 0x000000c7000ab202 */ /* 0x000fe20000000f00 */
[----:B------:R-:W-:Y:S01]  /*06a0*/  @!P1 IMAD.MOV.U32 R5, RZ, RZ, 0x1 ;  /* 0x00000001ff059424 */ /* 0x000fe200078e00ff */
[----:B------:R-:W-:Y:S01]  /*06b0*/  IADD3 R16, P0, R0, R16, RZ ;  /* 0x0000001000107210 */ /* 0x000fe20007f1e0ff */
[----:B------:R-:W-:Y:S01]  /*06c0*/  IMAD.WIDE R200, R200, 0x80, R8 ;  /* 0x00000080c8c87825 */ /* 0x000fe200078e0208 */
[----:B------:R-:W-:-:S02]  /*06d0*/  @!P3 SHF.R.S32.HI R11, RZ, 0x1f, R199 ;  /* 0x0000001fff0bb819 */ /* 0x000fc400000114c7 */
[----:B------:R-:W-:Y:S01]  /*06e0*/  LEA.HI.X.SX32 R17, R0, R7, 0x1, P0 ;  /* 0x0000000700117211 */ /* 0x000fe200000f0eff */
[----:B------:R-:W-:Y:S01]  /*06f0*/  IMAD R7, R6, R5, RZ ;  /* 0x0000000506077224 */ /* 0x000fe200078e02ff */
[----:B------:R-:W-:-:S03]  /*0700*/  IADD3 R13, R0, 0x40, RZ ;  /* 0x00000040000d7810 */ /* 0x000fc60007ffe0ff */
[----:B------:R-:W-:Y:S01]  /*0710*/  IMAD.WIDE.U32 R16, R14, c[0x0][0x1f0], R16 ;  /* 0x00007c000e107a25 */ /* 0x000fe200078e0010 */
[----:B------:R-:W-:Y:S02]  /*0720*/  SHF.R.S32.HI R6, RZ, 0x1f, R7 ;  /* 0x0000001fff067819 */ /* 0x000fe40000011407 */
[--C-:B------:R-:W-:Y:S01]  /*0730*/  IADD3 R2, P1, P0, R7, R10, R4.reuse ;  /* 0x0000000a07027210 */ /* 0x100fe2000783e004 */
[----:B------:R-:W-:Y:S01]  /*0740*/  IMAD.IADD R19, R17, 0x1, R19 ;  /* 0x0000000111137824 */ /* 0x000fe200078e0213 */
[----:B------:R-:W-:-:S04]  /*0750*/  SHF.R.S32.HI R7, RZ, 0x1f, R4 ;  /* 0x0000001fff077819 */ /* 0x000fc80000011404 */
        /* <DEDUP_REMOVED lines=16> */
.L_x_298:
[----:B------:R-:W-:Y:S05]  /*0860*/  BSYNC B0 ;  /* 0x0000000000007941 */ /* 0x000fea0003800000 */
.L_x_297:
        /* <DEDUP_REMOVED lines=20> */
.L_x_300:
[----:B------:R-:W-:Y:S05]  /*09b0*/  BSYNC B0 ;  /* 0x0000000000007941 */ /* 0x000fea0003800000 */
.L_x_299:
        /* <DEDUP_REMOVED lines=20> */
.L_x_302:
[----:B------:R-:W-:Y:S05]  /*0b00*/  BSYNC B0 ;  /* 0x0000000000007941 */ /* 0x000fea0003800000 */
.L_x_301:
[----:B------:R-:W-:Y:S01]  /*0b10*/  IADD3 R10, R8, 0x60, RZ ;  /* 0x00000060080a7810 */ /* 0x000fe20007ffe0ff */
        /* <DEDUP_REMOVED lines=18> */
.L_x_304:
[----:B------:R-:W-:Y:S05]  /*0c40*/  BSYNC B0 ;  /* 0x0000000000007941 */ /* 0x000fea0003800000 */
.L_x_303:
        /* <DEDUP_REMOVED lines=8> */
[-C--:B------:R-:W-:Y:S02]  /*0cd0*/  @!P5 IADD3 R6, P0, R11, R2.reuse, RZ ;  /* 0x000000020b06d210 */ /* 0x080fe40007f1e0ff */
[----:B------:R-:W-:Y:S02]  /*0ce0*/  @!P4 IADD3 R3, P1, R13, R2, RZ ;  /* 0x000000020d03c210 */ /* 0x000fe40007f3e0ff */
[----:B------:R-:W-:Y:S02]  /*0cf0*/  @!P5 LEA.HI.X.SX32 R11, R11, R4, 0x1, P0 ;  /* 0x000000040b0bd211 */ /* 0x000fe400000f0eff */
[----:B------:R-:W-:-:S02]  /*0d00*/  @!P5 LEA R14, P2, R6, c[0x0][0x200], 0x2 ;  /* 0x00008000060eda11 */ /* 0x000fc400078410ff */
[----:B------:R-:W-:Y:S02]  /*0d10*/  @!P3 IADD3 R7, P0, R9, R2, RZ ;  /* 0x000000020907b210 */ /* 0x000fe40007f1e0ff */
[-C--:B------:R-:W-:Y:S02]  /*0d20*/  @!P4 LEA.HI.X.SX32 R0, R13, R4.reuse, 0x1, P1 ;  /* 0x000000040d00c211 */ /* 0x080fe400008f0eff */
[----:B------:R-:W-:Y:S02]  /*0d30*/  @!P5 LEA.HI.X R15, R6, c[0x0][0x204], R11, 0x2, P2 ;  /* 0x00008100060fda11 */ /* 0x000fe400010f140b */
[----:B------:R-:W-:Y:S02]  /*0d40*/  @!P4 LEA R12, P1, R3, c[0x0][0x200], 0x2 ;  /* 0x00008000030cca11 */ /* 0x000fe400078210ff */
[----:B------:R-:W-:Y:S02]  /*0d50*/  @!P3 LEA.HI.X.SX32 R6, R9, R4, 0x1, P0 ;  /* 0x000000040906b211 */ /* 0x000fe400000f0eff */
        /* <DEDUP_REMOVED lines=10> */
[----:B------:R-:W-:Y:S02]  /*0e00*/  IMAD R5, R10, R5, RZ ;  /* 0x000000050a057224 */ /* 0x000fe400078e02ff */
[----:B---3--:R-:W-:-:S03]  /*0e10*/  IMAD.MOV.U32 R3, RZ, RZ, 0x7f800000 ;  /* 0x7f800000ff037424 */ /* 0x008fc600078e00ff */
[----:B------:R-:W-:-:S04]  /*0e20*/  IADD3 R2, P0, R5, R2, RZ ;  /* 0x0000000205027210 */ /* 0x000fc80007f1e0ff */
[----:B------:R-:W-:Y:S02]  /*0e30*/  LEA.HI.X.SX32 R5, R5, R4, 0x1, P0 ;  /* 0x0000000405057211 */ /* 0x000fe400000f0eff */
[----:B------:R-:W-:-:S04]  /*0e40*/  LEA R4, P0, R2, c[0x0][0x200], 0x2 ;  /* 0x0000800002047a11 */ /* 0x000fc800078010ff */
[----:B------:R-:W-:-:S05]  /*0e50*/  LEA.HI.X R5, R2, c[0x0][0x204], R5, 0x2, P0 ;  /* 0x0000810002057a11 */ /* 0x000fca00000f1405 */
[----:B------:R-:W-:Y:S01]  /*0e60*/  STG.E [R4.64], R3 ;  /* 0x0000000304007986 */ /* 0x000fe2000c10190c */
[----:B------:R-:W-:Y:S05]  /*0e70*/  EXIT ;  /* 0x000000000000794d */ /* 0x000fea0003800000 */
.L_x_296:
[----:B-1----:R-:W-:Y:S02]  /*0e80*/  ISETP.NE.AND P1, PT, R199, -0x1, PT ;  /* 0xffffffffc700780c */ /* 0x002fe40003f25270 */
        /* <DEDUP_REMOVED lines=23> */
.L_x_305:
[----:B------:R-:W-:Y:S01]  /*1000*/  IABS R8, c[0x0][0x1c8] ;  /* 0x0000720000087a13 */ /* 0x000fe20000000000 */
[----:B------:R-:W-:Y:S01]  /*1010*/  IMAD.MOV.U32 R12, RZ, RZ, RZ ;  /* 0x000000ffff0c7224 */ /* 0x000fe200078e00ff */
[----:B------:R-:W-:Y:S01]  /*1020*/  SHF.R.S32.HI R17, RZ, 0x1f, R14 ;  /* 0x0000001fff117819 */ /* 0x000fe2000001140e */
[----:B------:R-:W-:Y:S01]  /*1030*/  @P0 IMAD.IADD R9, R2, 0x1, R9 ;  /* 0x0000000102090824 */ /* 0x000fe200078e0209 */
        /* <DEDUP_REMOVED lines=10> */
[----:B------:R-:W-:Y:S02]  /*10e0*/  IMAD.MOV R5, RZ, RZ, -R134 ;  /* 0x000000ffff057224 */ /* 0x000fe400078e0a86 */
[----:B------:R-:W-:-:S04]  /*10f0*/  @P0 IMAD.WIDE.U32 R12, R9, c[0x0][0x1a0], RZ ;  /* 0x00006800090c0a25 */ /* 0x000fc800078e00ff */
[----:B------:R-:W-:Y:S01]  /*1100*/  IMAD R5, R8, R5, R7 ;  /* 0x0000000508057224 */ /* 0x000fe200078e0207 */
[----:B------:R-:W-:Y:S01]  /*1110*/  @P0 MOV R10, R12 ;  /* 0x0000000c000a0202 */ /* 0x000fe20000000f00 */
[----:B------:R-:W-:-:S03]  /*1120*/  @P0 IMAD R9, R9, c[0x0][0x1a4], R13 ;  /* 0x0000690009090a24 */ /* 0x000fc600078e020d */
[----:B------:R-:W-:-:S13]  /*1130*/  ISETP.GT.U32.AND P2, PT, R8, R5, PT ;  /* 0x000000050800720c */ /* 0x000fda0003f44070 */
[-C--:B------:R-:W-:Y:S02]  /*1140*/  @!P2 IADD3 R5, R5, -R8.reuse, RZ ;  /* 0x800000080505a210 */ /* 0x080fe40007ffe0ff */
[----:B------:R-:W-:Y:S02]  /*1150*/  @!P2 IADD3 R134, R134, 0x1, RZ ;  /* 0x000000018686a810 */ /* 0x000fe40007ffe0ff */
[----:B------:R-:W-:Y:S02]  /*1160*/  ISETP.GE.U32.AND P3, PT, R5, R8, PT ;  /* 0x000000080500720c */ /* 0x000fe40003f66070 */
[----:B------:R-:W-:Y:S02]  /*1170*/  LOP3.LUT R5, R14, c[0x0][0x1c8], RZ, 0x3c, !PT ;  /* 0x000072000e057a12 */ /* 0x000fe400078e3cff */
[----:B------:R-:W-:Y:S02]  /*1180*/  ISETP.NE.AND P2, PT, RZ, c[0x0][0x1c8], PT ;  /* 0x00007200ff007a0c */ /* 0x000fe40003f45270 */
[----:B------:R-:W-:-:S07]  /*1190*/  ISETP.GE.AND P1, PT, R5, RZ, PT ;  /* 0x000000ff0500720c */ /* 0x000fce0003f26270 */
[----:B------:R-:W-:-:S06]  /*11a0*/  @P3 IADD3 R134, R134, 0x1, RZ ;  /* 0x0000000186863810 */ /* 0x000fcc0007ffe0ff */
        /* <DEDUP_REMOVED lines=14> */
.L_x_306:
[----:B------:R-:W-:Y:S01]  /*1290*/  SHF.R.S32.HI R8, RZ, 0x1f, R3 ;  /* 0x0000001fff087819 */ /* 0x000fe20000011403 */
[----:B------:R-:W-:Y:S01]  /*12a0*/  IMAD R17, R17, c[0x0][0x1a8], RZ ;  /* 0x00006a0011117a24 */ /* 0x000fe200078e02ff */
[----:B------:R-:W-:Y:S01]  /*12b0*/  BSSY B0, `(.L_x_307) ;  /* 0x000006a000007945 */ /* 0x000fe20003800000 */
[----:B------:R-:W-:Y:S01]  /*12c0*/  IMAD.IADD R195, R203, 0x1, -R6 ;  /* 0x00000001cbc37824 */ /* 0x000fe200078e0a06 */
[-C--:B------:R-:W-:Y:S01]  /*12d0*/  LEA.HI R2, R8, R3.reuse, RZ, 0x3 ;  /* 0x0000000308027211 */ /* 0x080fe200078f18ff */
[----:B------:R-:W-:Y:S01]  /*12e0*/  IMAD R17, R14, c[0x0][0x1ac], R17 ;  /* 0x00006b000e117a24 */ /* 0x000fe200078e0211 */
[----:B------:R-:W-:Y:S02]  /*12f0*/  LEA.HI R193, R8, R3, RZ, 0x4 ;  /* 0x0000000308c17211 */ /* 0x000fe400078f20ff */
[----:B------:R-:W-:-:S02]  /*1300*/  SHF.R.S32.HI R12, RZ, 0x3, R2 ;  /* 0x00000003ff0c7819 */ /* 0x000fc40000011402 */
[----:B------:R-:W-:Y:S02]  /*1310*/  LOP3.LUT R2, R2, 0xfffffff8, RZ, 0xc0, !PT ;  /* 0xfffffff802027812 */ /* 0x000fe400078ec0ff */
[----:B------:R-:W-:Y:S01]  /*1320*/  LOP3.LUT R0, R193, 0xfffffff0, RZ, 0xc0, !PT ;  /* 0xfffffff0c1007812 */ /* 0x000fe200078ec0ff */
[----:B------:R-:W-:Y:S01]  /*1330*/  IMAD.SHL.U32 R7, R12, 0x40, RZ ;  /* 0x000000400c077824 */ /* 0x000fe200078e00ff */
[----:B------:R-:W-:Y:S01]  /*1340*/  SHF.R.S32.HI R20, RZ, 0x4, R193 ;  /* 0x00000004ff147819 */ /* 0x000fe200000114c1 */
[C---:B------:R-:W-:Y:S01]  /*1350*/  IMAD.IADD R2, R3.reuse, 0x1, -R2 ;  /* 0x0000000103027824 */ /* 0x040fe200078e0a02 */
[----:B------:R-:W-:Y:S01]  /*1360*/  SHF.R.S32.HI R13, RZ, 0x1f, R12 ;  /* 0x0000001fff0d7819 */ /* 0x000fe2000001140c */
[----:B------:R-:W-:Y:S01]  /*1370*/  IMAD.IADD R15, R3, 0x1, -R0 ;  /* 0x00000001030f7824 */ /* 0x000fe200078e0a00 */
[----:B------:R-:W-:Y:S01]  /*1380*/  LOP3.LUT R7, R7, 0x1c0, RZ, 0xc0, !PT ;  /* 0x000001c007077812 */ /* 0x000fe200078ec0ff */
[----:B------:R-:W-:Y:S01]  /*1390*/  IMAD.SHL.U32 R212, R2, 0x8, RZ ;  /* 0x0000000802d47824 */ /* 0x000fe200078e00ff */
[----:B------:R-:W-:-:S02]  /*13a0*/  LEA.HI R193, R193, R20, RZ, 0x1 ;  /* 0x00000014c1c17211 */ /* 0x000fc400078f08ff */
[----:B------:R-:W-:Y:S02]  /*13b0*/  SHF.R.U32.HI R202, RZ, 0x3, R7 ;  /* 0x00000003ffca7819 */ /* 0x000fe40000011607 */
[----:B------:R-:W-:Y:S02]  /*13c0*/  LOP3.LUT R5, R7, 0x38, R212, 0xf8, !PT ;  /* 0x0000003807057812 */ /* 0x000fe400078ef8d4 */
[----:B------:R-:W-:Y:S02]  /*13d0*/  SHF.R.S32.HI R0, RZ, 0x1f, R15 ;  /* 0x0000001fff007819 */ /* 0x000fe4000001140f */
[----:B------:R-:W-:Y:S02]  /*13e0*/  LOP3.LUT R193, R193, 0xfffffffe, RZ, 0xc0, !PT ;  /* 0xfffffffec1c17812 */ /* 0x000fe400078ec0ff */
[----:B------:R-:W-:Y:S02]  /*13f0*/  LOP3.LUT R202, R5, R202, RZ, 0x3c, !PT ;  /* 0x000000ca05ca7212 */ /* 0x000fe400078e3cff */
[----:B------:R-:W-:Y:S01]  /*1400*/  LEA.HI R5, R0, R15, RZ, 0x3 ;  /* 0x0000000f00057211 */ /* 0x000fe200078f18ff */
[----:B------:R-:W-:Y:S01]  /*1410*/  IMAD.IADD R193, R20, 0x1, -R193 ;  /* 0x0000000114c17824 */ /* 0x000fe200078e0ac1 */
[----:B------:R-:W-:-:S02]  /*1420*/  LEA.HI R7, R8, R3, RZ, 0x6 ;  /* 0x0000000308077211 */ /* 0x000fc400078f30ff */
[C---:B------:R-:W-:Y:S01]  /*1430*/  LOP3.LUT R20, R5.reuse, 0xfffffff8, RZ, 0xc0, !PT ;  /* 0xfffffff805147812 */ /* 0x040fe200078ec0ff */
[----:B------:R-:W-:Y:S01]  /*1440*/  IMAD.SHL.U32 R5, R5, 0x40, RZ ;  /* 0x0000004005057824 */ /* 0x000fe200078e00ff */
[----:B------:R-:W-:Y:S01]  /*1450*/  IADD3 R18, P0, R212, R18, RZ ;  /* 0x00000012d4127210 */ /* 0x000fe20007f1e0ff */
[----:B------:R-:W-:Y:S01]  /*1460*/  IMAD.SHL.U32 R7, R7, 0x8, RZ ;  /* 0x0000000807077824 */ /* 0x000fe200078e00ff */
[----:B------:R-:W-:Y:S01]  /*1470*/  SHF.R.S32.HI R213, RZ, 0x1f, R212 ;  /* 0x0000001fffd57819 */ /* 0x000fe200000114d4 */
[----:B------:R-:W-:Y:S01]  /*1480*/  IMAD.IADD R20, R15, 0x1, -R20 ;  /* 0x000000010f147824 */ /* 0x000fe200078e0a14 */
[----:B------:R-:W-:Y:S02]  /*1490*/  LEA.HI R81, R8, R3, RZ, 0x5 ;  /* 0x0000000308517211 */ /* 0x000fe400078f28ff */
[----:B------:R-:W-:Y:S01]  /*14a0*/  LOP3.LUT R202, R202, 0xfffffe00, R7, 0xf8, !PT ;  /* 0xfffffe00caca7812 */ /* 0x000fe200078ef807 */
[----:B------:R-:W-:Y:S01]  /*14b0*/  IMAD.X R19, R213, 0x1, R11, P0 ;  /* 0x00000001d5137824 */ /* 0x000fe200000e060b */
[C---:B------:R-:W-:Y:S01]  /*14c0*/  LOP3.LUT P3, RZ, R20.reuse, 0x4, RZ, 0xc0, !PT ;  /* 0x0000000414ff7812 */ /* 0x040fe2000786c0ff */
[----:B------:R-:W-:Y:S01]  /*14d0*/  IMAD R7, R13, c[0x0][0x198], RZ ;  /* 0x000066000d077a24 */ /* 0x000fe200078e02ff */
[----:B------:R-:W-:Y:S01]  /*14e0*/  LOP3.LUT P2, RZ, R20, 0x2, RZ, 0xc0, !PT ;  /* 0x0000000214ff7812 */ /* 0x000fe2000784c0ff */
[----:B------:R-:W-:Y:S01]  /*14f0*/  IMAD.WIDE.U32 R24, R12, c[0x0][0x198], R212 ;  /* 0x000066000c187a25 */ /* 0x000fe200078e00d4 */
[----:B------:R-:W-:-:S02]  /*1500*/  LOP3.LUT R8, R81, 0xffffffe0, RZ, 0xc0, !PT ;  /* 0xffffffe051087812 */ /* 0x000fc400078ec0ff */
[----:B------:R-:W-:Y:S01]  /*1510*/  SHF.R.S32.HI R81, RZ, 0x5, R81 ;  /* 0x00000005ff517819 */ /* 0x000fe20000011451 */
[----:B------:R-:W-:Y:S01]  /*1520*/  IMAD.WIDE.U32 R14, R14, c[0x0][0x1a8], R18 ;  /* 0x00006a000e0e7a25 */ /* 0x000fe200078e0012 */
[----:B------:R-:W-:Y:S02]  /*1530*/  IADD3 R204, P1, R204, R24, RZ ;  /* 0x00000018cccc7210 */ /* 0x000fe40007f3e0ff */
[----:B------:R-:W-:Y:S01]  /*1540*/  SHF.R.S32.HI R18, RZ, 0x1f, R134 ;  /* 0x0000001fff127819 */ /* 0x000fe20000011486 */
[----:B------:R-:W-:Y:S01]  /*1550*/  IMAD.SHL.U32 R20, R20, 0x40, RZ ;  /* 0x0000004014147824 */ /* 0x000fe200078e00ff */
[C---:B------:R-:W-:Y:S01]  /*1560*/  IADD3 R197, R212.reuse, 0x40, RZ ;  /* 0x00000040d4c57810 */ /* 0x040fe20007ffe0ff */
[----:B------:R-:W-:Y:S01]  /*1570*/  IMAD R19, R13, c[0x0][0x1a0], RZ ;  /* 0x000068000d137a24 */ /* 0x000fe200078e02ff */
[----:B------:R-:W-:Y:S01]  /*1580*/  IADD3 R196, R212, 0x80, RZ ;  /* 0x00000080d4c47810 */ /* 0x000fe20007ffe0ff */
[----:B------:R-:W-:Y:S01]  /*1590*/  IMAD.WIDE.U32 R22, R12, c[0x0][0x1a0], R212 ;  /* 0x000068000c167a25 */ /* 0x000fe200078e00d4 */
[----:B------:R-:W-:-:S03]  /*15a0*/  LOP3.LUT R20, R20, 0x1c0, RZ, 0xc0, !PT ;  /* 0x000001c014147812 */ /* 0x000fc600078ec0ff */
[----:B------:R-:W-:Y:S01]  /*15b0*/  IMAD R7, R12, c[0x0][0x19c], R7 ;  /* 0x000067000c077a24 */ /* 0x000fe200078e0207 */
[----:B------:R-:W-:Y:S01]  /*15c0*/  IADD3 R10, P0, R10, R22, RZ ;  /* 0x000000160a0a7210 */ /* 0x000fe20007f1e0ff */
[----:B------:R-:W-:Y:S02]  /*15d0*/  IMAD.SHL.U32 R11, R193, 0x8, RZ ;  /* 0x00000008c10b7824 */ /* 0x000fe400078e00ff */
[----:B------:R-:W-:Y:S01]  /*15e0*/  IMAD R0, R12, c[0x0][0x1a4], R19 ;  /* 0x000069000c007a24 */ /* 0x000fe200078e0213 */
[----:B------:R-:W-:Y:S01]  /*15f0*/  IADD3.X R205, R16, R25, R7, P1, !PT ;  /* 0x0000001910cd7210 */ /* 0x000fe20000ffe407 */
[----:B------:R-:W-:Y:S01]  /*1600*/  IMAD R207, R18, c[0x0][0x1b0], RZ ;  /* 0x00006c0012cf7a24 */ /* 0x000fe200078e02ff */
[----:B------:R-:W-:Y:S01]  /*1610*/  LOP3.LUT R7, R20, 0x8, R11, 0xf8, !PT ;  /* 0x0000000814077812 */ /* 0x000fe200078ef80b */
[----:B------:R-:W-:Y:S01]  /*1620*/  IMAD R215, R18, c[0x0][0x1b8], RZ ;  /* 0x00006e0012d77a24 */ /* 0x000fe200078e02ff */
[----:B------:R-:W-:Y:S01]  /*1630*/  IADD3.X R11, R9, R23, R0, P0, !PT ;  /* 0x00000017090b7210 */ /* 0x000fe200007fe400 */
[----:B------:R-:W-:Y:S01]  /*1640*/  IMAD R207, R134, c[0x0][0x1b4], R207 ;  /* 0x00006d0086cf7a24 */ /* 0x000fe200078e02cf */
[----:B------:R-:W-:Y:S01]  /*1650*/  ISETP.GE.AND P0, PT, R12, R195, PT ;  /* 0x000000c30c00720c */ /* 0x000fe20003f06270 */
[C---:B------:R-:W-:Y:S01]  /*1660*/  IMAD R215, R134.reuse, c[0x0][0x1bc], R215 ;  /* 0x00006f0086d77a24 */ /* 0x040fe200078e02d7 */
[----:B------:R-:W-:Y:S01]  /*1670*/  SHF.R.U32.HI R20, RZ, 0x3, R20 ;  /* 0x00000003ff147819 */ /* 0x000fe20000011614 */
[----:B------:R-:W-:-:S03]  /*1680*/  IMAD.WIDE.U32 R204, R134, c[0x0][0x1b0], R204 ;  /* 0x00006c0086cc7a25 */ /* 0x000fc600078e00cc */
[----:B------:R-:W-:Y:S01]  /*1690*/  LOP3.LUT R0, R7, R20, RZ, 0x3c, !PT ;  /* 0x0000001407007212 */ /* 0x000fe200078e3cff */
[----:B------:R-:W-:Y:S02]  /*16a0*/  IMAD.MOV.U32 R7, RZ, RZ, 0x10 ;  /* 0x00000010ff077424 */ /* 0x000fe400078e00ff */
[----:B------:R-:W-:Y:S01]  /*16b0*/  IMAD.WIDE.U32 R134, R134, c[0x0][0x1b8], R10 ;  /* 0x00006e0086867a25 */ /* 0x000fe200078e000a */
[----:B------:R-:W-:Y:S02]  /*16c0*/  LOP3.LUT R0, R0, 0xfffffe00, R5, 0xf8, !PT ;  /* 0xfffffe0000007812 */ /* 0x000fe400078ef805 */
[----:B------:R-:W-:Y:S01]  /*16d0*/  SEL R7, R7, 0xfffffff0, !P2 ;  /* 0xfffffff007077807 */ /* 0x000fe20005000000 */
[----:B------:R-:W-:Y:S02]  /*16e0*/  IMAD.MOV.U32 R5, RZ, RZ, 0x20 ;  /* 0x00000020ff057424 */ /* 0x000fe400078e00ff */
[----:B------:R-:W-:Y:S02]  /*16f0*/  IMAD.IADD R9, R3, 0x1, -R8 ;  /* 0x0000000103097824 */ /* 0x000fe400078e0a08 */
[----:B------:R-:W-:Y:S01]  /*1700*/  IMAD.WIDE R18, R200, 0x80, R12 ;  /* 0x00000080c8127825 */ /* 0x000fe200078e020c */
[----:B------:R-:W-:-:S03]  /*1710*/  SEL R5, R5, 0xffffffe0, !P3 ;  /* 0xffffffe005057807 */ /* 0x000fc60005800000 */
        /* <DEDUP_REMOVED lines=35> */
.L_x_308:
[----:B------:R-:W-:Y:S05]  /*1950*/  BSYNC B0 ;  /* 0x0000000000007941 */ /* 0x000fea0003800000 */
.L_x_307:
        /* <DEDUP_REMOVED lines=37> */
.L_x_310:
[----:B------:R-:W-:Y:S05]  /*1bb0*/  BSYNC B0 ;  /* 0x0000000000007941 */ /* 0x000fea0003800000 */
.L_x_309:
        /* <DEDUP_REMOVED lines=37> */
.L_x_312:
[----:B------:R-:W-:Y:S05]  /*1e10*/  BSYNC B0 ;  /* 0x0000000000007941 */ /* 0x000fea0003800000 */
.L_x_311:
[----:B------:R-:W-:Y:S01]  /*1e20*/  IADD3 R10, R12, 0x60, RZ ;  /* 0x000000600c0a7810 */ /* 0x000fe20007ffe0ff */
        /* <DEDUP_REMOVED lines=39> */
.L_x_314:
[----:B------:R-:W-:Y:S05]  /*20a0*/  BSYNC B0 ;  /* 0x0000000000007941 */ /* 0x000fea0003800000 */
.L_x_313:
[----:B------:R-:W-:Y:S01]  /*20b0*/  IADD3 R216, R133, -0x1, RZ ;  /* 0xffffffff85d87810 */ /* 0x000fe20007ffe0ff */
[----:B------:R-:W-:Y:S01]  /*20c0*/  BSSY B0, `(.L_x_315) ;  /* 0x0000023000007945 */ /* 0x000fe20003800000 */
[----:B------:R-:W-:Y:S02]  /*20d0*/  MOV R206, R204 ;  /* 0x000000cc00ce7202 */ /* 0x000fe40000000f00 */
[----:B------:R-:W-:Y:S01]  /*20e0*/  SHF.R.S32.HI R14, RZ, 0x1f, R216 ;  /* 0x0000001fff0e7819 */ /* 0x000fe200000114d8 */
[C---:B------:R-:W-:Y:S02]  /*20f0*/  IMAD R11, R216.reuse, -0x40, R4 ;  /* 0xffffffc0d80b7824 */ /* 0x040fe400078e0204 */
[C---:B------:R-:W-:Y:S02]  /*2100*/  IMAD R15, R216.reuse, UR9, RZ ;  /* 0x00000009d80f7c24 */ /* 0x040fe4000f8e02ff */
[----:B--2---:R-:W-:Y:S01]  /*2110*/  IMAD.WIDE.U32 R16, R216, UR10, R206 ;  /* 0x0000000ad8107c25 */ /* 0x004fe2000f8e00ce */
        /* <DEDUP_REMOVED lines=29> */
.L_x_316:
[----:B------:R-:W-:Y:S05]  /*22f0*/  BSYNC B0 ;  /* 0x0000000000007941 */ /* 0x000fea0003800000 */
.L_x_315:
[----:B------:R-:W-:Y:S01]  /*2300*/  ISETP.GE.AND P0, PT, R8, R11, PT ;  /* 0x0000000b0800720c */ /* 0x000fe20003f06270 */
[----:B------:R-:W-:Y:S01]  /*2310*/  UMOV UR7, 0x5 ;  /* 0x0000000500077882 */ /* 0x000fe20000000000 */
[----:B------:R-:W-:Y:S01]  /*2320*/  BSSY B0, `(.L_x_317) ;  /* 0x0000023000007945 */ /* 0x000fe20003800000 */
[----:B------:R-:W-:Y:S02]  /*2330*/  ULDC UR14, c[0x0][0x19c] ;  /* 0x00006700000e7ab9 */ /* 0x000fe40000000800 */
[----:B------:R-:W-:Y:S02]  /*2340*/  USHF.L.U32 UR11, UR6, 0x5, URZ ;  /* 0x00000005060b7899 */ /* 0x000fe4000800063f */
[----:B------:R-:W-:Y:S02]  /*2350*/  ULDC.64 UR4, c[0x0][0x1a0] ;  /* 0x0000680000047ab9 */ /* 0x000fe40000000a00 */
[----:B------:R-:W-:Y:S02]  /*2360*/  USHF.L.U64.HI UR6, UR6, UR7, UR14 ;  /* 0x0000000706067299 */ /* 0x000fe4000801020e */
[----:B------:R-:W-:-:S02]  /*2370*/  USHF.L.U64.HI UR8, UR4, UR8, UR5 ;  /* 0x0000000804087299 */ /* 0x000fc40008010205 */
[----:B------:R-:W-:Y:S01]  /*2380*/  USHF.L.U32 UR14, UR4, 0x6, URZ ;  /* 0x00000006040e7899 */ /* 0x000fe2000800063f */
[----:B------:R-:W-:Y:S06]  /*2390*/  @P0 BRA `(.L_x_318) ;  /* 0x000001b000000947 */ /* 0x000fec0003800000 */
[----:B------:R-:W-:Y:S02]  /*23a0*/  ISETP.GE.AND P3, PT, R212, c[0x0][0x220], PT ;  /* 0x00008800d4007a0c */ /* 0x000fe40003f66270 */
[----:B------:R-:W-:Y:S02]  /*23b0*/  ISETP.GE.AND P2, PT, R197, c[0x0][0x220], PT ;  /* 0x00008800c5007a0c */ /* 0x000fe40003f46270 */
[----:B------:R-:W-:Y:S02]  /*23c0*/  IADD3 R15, P1, R16, UR11, RZ ;  /* 0x0000000b100f7c10 */ /* 0x000fe4000ff3e0ff */
[----:B------:R-:W-:Y:S02]  /*23d0*/  ISETP.GE.AND P0, PT, R196, c[0x0][0x220], PT ;  /* 0x00008800c4007a0c */ /* 0x000fe40003f06270 */
[----:B------:R-:W-:-:S05]  /*23e0*/  IADD3.X R10, R10, UR6, RZ, P1, !PT ;  /* 0x000000060a0a7c10 */ /* 0x000fca0008ffe4ff */
[C---:B--2---:R-:W-:Y:S01]  /*23f0*/  @!P3 LEA R18, P4, R15.reuse, c[0x0][0x168], 0x1 ;  /* 0x00005a000f12ba11 */ /* 0x044fe200078808ff */
        /* <DEDUP_REMOVED lines=21> */
.L_x_318:
[----:B------:R-:W-:Y:S05]  /*2550*/  BSYNC B0 ;  /* 0x0000000000007941 */ /* 0x000fea0003800000 */
.L_x_317:
[----:B------:R-:W0:Y:S01]  /*2560*/  LDGDEPBAR ;  /* 0x00000000000079af */ /* 0x000e220000000000 */
[----:B------:R-:W-:Y:S01]  /*2570*/  ISETP.GE.AND P0, PT, R12, R11, PT ;  /* 0x0000000b0c00720c */ /* 0x000fe20003f06270 */
[----:B------:R-:W-:Y:S01]  /*2580*/  IMAD R15, R216, UR8, RZ ;  /* 0x00000008d80f7c24 */ /* 0x000fe2000f8e02ff */
[----:B------:R-:W-:Y:S01]  /*2590*/  MOV R214, R134 ;  /* 0x0000008600d67202 */ /* 0x000fe20000000f00 */
[----:B------:R-:W-:Y:S01]  /*25a0*/  IMAD.SHL.U32 R201, R3, 0x2, RZ ;  /* 0x0000000203c97824 */ /* 0x000fe200078e00ff */
[----:B------:R-:W-:Y:S01]  /*25b0*/  SHF.R.S32.HI R10, RZ, 0x1f, R9 ;  /* 0x0000001fff0a7819 */ /* 0x000fe20000011409 */
[----:B------:R-:W-:Y:S01]  /*25c0*/  IMAD R14, R14, UR14, R15 ;  /* 0x0000000e0e0e7c24 */ /* 0x000fe2000f8e020f */
[----:B------:R-:W-:Y:S01]  /*25d0*/  BSSY B0, `(.L_x_319) ;  /* 0x0000025000007945 */ /* 0x000fe20003800000 */
[----:B--2---:R-:W-:Y:S01]  /*25e0*/  IMAD.WIDE.U32 R16, R216, UR14, R214 ;  /* 0x0000000ed8107c25 */ /* 0x004fe2000f8e00d6 */
[----:B------:R-:W-:Y:S02]  /*25f0*/  LEA.HI R9, R10, R9, RZ, 0x2 ;  /* 0x000000090a097211 */ /* 0x000fe400078f10ff */
[----:B------:R-:W-:Y:S01]  /*2600*/  LOP3.LUT R201, R201, 0x6, RZ, 0xc0, !PT ;  /* 0x00000006c9c97812 */ /* 0x000fe200078ec0ff */
[----:B------:R-:W-:Y:S01]  /*2610*/  IMAD.IADD R14, R17, 0x1, R14 ;  /* 0x00000001110e7824 */ /* 0x000fe200078e020e */
[----:B------:R-:W-:Y:S01]  /*2620*/  SHF.R.S32.HI R3, RZ, 0x2, R9 ;  /* 0x00000002ff037819 */ /* 0x000fe20000011409 */
        /* <DEDUP_REMOVED lines=25> */
[----:B---3--:R-:W-:-:S04]  /*27c0*/  LEA R18, P0, R16, c[0x0][0x170], 0x1 ;  /* 0x00005c0010127a11 */ /* 0x008fc800078008ff */
[----:B------:R-:W-:-:S05]  /*27d0*/  LEA.HI.X R19, R16, c[0x0][0x174], R14, 0x1, P0 ;  /* 0x00005d0010137a11 */ /* 0x000fca00000f0c0e */
[----:B------:R-:W-:Y:S01]  /*27e0*/  @!PT LDS RZ, [RZ] ;  /* 0x00000000fffff984 */ /* 0x000fe20000000800 */
[----:B------:R-:W-:Y:S01]  /*27f0*/  @!PT LDS RZ, [RZ] ;  /* 0x00000000fffff984 */ /* 0x000fe20000000800 */
[----:B------:R-:W-:Y:S01]  /*2800*/  @!PT LDS RZ, [RZ] ;  /* 0x00000000fffff984 */ /* 0x000fe20000000800 */
[----:B------:R3:W-:Y:S04]  /*2810*/  LDGSTS.E.BYPASS.LTC128B.128 [R202+0x16000], [R18.64+0x100] ;  /* 0x1600010012ca7fae */ /* 0x0007e8000b901d4c */
.L_x_320:
[----:B------:R-:W-:Y:S05]  /*2820*/  BSYNC B0 ;  /* 0x0000000000007941 */ /* 0x000fea0003800000 */
.L_x_319:
[----:B------:R-:W-:Y:S01]  /*2830*/  ISETP.GE.AND P0, PT, R8, R11, PT ;  /* 0x0000000b0800720c */ /* 0x000fe20003f06270 */
[----:B------:R-:W-:Y:S01]  /*2840*/  ULDC UR5, c[0x0][0x1a4] ;  /* 0x0000690000057ab9 */ /* 0x000fe20000000800 */
[----:B------:R-:W-:Y:S01]  /*2850*/  BSSY B0, `(.L_x_321) ;  /* 0x0000022000007945 */ /* 0x000fe20003800000 */
[----:B------:R-:W-:Y:S02]  /*2860*/  USHF.L.U32 UR15, UR4, 0x5, URZ ;  /* 0x00000005040f7899 */ /* 0x000fe4000800063f */
[----:B------:R-:W-:-:S08]  /*2870*/  USHF.L.U64.HI UR5, UR4, UR7, UR5 ;  /* 0x0000000704057299 */ /* 0x000fd00008010205 */
[----:B------:R4:W-:Y:S04]  /*2880*/  @P0 STS.128 [R202+0x13000], RZ ;  /* 0x013000ffca000388 */ /* 0x0009e80000000c00 */
[----:B------:R4:W-:Y:S04]  /*2890*/  @P0 STS.128 [R202+0x15000], RZ ;  /* 0x015000ffca000388 */ /* 0x0009e80000000c00 */
[----:B------:R4:W-:Y:S01]  /*28a0*/  @P0 STS.128 [R202+0x17000], RZ ;  /* 0x017000ffca000388 */ /* 0x0009e20000000c00 */
[----:B------:R-:W-:Y:S05]  /*28b0*/  @P0 BRA `(.L_x_322) ;  /* 0x000001b000000947 */ /* 0x000fea0003800000 */
[----:B------:R-:W-:Y:S02]  /*28c0*/  ISETP.GE.AND P3, PT, R212, c[0x0][0x220], PT ;  /* 0x00008800d4007a0c */ /* 0x000fe40003f66270 */
[----:B------:R-:W-:-:S02]  /*28d0*/  ISETP.GE.AND P2, PT, R197, c[0x0][0x220], PT ;  /* 0x00008800c5007a0c */ /* 0x000fc40003f46270 */
[----:B------:R-:W-:Y:S02]  /*28e0*/  IADD3 R8, P1, R16, UR15, RZ ;  /* 0x0000000f10087c10 */ /* 0x000fe4000ff3e0ff */
[----:B------:R-:W-:Y:S02]  /*28f0*/  ISETP.GE.AND P0, PT, R196, c[0x0][0x220], PT ;  /* 0x00008800c4007a0c */ /* 0x000fe40003f06270 */
[----:B------:R-:W-:-:S05]  /*2900*/  IADD3.X R9, R14, UR5, RZ, P1, !PT ;  /* 0x000000050e097c10 */ /* 0x000fca0008ffe4ff */
        /* <DEDUP_REMOVED lines=22> */
.L_x_322:
[----:B------:R-:W-:Y:S05]  /*2a70*/  BSYNC B0 ;  /* 0x0000000000007941 */ /* 0x000fea0003800000 */
.L_x_321:
[C---:B------:R-:W-:Y:S01]  /*2a80*/  IMAD.SHL.U32 R8, R2.reuse, 0x40, RZ ;  /* 0x0000004002087824 */ /* 0x040fe200078e00ff */
[----:B------:R-:W-:Y:S01]  /*2a90*/  R2P PR, R2, 0x6 ;  /* 0x0000000602007804 */ /* 0x000fe20000000000 */
[----:B------:R-:W-:Y:S01]  /*2aa0*/  IMAD.SHL.U32 R12, R12, 0x8, RZ ;  /* 0x000000080c0c7824 */ /* 0x000fe200078e00ff */
[----:B------:R-:W0:Y:S01]  /*2ab0*/  LDGDEPBAR ;  /* 0x00000000000079af */ /* 0x000e220000000000 */
[C---:B------:R-:W-:Y:S01]  /*2ac0*/  IMAD R194, R81.reuse, 0x400, R0 ;  /* 0x0000040051c27824 */ /* 0x040fe200078e0200 */
[----:B------:R-:W-:Y:S01]  /*2ad0*/  LOP3.LUT R9, R8, 0x1c0, RZ, 0xc0, !PT ;  /* 0x000001c008097812 */ /* 0x000fe200078ec0ff */
[----:B------:R-:W-:Y:S02]  /*2ae0*/  IMAD R6, R81, 0x10, R6 ;  /* 0x0000001051067824 */ /* 0x000fe400078e0206 */
[----:B------:R-:W-:Y:S01]  /*2af0*/  IMAD.SHL.U32 R194, R194, 0x2, RZ ;  /* 0x00000002c2c27824 */ /* 0x000fe200078e00ff */
[----:B------:R-:W-:Y:S01]  /*2b00*/  LOP3.LUT R8, R9, 0x8, R12, 0xf8, !PT ;  /* 0x0000000809087812 */ /* 0x000fe200078ef80c */
[----:B------:R-:W-:Y:S01]  /*2b10*/  IMAD.IADD R3, R3, 0x1, R6 ;  /* 0x0000000103037824 */ /* 0x000fe200078e0206 */
[----:B------:R-:W-:Y:S01]  /*2b20*/  SHF.R.U32.HI R9, RZ, 0x3, R9 ;  /* 0x00000003ff097819 */ /* 0x000fe20000011609 */
[--C-:B------:R-:W-:Y:S01]  /*2b30*/  IMAD R192, R7, 0x2, R194.reuse ;  /* 0x0000000207c07824 */ /* 0x100fe200078e02c2 */
[----:B------:R-:W-:Y:S01]  /*2b40*/  LDSM.16.M88.4 R32, [R194] ;  /* 0x00000000c220783b */ /* 0x000fe20000000200 */
[C---:B------:R-:W-:Y:S01]  /*2b50*/  IMAD R190, R5.reuse, 0x2, R194 ;  /* 0x0000000205be7824 */ /* 0x040fe200078e02c2 */
[----:B------:R-:W-:Y:S01]  /*2b60*/  LOP3.LUT R8, R8, R9, RZ, 0x3c, !PT ;  /* 0x0000000908087212 */ /* 0x000fe200078e3cff */
[----:B------:R-:W-:Y:S01]  /*2b70*/  IMAD R189, R5, 0x2, R192 ;  /* 0x0000000205bd7824 */ /* 0x000fe200078e02c0 */
[----:B------:R-:W-:Y:S01]  /*2b80*/  LDSM.16.M88.4 R60, [R192] ;  /* 0x00000000c03c783b */ /* 0x000fe20000000200 */
[----:B------:R-:W-:-:S02]  /*2b90*/  IADD3 R209, R3, 0x8, RZ ;  /* 0x0000000803d17810 */ /* 0x000fc40007ffe0ff */
[----:B------:R-:W-:Y:S01]  /*2ba0*/  IMAD R193, R193, 0x200, R8 ;  /* 0x00000200c1c17824 */ /* 0x000fe200078e0208 */
[----:B------:R-:W-:Y:S03]  /*2bb0*/  LDSM.16.M88.4 R28, [R190] ;  /* 0x00000000be1c783b */ /* 0x000fe60000000200 */
[----:B------:R-:W-:-:S05]  /*2bc0*/  IMAD.SHL.U32 R193, R193, 0x2, RZ ;  /* 0x00000002c1c17824 */ /* 0x000fca00078e00ff */
[----:B-1----:R-:W1:Y:S01]  /*2bd0*/  LDSM.16.M88.4 R12, [R193+0xc000] ;  /* 0x00c00000c10c783b */ /* 0x002e620000000200 */
[C---:B------:R-:W-:Y:S02]  /*2be0*/  IADD3 R2, R193.reuse, 0xc000, RZ ;  /* 0x0000c000c1027810 */ /* 0x040fe40007ffe0ff */
[----:B------:R-:W-:Y:S01]  /*2bf0*/  IADD3 R191, R193, 0xc020, RZ ;  /* 0x0000c020c1bf7810 */ /* 0x000fe20007ffe0ff */
[----:B------:R-:W5:Y:S01]  /*2c00*/  LDSM.16.M88.4 R48, [R193+0xc800] ;  /* 0x00c80000c130783b */ /* 0x000f620000000200 */
[----:B------:R-:W-:Y:S01]  /*2c10*/  @P1 IADD3 R191, R2, -0x20, RZ ;  /* 0xffffffe002bf1810 */ /* 0x000fe20007ffe0ff */
[----:B------:R-:W-:Y:S02]  /*2c20*/  IMAD.MOV.U32 R2, RZ, RZ, 0x40 ;  /* 0x00000040ff027424 */ /* 0x000fe400078e00ff */
[----:B------:R-:W2:Y:S01]  /*2c30*/  LDSM.16.M88.4 R40, [R193+0xd000] ;  /* 0x00d00000c128783b */ /* 0x000ea20000000200 */
[C---:B------:R-:W-:Y:S02]  /*2c40*/  IADD3 R183, R191.reuse, 0x800, RZ ;  /* 0x00000800bfb77810 */ /* 0x040fe40007ffe0ff */
[----:B------:R-:W-:Y:S01]  /*2c50*/  SEL R2, R2, 0xffffffc0, !P2 ;  /* 0xffffffc002027807 */ /* 0x000fe20005000000 */
[----:B------:R-:W3:Y:S01]  /*2c60*/  LDSM.16.M88.4 R68, [R193+0xd800] ;  /* 0x00d80000c144783b */ /* 0x000ee20000000200 */
[----:B------:R-:W-:-:S02]  /*2c70*/  IADD3 R182, R191, 0x1000, RZ ;  /* 0x00001000bfb67810 */ /* 0x000fc40007ffe0ff */
[----:B------:R-:W-:Y:S01]  /*2c80*/  IADD3 R181, R191, 0x1800, RZ ;  /* 0x00001800bfb57810 */ /* 0x000fe20007ffe0ff */
[----:B------:R-:W4:Y:S01]  /*2c90*/  LDSM.16.M88.4 R64, [R191] ;  /* 0x00000000bf40783b */ /* 0x000f220000000200 */
[----:B------:R-:W-:Y:S01]  /*2ca0*/  IMAD.IADD R187, R193, 0x1, R2 ;  /* 0x00000001c1bb7824 */ /* 0x000fe200078e0202 */
[C---:B------:R-:W-:Y:S01]  /*2cb0*/  IADD3 R179, R191.reuse, 0x2000, RZ ;  /* 0x00002000bfb37810 */ /* 0x040fe20007ffe0ff */
[----:B------:R-:W-:Y:S01]  /*2cc0*/  IMAD.IADD R180, R2, 0x1, R191 ;  /* 0x0000000102b47824 */ /* 0x000fe200078e02bf */
[----:B------:R-:W2:Y:S01]  /*2cd0*/  LDSM.16.M88.4 R84, [R191+0x800] ;  /* 0x00080000bf54783b */ /* 0x000ea20000000200 */
[----:B------:R-:W-:Y:S02]  /*2ce0*/  IADD3 R2, R4, 0x1, -R203 ;  /* 0x0000000104027810 */ /* 0x000fe40007ffe8cb */
[----:B------:R-:W-:Y:S01]  /*2cf0*/  IADD3 R178, R191, 0x2800, RZ ;  /* 0x00002800bfb27810 */ /* 0x000fe20007ffe0ff */
[----:B------:R-:W2:Y:S01]  /*2d00*/  LDSM.16.M88.4 R52, [R191+0x1800] ;  /* 0x00180000bf34783b */ /* 0x000ea20000000200 */
[----:B------:R-:W-:-:S02]  /*2d10*/  IADD3 R6, R2, c[0x0][0x2e8], RZ ;  /* 0x0000ba0002067a10 */ /* 0x000fc40007ffe0ff */
[----:B------:R-:W-:Y:S01]  /*2d20*/  IADD3 R2, R4, -c[0x0][0x2e4], -R203 ;  /* 0x8000b90004027a10 */ /* 0x000fe20007ffe8cb */
[----:B------:R-:W2:Y:S01]  /*2d30*/  LDSM.16.M88.4 R56, [R191+0x1000] ;  /* 0x00100000bf38783b */ /* 0x000ea20000000200 */
[C---:B------:R-:W-:Y:S02]  /*2d40*/  IADD3 R177, R191.reuse, 0x3000, RZ ;  /* 0x00003000bfb17810 */ /* 0x040fe40007ffe0ff */
[----:B------:R-:W-:Y:S01]  /*2d50*/  IADD3 R176, R191, 0x3800, RZ ;  /* 0x00003800bfb07810 */ /* 0x000fe20007ffe0ff */
[----:B------:R-:W2:Y:S01]  /*2d60*/  LDSM.16.M88.4 R24, [R187+0xc000] ;  /* 0x00c00000bb18783b */ /* 0x000ea20000000200 */
[----:B------:R-:W-:Y:S01]  /*2d70*/  IMAD.IADD R211, R3, 0x1, R2 ;  /* 0x0000000103d37824 */ /* 0x000fe200078e0202 */
[C---:B------:R-:W-:Y:S02]  /*2d80*/  IADD3 R175, R191.reuse, 0x4000, RZ ;  /* 0x00004000bfaf7810 */ /* 0x040fe40007ffe0ff */
[----:B---3--:R-:W3:Y:S01]  /*2d90*/  LDSM.16.M88.4 R20, [R187+0xc800] ;  /* 0x00c80000bb14783b */ /* 0x008ee20000000200 */
[----:B------:R-:W-:-:S02]  /*2da0*/  IADD3 R174, R191, 0x4800, RZ ;  /* 0x00004800bfae7810 */ /* 0x000fc40007ffe0ff */
[----:B------:R-:W-:Y:S01]  /*2db0*/  IMNMX R211, RZ, R211, !PT ;  /* 0x000000d3ffd37217 */ /* 0x000fe20007800200 */
[C---:B-1----:R-:W-:Y:S01]  /*2dc0*/  HMMA.16816.F32 R16, R32.reuse, R12, RZ ;  /* 0x0000000c2010723c */ /* 0x042fe200000018ff */
[----:B------:R-:W1:Y:S01]  /*2dd0*/  LDSM.16.M88.4 R72, [R187+0xd800] ;  /* 0x00d80000bb48783b */ /* 0x000e620000000200 */
[C---:B------:R-:W-:Y:S02]  /*2de0*/  IADD3 R173, R191.reuse, 0x5000, RZ ;  /* 0x00005000bfad7810 */ /* 0x040fe40007ffe0ff */
[----:B------:R-:W-:Y:S01]  /*2df0*/  IADD3 R172, R191, 0x5800, RZ ;  /* 0x00005800bfac7810 */ /* 0x000fe20007ffe0ff */
[----:B------:R-:W1:Y:S03]  /*2e00*/  LDSM.16.M88.4 R76, [R187+0xd000] ;  /* 0x00d00000bb4c783b */ /* 0x000e660000000200 */
[C---:B------:R-:W-:Y:S08]  /*2e10*/  HMMA.16816.F32 R12, R32.reuse, R14, RZ ;  /* 0x0000000e200c723c */ /* 0x040ff000000018ff */
[C---:B-----5:R-:W-:Y:S08]  /*2e20*/  HMMA.16816.F32 R8, R32.reuse, R48, RZ ;  /* 0x000000302008723c */ /* 0x060ff000000018ff */
[C---:B------:R-:W-:Y:S08]  /*2e30*/  HMMA.16816.F32 R48, R32.reuse, R50, RZ ;  /* 0x000000322030723c */ /* 0x040ff000000018ff */
[C---:B--2---:R-:W-:Y:S08]  /*2e40*/  HMMA.16816.F32 R44, R32.reuse, R40, RZ ;  /* 0x00000028202c723c */ /* 0x044ff000000018ff */
[C---:B------:R-:W-:Y:S08]  /*2e50*/  HMMA.16816.F32 R40, R32.reuse, R42, RZ ;  /* 0x0000002a2028723c */ /* 0x040ff000000018ff */
[C---:B------:R-:W-:Y:S08]  /*2e60*/  HMMA.16816.F32 R36, R32.reuse, R68, RZ ;  /* 0x000000442024723c */ /* 0x040ff000000018ff */
[----:B------:R-:W-:Y:S01]  /*2e70*/  HMMA.16816.F32 R32, R32, R70, RZ ;  /* 0x000000462020723c */ /* 0x000fe200000018ff */
[----:B------:R-:W-:Y:S07]  /*2e80*/  LDSM.16.M88.4 R68, [R189] ;  /* 0x00000000bd44783b */ /* 0x000fee0000000200 */
[C---:B----4-:R-:W-:Y:S08]  /*2e90*/  HMMA.16816.F32 R16, R60.reuse, R64, R16 ;  /* 0x000000403c10723c */ /* 0x050ff00000001810 */
[C---:B------:R-:W-:Y:S01]  /*2ea0*/  HMMA.16816.F32 R12, R60.reuse, R66, R12 ;  /* 0x000000423c0c723c */ /* 0x040fe2000000180c */
[----:B------:R-:W2:Y:S07]  /*2eb0*/  LDSM.16.M88.4 R64, [R180] ;  /* 0x00000000b440783b */ /* 0x000eae0000000200 */
[C---:B------:R-:W-:Y:S08]  /*2ec0*/  HMMA.16816.F32 R8, R60.reuse, R84, R8 ;  /* 0x000000543c08723c */ /* 0x040ff00000001808 */
[C---:B------:R-:W-:Y:S08]  /*2ed0*/  HMMA.16816.F32 R48, R60.reuse, R86, R48 ;  /* 0x000000563c30723c */ /* 0x040ff00000001830 */
[C---:B------:R-:W-:Y:S08]  /*2ee0*/  HMMA.16816.F32 R36, R60.reuse, R52, R36 ;  /* 0x000000343c24723c */ /* 0x040ff00000001824 */
[C---:B------:R-:W-:Y:S01]  /*2ef0*/  HMMA.16816.F32 R32, R60.reuse, R54, R32 ;  /* 0x000000363c20723c */ /* 0x040fe20000001820 */
[----:B------:R-:W-:Y:S07]  /*2f00*/  LDSM.16.M88.4 R52, [R180+0x800] ;  /* 0x00080000b434783b */ /* 0x000fee0000000200 */
[C---:B------:R-:W-:Y:S08]  /*2f10*/  HMMA.16816.F32 R44, R60.reuse, R56, R44 ;  /* 0x000000383c2c723c */ /* 0x040ff0000000182c */
[----:B------:R-:W-:Y:S01]  /*2f20*/  HMMA.16816.F32 R40, R60, R58, R40 ;  /* 0x0000003a3c28723c */ /* 0x000fe20000001828 */
[----:B------:R-:W4:Y:S07]  /*2f30*/  LDSM.16.M88.4 R60, [R180+0x1800] ;  /* 0x00180000b43c783b */ /* 0x000f2e0000000200 */
[C---:B------:R-:W-:Y:S08]  /*2f40*/  HMMA.16816.F32 R16, R28.reuse, R24, R16 ;  /* 0x000000181c10723c */ /* 0x040ff00000001810 */
[C---:B------:R-:W-:Y:S01]  /*2f50*/  HMMA.16816.F32 R12, R28.reuse, R26, R12 ;  /* 0x0000001a1c0c723c */ /* 0x040fe2000000180c */
[----:B------:R-:W5:Y:S07]  /*2f60*/  LDSM.16.M88.4 R24, [R180+0x1000] ;  /* 0x00100000b418783b */ /* 0x000f6e0000000200 */
[C---:B---3--:R-:W-:Y:S08]  /*2f70*/  HMMA.16816.F32 R8, R28.reuse, R20, R8 ;  /* 0x000000141c08723c */ /* 0x048ff00000001808 */
[C---:B------:R-:W-:Y:S01]  /*2f80*/  HMMA.16816.F32 R56, R28.reuse, R22, R48 ;  /* 0x000000161c38723c */ /* 0x040fe20000001830 */
[----:B------:R-:W-:Y:S04]  /*2f90*/  LDSM.16.M88.4 R48, [R194+0x4000] ;  /* 0x00400000c230783b */ /* 0x000fe80000000200 */
[----:B------:R-:W3:Y:S03]  /*2fa0*/  LDSM.16.M88.4 R20, [R193+0xe000] ;  /* 0x00e00000c114783b */ /* 0x000ee60000000200 */
[C---:B-1----:R-:W-:Y:S08]  /*2fb0*/  HMMA.16816.F32 R36, R28.reuse, R72, R36 ;  /* 0x000000481c24723c */ /* 0x042ff00000001824 */
[C---:B------:R-:W-:Y:S08]  /*2fc0*/  HMMA.16816.F32 R32, R28.reuse, R74, R32 ;  /* 0x0000004a1c20723c */ /* 0x040ff00000001820 */
[C---:B------:R-:W-:Y:S08]  /*2fd0*/  HMMA.16816.F32 R44, R28.reuse, R76, R44 ;  /* 0x0000004c1c2c723c */ /* 0x040ff0000000182c */
[----:B------:R-:W-:Y:S01]  /*2fe0*/  HMMA.16816.F32 R40, R28, R78, R40 ;  /* 0x0000004e1c28723c */ /* 0x000fe20000001828 */
[----:B------:R-:W1:Y:S04]  /*2ff0*/  LDSM.16.M88.4 R28, [R193+0xe800] ;  /* 0x00e80000c11c783b */ /* 0x000e680000000200 */
[----:B------:R-:W-:Y:S03]  /*3000*/  LDSM.16.M88.4 R76, [R191+0x3800] ;  /* 0x00380000bf4c783b */ /* 0x000fe60000000200 */
[C---:B--2---:R-:W-:Y:S08]  /*3010*/  HMMA.16816.F32 R16, R68.reuse, R64, R16 ;  /* 0x000000404410723c */ /* 0x044ff00000001810 */
[C---:B------:R-:W-:Y:S01]  /*3020*/  HMMA.16816.F32 R12, R68.reuse, R66, R12 ;  /* 0x00000042440c723c */ /* 0x040fe2000000180c */
[----:B------:R-:W2:Y:S07]  /*3030*/  LDSM.16.M88.4 R64, [R193+0xf000] ;  /* 0x00f00000c140783b */ /* 0x000eae0000000200 */
[C---:B----4-:R-:W-:Y:S08]  /*3040*/  HMMA.16816.F32 R36, R68.reuse, R60, R36 ;  /* 0x0000003c4424723c */ /* 0x050ff00000001824 */
[C---:B------:R-:W-:Y:S01]  /*3050*/  HMMA.16816.F32 R32, R68.reuse, R62, R32 ;  /* 0x0000003e4420723c */ /* 0x040fe20000001820 */
[----:B------:R-:W4:Y:S07]  /*3060*/  LDSM.16.M88.4 R60, [R193+0xf800] ;  /* 0x00f80000c13c783b */ /* 0x000f2e0000000200 */
[C---:B------:R-:W-:Y:S08]  /*3070*/  HMMA.16816.F32 R8, R68.reuse, R52, R8 ;  /* 0x000000344408723c */ /* 0x040ff00000001808 */
[C---:B------:R-:W-:Y:S01]  /*3080*/  HMMA.16816.F32 R56, R68.reuse, R54, R56 ;  /* 0x000000364438723c */ /* 0x040fe20000001838 */
[----:B------:R-:W-:Y:S07]  /*3090*/  LDSM.16.M88.4 R52, [R192+0x4000] ;  /* 0x00400000c034783b */ /* 0x000fee0000000200 */
[C---:B-----5:R-:W-:Y:S08]  /*30a0*/  HMMA.16816.F32 R44, R68.reuse, R24, R44 ;  /* 0x00000018442c723c */ /* 0x060ff0000000182c */
[----:B------:R-:W-:Y:S01]  /*30b0*/  HMMA.16816.F32 R40, R68, R26, R40 ;  /* 0x0000001a4428723c */ /* 0x000fe20000001828 */
[----:B------:R-:W5:Y:S04]  /*30c0*/  LDSM.16.M88.4 R24, [R191+0x2000] ;  /* 0x00200000bf18783b */ /* 0x000f680000000200 */
[----:B------:R-:W-:Y:S03]  /*30d0*/  LDSM.16.M88.4 R68, [R191+0x3000] ;  /* 0x00300000bf44783b */ /* 0x000fe60000000200 */
[C---:B---3--:R-:W-:Y:S08]  /*30e0*/  HMMA.16816.F32 R16, R48.reuse, R20, R16 ;  /* 0x000000143010723c */ /* 0x048ff00000001810 */
[C---:B------:R-:W-:Y:S01]  /*30f0*/  HMMA.16816.F32 R12, R48.reuse, R22, R12 ;  /* 0x00000016300c723c */ /* 0x040fe2000000180c */
[----:B------:R-:W3:Y:S07]  /*3100*/  LDSM.16.M88.4 R20, [R191+0x2800] ;  /* 0x00280000bf14783b */ /* 0x000eee0000000200 */
[C---:B-1----:R-:W-:Y:S08]  /*3110*/  HMMA.16816.F32 R8, R48.reuse, R28, R8 ;  /* 0x0000001c3008723c */ /* 0x042ff00000001808 */
[C---:B------:R-:W-:Y:S01]  /*3120*/  HMMA.16816.F32 R56, R48.reuse, R30, R56 ;  /* 0x0000001e3038723c */ /* 0x040fe20000001838 */
[----:B------:R-:W-:Y:S07]  /*3130*/  LDSM.16.M88.4 R28, [R187+0xe000] ;  /* 0x00e00000bb1c783b */ /* 0x000fee0000000200 */
[C---:B--2---:R-:W-:Y:S01]  /*3140*/  HMMA.16816.F32 R72, R48.reuse, R64, R44 ;  /* 0x000000403048723c */ /* 0x044fe2000000182c */
[----:B------:R-:W1:Y:S07]  /*3150*/  LDSM.16.M88.4 R44, [R190+0x4000] ;  /* 0x00400000be2c783b */ /* 0x000e6e0000000200 */
[C---:B------:R-:W-:Y:S01]  /*3160*/  HMMA.16816.F32 R40, R48.reuse, R66, R40 ;  /* 0x000000423028723c */ /* 0x040fe20000001828 */
[----:B------:R-:W-:Y:S07]  /*3170*/  LDSM.16.M88.4 R64, [R189+0x4000] ;  /* 0x00400000bd40783b */ /* 0x000fee0000000200 */
[C---:B----4-:R-:W-:Y:S08]  /*3180*/  HMMA.16816.F32 R36, R48.reuse, R60, R36 ;  /* 0x0000003c3024723c */ /* 0x050ff00000001824 */
[----:B------:R-:W-:Y:S01]  /*3190*/  HMMA.16816.F32 R32, R48, R62, R32 ;  /* 0x0000003e3020723c */ /* 0x000fe20000001820 */
[----:B------:R-:W-:Y:S04]  /*31a0*/  LDSM.16.M88.4 R48, [R187+0xf800] ;  /* 0x00f80000bb30783b */ /* 0x000fe80000000200 */
[----:B------:R-:W-:Y:S03]  /*31b0*/  LDSM.16.M88.4 R60, [R180+0x2000] ;  /* 0x00200000b43c783b */ /* 0x000fe60000000200 */
[C---:B-----5:R-:W-:Y:S08]  /*31c0*/  HMMA.16816.F32 R16, R52.reuse, R24, R16 ;  /* 0x000000183410723c */ /* 0x060ff00000001810 */
[C---:B------:R-:W-:Y:S01]  /*31d0*/  HMMA.16816.F32 R12, R52.reuse, R26, R12 ;  /* 0x0000001a340c723c */ /* 0x040fe2000000180c */
[----:B------:R-:W2:Y:S07]  /*31e0*/  LDSM.16.M88.4 R24, [R187+0xf000] ;  /* 0x00f00000bb18783b */ /* 0x000eae0000000200 */
[C---:B---3--:R-:W-:Y:S08]  /*31f0*/  HMMA.16816.F32 R8, R52.reuse, R20, R8 ;  /* 0x000000143408723c */ /* 0x048ff00000001808 */
[C---:B------:R-:W-:Y:S01]  /*3200*/  HMMA.16816.F32 R56, R52.reuse, R22, R56 ;  /* 0x000000163438723c */ /* 0x040fe20000001838 */
[----:B------:R-:W3:Y:S07]  /*3210*/  LDSM.16.M88.4 R20, [R187+0xe800] ;  /* 0x00e80000bb14783b */ /* 0x000eee0000000200 */
[C---:B------:R-:W-:Y:S08]  /*3220*/  HMMA.16816.F32 R72, R52.reuse, R68, R72 ;  /* 0x000000443448723c */ /* 0x040ff00000001848 */
[C---:B------:R-:W-:Y:S08]  /*3230*/  HMMA.16816.F32 R40, R52.reuse, R70, R40 ;  /* 0x000000463428723c */ /* 0x040ff00000001828 */
[C---:B------:R-:W-:Y:S08]  /*3240*/  HMMA.16816.F32 R36, R52.reuse, R76, R36 ;  /* 0x0000004c3424723c */ /* 0x040ff00000001824 */
[----:B------:R-:W-:Y:S01]  /*3250*/  HMMA.16816.F32 R32, R52, R78, R32 ;  /* 0x0000004e3420723c */ /* 0x000fe20000001820 */
[----:B------:R-:W-:Y:S07]  /*3260*/  LDSM.16.M88.4 R52, [R180+0x2800] ;  /* 0x00280000b434783b */ /* 0x000fee0000000200 */
[C---:B-1----:R-:W-:Y:S08]  /*3270*/  HMMA.16816.F32 R16, R44.reuse, R28, R16 ;  /* 0x0000001c2c10723c */ /* 0x042ff00000001810 */
[C---:B------:R-:W-:Y:S01]  /*3280*/  HMMA.16816.F32 R12, R44.reuse, R30, R12 ;  /* 0x0000001e2c0c723c */ /* 0x040fe2000000180c */
[----:B------:R-:W1:Y:S07]  /*3290*/  LDSM.16.M88.4 R28, [R180+0x3000] ;  /* 0x00300000b41c783b */ /* 0x000e6e0000000200 */
[C---:B--2---:R-:W-:Y:S08]  /*32a0*/  HMMA.16816.F32 R72, R44.reuse, R24, R72 ;  /* 0x000000182c48723c */ /* 0x044ff00000001848 */
[C---:B------:R-:W-:Y:S01]  /*32b0*/  HMMA.16816.F32 R40, R44.reuse, R26, R40 ;  /* 0x0000001a2c28723c */ /* 0x040fe20000001828 */
[----:B------:R-:W-:Y:S07]  /*32c0*/  LDSM.16.M88.4 R24, [R193+0x10000] ;  /* 0x01000000c118783b */ /* 0x000fee0000000200 */
[C---:B------:R-:W-:Y:S01]  /*32d0*/  HMMA.16816.F32 R68, R44.reuse, R48, R36 ;  /* 0x000000302c44723c */ /* 0x040fe20000001824 */
[----:B------:R-:W2:Y:S07]  /*32e0*/  LDSM.16.M88.4 R36, [R194+0x8000] ;  /* 0x00800000c224783b */ /* 0x000eae0000000200 */
[C---:B---3--:R-:W-:Y:S08]  /*32f0*/  HMMA.16816.F32 R8, R44.reuse, R20, R8 ;  /* 0x000000142c08723c */ /* 0x048ff00000001808 */
[C---:B------:R-:W-:Y:S01]  /*3300*/  HMMA.16816.F32 R56, R44.reuse, R22, R56 ;  /* 0x000000162c38723c */ /* 0x040fe20000001838 */
[----:B------:R-:W3:Y:S07]  /*3310*/  LDSM.16.M88.4 R20, [R180+0x3800] ;  /* 0x00380000b414783b */ /* 0x000eee0000000200 */
[----:B------:R-:W-:Y:S01]  /*3320*/  HMMA.16816.F32 R44, R44, R50, R32 ;  /* 0x000000322c2c723c */ /* 0x000fe20000001820 */
[----:B------:R-:W4:Y:S04]  /*3330*/  LDSM.16.M88.4 R48, [R193+0x11000] ;  /* 0x01100000c130783b */ /* 0x000f280000000200 */
[----:B------:R-:W5:Y:S03]  /*3340*/  LDSM.16.M88.4 R32, [R193+0x10800] ;  /* 0x01080000c120783b */ /* 0x000f660000000200 */
[C---:B------:R-:W-:Y:S08]  /*3350*/  HMMA.16816.F32 R16, R64.reuse, R60, R16 ;  /* 0x0000003c4010723c */ /* 0x040ff00000001810 */
[C---:B------:R-:W-:Y:S01]  /*3360*/  HMMA.16816.F32 R12, R64.reuse, R62, R12 ;  /* 0x0000003e400c723c */ /* 0x040fe2000000180c */
[----:B------:R-:W-:Y:S07]  /*3370*/  LDSM.16.M88.4 R60, [R192+0x8000] ;  /* 0x00800000c03c783b */ /* 0x000fee0000000200 */
[C---:B-1----:R-:W-:Y:S08]  /*3380*/  HMMA.16816.F32 R72, R64.reuse, R28, R72 ;  /* 0x0000001c4048723c */ /* 0x042ff00000001848 */
[C---:B------:R-:W-:Y:S01]  /*3390*/  HMMA.16816.F32 R40, R64.reuse, R30, R40 ;  /* 0x0000001e4028723c */ /* 0x040fe20000001828 */
[----:B------:R-:W1:Y:S07]  /*33a0*/  LDSM.16.M88.4 R28, [R191+0x4000] ;  /* 0x00400000bf1c783b */ /* 0x000e6e0000000200 */
[C---:B------:R-:W-:Y:S08]  /*33b0*/  HMMA.16816.F32 R8, R64.reuse, R52, R8 ;  /* 0x000000344008723c */ /* 0x040ff00000001808 */
[----:B------:R-:W-:Y:S01]  /*33c0*/  HMMA.16816.F32 R56, R64, R54, R56 ;  /* 0x000000364038723c */ /* 0x000fe20000001838 */
[----:B------:R-:W1:Y:S07]  /*33d0*/  LDSM.16.M88.4 R52, [R193+0x11800] ;  /* 0x01180000c134783b */ /* 0x000e6e0000000200 */
[C---:B--2---:R-:W-:Y:S08]  /*33e0*/  HMMA.16816.F32 R16, R36.reuse, R24, R16 ;  /* 0x000000182410723c */ /* 0x044ff00000001810 */
[----:B------:R-:W-:Y:S01]  /*33f0*/  HMMA.16816.F32 R12, R36, R26, R12 ;  /* 0x0000001a240c723c */ /* 0x000fe2000000180c */
[----:B------:R-:W2:Y:S07]  /*3400*/  LDSM.16.M88.4 R24, [R191+0x5000] ;  /* 0x00500000bf18783b */ /* 0x000eae0000000200 */
[C---:B---3--:R-:W-:Y:S08]  /*3410*/  HMMA.16816.F32 R68, R64.reuse, R20, R68 ;  /* 0x000000144044723c */ /* 0x048ff00000001844 */
[----:B------:R-:W-:Y:S01]  /*3420*/  HMMA.16816.F32 R44, R64, R22, R44 ;  /* 0x00000016402c723c */ /* 0x000fe2000000182c */
[----:B------:R-:W3:Y:S04]  /*3430*/  LDSM.16.M88.4 R20, [R191+0x4800] ;  /* 0x00480000bf14783b */ /* 0x000ee80000000200 */
[----:B------:R-:W-:Y:S03]  /*3440*/  LDSM.16.M88.4 R64, [R187+0x10000] ;  /* 0x01000000bb40783b */ /* 0x000fe60000000200 */
[C---:B----4-:R-:W-:Y:S08]  /*3450*/  HMMA.16816.F32 R72, R36.reuse, R48, R72 ;  /* 0x000000302448723c */ /* 0x050ff00000001848 */
[C---:B------:R-:W-:Y:S01]  /*3460*/  HMMA.16816.F32 R40, R36.reuse, R50, R40 ;  /* 0x000000322428723c */ /* 0x040fe20000001828 */
[----:B------:R-:W4:Y:S07]  /*3470*/  LDSM.16.M88.4 R48, [R190+0x8000] ;  /* 0x00800000be30783b */ /* 0x000f2e0000000200 */
[C---:B-----5:R-:W-:Y:S08]  /*3480*/  HMMA.16816.F32 R8, R36.reuse, R32, R8 ;  /* 0x000000202408723c */ /* 0x060ff00000001808 */
[----:B------:R-:W-:Y:S01]  /*3490*/  HMMA.16816.F32 R56, R36, R34, R56 ;  /* 0x000000222438723c */ /* 0x000fe20000001838 */
[----:B------:R-:W5:Y:S07]  /*34a0*/  LDSM.16.M88.4 R32, [R191+0x5800] ;  /* 0x00580000bf20783b */ /* 0x000f6e0000000200 */
[----:B-1----:R-:W-:Y:S08]  /*34b0*/  HMMA.16816.F32 R16, R60, R28, R16 ;  /* 0x0000001c3c10723c */ /* 0x002ff00000001810 */
[C---:B------:R-:W-:Y:S08]  /*34c0*/  HMMA.16816.F32 R68, R36.reuse, R52, R68 ;  /* 0x000000342444723c */ /* 0x040ff00000001844 */
[----:B------:R-:W-:Y:S01]  /*34d0*/  HMMA.16816.F32 R44, R36, R54, R44 ;  /* 0x00000036242c723c */ /* 0x000fe2000000182c */
[----:B------:R-:W-:Y:S04]  /*34e0*/  LDSM.16.M88.4 R52, [R189+0x8000] ;  /* 0x00800000bd34783b */ /* 0x000fe80000000200 */
[----:B------:R-:W-:Y:S03]  /*34f0*/  LDSM.16.M88.4 R36, [R187+0x11000] ;  /* 0x01100000bb24783b */ /* 0x000fe60000000200 */
[C---:B--2---:R-:W-:Y:S01]  /*3500*/  HMMA.16816.F32 R76, R60.reuse, R24, R72 ;  /* 0x000000183c4c723c */ /* 0x044fe20000001848 */
[----:B------:R-:W1:Y:S07]  /*3510*/  LDSM.16.M88.4 R72, [R180+0x4000] ;  /* 0x00400000b448783b */ /* 0x000e6e0000000200 */
[C---:B------:R-:W-:Y:S01]  /*3520*/  HMMA.16816.F32 R12, R60.reuse, R30, R12 ;  /* 0x0000001e3c0c723c */ /* 0x040fe2000000180c */
[----:B------:R-:W2:Y:S07]  /*3530*/  LDSM.16.M88.4 R28, [R187+0x10800] ;  /* 0x01080000bb1c783b */ /* 0x000eae0000000200 */
[C---:B---3--:R-:W-:Y:S08]  /*3540*/  HMMA.16816.F32 R8, R60.reuse, R20, R8 ;  /* 0x000000143c08723c */ /* 0x048ff00000001808 */
[----:B------:R-:W-:Y:S01]  /*3550*/  HMMA.16816.F32 R56, R60, R22, R56 ;  /* 0x000000163c38723c */ /* 0x000fe20000001838 */
[----:B------:R-:W3:Y:S07]  /*3560*/  LDSM.16.M88.4 R20, [R187+0x11800] ;  /* 0x01180000bb14783b */ /* 0x000eee0000000200 */
[----:B----4-:R-:W-:Y:S08]  /*3570*/  HMMA.16816.F32 R16, R48, R64, R16 ;  /* 0x000000403010723c */ /* 0x010ff00000001810 */
[C---:B-----5:R-:W-:Y:S08]  /*3580*/  HMMA.16816.F32 R68, R60.reuse, R32, R68 ;  /* 0x000000203c44723c */ /* 0x060ff00000001844 */
[----:B------:R-:W-:Y:S01]  /*3590*/  HMMA.16816.F32 R40, R60, R26, R40 ;  /* 0x0000001a3c28723c */ /* 0x000fe20000001828 */
[----:B------:R-:W4:Y:S07]  /*35a0*/  LDSM.16.M88.4 R24, [R180+0x4800] ;  /* 0x00480000b418783b */ /* 0x000f2e0000000200 */
[----:B------:R-:W-:Y:S08]  /*35b0*/  HMMA.16816.F32 R12, R48, R66, R12 ;  /* 0x00000042300c723c */ /* 0x000ff0000000180c */
[----:B------:R-:W-:Y:S08]  /*35c0*/  HMMA.16816.F32 R44, R60, R34, R44 ;  /* 0x000000223c2c723c */ /* 0x000ff0000000182c */
[----:B-1----:R-:W-:Y:S08]  /*35d0*/  HMMA.16816.F32 R16, R52, R72, R16 ;  /* 0x000000483410723c */ /* 0x002ff00000001810 */
[C---:B--2---:R-:W-:Y:S07]  /*35e0*/  HMMA.16816.F32 R8, R48.reuse, R28, R8 ;  /* 0x0000001c3008723c */ /* 0x044fee0000001808 */
[----:B------:R-:W-:Y:S01]  /*35f0*/  IMAD R28, R216, 0x40, R201 ;  /* 0x00000040d81c7824 */ /* 0x000fe200078e02c9 */
[----:B---3--:R-:W-:Y:S01]  /*3600*/  HMMA.16816.F32 R68, R48, R20, R68 ;  /* 0x000000143044723c */ /* 0x008fe20000001844 */
[----:B------:R-:W-:-:S05]  /*3610*/  IMAD.IADD R29, R3, 0x1, R6 ;  /* 0x00000001031d7824 */ /* 0x000fca00078e0206 */
[-C--:B------:R-:W-:Y:S01]  /*3620*/  IMNMX R210, R29, R4.reuse, PT ;  /* 0x000000041dd27217 */ /* 0x080fe20003800200 */
[--C-:B------:R-:W-:Y:S01]  /*3630*/  IMAD.IADD R21, R6, 0x1, R209.reuse ;  /* 0x0000000106157824 */ /* 0x100fe200078e02d1 */
[----:B------:R-:W-:Y:S01]  /*3640*/  HMMA.16816.F32 R56, R48, R30, R56 ;  /* 0x0000001e3038723c */ /* 0x000fe20000001838 */
[----:B------:R-:W-:Y:S01]  /*3650*/  IMAD.IADD R209, R2, 0x1, R209 ;  /* 0x0000000102d17824 */ /* 0x000fe200078e02d1 */
[C---:B------:R-:W-:Y:S02]  /*3660*/  IADD3 R2, R28.reuse, 0x1, RZ ;  /* 0x000000011c027810 */ /* 0x040fe40007ffe0ff */
[----:B------:R-:W-:Y:S02]  /*3670*/  IMNMX R208, R21, R4, PT ;  /* 0x0000000415d07217 */ /* 0x000fe40003800200 */
[----:B------:R-:W-:Y:S02]  /*3680*/  IADD3 R4, R28, 0x8, RZ ;  /* 0x000000081c047810 */ /* 0x000fe40007ffe0ff */
[----:B------:R-:W-:Y:S01]  /*3690*/  HMMA.16816.F32 R12, R52, R74, R12 ;  /* 0x0000004a340c723c */ /* 0x000fe2000000180c */
[----:B------:R-:W-:-:S02]  /*36a0*/  IMNMX R209, RZ, R209, !PT ;  /* 0x000000d1ffd17217 */ /* 0x000fc40007800200 */
[C---:B------:R-:W-:Y:S02]  /*36b0*/  ISETP.GE.AND P6, PT, R2.reuse, R210, PT ;  /* 0x000000d20200720c */ /* 0x040fe40003fc6270 */
[----:B------:R-:W-:Y:S02]  /*36c0*/  ISETP.GE.AND P2, PT, R2, R208, PT ;  /* 0x000000d00200720c */ /* 0x000fe40003f46270 */
[C---:B------:R-:W-:Y:S01]  /*36d0*/  ISETP.GE.AND P0, PT, R28.reuse, R210, PT ;  /* 0x000000d21c00720c */ /* 0x040fe20003f06270 */
[----:B------:R-:W-:Y:S01]  /*36e0*/  HMMA.16816.F32 R44, R48, R22, R44 ;  /* 0x00000016302c723c */ /* 0x000fe2000000182c */
[----:B------:R-:W1:Y:S01]  /*36f0*/  LDSM.16.M88.4 R20, [R180+0x5000] ;  /* 0x00500000b414783b */ /* 0x000e620000000200 */
[----:B------:R-:W-:Y:S02]  /*3700*/  ISETP.GE.AND P3, PT, R28, R208, PT ;  /* 0x000000d01c00720c */ /* 0x000fe40003f66270 */
[C---:B------:R-:W-:Y:S02]  /*3710*/  ISETP.GE.AND P1, PT, R4.reuse, R210, PT ;  /* 0x000000d20400720c */ /* 0x040fe40003f26270 */
[----:B------:R-:W-:-:S02]  /*3720*/  ISETP.GE.AND P4, PT, R4, R208, PT ;  /* 0x000000d00400720c */ /* 0x000fc40003f86270 */
[C---:B------:R-:W-:Y:S01]  /*3730*/  ISETP.LT.OR P6, PT, R2.reuse, R211, P6 ;  /* 0x000000d30200720c */ /* 0x040fe200037c1670 */
[----:B----4-:R-:W-:Y:S01]  /*3740*/  HMMA.16816.F32 R8, R52, R24, R8 ;  /* 0x000000183408723c */ /* 0x010fe20000001808 */
[----:B------:R-:W-:Y:S02]  /*3750*/  ISETP.LT.OR P2, PT, R2, R209, P2 ;  /* 0x000000d10200720c */ /* 0x000fe40001741670 */
[C---:B------:R-:W-:Y:S02]  /*3760*/  ISETP.LT.OR P0, PT, R28.reuse, R211, P0 ;  /* 0x000000d31c00720c */ /* 0x040fe40000701670 */
[C---:B------:R-:W-:Y:S02]  /*3770*/  IADD3 R2, R28.reuse, 0x9, RZ ;  /* 0x000000091c027810 */ /* 0x040fe40007ffe0ff */
[----:B------:R-:W-:Y:S01]  /*3780*/  ISETP.LT.OR P3, PT, R28, R209, P3 ;  /* 0x000000d11c00720c */ /* 0x000fe20001f61670 */
[----:B------:R-:W-:Y:S01]  /*3790*/  HMMA.16816.F32 R76, R48, R36, R76 ;  /* 0x00000024304c723c */ /* 0x000fe2000000184c */
[----:B------:R-:W-:-:S02]  /*37a0*/  ISETP.LT.OR P1, PT, R4, R211, P1 ;  /* 0x000000d30400720c */ /* 0x000fc40000f21670 */
[----:B------:R-:W-:Y:S02]  /*37b0*/  ISETP.LT.OR P4, PT, R4, R209, P4 ;  /* 0x000000d10400720c */ /* 0x000fe40002781670 */
[----:B------:R-:W-:Y:S02]  /*37c0*/  FSEL R3, R16, -INF , !P0 ;  /* 0xff80000010037808 */ /* 0x000fe40004000000 */
[----:B------:R-:W-:Y:S01]  /*37d0*/  IADD3 R4, R28, 0x10, RZ ;  /* 0x000000101c047810 */ /* 0x000fe20007ffe0ff */
[----:B------:R-:W-:Y:S01]  /*37e0*/  HMMA.16816.F32 R40, R48, R38, R40 ;  /* 0x000000263028723c */ /* 0x000fe20000001828 */
[C---:B------:R-:W-:Y:S02]  /*37f0*/  ISETP.GE.AND P5, PT, R2.reuse, R210, PT ;  /* 0x000000d20200720c */ /* 0x040fe40003fa6270 */
[----:B------:R-:W-:Y:S02]  /*3800*/  ISETP.GE.AND P0, PT, R2, R208, PT ;  /* 0x000000d00200720c */ /* 0x000fe40003f06270 */
[----:B------:R-:W-:-:S02]  /*3810*/  FSEL R24, R18, -INF , !P3 ;  /* 0xff80000012187808 */ /* 0x000fc40005800000 */
[----:B------:R-:W-:Y:S01]  /*3820*/  FSEL R18, R19, -INF , !P2 ;  /* 0xff80000013127808 */ /* 0x000fe20005000000 */
[C---:B------:R-:W-:Y:S01]  /*3830*/  HMMA.16816.F32 R56, R52.reuse, R26, R56 ;  /* 0x0000001a3438723c */ /* 0x040fe20000001838 */
[C---:B------:R-:W-:Y:S02]  /*3840*/  ISETP.GE.AND P2, PT, R4.reuse, R210, PT ;  /* 0x000000d20400720c */ /* 0x040fe40003f46270 */
[----:B------:R-:W-:Y:S02]  /*3850*/  ISETP.GE.AND P3, PT, R4, R208, PT ;  /* 0x000000d00400720c */ /* 0x000fe40003f66270 */
[C---:B------:R-:W-:Y:S02]  /*3860*/  ISETP.LT.OR P5, PT, R2.reuse, R211, P5 ;  /* 0x000000d30200720c */ /* 0x040fe40002fa1670 */
[----:B------:R-:W-:Y:S01]  /*3870*/  ISETP.LT.OR P0, PT, R2, R209, P0 ;  /* 0x000000d10200720c */ /* 0x000fe20000701670 */
[----:B-1----:R-:W-:Y:S01]  /*3880*/  HMMA.16816.F32 R76, R52, R20, R76 ;  /* 0x00000014344c723c */ /* 0x002fe2000000184c */
[----:B------:R-:W-:-:S02]  /*3890*/  ISETP.LT.OR P2, PT, R4, R211, P2 ;  /* 0x000000d30400720c */ /* 0x000fc40001741670 */
[----:B------:R-:W-:Y:S02]  /*38a0*/  ISETP.LT.OR P3, PT, R4, R209, P3 ;  /* 0x000000d10400720c */ /* 0x000fe40001f61670 */
[----:B------:R-:W-:Y:S02]  /*38b0*/  FSEL R29, R12, -INF , !P1 ;  /* 0xff8000000c1d7808 */ /* 0x000fe40004800000 */
[----:B------:R-:W-:Y:S01]  /*38c0*/  FSEL R6, R14, -INF , !P4 ;  /* 0xff8000000e067808 */ /* 0x000fe20006000000 */
[----:B------:R-:W-:Y:S01]  /*38d0*/  HMMA.16816.F32 R40, R52, R22, R40 ;  /* 0x000000163428723c */ /* 0x000fe20000001828 */
[----:B------:R-:W-:Y:S02]  /*38e0*/  FSEL R27, R13, -INF , !P5 ;  /* 0xff8000000d1b7808 */ /* 0x000fe40006800000 */
[----:B------:R-:W-:Y:S02]  /*38f0*/  FSEL R4, R15, -INF , !P0 ;  /* 0xff8000000f047808 */ /* 0x000fe40004000000 */
[----:B------:R-:W1:Y:S01]  /*3900*/  LDSM.16.M88.4 R12, [R180+0x5800] ;  /* 0x00580000b40c783b */ /* 0x000e620000000200 */
[----:B------:R-:W-:Y:S01]  /*3910*/  IADD3 R2, R28, 0x11, RZ ;  /* 0x000000111c027810 */ /* 0x000fe20007ffe0ff */
[----:B------:R-:W-:-:S04]  /*3920*/  DEPBAR.LE SB0, 0x0 ;  /* 0x000080000000791a */ /* 0x000fc80000000000 */
[----:B------:R-:W-:Y:S02]  /*3930*/  FSEL R25, R17, -INF , !P6 ;  /* 0xff80000011197808 */ /* 0x000fe40007000000 */
[C---:B------:R-:W-:Y:S02]  /*3940*/  ISETP.GE.AND P6, PT, R2.reuse, R210, PT ;  /* 0x000000d20200720c */ /* 0x040fe40003fc6270 */
[C---:B------:R-:W-:Y:S02]  /*3950*/  ISETP.GE.AND P1, PT, R2.reuse, R208, PT ;  /* 0x000000d00200720c */ /* 0x040fe40003f26270 */
[C---:B------:R-:W-:Y:S02]  /*3960*/  ISETP.LT.OR P6, PT, R2.reuse, R211, P6 ;  /* 0x000000d30200720c */ /* 0x040fe400037c1670 */
[----:B------:R-:W-:Y:S02]  /*3970*/  ISETP.LT.OR P1, PT, R2, R209, P1 ;  /* 0x000000d10200720c */ /* 0x000fe40000f21670 */
[----:B------:R-:W-:-:S02]  /*3980*/  IADD3 R16, R28, 0x18, RZ ;  /* 0x000000181c107810 */ /* 0x000fc40007ffe0ff */
[----:B------:R-:W-:Y:S02]  /*3990*/  IADD3 R2, R28, 0x19, RZ ;  /* 0x000000191c027810 */ /* 0x000fe40007ffe0ff */
[----:B------:R-:W-:Y:S02]  /*39a0*/  FSEL R17, R8, -INF , !P2 ;  /* 0xff80000008117808 */ /* 0x000fe40005000000 */
[-C--:B------:R-:W-:Y:S02]  /*39b0*/  ISETP.GE.AND P0, PT, R16, R210.reuse, PT ;  /* 0x000000d21000720c */ /* 0x080fe40003f06270 */
[C---:B------:R-:W-:Y:S02]  /*39c0*/  ISETP.GE.AND P5, PT, R2.reuse, R210, PT ;  /* 0x000000d20200720c */ /* 0x040fe40003fa6270 */
[----:B------:R-:W-:Y:S02]  /*39d0*/  ISETP.GE.AND P2, PT, R2, R208, PT ;  /* 0x000000d00200720c */ /* 0x000fe40003f46270 */
[----:B------:R-:W-:-:S02]  /*39e0*/  ISETP.LT.OR P0, PT, R16, R211, P0 ;  /* 0x000000d31000720c */ /* 0x000fc40000701670 */
[C---:B------:R-:W-:Y:S02]  /*39f0*/  ISETP.LT.OR P5, PT, R2.reuse, R211, P5 ;  /* 0x000000d30200720c */ /* 0x040fe40002fa1670 */
[----:B------:R-:W-:Y:S02]  /*3a00*/  ISETP.LT.OR P2, PT, R2, R209, P2 ;  /* 0x000000d10200720c */ /* 0x000fe40001741670 */
[----:B------:R-:W-:Y:S02]  /*3a10*/  IADD3 R2, R28, 0x21, RZ ;  /* 0x000000211c027810 */ /* 0x000fe40007ffe0ff */
[----:B------:R-:W-:Y:S02]  /*3a20*/  FSEL R19, R9, -INF , !P6 ;  /* 0xff80000009137808 */ /* 0x000fe40007000000 */
[----:B------:R-:W-:Y:S02]  /*3a30*/  FSEL R9, R56, -INF , !P0 ;  /* 0xff80000038097808 */ /* 0x000fe40004000000 */
[C---:B------:R-:W-:Y:S01]  /*3a40*/  ISETP.GE.AND P6, PT, R2.reuse, R210, PT ;  /* 0x000000d20200720c */ /* 0x040fe20003fc6270 */
[----:B-1----:R-:W-:Y:S01]  /*3a50*/  HMMA.16816.F32 R44, R52, R14, R44 ;  /* 0x0000000e342c723c */ /* 0x002fe2000000182c */
[----:B------:R-:W-:Y:S01]  /*3a60*/  BAR.SYNC.DEFER_BLOCKING 0x0 ;  /* 0x0000000000007b1d */ /* 0x000fe20000010000 */
[----:B------:R-:W-:-:S02]  /*3a70*/  ISETP.GE.AND P0, PT, R2, R208, PT ;  /* 0x000000d00200720c */ /* 0x000fc40003f06270 */
[----:B------:R-:W-:Y:S02]  /*3a80*/  IADD3 R21, R28, 0x28, RZ ;  /* 0x000000281c157810 */ /* 0x000fe40007ffe0ff */
[C---:B------:R-:W-:Y:S02]  /*3a90*/  ISETP.LT.OR P6, PT, R2.reuse, R211, P6 ;  /* 0x000000d30200720c */ /* 0x040fe400037c1670 */
[----:B------:R-:W-:Y:S01]  /*3aa0*/  ISETP.LT.OR P0, PT, R2, R209, P0 ;  /* 0x000000d10200720c */ /* 0x000fe20000701670 */
[----:B------:R-:W-:Y:S01]  /*3ab0*/  HMMA.16816.F32 R68, R52, R12, R68 ;  /* 0x0000000c3444723c */ /* 0x000fe20000001844 */
[----:B------:R-:W-:Y:S02]  /*3ac0*/  FSEL R2, R59, -INF , !P2 ;  /* 0xff8000003b027808 */ /* 0x000fe40005000000 */
[----:B------:R-:W-:Y:S02]  /*3ad0*/  ISETP.GE.AND P2, PT, R21, R210, PT ;  /* 0x000000d21500720c */ /* 0x000fe40003f46270 */
[----:B------:R-:W-:-:S02]  /*3ae0*/  ISETP.GE.AND P4, PT, R16, R208, PT ;  /* 0x000000d01000720c */ /* 0x000fc40003f86270 */
[----:B------:R-:W-:Y:S02]  /*3af0*/  ISETP.LT.OR P2, PT, R21, R211, P2 ;  /* 0x000000d31500720c */ /* 0x000fe40001741670 */
[----:B------:R-:W-:Y:S02]  /*3b00*/  ISETP.LT.OR P4, PT, R16, R209, P4 ;  /* 0x000000d11000720c */ /* 0x000fe40002781670 */
[C---:B------:R-:W-:Y:S02]  /*3b10*/  IADD3 R20, R28.reuse, 0x29, RZ ;  /* 0x000000291c147810 */ /* 0x040fe40007ffe0ff */
[----:B------:R-:W-:Y:S02]  /*3b20*/  IADD3 R12, R28, 0x31, RZ ;  /* 0x000000311c0c7810 */ /* 0x000fe40007ffe0ff */
[----:B------:R-:W-:Y:S02]  /*3b30*/  FSEL R16, R10, -INF , !P3 ;  /* 0xff8000000a107808 */ /* 0x000fe40005800000 */
[----:B------:R-:W-:-:S02]  /*3b40*/  FSEL R10, R11, -INF , !P1 ;  /* 0xff8000000b0a7808 */ /* 0x000fc40004800000 */
[----:B------:R-:W-:Y:S02]  /*3b50*/  FSEL R11, R57, -INF , !P5 ;  /* 0xff800000390b7808 */ /* 0x000fe40006800000 */
[----:B------:R-:W-:Y:S02]  /*3b60*/  FSEL R161, R77, -INF , !P6 ;  /* 0xff8000004da17808 */ /* 0x000fe40007000000 */
[----:B------:R-:W-:Y:S02]  /*3b70*/  FSEL R167, R40, -INF , !P2 ;  /* 0xff80000028a77808 */ /* 0x000fe40005000000 */
[-C--:B------:R-:W-:Y:S02]  /*3b80*/  ISETP.GE.AND P5, PT, R20, R210.reuse, PT ;  /* 0x000000d21400720c */ /* 0x080fe40003fa6270 */
[C---:B------:R-:W-:Y:S02]  /*3b90*/  ISETP.GE.AND P6, PT, R12.reuse, R210, PT ;  /* 0x000000d20c00720c */ /* 0x040fe40003fc6270 */
[----:B------:R-:W-:-:S02]  /*3ba0*/  ISETP.GE.AND P2, PT, R12, R208, PT ;  /* 0x000000d00c00720c */ /* 0x000fc40003f46270 */
[----:B------:R-:W-:Y:S02]  /*3bb0*/  IADD3 R8, R28, 0x20, RZ ;  /* 0x000000201c087810 */ /* 0x000fe40007ffe0ff */
[-C--:B------:R-:W-:Y:S02]  /*3bc0*/  ISETP.LT.OR P5, PT, R20, R211.reuse, P5 ;  /* 0x000000d31400720c */ /* 0x080fe40002fa1670 */
[C---:B------:R-:W-:Y:S02]  /*3bd0*/  ISETP.LT.OR P6, PT, R12.reuse, R211, P6 ;  /* 0x000000d30c00720c */ /* 0x040fe400037c1670 */
[----:B------:R-:W-:Y:S02]  /*3be0*/  ISETP.LT.OR P2, PT, R12, R209, P2 ;  /* 0x000000d10c00720c */ /* 0x000fe40001741670 */
[----:B------:R-:W-:Y:S02]  /*3bf0*/  IADD3 R12, R28, 0x38, RZ ;  /* 0x000000381c0c7810 */ /* 0x000fe40007ffe0ff */
[----:B------:R-:W-:-:S02]  /*3c00*/  ISETP.GE.AND P1, PT, R8, R210, PT ;  /* 0x000000d20800720c */ /* 0x000fc40003f26270 */
[----:B------:R-:W-:Y:S02]  /*3c10*/  FSEL R163, R41, -INF , !P5 ;  /* 0xff80000029a37808 */ /* 0x000fe40006800000 */
[----:B------:R-:W-:Y:S02]  /*3c20*/  ISETP.GE.AND P5, PT, R12, R210, PT ;  /* 0x000000d20c00720c */ /* 0x000fe40003fa6270 */
[C---:B------:R-:W-:Y:S02]  /*3c30*/  ISETP.GE.AND P3, PT, R8.reuse, R208, PT ;  /* 0x000000d00800720c */ /* 0x040fe40003f66270 */
[-C--:B------:R-:W-:Y:S02]  /*3c40*/  ISETP.LT.OR P1, PT, R8, R211.reuse, P1 ;  /* 0x000000d30800720c */ /* 0x080fe40000f21670 */
[----:B------:R-:W-:Y:S02]  /*3c50*/  IADD3 R13, R28, 0x30, RZ ;  /* 0x000000301c0d7810 */ /* 0x000fe40007ffe0ff */
[----:B------:R-:W-:-:S02]  /*3c60*/  ISETP.LT.OR P5, PT, R12, R211, P5 ;  /* 0x000000d30c00720c */ /* 0x000fc40002fa1670 */
[----:B------:R-:W-:Y:S02]  /*3c70*/  ISETP.LT.OR P3, PT, R8, R209, P3 ;  /* 0x000000d10800720c */ /* 0x000fe40001f61670 */
[----:B------:R-:W-:Y:S02]  /*3c80*/  FSEL R8, R58, -INF , !P4 ;  /* 0xff8000003a087808 */ /* 0x000fe40006000000 */
[----:B------:R-:W-:Y:S02]  /*3c90*/  FSEL R169, R76, -INF , !P1 ;  /* 0xff8000004ca97808 */ /* 0x000fe40004800000 */
[----:B------:R-:W-:Y:S02]  /*3ca0*/  FSEL R218, R79, -INF , !P0 ;  /* 0xff8000004fda7808 */ /* 0x000fe40004000000 */
[-C--:B------:R-:W-:Y:S02]  /*3cb0*/  ISETP.GE.AND P4, PT, R21, R208.reuse, PT ;  /* 0x000000d01500720c */ /* 0x080fe40003f86270 */
[----:B------:R-:W-:-:S02]  /*3cc0*/  ISETP.GE.AND P1, PT, R20, R208, PT ;  /* 0x000000d01400720c */ /* 0x000fc40003f26270 */
[----:B------:R-:W-:Y:S02]  /*3cd0*/  ISETP.GE.AND P0, PT, R13, R210, PT ;  /* 0x000000d20d00720c */ /* 0x000fe40003f06270 */
[----:B------:R-:W-:Y:S02]  /*3ce0*/  FSEL R143, R44, -INF , !P5 ;  /* 0xff8000002c8f7808 */ /* 0x000fe40006800000 */
[----:B------:R-:W-:Y:S02]  /*3cf0*/  ISETP.GT.AND P5, PT, R216, R198, PT ;  /* 0x000000c6d800720c */ /* 0x000fe40003fa4270 */
[-C--:B------:R-:W-:Y:S02]  /*3d00*/  ISETP.LT.OR P4, PT, R21, R209.reuse, P4 ;  /* 0x000000d11500720c */ /* 0x080fe40002781670 */
[----:B------:R-:W-:Y:S02]  /*3d10*/  ISETP.LT.OR P1, PT, R20, R209, P1 ;  /* 0x000000d11400720c */ /* 0x000fe40000f21670 */
[----:B------:R-:W-:-:S02]  /*3d20*/  ISETP.LT.OR P0, PT, R13, R211, P0 ;  /* 0x000000d30d00720c */ /* 0x000fc40000701670 */
[----:B------:R-:W-:Y:S02]  /*3d30*/  IADD3 R28, R28, 0x39, RZ ;  /* 0x000000391c1c7810 */ /* 0x000fe40007ffe0ff */
[----:B------:R-:W-:Y:S02]  /*3d40*/  FSEL R162, R78, -INF , !P3 ;  /* 0xff8000004ea27808 */ /* 0x000fe40005800000 */
[----:B------:R-:W-:Y:S02]  /*3d50*/  FSEL R168, R42, -INF , !P4 ;  /* 0xff8000002aa87808 */ /* 0x000fe40006000000 */
[----:B------:R-:W-:Y:S02]  /*3d60*/  FSEL R170, R43, -INF , !P1 ;  /* 0xff8000002baa7808 */ /* 0x000fe40004800000 */
[----:B------:R-:W-:Y:S02]  /*3d70*/  FSEL R217, R68, -INF , !P0 ;  /* 0xff80000044d97808 */ /* 0x000fe40004000000 */
[----:B------:R-:W-:-:S02]  /*3d80*/  ISETP.GE.AND P3, PT, R13, R208, PT ;  /* 0x000000d00d00720c */ /* 0x000fc40003f66270 */
[----:B------:R-:W-:Y:S02]  /*3d90*/  ISETP.GE.AND P4, PT, R28, R210, PT ;  /* 0x000000d21c00720c */ /* 0x000fe40003f86270 */
[-C--:B------:R-:W-:Y:S02]  /*3da0*/  ISETP.GE.AND P1, PT, R12, R208.reuse, PT ;  /* 0x000000d00c00720c */ /* 0x080fe40003f26270 */
[----:B------:R-:W-:Y:S02]  /*3db0*/  ISETP.GE.AND P0, PT, R28, R208, PT ;  /* 0x000000d01c00720c */ /* 0x000fe40003f06270 */
[-C--:B------:R-:W-:Y:S02]  /*3dc0*/  ISETP.LT.OR P3, PT, R13, R209.reuse, P3 ;  /* 0x000000d10d00720c */ /* 0x080fe40001f61670 */
[----:B------:R-:W-:Y:S02]  /*3dd0*/  ISETP.LT.OR P1, PT, R12, R209, P1 ;  /* 0x000000d10c00720c */ /* 0x000fe40000f21670 */
        /* <DEDUP_REMOVED lines=9> */
[----:B------:R-:W-:Y:S01]  /*3e70*/  IADD3 R15, R133, -0x2, RZ ;  /* 0xfffffffe850f7810 */ /* 0x000fe20007ffe0ff */
        /* <DEDUP_REMOVED lines=54> */
.L_x_325:
[----:B------:R-:W-:Y:S05]  /*41e0*/  BSYNC B0 ;  /* 0x0000000000007941 */ /* 0x000fea0003800000 */
.L_x_324:
[----:B------:R-:W0:Y:S02]  /*41f0*/  LDGDEPBAR ;  /* 0x00000000000079af */ /* 0x000e240000000000 */
.L_x_323:
[----:B-1----:R-:W-:Y:S02]  /*4200*/  FMNMX.FTZ R20, R3, R25, !PT ;  /* 0x0000001903147209 */ /* 0x002fe40007810000 */
        /* <DEDUP_REMOVED lines=74> */
[--C-:B------:R-:W-:Y:S01]  /*46b0*/  FFMA.FTZ R159, R6, c[0x0][0x23c], -R165.reuse ;  /* 0x00008f00069f7a23 */ /* 0x100fe200000108a5 */
[----:B------:R-:W-:Y:S01]  /*46c0*/  LDSM.16.MT88.4 R24, [R186+0x14800] ;  /* 0x01480000ba18783b */ /* 0x000fe20000004200 */
[--C-:B------:R-:W-:Y:S01]  /*46d0*/  FFMA.FTZ R148, R4, c[0x0][0x23c], -R165.reuse ;  /* 0x00008f0004947a23 */ /* 0x100fe200000108a5 */
[----:B------:R-:W-:Y:S01]  /*46e0*/  MUFU.EX2 R150, R150 ;  /* 0x0000009600967308 */ /* 0x000fe20000000800 */
[----:B------:R-:W-:Y:S01]  /*46f0*/  FFMA.FTZ R0, R11, c[0x0][0x23c], -R166 ;  /* 0x00008f000b007a23 */ /* 0x000fe200000108a6 */
[----:B------:R-:W1:Y:S01]  /*4700*/  LDSM.16.MT88.4 R4, [R184+0x16000] ;  /* 0x01600000b804783b */ /* 0x000e620000004200 */
[--C-:B------:R-:W-:Y:S02]  /*4710*/  FFMA.FTZ R151, R16, c[0x0][0x23c], -R165.reuse ;  /* 0x00008f0010977a23 */ /* 0x100fe400000108a5 */
[--C-:B------:R-:W-:Y:S01]  /*4720*/  FFMA.FTZ R144, R10, c[0x0][0x23c], -R165.reuse ;  /* 0x00008f000a907a23 */ /* 0x100fe200000108a5 */
[----:B------:R-:W-:Y:S01]  /*4730*/  LDSM.16.MT88.4 R16, [R185+0x14800] ;  /* 0x01480000b910783b */ /* 0x000fe20000004200 */
[--C-:B------:R-:W-:Y:S01]  /*4740*/  FFMA.FTZ R149, R8, c[0x0][0x23c], -R165.reuse ;  /* 0x00008f0008957a23 */ /* 0x100fe200000108a5 */
[----:B------:R-:W3:Y:S01]  /*4750*/  MUFU.EX2 R147, R147 ;  /* 0x0000009300937308 */ /* 0x000ee20000000800 */
[----:B--2---:R-:W-:Y:S01]  /*4760*/  F2FP.PACK_AB R96, R152, R155 ;  /* 0x0000009b9860723e */ /* 0x004fe200000000ff */
[----:B------:R-:W2:Y:S01]  /*4770*/  LDSM.16.MT88.4 R8, [R188+0x14800] ;  /* 0x01480000bc08783b */ /* 0x000ea20000004200 */
[----:B------:R-:W-:-:S02]  /*4780*/  FFMA.FTZ R2, R2, c[0x0][0x23c], -R165 ;  /* 0x00008f0002027a23 */ /* 0x000fc400000108a5 */
[--C-:B------:R-:W-:Y:S02]  /*4790*/  FFMA.FTZ R156, R169, c[0x0][0x23c], -R166.reuse ;  /* 0x00008f00a99c7a23 */ /* 0x100fe400000108a6 */
[--C-:B------:R-:W-:Y:S01]  /*47a0*/  FFMA.FTZ R158, R167, c[0x0][0x23c], -R166.reuse ;  /* 0x00008f00a79e7a23 */ /* 0x100fe200000108a6 */
[----:B------:R-:W-:Y:S01]  /*47b0*/  MUFU.EX2 R154, R154 ;  /* 0x0000009a009a7308 */ /* 0x000fe20000000800 */
[--C-:B------:R-:W-:Y:S02]  /*47c0*/  FFMA.FTZ R161, R161, c[0x0][0x23c], -R166.reuse ;  /* 0x00008f00a1a17a23 */ /* 0x100fe400000108a6 */
[----:B------:R-:W-:Y:S02]  /*47d0*/  FFMA.FTZ R163, R163, c[0x0][0x23c], -R166 ;  /* 0x00008f00a3a37a23 */ /* 0x000fe400000108a6 */
[--C-:B------:R-:W-:Y:S02]  /*47e0*/  FFMA.FTZ R162, R162, c[0x0][0x23c], -R165.reuse ;  /* 0x00008f00a2a27a23 */ /* 0x100fe400000108a5 */
        /* <DEDUP_REMOVED lines=14> */
[----:B------:R-:W-:Y:S02]  /*48d0*/  FFMA.FTZ R166, R141, c[0x0][0x23c], -R166 ;  /* 0x00008f008da67a23 */ /* 0x000fe400000108a6 */
[----:B------:R-:W-:Y:S01]  /*48e0*/  FFMA.FTZ R165, R160, c[0x0][0x23c], -R165 ;  /* 0x00008f00a0a57a23 */ /* 0x000fe200000108a5 */
[----:B------:R-:W-:Y:S01]  /*48f0*/  LDSM.16.MT88.4 R140, [R186+0x13800] ;  /* 0x01380000ba8c783b */ /* 0x000fe20000004200 */
[----:B------:R-:W-:Y:S01]  /*4900*/  MUFU.EX2 R153, R153 ;  /* 0x0000009900997308 */ /* 0x000fe20000000800 */
[----:B------:R-:W-:Y:S02]  /*4910*/  FADD.FTZ R155, R155, R152 ;  /* 0x000000989b9b7221 */ /* 0x000fe40000010000 */
[----:B------:R-:W-:Y:S02]  /*4920*/  FADD.FTZ R154, R154, R157 ;  /* 0x0000009d9a9a7221 */ /* 0x000fe40000010000 */
[----:B------:R-:W-:Y:S01]  /*4930*/  FADD.FTZ R150, R150, R155 ;  /* 0x0000009b96967221 */ /* 0x000fe20000010000 */
[----:B---3--:R-:W-:-:S02]  /*4940*/  F2FP.PACK_AB R99, R148, R159 ;  /* 0x0000009f9463723e */ /* 0x008fc400000000ff */
[----:B------:R-:W3:Y:S01]  /*4950*/  MUFU.EX2 R146, R146 ;  /* 0x0000009200927308 */ /* 0x000ee20000000800 */
        /* <DEDUP_REMOVED lines=185> */
[----:B------:R-:W-:-:S04]  /*54f0*/  DEPBAR.LE SB0, 0x0 ;  /* 0x000080000000791a */ /* 0x000fc80000000000 */
[----:B------:R-:W-:Y:S01]  /*5500*/  IADD3 R219, R133, -0x2, RZ ;  /* 0xfffffffe85db7810 */ /* 0x000fe20007ffe0ff */
[----:B------:R-:W-:Y:S01]  /*5510*/  BAR.SYNC.DEFER_BLOCKING 0x0 ;  /* 0x0000000000007b1d */ /* 0x000fe20000010000 */
[----:B------:R-:W-:Y:S02]  /*5520*/  ISETP.GE.AND P4, PT, R212, c[0x0][0x220], PT ;  /* 0x00008800d4007a0c */ /* 0x000fe40003f86270 */
[----:B------:R-:W-:Y:S01]  /*5530*/  ISETP.GE.AND P3, PT, R197, c[0x0][0x220], PT ;  /* 0x00008800c5007a0c */ /* 0x000fe20003f66270 */
[C---:B------:R-:W-:Y:S01]  /*5540*/  IMAD R0, R219.reuse, UR8, RZ ;  /* 0x00000008db007c24 */ /* 0x040fe2000f8e02ff */
[----:B------:R-:W-:Y:S01]  /*5550*/  ISETP.GE.AND P2, PT, R196, c[0x0][0x220], PT ;  /* 0x00008800c4007a0c */ /* 0x000fe20003f46270 */
[----:B------:R-:W-:Y:S01]  /*5560*/  IMAD.WIDE.U32 R6, R219, UR14, R214 ;  /* 0x0000000edb067c25 */ /* 0x000fe2000f8e00d6 */
[----:B------:R-:W-:-:S05]  /*5570*/  SHF.R.S32.HI R5, RZ, 0x1f, R219 ;  /* 0x0000001fff057819 */ /* 0x000fca00000114db */
[----:B------:R-:W-:Y:S01]  /*5580*/  IMAD R0, R5, UR14, R0 ;  /* 0x0000000e05007c24 */ /* 0x000fe2000f8e0200 */
[C---:B------:R-:W-:Y:S02]  /*5590*/  IADD3 R5, P5, R6.reuse, UR15, RZ ;  /* 0x0000000f06057c10 */ /* 0x040fe4000ffbe0ff */
[C---:B------:R-:W-:Y:S01]  /*55a0*/  @!P4 LEA R8, P6, R6.reuse, c[0x0][0x170], 0x1 ;  /* 0x00005c000608ca11 */ /* 0x040fe200078c08ff */
[----:B------:R-:W-:Y:S01]  /*55b0*/  IMAD.IADD R0, R7, 0x1, R0 ;  /* 0x0000000107007824 */ /* 0x000fe200078e0200 */
[C---:B------:R-:W-:Y:S02]  /*55c0*/  @!P3 LEA R16, P1, R6.reuse, c[0x0][0x170], 0x1 ;  /* 0x00005c000610ba11 */ /* 0x040fe400078208ff */
[C---:B------:R-:W-:Y:S02]  /*55d0*/  @!P2 LEA R10, P0, R6.reuse, c[0x0][0x170], 0x1 ;  /* 0x00005c00060aaa11 */ /* 0x040fe400078008ff */
[C-C-:B------:R-:W-:Y:S02]  /*55e0*/  @!P4 LEA.HI.X R9, R6.reuse, c[0x0][0x174], R0.reuse, 0x1, P6 ;  /* 0x00005d000609ca11 */ /* 0x140fe400030f0c00 */
[C-C-:B------:R-:W-:Y:S01]  /*55f0*/  @!P3 LEA.HI.X R17, R6.reuse, c[0x0][0x174], R0.reuse, 0x1, P1 ;  /* 0x00005d000611ba11 */ /* 0x140fe200008f0c00 */
[----:B------:R-:W-:Y:S01]  /*5600*/  @P4 STS.128 [R202+0x12000], RZ ;  /* 0x012000ffca004388 */ /* 0x000fe20000000c00 */
[----:B------:R-:W-:-:S02]  /*5610*/  @!P2 LEA.HI.X R11, R6, c[0x0][0x174], R0, 0x1, P0 ;  /* 0x00005d00060baa11 */ /* 0x000fc400000f0c00 */
[C---:B------:R-:W-:Y:S01]  /*5620*/  @!P4 LEA R6, P0, R5.reuse, c[0x0][0x170], 0x1 ;  /* 0x00005c000506ca11 */ /* 0x040fe200078008ff */
[----:B------:R-:W-:Y:S01]  /*5630*/  @!PT LDS RZ, [RZ] ;  /* 0x00000000fffff984 */ /* 0x000fe20000000800 */
[----:B------:R-:W-:Y:S01]  /*5640*/  @!PT LDS RZ, [RZ] ;  /* 0x00000000fffff984 */ /* 0x000fe20000000800 */
[----:B------:R-:W-:Y:S01]  /*5650*/  @!PT LDS RZ, [RZ] ;  /* 0x00000000fffff984 */ /* 0x000fe20000000800 */
[----:B------:R1:W-:Y:S01]  /*5660*/  @!P4 LDGSTS.E.BYPASS.LTC128B.128 [R202+0x12000], [R8.64] ;  /* 0x1200000008cacfae */ /* 0x0003e2000b901d4c */
[----:B------:R-:W-:Y:S02]  /*5670*/  IADD3.X R0, R0, UR5, RZ, P5, !PT ;  /* 0x0000000500007c10 */ /* 0x000fe4000affe4ff */
        /* <DEDUP_REMOVED lines=8> */
[----:B------:R-:W-:-:S02]  /*5700*/  @!P3 LEA.HI.X R25, R5, c[0x0][0x174], R0, 0x1, P5 ;  /* 0x00005d000519ba11 */ /* 0x000fc400028f0c00 */
[----:B------:R-:W-:Y:S01]  /*5710*/  @!P2 LEA.HI.X R5, R5, c[0x0][0x174], R0, 0x1, P1 ;  /* 0x00005d000505aa11 */ /* 0x000fe200008f0c00 */
[----:B------:R-:W-:Y:S01]  /*5720*/  @P2 STS.128 [R202+0x16000], RZ ;  /* 0x016000ffca002388 */ /* 0x000fe20000000c00 */
[----:B------:R-:W-:-:S03]  /*5730*/  IMAD R0, R219, 0x40, R201 ;  /* 0x00000040db007824 */ /* 0x000fc600078e02c9 */
[----:B------:R-:W-:Y:S01]  /*5740*/  @!PT LDS RZ, [RZ] ;  /* 0x00000000fffff984 */ /* 0x000fe20000000800 */
[----:B------:R-:W-:Y:S01]  /*5750*/  @!PT LDS RZ, [RZ] ;  /* 0x00000000fffff984 */ /* 0x000fe20000000800 */
[----:B------:R-:W-:Y:S01]  /*5760*/  @!PT LDS RZ, [RZ] ;  /* 0x00000000fffff984 */ /* 0x000fe20000000800 */
[----:B------:R1:W-:Y:S02]  /*5770*/  @!P2 LDGSTS.E.BYPASS.LTC128B.128 [R202+0x16000], [R10.64+0x100] ;  /* 0x160001000acaafae */ /* 0x0003e4000b901d4c */
[C---:B------:R-:W-:Y:S02]  /*5780*/  IADD3 R2, R0.reuse, 0x1, RZ ;  /* 0x0000000100027810 */ /* 0x040fe40007ffe0ff */
[----:B------:R-:W-:Y:S01]  /*5790*/  @P4 STS.128 [R202+0x13000], RZ ;  /* 0x013000ffca004388 */ /* 0x000fe20000000c00 */
[-C--:B------:R-:W-:Y:S02]  /*57a0*/  ISETP.GE.AND P6, PT, R0, R210.reuse, PT ;  /* 0x000000d20000720c */ /* 0x080fe40003fc6270 */
[C---:B------:R-:W-:Y:S01]  /*57b0*/  ISETP.GE.AND P5, PT, R2.reuse, R210, PT ;  /* 0x000000d20200720c */ /* 0x040fe20003fa6270 */
[----:B------:R-:W-:Y:S01]  /*57c0*/  @!PT LDS RZ, [RZ] ;  /* 0x00000000fffff984 */ /* 0x000fe20000000800 */
[----:B------:R-:W-:Y:S01]  /*57d0*/  @!PT LDS RZ, [RZ] ;  /* 0x00000000fffff984 */ /* 0x000fe20000000800 */
[----:B------:R-:W-:Y:S01]  /*57e0*/  @!PT LDS RZ, [RZ] ;  /* 0x00000000fffff984 */ /* 0x000fe20000000800 */
[----:B------:R3:W-:Y:S01]  /*57f0*/  @!P4 LDGSTS.E.BYPASS.LTC128B.128 [R202+0x13000], [R6.64] ;  /* 0x1300000006cacfae */ /* 0x0007e2000b901d4c */
[-C--:B------:R-:W-:Y:S02]  /*5800*/  ISETP.GE.AND P0, PT, R2, R208.reuse, PT ;  /* 0x000000d00200720c */ /* 0x080fe40003f06270 */
[----:B------:R-:W-:Y:S01]  /*5810*/  ISETP.GE.AND P1, PT, R0, R208, PT ;  /* 0x000000d00000720c */ /* 0x000fe20003f26270 */
[----:B------:R-:W-:Y:S01]  /*5820*/  @P3 STS.128 [R202+0x15000], RZ ;  /* 0x015000ffca003388 */ /* 0x000fe20000000c00 */
[----:B------:R-:W-:-:S02]  /*5830*/  ISETP.LT.OR P5, PT, R2, R211, P5 ;  /* 0x000000d30200720c */ /* 0x000fc40002fa1670 */
[----:B------:R-:W-:Y:S01]  /*5840*/  ISETP.LT.OR P0, PT, R2, R209, P0 ;  /* 0x000000d10200720c */ /* 0x000fe20000701670 */
[----:B------:R-:W-:Y:S01]  /*5850*/  @!PT LDS RZ, [RZ] ;  /* 0x00000000fffff984 */ /* 0x000fe20000000800 */
[----:B------:R-:W-:Y:S01]  /*5860*/  @!PT LDS RZ, [RZ] ;  /* 0x00000000fffff984 */ /* 0x000fe20000000800 */
[----:B------:R-:W-:Y:S01]  /*5870*/  @!PT LDS RZ, [RZ] ;  /* 0x00000000fffff984 */ /* 0x000fe20000000800 */
[----:B------:R4:W-:Y:S01]  /*5880*/  @!P3 LDGSTS.E.BYPASS.LTC128B.128 [R202+0x15000], [R24.64+0x80] ;  /* 0x1500008018cabfae */ /* 0x0009e2000b901d4c */
[C---:B------:R-:W-:Y:S02]  /*5890*/  ISETP.LT.OR P6, PT, R0.reuse, R211, P6 ;  /* 0x000000d30000720c */ /* 0x040fe400037c1670 */
[C---:B------:R-:W-:Y:S01]  /*58a0*/  ISETP.LT.OR P1, PT, R0.reuse, R209, P1 ;  /* 0x000000d10000720c */ /* 0x040fe20000f21670 */
[----:B------:R-:W-:Y:S01]  /*58b0*/  @P2 STS.128 [R202+0x17000], RZ ;  /* 0x017000ffca002388 */ /* 0x000fe20000000c00 */
[----:B------:R-:W-:-:S03]  /*58c0*/  IADD3 R2, R0, 0x9, RZ ;  /* 0x0000000900027810 */ /* 0x000fc60007ffe0ff */
[----:B------:R-:W-:Y:S01]  /*58d0*/  @!PT LDS RZ, [RZ] ;  /* 0x00000000fffff984 */ /* 0x000fe20000000800 */
[----:B------:R-:W-:Y:S01]  /*58e0*/  @!PT LDS RZ, [RZ] ;  /* 0x00000000fffff984 */ /* 0x000fe20000000800 */
[----:B------:R-:W-:Y:S01]  /*58f0*/  @!PT LDS RZ, [RZ] ;  /* 0x00000000fffff984 */ /* 0x000fe20000000800 */
[----:B------:R3:W-:Y:S04]  /*5900*/  @!P2 LDGSTS.E.BYPASS.LTC128B.128 [R202+0x17000], [R4.64+0x100] ;  /* 0x1700010004caafae */ /* 0x0007e8000b901d4c */
[----:B------:R-:W-:Y:S04]  /*5910*/  LDSM.16.M88.4 R140, [R194] ;  /* 0x00000000c28c783b */ /* 0x000fe80000000200 */
[----:B------:R-:W2:Y:S04]  /*5920*/  LDSM.16.M88.4 R12, [R193+0xc000] ;  /* 0x00c00000c10c783b */ /* 0x000ea80000000200 */
[----:B------:R-:W-:Y:S04]  /*5930*/  LDSM.16.M88.4 R20, [R192] ;  /* 0x00000000c014783b */ /* 0x000fe80000000200 */
[----:B------:R-:W-:Y:S04]  /*5940*/  LDSM.16.M88.4 R228, [R191] ;  /* 0x00000000bfe4783b */ /* 0x000fe80000000200 */
[----:B------:R-:W5:Y:S04]  /*5950*/  LDSM.16.M88.4 R156, [R193+0xc800] ;  /* 0x00c80000c19c783b */ /* 0x000f680000000200 */
[----:B------:R-:W4:Y:S04]  /*5960*/  LDSM.16.M88.4 R148, [R193+0xd000] ;  /* 0x00d00000c194783b */ /* 0x000f280000000200 */
[----:B-1----:R-:W1:Y:S04]  /*5970*/  LDSM.16.M88.4 R8, [R193+0xd800] ;  /* 0x00d80000c108783b */ /* 0x002e680000000200 */
[----:B---3--:R-:W-:Y:S04]  /*5980*/  LDSM.16.M88.4 R4, [R190] ;  /* 0x00000000be04783b */ /* 0x008fe80000000200 */
[----:B------:R-:W3:Y:S04]  /*5990*/  LDSM.16.M88.4 R224, [R187+0xc000] ;  /* 0x00c00000bbe0783b */ /* 0x000ee80000000200 */
[----:B------:R-:W1:Y:S04]  /*59a0*/  LDSM.16.M88.4 R164, [R183] ;  /* 0x00000000b7a4783b */ /* 0x000e680000000200 */
[----:B------:R-:W1:Y:S01]  /*59b0*/  LDSM.16.M88.4 R136, [R182] ;  /* 0x00000000b688783b */ /* 0x000e620000000200 */
[C---:B--2---:R-:W-:Y:S03]  /*59c0*/  HMMA.16816.F32 R16, R140.reuse, R12, RZ ;  /* 0x0000000c8c10723c */ /* 0x044fe600000018ff */
[----:B------:R-:W2:Y:S04]  /*59d0*/  LDSM.16.M88.4 R28, [R181] ;  /* 0x00000000b51c783b */ /* 0x000ea80000000200 */
[----:B------:R-:W-:Y:S01]  /*59e0*/  LDSM.16.M88.4 R232, [R180] ;  /* 0x00000000b4e8783b */ /* 0x000fe20000000200 */
[C---:B------:R-:W-:Y:S03]  /*59f0*/  HMMA.16816.F32 R12, R140.reuse, R14, RZ ;  /* 0x0000000e8c0c723c */ /* 0x040fe600000018ff */
[----:B------:R-:W-:Y:S04]  /*5a00*/  LDSM.16.M88.4 R168, [R187+0xc800] ;  /* 0x00c80000bba8783b */ /* 0x000fe80000000200 */
[----:B------:R-:W-:Y:S01]  /*5a10*/  LDSM.16.M88.4 R32, [R187+0xd000] ;  /* 0x00d00000bb20783b */ /* 0x000fe20000000200 */
[----:B-----5:R-:W-:Y:S03]  /*5a20*/  HMMA.16816.F32 R160, R140, R156, RZ ;  /* 0x0000009c8ca0723c */ /* 0x020fe600000018ff */
[----:B----4-:R-:W-:Y:S04]  /*5a30*/  LDSM.16.M88.4 R24, [R187+0xd800] ;  /* 0x00d80000bb18783b */ /* 0x010fe80000000200 */
[----:B------:R-:W0:Y:S01]  /*5a40*/  LDGDEPBAR ;  /* 0x00000000000079af */ /* 0x000e220000000000 */
[----:B------:R-:W-:Y:S08]  /*5a50*/  HMMA.16816.F32 R16, R20, R228, R16 ;  /* 0x000000e41410723c */ /* 0x000ff00000001810 */
[C---:B------:R-:W-:Y:S08]  /*5a60*/  HMMA.16816.F32 R152, R140.reuse, R148, RZ ;  /* 0x000000948c98723c */ /* 0x040ff000000018ff */
[C---:B------:R-:W-:Y:S08]  /*5a70*/  HMMA.16816.F32 R156, R140.reuse, R158, RZ ;  /* 0x0000009e8c9c723c */ /* 0x040ff000000018ff */
[C---:B------:R-:W-:Y:S08]  /*5a80*/  HMMA.16816.F32 R148, R140.reuse, R150, RZ ;  /* 0x000000968c94723c */ /* 0x040ff000000018ff */
[----:B-1----:R-:W-:Y:S08]  /*5a90*/  HMMA.16816.F32 R144, R140, R8, RZ ;  /* 0x000000088c90723c */ /* 0x002ff000000018ff */
[----:B------:R-:W-:Y:S01]  /*5aa0*/  HMMA.16816.F32 R12, R20, R230, R12 ;  /* 0x000000e6140c723c */ /* 0x000fe2000000180c */
[----:B------:R-:W-:Y:S07]  /*5ab0*/  LDSM.16.M88.4 R228, [R193+0xe000] ;  /* 0x00e00000c1e4783b */ /* 0x000fee0000000200 */
[----:B------:R-:W-:Y:S01]  /*5ac0*/  HMMA.16816.F32 R140, R140, R10, RZ ;  /* 0x0000000a8c8c723c */ /* 0x000fe200000018ff */
[----:B------:R-:W1:Y:S07]  /*5ad0*/  LDSM.16.M88.4 R8, [R189] ;  /* 0x00000000bd08783b */ /* 0x000e6e0000000200 */
[----:B---3--:R-:W-:Y:S08]  /*5ae0*/  HMMA.16816.F32 R16, R4, R224, R16 ;  /* 0x000000e00410723c */ /* 0x008ff00000001810 */
[----:B------:R-:W-:Y:S08]  /*5af0*/  HMMA.16816.F32 R160, R20, R164, R160 ;  /* 0x000000a414a0723c */ /* 0x000ff000000018a0 */
[----:B------:R-:W-:Y:S01]  /*5b00*/  HMMA.16816.F32 R12, R4, R226, R12 ;  /* 0x000000e2040c723c */ /* 0x000fe2000000180c */
[----:B------:R-:W-:Y:S07]  /*5b10*/  LDSM.16.M88.4 R224, [R193+0xe800] ;  /* 0x00e80000c1e0783b */ /* 0x000fee0000000200 */
[C---:B------:R-:W-:Y:S01]  /*5b20*/  HMMA.16816.F32 R156, R20.reuse, R166, R156 ;  /* 0x000000a6149c723c */ /* 0x040fe2000000189c */
[----:B------:R-:W-:Y:S07]  /*5b30*/  LDSM.16.M88.4 R164, [R180+0x800] ;  /* 0x00080000b4a4783b */ /* 0x000fee0000000200 */
[C---:B------:R-:W-:Y:S08]  /*5b40*/  HMMA.16816.F32 R152, R20.reuse, R136, R152 ;  /* 0x000000881498723c */ /* 0x040ff00000001898 */
[C---:B------:R-:W-:Y:S01]  /*5b50*/  HMMA.16816.F32 R148, R20.reuse, R138, R148 ;  /* 0x0000008a1494723c */ /* 0x040fe20000001894 */
[----:B------:R-:W-:Y:S07]  /*5b60*/  LDSM.16.M88.4 R136, [R180+0x1000] ;  /* 0x00100000b488783b */ /* 0x000fee0000000200 */
[C---:B--2---:R-:W-:Y:S08]  /*5b70*/  HMMA.16816.F32 R144, R20.reuse, R28, R144 ;  /* 0x0000001c1490723c */ /* 0x044ff00000001890 */
[----:B------:R-:W-:Y:S01]  /*5b80*/  HMMA.16816.F32 R140, R20, R30, R140 ;  /* 0x0000001e148c723c */ /* 0x000fe2000000188c */
[----:B------:R-:W2:Y:S04]  /*5b90*/  LDSM.16.M88.4 R20, [R194+0x4000] ;  /* 0x00400000c214783b */ /* 0x000ea80000000200 */
[----:B------:R-:W3:Y:S03]  /*5ba0*/  LDSM.16.M88.4 R28, [R180+0x1800] ;  /* 0x00180000b41c783b */ /* 0x000ee60000000200 */
[----:B-1----:R-:W-:Y:S08]  /*5bb0*/  HMMA.16816.F32 R16, R8, R232, R16 ;  /* 0x000000e80810723c */ /* 0x002ff00000001810 */
[----:B------:R-:W-:Y:S08]  /*5bc0*/  HMMA.16816.F32 R160, R4, R168, R160 ;  /* 0x000000a804a0723c */ /* 0x000ff000000018a0 */
[----:B------:R-:W-:Y:S01]  /*5bd0*/  HMMA.16816.F32 R12, R8, R234, R12 ;  /* 0x000000ea080c723c */ /* 0x000fe2000000180c */
[----:B------:R-:W-:Y:S07]  /*5be0*/  LDSM.16.M88.4 R232, [R187+0xe000] ;  /* 0x00e00000bbe8783b */ /* 0x000fee0000000200 */
[C---:B------:R-:W-:Y:S01]  /*5bf0*/  HMMA.16816.F32 R156, R4.reuse, R170, R156 ;  /* 0x000000aa049c723c */ /* 0x040fe2000000189c */
[----:B------:R-:W-:Y:S07]  /*5c00*/  LDSM.16.M88.4 R168, [R179] ;  /* 0x00000000b3a8783b */ /* 0x000fee0000000200 */
[C---:B------:R-:W-:Y:S08]  /*5c10*/  HMMA.16816.F32 R152, R4.reuse, R32, R152 ;  /* 0x000000200498723c */ /* 0x040ff00000001898 */
[C---:B------:R-:W-:Y:S01]  /*5c20*/  HMMA.16816.F32 R148, R4.reuse, R34, R148 ;  /* 0x000000220494723c */ /* 0x040fe20000001894 */
[----:B------:R-:W-:Y:S07]  /*5c30*/  LDSM.16.M88.4 R32, [R193+0xf000] ;  /* 0x00f00000c120783b */ /* 0x000fee0000000200 */
[C---:B------:R-:W-:Y:S08]  /*5c40*/  HMMA.16816.F32 R144, R4.reuse, R24, R144 ;  /* 0x000000180490723c */ /* 0x040ff00000001890 */
[----:B------:R-:W-:Y:S01]  /*5c50*/  HMMA.16816.F32 R140, R4, R26, R140 ;  /* 0x0000001a048c723c */ /* 0x000fe2000000188c */
[----:B------:R-:W1:Y:S04]  /*5c60*/  LDSM.16.M88.4 R4, [R192+0x4000] ;  /* 0x00400000c004783b */ /* 0x000e680000000200 */
[----:B------:R-:W4:Y:S03]  /*5c70*/  LDSM.16.M88.4 R24, [R193+0xf800] ;  /* 0x00f80000c118783b */ /* 0x000f260000000200 */
[----:B--2---:R-:W-:Y:S08]  /*5c80*/  HMMA.16816.F32 R16, R20, R228, R16 ;  /* 0x000000e41410723c */ /* 0x004ff00000001810 */
[----:B------:R-:W-:Y:S08]  /*5c90*/  HMMA.16816.F32 R160, R8, R164, R160 ;  /* 0x000000a408a0723c */ /* 0x000ff000000018a0 */
[----:B------:R-:W-:Y:S01]  /*5ca0*/  HMMA.16816.F32 R12, R20, R230, R12 ;  /* 0x000000e6140c723c */ /* 0x000fe2000000180c */
[----:B------:R-:W-:Y:S07]  /*5cb0*/  LDSM.16.M88.4 R228, [R187+0xe800] ;  /* 0x00e80000bbe4783b */ /* 0x000fee0000000200 */
[C---:B------:R-:W-:Y:S01]  /*5cc0*/  HMMA.16816.F32 R156, R8.reuse, R166, R156 ;  /* 0x000000a6089c723c */ /* 0x040fe2000000189c */
[----:B------:R-:W-:Y:S07]  /*5cd0*/  LDSM.16.M88.4 R164, [R178] ;  /* 0x00000000b2a4783b */ /* 0x000fee0000000200 */
[C---:B------:R-:W-:Y:S08]  /*5ce0*/  HMMA.16816.F32 R152, R8.reuse, R136, R152 ;  /* 0x000000880898723c */ /* 0x040ff00000001898 */
[C---:B------:R-:W-:Y:S01]  /*5cf0*/  HMMA.16816.F32 R148, R8.reuse, R138, R148 ;  /* 0x0000008a0894723c */ /* 0x040fe20000001894 */
[----:B------:R-:W-:Y:S07]  /*5d00*/  LDSM.16.M88.4 R136, [R177] ;  /* 0x00000000b188783b */ /* 0x000fee0000000200 */
[C---:B---3--:R-:W-:Y:S08]  /*5d10*/  HMMA.16816.F32 R144, R8.reuse, R28, R144 ;  /* 0x0000001c0890723c */ /* 0x048ff00000001890 */
[----:B------:R-:W-:Y:S01]  /*5d20*/  HMMA.16816.F32 R140, R8, R30, R140 ;  /* 0x0000001e088c723c */ /* 0x000fe2000000188c */
[----:B------:R-:W2:Y:S04]  /*5d30*/  LDSM.16.M88.4 R8, [R190+0x4000] ;  /* 0x00400000be08783b */ /* 0x000ea80000000200 */
[----:B------:R-:W3:Y:S03]  /*5d40*/  LDSM.16.M88.4 R28, [R176] ;  /* 0x00000000b01c783b */ /* 0x000ee60000000200 */
[----:B-1----:R-:W-:Y:S08]  /*5d50*/  HMMA.16816.F32 R16, R4, R168, R16 ;  /* 0x000000a80410723c */ /* 0x002ff00000001810 */
[----:B------:R-:W-:Y:S08]  /*5d60*/  HMMA.16816.F32 R160, R20, R224, R160 ;  /* 0x000000e014a0723c */ /* 0x000ff000000018a0 */
[----:B------:R-:W-:Y:S01]  /*5d70*/  HMMA.16816.F32 R12, R4, R170, R12 ;  /* 0x000000aa040c723c */ /* 0x000fe2000000180c */
[----:B------:R-:W-:Y:S07]  /*5d80*/  LDSM.16.M88.4 R168, [R180+0x2800] ;  /* 0x00280000b4a8783b */ /* 0x000fee0000000200 */
[C---:B------:R-:W-:Y:S01]  /*5d90*/  HMMA.16816.F32 R156, R20.reuse, R226, R156 ;  /* 0x000000e2149c723c */ /* 0x040fe2000000189c */
[----:B------:R-:W-:Y:S07]  /*5da0*/  LDSM.16.M88.4 R224, [R180+0x2000] ;  /* 0x00200000b4e0783b */ /* 0x000fee0000000200 */
[C---:B------:R-:W-:Y:S08]  /*5db0*/  HMMA.16816.F32 R152, R20.reuse, R32, R152 ;  /* 0x000000201498723c */ /* 0x040ff00000001898 */
[C---:B------:R-:W-:Y:S01]  /*5dc0*/  HMMA.16816.F32 R148, R20.reuse, R34, R148 ;  /* 0x000000221494723c */ /* 0x040fe20000001894 */
[----:B------:R-:W1:Y:S07]  /*5dd0*/  LDSM.16.M88.4 R32, [R189+0x4000] ;  /* 0x00400000bd20783b */ /* 0x000e6e0000000200 */
[C---:B----4-:R-:W-:Y:S08]  /*5de0*/  HMMA.16816.F32 R144, R20.reuse, R24, R144 ;  /* 0x000000181490723c */ /* 0x050ff00000001890 */
[----:B------:R-:W-:Y:S01]  /*5df0*/  HMMA.16816.F32 R140, R20, R26, R140 ;  /* 0x0000001a148c723c */ /* 0x000fe2000000188c */
[----:B------:R-:W4:Y:S04]  /*5e00*/  LDSM.16.M88.4 R24, [R187+0xf000] ;  /* 0x00f00000bb18783b */ /* 0x000f280000000200 */
[----:B------:R-:W5:Y:S03]  /*5e10*/  LDSM.16.M88.4 R20, [R187+0xf800] ;  /* 0x00f80000bb14783b */ /* 0x000f660000000200 */
[----:B--2---:R-:W-:Y:S08]  /*5e20*/  HMMA.16816.F32 R16, R8, R232, R16 ;  /* 0x000000e80810723c */ /* 0x004ff00000001810 */
[----:B------:R-:W-:Y:S08]  /*5e30*/  HMMA.16816.F32 R160, R4, R164, R160 ;  /* 0x000000a404a0723c */ /* 0x000ff000000018a0 */
[----:B------:R-:W-:Y:S01]  /*5e40*/  HMMA.16816.F32 R12, R8, R234, R12 ;  /* 0x000000ea080c723c */ /* 0x000fe2000000180c */
[----:B------:R-:W-:Y:S07]  /*5e50*/  LDSM.16.M88.4 R232, [R175] ;  /* 0x00000000afe8783b */ /* 0x000fee0000000200 */
[C---:B------:R-:W-:Y:S01]  /*5e60*/  HMMA.16816.F32 R156, R4.reuse, R166, R156 ;  /* 0x000000a6049c723c */ /* 0x040fe2000000189c */
[----:B------:R-:W-:Y:S07]  /*5e70*/  LDSM.16.M88.4 R164, [R180+0x3000] ;  /* 0x00300000b4a4783b */ /* 0x000fee0000000200 */
[C---:B------:R-:W-:Y:S08]  /*5e80*/  HMMA.16816.F32 R152, R4.reuse, R136, R152 ;  /* 0x000000880498723c */ /* 0x040ff00000001898 */
[C---:B------:R-:W-:Y:S01]  /*5e90*/  HMMA.16816.F32 R148, R4.reuse, R138, R148 ;  /* 0x0000008a0494723c */ /* 0x040fe20000001894 */
[----:B------:R-:W-:Y:S07]  /*5ea0*/  LDSM.16.M88.4 R136, [R180+0x3800] ;  /* 0x00380000b488783b */ /* 0x000fee0000000200 */
[C---:B---3--:R-:W-:Y:S08]  /*5eb0*/  HMMA.16816.F32 R144, R4.reuse, R28, R144 ;  /* 0x0000001c0490723c */ /* 0x048ff00000001890 */
[----:B------:R-:W-:Y:S01]  /*5ec0*/  HMMA.16816.F32 R140, R4, R30, R140 ;  /* 0x0000001e048c723c */ /* 0x000fe2000000188c */
[----:B------:R-:W-:Y:S04]  /*5ed0*/  LDSM.16.M88.4 R4, [R194+0x8000] ;  /* 0x00800000c204783b */ /* 0x000fe80000000200 */
[----:B------:R-:W2:Y:S03]  /*5ee0*/  LDSM.16.M88.4 R28, [R193+0x10000] ;  /* 0x01000000c11c783b */ /* 0x000ea60000000200 */
[----:B-1----:R-:W-:Y:S08]  /*5ef0*/  HMMA.16816.F32 R16, R32, R224, R16 ;  /* 0x000000e02010723c */ /* 0x002ff00000001810 */
[----:B------:R-:W-:Y:S08]  /*5f00*/  HMMA.16816.F32 R160, R8, R228, R160 ;  /* 0x000000e408a0723c */ /* 0x000ff000000018a0 */
[----:B------:R-:W-:Y:S01]  /*5f10*/  HMMA.16816.F32 R12, R32, R226, R12 ;  /* 0x000000e2200c723c */ /* 0x000fe2000000180c */
[----:B------:R-:W-:Y:S07]  /*5f20*/  LDSM.16.M88.4 R224, [R174] ;  /* 0x00000000aee0783b */ /* 0x000fee0000000200 */
[C---:B------:R-:W-:Y:S01]  /*5f30*/  HMMA.16816.F32 R156, R8.reuse, R230, R156 ;  /* 0x000000e6089c723c */ /* 0x040fe2000000189c */
[----:B------:R-:W1:Y:S07]  /*5f40*/  LDSM.16.M88.4 R228, [R192+0x8000] ;  /* 0x00800000c0e4783b */ /* 0x000e6e0000000200 */
[C---:B----4-:R-:W-:Y:S08]  /*5f50*/  HMMA.16816.F32 R152, R8.reuse, R24, R152 ;  /* 0x000000180898723c */ /* 0x050ff00000001898 */
[C---:B------:R-:W-:Y:S01]  /*5f60*/  HMMA.16816.F32 R148, R8.reuse, R26, R148 ;  /* 0x0000001a0894723c */ /* 0x040fe20000001894 */
[----:B------:R-:W3:Y:S07]  /*5f70*/  LDSM.16.M88.4 R24, [R193+0x10800] ;  /* 0x01080000c118783b */ /* 0x000eee0000000200 */
[C---:B-----5:R-:W-:Y:S08]  /*5f80*/  HMMA.16816.F32 R144, R8.reuse, R20, R144 ;  /* 0x000000140890723c */ /* 0x060ff00000001890 */
[----:B------:R-:W-:Y:S01]  /*5f90*/  HMMA.16816.F32 R140, R8, R22, R140 ;  /* 0x00000016088c723c */ /* 0x000fe2000000188c */
[----:B------:R-:W4:Y:S04]  /*5fa0*/  LDSM.16.M88.4 R20, [R193+0x11000] ;  /* 0x01100000c114783b */ /* 0x000f280000000200 */
[----:B------:R-:W5:Y:S03]  /*5fb0*/  LDSM.16.M88.4 R8, [R193+0x11800] ;  /* 0x01180000c108783b */ /* 0x000f660000000200 */
        /* <DEDUP_REMOVED lines=9> */
[C---:B------:R-:W-:Y:S08]  /*6050*/  HMMA.16816.F32 R144, R32.reuse, R136, R144 ;  /* 0x000000882090723c */ /* 0x040ff00000001890 */
[----:B------:R-:W-:Y:S01]  /*6060*/  HMMA.16816.F32 R140, R32, R138, R140 ;  /* 0x0000008a208c723c */ /* 0x000fe2000000188c */
[----:B------:R-:W-:Y:S04]  /*6070*/  LDSM.16.M88.4 R136, [R190+0x8000] ;  /* 0x00800000be88783b */ /* 0x000fe80000000200 */
[----:B------:R-:W2:Y:S03]  /*6080*/  LDSM.16.M88.4 R32, [R187+0x10000] ;  /* 0x01000000bb20783b */ /* 0x000ea60000000200 */
[----:B-1----:R-:W-:Y:S08]  /*6090*/  HMMA.16816.F32 R16, R228, R232, R16 ;  /* 0x000000e8e410723c */ /* 0x002ff00000001810 */
[----:B---3--:R-:W-:Y:S08]  /*60a0*/  HMMA.16816.F32 R160, R4, R24, R160 ;  /* 0x0000001804a0723c */ /* 0x008ff000000018a0 */
[----:B------:R-:W-:Y:S08]  /*60b0*/  HMMA.16816.F32 R12, R228, R234, R12 ;  /* 0x000000eae40c723c */ /* 0x000ff0000000180c */
[C---:B------:R-:W-:Y:S01]  /*60c0*/  HMMA.16816.F32 R156, R4.reuse, R26, R156 ;  /* 0x0000001a049c723c */ /* 0x040fe2000000189c */
[----:B------:R-:W-:Y:S07]  /*60d0*/  LDSM.16.M88.4 R24, [R187+0x11000] ;  /* 0x01100000bb18783b */ /* 0x000fee0000000200 */
[C---:B----4-:R-:W-:Y:S08]  /*60e0*/  HMMA.16816.F32 R152, R4.reuse, R20, R152 ;  /* 0x000000140498723c */ /* 0x050ff00000001898 */
[C---:B------:R-:W-:Y:S01]  /*60f0*/  HMMA.16816.F32 R148, R4.reuse, R22, R148 ;  /* 0x000000160494723c */ /* 0x040fe20000001894 */
[----:B------:R-:W-:Y:S07]  /*6100*/  LDSM.16.M88.4 R20, [R187+0x11800] ;  /* 0x01180000bb14783b */ /* 0x000fee0000000200 */
[C---:B-----5:R-:W-:Y:S08]  /*6110*/  HMMA.16816.F32 R144, R4.reuse, R8, R144 ;  /* 0x000000080490723c */ /* 0x060ff00000001890 */
[----:B------:R-:W-:Y:S01]  /*6120*/  HMMA.16816.F32 R140, R4, R10, R140 ;  /* 0x0000000a048c723c */ /* 0x000fe2000000188c */
[----:B------:R-:W-:Y:S04]  /*6130*/  LDSM.16.M88.4 R8, [R189+0x8000] ;  /* 0x00800000bd08783b */ /* 0x000fe80000000200 */
[----:B------:R-:W1:Y:S03]  /*6140*/  LDSM.16.M88.4 R4, [R180+0x4000] ;  /* 0x00400000b404783b */ /* 0x000e660000000200 */
[----:B--2---:R-:W-:Y:S08]  /*6150*/  HMMA.16816.F32 R16, R136, R32, R16 ;  /* 0x000000208810723c */ /* 0x004ff00000001810 */
[----:B------:R-:W-:Y:S08]  /*6160*/  HMMA.16816.F32 R160, R228, R224, R160 ;  /* 0x000000e0e4a0723c */ /* 0x000ff000000018a0 */
[----:B------:R-:W-:Y:S08]  /*6170*/  HMMA.16816.F32 R12, R136, R34, R12 ;  /* 0x00000022880c723c */ /* 0x000ff0000000180c */
[C---:B------:R-:W-:Y:S08]  /*6180*/  HMMA.16816.F32 R144, R228.reuse, R164, R144 ;  /* 0x000000a4e490723c */ /* 0x040ff00000001890 */
[C---:B------:R-:W-:Y:S01]  /*6190*/  HMMA.16816.F32 R164, R228.reuse, R166, R140 ;  /* 0x000000a6e4a4723c */ /* 0x040fe2000000188c */
[----:B------:R-:W2:Y:S07]  /*61a0*/  LDSM.16.M88.4 R140, [R180+0x4800] ;  /* 0x00480000b48c783b */ /* 0x000eae0000000200 */
[C---:B------:R-:W-:Y:S08]  /*61b0*/  HMMA.16816.F32 R156, R228.reuse, R226, R156 ;  /* 0x000000e2e49c723c */ /* 0x040ff0000000189c */
[C---:B------:R-:W-:Y:S08]  /*61c0*/  HMMA.16816.F32 R152, R228.reuse, R168, R152 ;  /* 0x000000a8e498723c */ /* 0x040ff00000001898 */
[----:B------:R-:W-:Y:S08]  /*61d0*/  HMMA.16816.F32 R148, R228, R170, R148 ;  /* 0x000000aae494723c */ /* 0x000ff00000001894 */
[----:B-1----:R-:W-:Y:S08]  /*61e0*/  HMMA.16816.F32 R16, R8, R4, R16 ;  /* 0x000000040810723c */ /* 0x002ff00000001810 */
[----:B------:R-:W-:Y:S08]  /*61f0*/  HMMA.16816.F32 R160, R136, R28, R160 ;  /* 0x0000001c88a0723c */ /* 0x000ff000000018a0 */
[----:B------:R-:W-:Y:S01]  /*6200*/  HMMA.16816.F32 R12, R8, R6, R12 ;  /* 0x00000006080c723c */ /* 0x000fe2000000180c */
[----:B------:R-:W1:Y:S07]  /*6210*/  LDSM.16.M88.4 R4, [R180+0x5000] ;  /* 0x00500000b404783b */ /* 0x000e6e0000000200 */
[----:B------:R-:W-:Y:S01]  /*6220*/  HMMA.16816.F32 R156, R136, R30, R156 ;  /* 0x0000001e889c723c */ /* 0x000fe2000000189c */
[----:B------:R-:W-:-:S02]  /*6230*/  FSEL R29, R16, -INF , !P6 ;  /* 0xff800000101d7808 */ /* 0x000fc40007000000 */
[----:B------:R-:W-:Y:S02]  /*6240*/  FSEL R28, R19, -INF , !P0 ;  /* 0xff800000131c7808 */ /* 0x000fe40004000000 */
[----:B------:R-:W-:-:S03]  /*6250*/  ISETP.GE.AND P0, PT, R2, R208, PT ;  /* 0x000000d00200720c */ /* 0x000fc60003f06270 */
[----:B------:R-:W-:Y:S01]  /*6260*/  HMMA.16816.F32 R152, R136, R24, R152 ;  /* 0x000000188898723c */ /* 0x000fe20000001898 */
[----:B------:R-:W-:-:S07]  /*6270*/  ISETP.LT.OR P0, PT, R2, R209, P0 ;  /* 0x000000d10200720c */ /* 0x000fce0000701670 */
[----:B------:R-:W-:Y:S07]  /*6280*/  HMMA.16816.F32 R148, R136, R26, R148 ;  /* 0x0000001a8894723c */ /* 0x000fee0000001894 */
[----:B------:R-:W-:Y:S01]  /*6290*/  FSEL R26, R18, -INF , !P1 ;  /* 0xff800000121a7808 */ /* 0x000fe20004800000 */
[----:B--2---:R-:W-:Y:S01]  /*62a0*/  HMMA.16816.F32 R160, R8, R140, R160 ;  /* 0x0000008c08a0723c */ /* 0x004fe200000018a0 */
[----:B------:R-:W-:Y:S02]  /*62b0*/  FSEL R27, R17, -INF , !P5 ;  /* 0xff800000111b7808 */ /* 0x000fe40006800000 */
[----:B------:R-:W2:Y:S01]  /*62c0*/  LDSM.16.M88.4 R16, [R180+0x5800] ;  /* 0x00580000b410783b */ /* 0x000ea20000000200 */
[----:B------:R-:W-:Y:S01]  /*62d0*/  ISETP.GE.AND P5, PT, R2, R210, PT ;  /* 0x000000d20200720c */ /* 0x000fe20003fa6270 */
[----:B------:R-:W-:-:S04]  /*62e0*/  DEPBAR.LE SB0, 0x0 ;  /* 0x000080000000791a */ /* 0x000fc80000000000 */
[----:B------:R-:W-:Y:S01]  /*62f0*/  HMMA.16816.F32 R144, R136, R20, R144 ;  /* 0x000000148890723c */ /* 0x000fe20000001890 */
[----:B------:R-:W-:Y:S01]  /*6300*/  BAR.SYNC.DEFER_BLOCKING 0x0 ;  /* 0x0000000000007b1d */ /* 0x000fe20000010000 */
[----:B------:R-:W-:Y:S02]  /*6310*/  ISETP.LT.OR P5, PT, R2, R211, P5 ;  /* 0x000000d30200720c */ /* 0x000fe40002fa1670 */
[C---:B------:R-:W-:Y:S02]  /*6320*/  IADD3 R2, R0.reuse, 0x11, RZ ;  /* 0x0000001100027810 */ /* 0x040fe40007ffe0ff */
[----:B------:R-:W-:Y:S02]  /*6330*/  FSEL R13, R13, -INF , !P5 ;  /* 0xff8000000d0d7808 */ /* 0x000fe40006800000 */
[----:B------:R-:W-:Y:S01]  /*6340*/  IADD3 R20, R0, 0x8, RZ ;  /* 0x0000000800147810 */ /* 0x000fe20007ffe0ff */
[----:B------:R-:W-:Y:S01]  /*6350*/  HMMA.16816.F32 R156, R8, R142, R156 ;  /* 0x0000008e089c723c */ /* 0x000fe2000000189c */
[----:B------:R-:W-:-:S02]  /*6360*/  ISETP.GE.AND P5, PT, R2, R210, PT ;  /* 0x000000d20200720c */ /* 0x000fc40003fa6270 */
[C---:B------:R-:W-:Y:S02]  /*6370*/  ISETP.GE.AND P6, PT, R20.reuse, R210, PT ;  /* 0x000000d21400720c */ /* 0x040fe40003fc6270 */
[C---:B------:R-:W-:Y:S02]  /*6380*/  ISETP.GE.AND P1, PT, R20.reuse, R208, PT ;  /* 0x000000d01400720c */ /* 0x040fe40003f26270 */
[C---:B------:R-:W-:Y:S01]  /*6390*/  ISETP.LT.OR P6, PT, R20.reuse, R211, P6 ;  /* 0x000000d31400720c */ /* 0x040fe200037c1670 */
[----:B-1----:R-:W-:Y:S01]  /*63a0*/  HMMA.16816.F32 R152, R8, R4, R152 ;  /* 0x000000040898723c */ /* 0x002fe20000001898 */
[----:B------:R-:W-:Y:S02]  /*63b0*/  ISETP.LT.OR P1, PT, R20, R209, P1 ;  /* 0x000000d11400720c */ /* 0x000fe40000f21670 */
[----:B------:R-:W-:Y:S02]  /*63c0*/  IADD3 R20, R0, 0x10, RZ ;  /* 0x0000001000147810 */ /* 0x000fe40007ffe0ff */
[----:B------:R-:W-:-:S02]  /*63d0*/  FSEL R31, R12, -INF , !P6 ;  /* 0xff8000000c1f7808 */ /* 0x000fc40007000000 */
[----:B------:R-:W-:Y:S01]  /*63e0*/  FSEL R14, R14, -INF , !P1 ;  /* 0xff8000000e0e7808 */ /* 0x000fe20004800000 */
[----:B------:R-:W-:Y:S01]  /*63f0*/  HMMA.16816.F32 R164, R136, R22, R164 ;  /* 0x0000001688a4723c */ /* 0x000fe200000018a4 */
[----:B------:R-:W-:Y:S02]  /*6400*/  FSEL R12, R15, -INF , !P0 ;  /* 0xff8000000f0c7808 */ /* 0x000fe40004000000 */
[C---:B------:R-:W-:Y:S02]  /*6410*/  ISETP.GE.AND P6, PT, R20.reuse, R210, PT ;  /* 0x000000d21400720c */ /* 0x040fe40003fc6270 */
[-C--:B------:R-:W-:Y:S02]  /*6420*/  ISETP.GE.AND P1, PT, R20, R208.reuse, PT ;  /* 0x000000d01400720c */ /* 0x080fe40003f26270 */
[----:B------:R-:W-:Y:S01]  /*6430*/  ISETP.GE.AND P0, PT, R2, R208, PT ;  /* 0x000000d00200720c */ /* 0x000fe20003f06270 */
[----:B------:R-:W-:Y:S01]  /*6440*/  HMMA.16816.F32 R148, R8, R6, R148 ;  /* 0x000000060894723c */ /* 0x000fe20000001894 */
[----:B------:R-:W-:-:S02]  /*6450*/  ISETP.LT.OR P6, PT, R20, R211, P6 ;  /* 0x000000d31400720c */ /* 0x000fc400037c1670 */
[----:B------:R-:W-:Y:S02]  /*6460*/  ISETP.LT.OR P1, PT, R20, R209, P1 ;  /* 0x000000d11400720c */ /* 0x000fe40000f21670 */
[C---:B------:R-:W-:Y:S02]  /*6470*/  ISETP.LT.OR P5, PT, R2.reuse, R211, P5 ;  /* 0x000000d30200720c */ /* 0x040fe40002fa1670 */
[----:B------:R-:W-:Y:S01]  /*6480*/  ISETP.LT.OR P0, PT, R2, R209, P0 ;  /* 0x000000d10200720c */ /* 0x000fe20000701670 */
[----:B--2---:R-:W-:Y:S01]  /*6490*/  HMMA.16816.F32 R144, R8, R16, R144 ;  /* 0x000000100890723c */ /* 0x004fe20000001890 */
[C---:B------:R-:W-:Y:S02]  /*64a0*/  IADD3 R4, R0.reuse, 0x18, RZ ;  /* 0x0000001800047810 */ /* 0x040fe40007ffe0ff */
[----:B------:R-:W-:Y:S02]  /*64b0*/  IADD3 R2, R0, 0x19, RZ ;  /* 0x0000001900027810 */ /* 0x000fe40007ffe0ff */
[----:B------:R-:W-:-:S02]  /*64c0*/  FSEL R25, R160, -INF , !P6 ;  /* 0xff800000a0197808 */ /* 0x000fc40007000000 */
[----:B------:R-:W-:Y:S01]  /*64d0*/  FSEL R162, R162, -INF , !P1 ;  /* 0xff800000a2a27808 */ /* 0x000fe20004800000 */
[----:B------:R-:W-:Y:S01]  /*64e0*/  HMMA.16816.F32 R164, R8, R18, R164 ;  /* 0x0000001208a4723c */ /* 0x000fe200000018a4 */
[----:B------:R-:W-:Y:S02]  /*64f0*/  FSEL R161, R161, -INF , !P5 ;  /* 0xff800000a1a17808 */ /* 0x000fe40006800000 */
[----:B------:R-:W-:Y:S02]  /*6500*/  FSEL R24, R163, -INF , !P0 ;  /* 0xff800000a3187808 */ /* 0x000fe40004000000 */
[C---:B------:R-:W-:Y:S02]  /*6510*/  ISETP.GE.AND P6, PT, R4.reuse, R210, PT ;  /* 0x000000d20400720c */ /* 0x040fe40003fc6270 */
[----:B------:R-:W-:Y:S02]  /*6520*/  ISETP.GE.AND P1, PT, R4, R208, PT ;  /* 0x000000d00400720c */ /* 0x000fe40003f26270 */
[----:B------:R-:W-:-:S02]  /*6530*/  ISETP.GE.AND P5, PT, R2, R210, PT ;  /* 0x000000d20200720c */ /* 0x000fc40003fa6270 */
[----:B------:R-:W-:Y:S02]  /*6540*/  ISETP.GE.AND P0, PT, R2, R208, PT ;  /* 0x000000d00200720c */ /* 0x000fe40003f06270 */
[C---:B------:R-:W-:Y:S02]  /*6550*/  ISETP.LT.OR P6, PT, R4.reuse, R211, P6 ;  /* 0x000000d30400720c */ /* 0x040fe400037c1670 */
[----:B------:R-:W-:Y:S02]  /*6560*/  ISETP.LT.OR P1, PT, R4, R209, P1 ;  /* 0x000000d10400720c */ /* 0x000fe40000f21670 */
[C---:B------:R-:W-:Y:S02]  /*6570*/  ISETP.LT.OR P5, PT, R2.reuse, R211, P5 ;  /* 0x000000d30200720c */ /* 0x040fe40002fa1670 */
[----:B------:R-:W-:Y:S02]  /*6580*/  ISETP.LT.OR P0, PT, R2, R209, P0 ;  /* 0x000000d10200720c */ /* 0x000fe40000701670 */
[----:B------:R-:W-:-:S02]  /*6590*/  IADD3 R4, R0, 0x20, RZ ;  /* 0x0000002000047810 */ /* 0x000fc40007ffe0ff */
[----:B------:R-:W-:Y:S02]  /*65a0*/  IADD3 R2, R0, 0x21, RZ ;  /* 0x0000002100027810 */ /* 0x000fe40007ffe0ff */
[----:B------:R-:W-:Y:S02]  /*65b0*/  FSEL R23, R156, -INF , !P6 ;  /* 0xff8000009c177808 */ /* 0x000fe40007000000 */
[----:B------:R-:W-:Y:S02]  /*65c0*/  FSEL R22, R158, -INF , !P1 ;  /* 0xff8000009e167808 */ /* 0x000fe40004800000 */
[----:B------:R-:W-:Y:S02]  /*65d0*/  FSEL R21, R157, -INF , !P5 ;  /* 0xff8000009d157808 */ /* 0x000fe40006800000 */
[----:B------:R-:W-:Y:S02]  /*65e0*/  FSEL R20, R159, -INF , !P0 ;  /* 0xff8000009f147808 */ /* 0x000fe40004000000 */
[----:B------:R-:W-:-:S02]  /*65f0*/  ISETP.GE.AND P6, PT, R4, R210, PT ;  /* 0x000000d20400720c */ /* 0x000fc40003fc6270 */
[----:B------:R-:W-:Y:S02]  /*6600*/  ISETP.GE.AND P1, PT, R4, R208, PT ;  /* 0x000000d00400720c */ /* 0x000fe40003f26270 */
[C---:B------:R-:W-:Y:S02]  /*6610*/  ISETP.GE.AND P5, PT, R2.reuse, R210, PT ;  /* 0x000000d20200720c */ /* 0x040fe40003fa6270 */
[----:B------:R-:W-:Y:S02]  /*6620*/  ISETP.GE.AND P0, PT, R2, R208, PT ;  /* 0x000000d00200720c */ /* 0x000fe40003f06270 */
[C---:B------:R-:W-:Y:S02]  /*6630*/  ISETP.LT.OR P6, PT, R4.reuse, R211, P6 ;  /* 0x000000d30400720c */ /* 0x040fe400037c1670 */
[----:B------:R-:W-:Y:S02]  /*6640*/  ISETP.LT.OR P1, PT, R4, R209, P1 ;  /* 0x000000d10400720c */ /* 0x000fe40000f21670 */
[----:B------:R-:W-:-:S02]  /*6650*/  ISETP.LT.OR P5, PT, R2, R211, P5 ;  /* 0x000000d30200720c */ /* 0x000fc40002fa1670 */
[----:B------:R-:W-:Y:S02]  /*6660*/  ISETP.LT.OR P0, PT, R2, R209, P0 ;  /* 0x000000d10200720c */ /* 0x000fe40000701670 */
[C---:B------:R-:W-:Y:S02]  /*6670*/  IADD3 R4, R0.reuse, 0x28, RZ ;  /* 0x0000002800047810 */ /* 0x040fe40007ffe0ff */
[----:B------:R-:W-:Y:S02]  /*6680*/  IADD3 R2, R0, 0x29, RZ ;  /* 0x0000002900027810 */ /* 0x000fe40007ffe0ff */
[----:B------:R-:W-:Y:S02]  /*6690*/  FSEL R169, R152, -INF , !P6 ;  /* 0xff80000098a97808 */ /* 0x000fe40007000000 */
[----:B------:R-:W-:Y:S02]  /*66a0*/  FSEL R216, R154, -INF , !P1 ;  /* 0xff8000009ad87808 */ /* 0x000fe40004800000 */
[----:B------:R-:W-:-:S02]  /*66b0*/  FSEL R171, R153, -INF , !P5 ;  /* 0xff80000099ab7808 */ /* 0x000fc40006800000 */
[----:B------:R-:W-:Y:S02]  /*66c0*/  FSEL R170, R155, -INF , !P0 ;  /* 0xff8000009baa7808 */ /* 0x000fe40004000000 */
[C---:B------:R-:W-:Y:S02]  /*66d0*/  ISETP.GE.AND P6, PT, R4.reuse, R210, PT ;  /* 0x000000d20400720c */ /* 0x040fe40003fc6270 */
[----:B------:R-:W-:Y:S02]  /*66e0*/  ISETP.GE.AND P1, PT, R4, R208, PT ;  /* 0x000000d00400720c */ /* 0x000fe40003f26270 */
[C---:B------:R-:W-:Y:S02]  /*66f0*/  ISETP.GE.AND P5, PT, R2.reuse, R210, PT ;  /* 0x000000d20200720c */ /* 0x040fe40003fa6270 */
[----:B------:R-:W-:Y:S02]  /*6700*/  ISETP.GE.AND P0, PT, R2, R208, PT ;  /* 0x000000d00200720c */ /* 0x000fe40003f06270 */
[----:B------:R-:W-:-:S02]  /*6710*/  ISETP.LT.OR P6, PT, R4, R211, P6 ;  /* 0x000000d30400720c */ /* 0x000fc400037c1670 */
[----:B------:R-:W-:Y:S02]  /*6720*/  ISETP.LT.OR P1, PT, R4, R209, P1 ;  /* 0x000000d10400720c */ /* 0x000fe40000f21670 */
[C---:B------:R-:W-:Y:S02]  /*6730*/  ISETP.LT.OR P5, PT, R2.reuse, R211, P5 ;  /* 0x000000d30200720c */ /* 0x040fe40002fa1670 */
[----:B------:R-:W-:Y:S02]  /*6740*/  ISETP.LT.OR P0, PT, R2, R209, P0 ;  /* 0x000000d10200720c */ /* 0x000fe40000701670 */
[C---:B------:R-:W-:Y:S02]  /*6750*/  IADD3 R4, R0.reuse, 0x30, RZ ;  /* 0x0000003000047810 */ /* 0x040fe40007ffe0ff */
[----:B------:R-:W-:Y:S02]  /*6760*/  IADD3 R2, R0, 0x31, RZ ;  /* 0x0000003100027810 */ /* 0x000fe40007ffe0ff */
[----:B------:R-:W-:-:S02]  /*6770*/  FSEL R218, R150, -INF , !P1 ;  /* 0xff80000096da7808 */ /* 0x000fc40004800000 */
[----:B------:R-:W-:Y:S02]  /*6780*/  FSEL R223, R149, -INF , !P5 ;  /* 0xff80000095df7808 */ /* 0x000fe40006800000 */
[----:B------:R-:W-:Y:S02]  /*6790*/  FSEL R168, R151, -INF , !P0 ;  /* 0xff80000097a87808 */ /* 0x000fe40004000000 */
[----:B------:R-:W-:Y:S02]  /*67a0*/  ISETP.GE.AND P1, PT, R4, R208, PT ;  /* 0x000000d00400720c */ /* 0x000fe40003f26270 */
[C---:B------:R-:W-:Y:S02]  /*67b0*/  ISETP.GE.AND P5, PT, R2.reuse, R210, PT ;  /* 0x000000d20200720c */ /* 0x040fe40003fa6270 */
[----:B------:R-:W-:Y:S02]  /*67c0*/  ISETP.GE.AND P0, PT, R2, R208, PT ;  /* 0x000000d00200720c */ /* 0x000fe40003f06270 */
[----:B------:R-:W-:-:S02]  /*67d0*/  ISETP.LT.OR P1, PT, R4, R209, P1 ;  /* 0x000000d10400720c */ /* 0x000fc40000f21670 */
[C---:B------:R-:W-:Y:S02]  /*67e0*/  ISETP.LT.OR P5, PT, R2.reuse, R211, P5 ;  /* 0x000000d30200720c */ /* 0x040fe40002fa1670 */
[----:B------:R-:W-:Y:S02]  /*67f0*/  ISETP.LT.OR P0, PT, R2, R209, P0 ;  /* 0x000000d10200720c */ /* 0x000fe40000701670 */
[----:B------:R-:W-:Y:S02]  /*6800*/  IADD3 R2, R0, 0x38, RZ ;  /* 0x0000003800027810 */ /* 0x000fe40007ffe0ff */
[----:B------:R-:W-:Y:S02]  /*6810*/  FSEL R154, R146, -INF , !P1 ;  /* 0xff800000929a7808 */ /* 0x000fe40004800000 */
[----:B------:R-:W-:Y:S02]  /*6820*/  ISETP.GE.AND P1, PT, R2, R210, PT ;  /* 0x000000d20200720c */ /* 0x000fe40003f26270 */
[----:B------:R-:W-:-:S02]  /*6830*/  FSEL R225, R148, -INF , !P6 ;  /* 0xff80000094e17808 */ /* 0x000fc40007000000 */
[-C--:B------:R-:W-:Y:S02]  /*6840*/  ISETP.LT.OR P1, PT, R2, R211.reuse, P1 ;  /* 0x000000d30200720c */ /* 0x080fe40000f21670 */
[----:B------:R-:W-:Y:S02]  /*6850*/  ISETP.GE.AND P6, PT, R4, R210, PT ;  /* 0x000000d20400720c */ /* 0x000fe40003fc6270 */
[----:B------:R-:W-:Y:S02]  /*6860*/  FSEL R143, R164, -INF , !P1 ;  /* 0xff800000a48f7808 */ /* 0x000fe40004800000 */
[----:B------:R-:W-:Y:S02]  /*6870*/  ISETP.GT.AND P1, PT, R219, R198, PT ;  /* 0x000000c6db00720c */ /* 0x000fe40003f24270 */
[----:B------:R-:W-:Y:S02]  /*6880*/  ISETP.LT.OR P6, PT, R4, R211, P6 ;  /* 0x000000d30400720c */ /* 0x000fe400037c1670 */
[----:B------:R-:W-:-:S02]  /*6890*/  IADD3 R0, R0, 0x39, RZ ;  /* 0x0000003900007810 */ /* 0x000fc40007ffe0ff */
[----:B------:R-:W-:Y:S02]  /*68a0*/  FSEL R157, R144, -INF , !P6 ;  /* 0xff800000909d7808 */ /* 0x000fe40007000000 */
[----:B------:R-:W-:Y:S02]  /*68b0*/  FSEL R155, R145, -INF , !P5 ;  /* 0xff800000919b7808 */ /* 0x000fe40006800000 */
[----:B------:R-:W-:Y:S02]  /*68c0*/  FSEL R142, R147, -INF , !P0 ;  /* 0xff800000938e7808 */ /* 0x000fe40004000000 */
[----:B------:R-:W-:Y:S02]  /*68d0*/  ISETP.GE.AND P5, PT, R2, R208, PT ;  /* 0x000000d00200720c */ /* 0x000fe40003fa6270 */
[C---:B------:R-:W-:Y:S02]  /*68e0*/  ISETP.GE.AND P6, PT, R0.reuse, R210, PT ;  /* 0x000000d20000720c */ /* 0x040fe40003fc6270 */
[----:B------:R-:W-:-:S02]  /*68f0*/  ISETP.GE.AND P0, PT, R0, R208, PT ;  /* 0x000000d00000720c */ /* 0x000fc40003f06270 */
[----:B------:R-:W-:Y:S02]  /*6900*/  ISETP.LT.OR P5, PT, R2, R209, P5 ;  /* 0x000000d10200720c */ /* 0x000fe40002fa1670 */
[C---:B------:R-:W-:Y:S02]  /*6910*/  ISETP.LT.OR P6, PT, R0.reuse, R211, P6 ;  /* 0x000000d30000720c */ /* 0x040fe400037c1670 */
[----:B------:R-:W-:Y:S02]  /*6920*/  ISETP.LT.OR P0, PT, R0, R209, P0 ;  /* 0x000000d10000720c */ /* 0x000fe40000701670 */
[----:B------:R-:W-:Y:S02]  /*6930*/  FSEL R140, R166, -INF , !P5 ;  /* 0xff800000a68c7808 */ /* 0x000fe40006800000 */
[----:B------:R-:W-:Y:S02]  /*6940*/  FSEL R141, R165, -INF , !P6 ;  /* 0xff800000a58d7808 */ /* 0x000fe40007000000 */
[----:B------:R-:W-:Y:S01]  /*6950*/  FSEL R152, R167, -INF , !P0 ;  /* 0xff800000a7987808 */ /* 0x000fe20004000000 */
[----:B------:R-:W-:Y:S05]  /*6960*/  @!P1 BRA `(.L_x_327) ;  /* 0x0000038000009947 */ /* 0x000fea0003800000 */
[----:B------:R-:W-:Y:S01]  /*6970*/  IADD3 R0, R133, -0x3, RZ ;  /* 0xfffffffd85007810 */ /* 0x000fe20007ffe0ff */
[----:B------:R1:W-:Y:S01]  /*6980*/  @P4 STS.128 [R202+0xc000], RZ ;  /* 0x00c000ffca004388 */ /* 0x0003e20000000c00 */
[----:B------:R-:W-:Y:S02]  /*6990*/  BSSY B0, `(.L_x_328) ;  /* 0x0000034000007945 */ /* 0x000fe40003800000 */
[----:B------:R-:W-:Y:S01]  /*69a0*/  SHF.R.S32.HI R7, RZ, 0x1f, R0 ;  /* 0x0000001fff077819 */ /* 0x000fe20000011400 */
[----:B------:R-:W-:-:S04]  /*69b0*/  IMAD.WIDE.U32 R8, R0, c[0x0][0x198], RZ ;  /* 0x0000660000087a25 */ /* 0x000fc800078e00ff */
[----:B------:R-:W-:Y:S01]  /*69c0*/  IMAD R7, R7, c[0x0][0x198], RZ ;  /* 0x0000660007077a24 */ /* 0x000fe200078e02ff */
[----:B------:R-:W-:-:S03]  /*69d0*/  LEA R5, P5, R8, R204, 0x6 ;  /* 0x000000cc08057211 */ /* 0x000fc600078a30ff */
[----:B------:R-:W-:Y:S01]  /*69e0*/  IMAD R7, R0, c[0x0][0x19c], R7 ;  /* 0x0000670000077a24 */ /* 0x000fe200078e0207 */
[C---:B------:R-:W-:Y:S02]  /*69f0*/  @!P4 LEA R6, P0, R5.reuse, c[0x0][0x168], 0x1 ;  /* 0x00005a000506ca11 */ /* 0x040fe400078008ff */
[----:B------:R-:W-:Y:S01]  /*6a00*/  IADD3 R0, P6, R5, UR11, RZ ;  /* 0x0000000b05007c10 */ /* 0x000fe2000ffde0ff */
[----:B------:R-:W-:-:S05]  /*6a10*/  IMAD.IADD R7, R9, 0x1, R7 ;  /* 0x0000000109077824 */ /* 0x000fca00078e0207 */
[----:B------:R-:W-:Y:S02]  /*6a20*/  LEA.HI.X R2, R8, R207, R7, 0x6, P5 ;  /* 0x000000cf08027211 */ /* 0x000fe400028f3407 */
[C---:B------:R-:W-:Y:S02]  /*6a30*/  @!P3 LEA R10, P5, R5.reuse, c[0x0][0x168], 0x1 ;  /* 0x00005a00050aba11 */ /* 0x040fe400078a08ff */
[C-C-:B------:R-:W-:Y:S02]  /*6a40*/  @!P4 LEA.HI.X R7, R5.reuse, c[0x0][0x16c], R2.reuse, 0x1, P0 ;  /* 0x00005b000507ca11 */ /* 0x140fe400000f0c02 */
[C---:B------:R-:W-:Y:S02]  /*6a50*/  @!P2 LEA R8, P0, R5.reuse, c[0x0][0x168], 0x1 ;  /* 0x00005a000508aa11 */ /* 0x040fe400078008ff */
[C-C-:B------:R-:W-:Y:S01]  /*6a60*/  @!P3 LEA.HI.X R11, R5.reuse, c[0x0][0x16c], R2.reuse, 0x1, P5 ;  /* 0x00005b00050bba11 */ /* 0x140fe200028f0c02 */
[----:B------:R-:W-:Y:S01]  /*6a70*/  @!PT LDS RZ, [RZ] ;  /* 0x00000000fffff984 */ /* 0x000fe20000000800 */
[----:B------:R-:W-:Y:S01]  /*6a80*/  @!PT LDS RZ, [RZ] ;  /* 0x00000000fffff984 */ /* 0x000fe20000000800 */
[----:B------:R-:W-:Y:S01]  /*6a90*/  @!PT LDS RZ, [RZ] ;  /* 0x00000000fffff984 */ /* 0x000fe20000000800 */
[----:B------:R1:W-:Y:S01]  /*6aa0*/  @!P4 LDGSTS.E.BYPASS.LTC128B.128 [R202+0xc000], [R6.64] ;  /* 0x0c00000006cacfae */ /* 0x0003e2000b901d4c */
[----:B------:R-:W-:-:S02]  /*6ab0*/  @!P2 LEA.HI.X R9, R5, c[0x0][0x16c], R2, 0x1, P0 ;  /* 0x00005b000509aa11 */ /* 0x000fc400000f0c02 */
[----:B------:R-:W-:Y:S01]  /*6ac0*/  @!P4 LEA R16, P5, R0, c[0x0][0x168], 0x1 ;  /* 0x00005a000010ca11 */ /* 0x000fe200078a08ff */
[----:B------:R1:W-:Y:S01]  /*6ad0*/  @P3 STS.128 [R202+0xe000], RZ ;  /* 0x00e000ffca003388 */ /* 0x0003e20000000c00 */
[----:B------:R-:W-:Y:S02]  /*6ae0*/  IADD3.X R5, R2, UR6, RZ, P6, !PT ;  /* 0x0000000602057c10 */ /* 0x000fe4000b7fe4ff */
[C---:B------:R-:W-:Y:S01]  /*6af0*/  @!P3 LEA R18, P0, R0.reuse, c[0x0][0x168], 0x1 ;  /* 0x00005a000012ba11 */ /* 0x040fe200078008ff */
[----:B------:R-:W-:Y:S01]  /*6b00*/  @!PT LDS RZ, [RZ] ;  /* 0x00000000fffff984 */ /* 0x000fe20000000800 */
[----:B------:R-:W-:Y:S01]  /*6b10*/  @!PT LDS RZ, [RZ] ;  /* 0x00000000fffff984 */ /* 0x000fe20000000800 */
[----:B------:R-:W-:Y:S01]  /*6b20*/  @!PT LDS RZ, [RZ] ;  /* 0x00000000fffff984 */ /* 0x000fe20000000800 */
[----:B------:R1:W-:Y:S01]  /*6b30*/  @!P3 LDGSTS.E.BYPASS.LTC128B.128 [R202+0xe000], [R10.64+0x80] ;  /* 0x0e0000800acabfae */ /* 0x0003e2000b901d4c */
[C-C-:B------:R-:W-:Y:S02]  /*6b40*/  @!P4 LEA.HI.X R17, R0.reuse, c[0x0][0x16c], R5.reuse, 0x1, P5 ;  /* 0x00005b000011ca11 */ /* 0x140fe400028f0c05 */
        /* <DEDUP_REMOVED lines=24> */
.L_x_329:
[----:B------:R-:W-:Y:S05]  /*6cd0*/  BSYNC B0 ;  /* 0x0000000000007941 */ /* 0x000fea0003800000 */
.L_x_328:
[----:B------:R-:W0:Y:S02]  /*6ce0*/  LDGDEPBAR ;  /* 0x00000000000079af */ /* 0x000e240000000000 */
.L_x_327:
[----:B-1----:R-:W-:Y:S01]  /*6cf0*/  FMNMX.FTZ R6, R132, R29, !PT ;  /* 0x0000001d84067209 */ /* 0x002fe20007810000 */
[----:B------:R-:W-:Y:S01]  /*6d00*/  LDSM.16.MT88.4 R16, [R188+0x12000] ;  /* 0x01200000bc10783b */ /* 0x000fe20000004200 */
[----:B--2---:R-:W-:Y:S02]  /*6d10*/  FMNMX.FTZ R5, R3, R26, !PT ;  /* 0x0000001a03057209 */ /* 0x004fe40007810000 */
[----:B------:R-:W-:Y:S01]  /*6d20*/  FMNMX.FTZ R6, R27, R6, !PT ;  /* 0x000000061b067209 */ /* 0x000fe20007810000 */
[----:B------:R-:W-:Y:S01]  /*6d30*/  LDSM.16.MT88.4 R8, [R185+0x12000] ;  /* 0x01200000b908783b */ /* 0x000fe20000004200 */
[----:B------:R-:W-:Y:S02]  /*6d40*/  FMNMX.FTZ R5, R28, R5, !PT ;  /* 0x000000051c057209 */ /* 0x000fe40007810000 */
[----:B------:R-:W-:Y:S01]  /*6d50*/  FMNMX.FTZ R6, R31, R6, !PT ;  /* 0x000000061f067209 */ /* 0x000fe20007810000 */
[----:B------:R-:W-:Y:S01]  /*6d60*/  LDSM.16.MT88.4 R136, [R186+0x12800] ;  /* 0x01280000ba88783b */ /* 0x000fe20000004200 */
[----:B------:R-:W-:-:S02]  /*6d70*/  FMNMX.FTZ R5, R14, R5, !PT ;  /* 0x000000050e057209 */ /* 0x000fc40007810000 */
[----:B------:R-:W-:Y:S01]  /*6d80*/  FMNMX.FTZ R6, R13, R6, !PT ;  /* 0x000000060d067209 */ /* 0x000fe20007810000 */
[----:B------:R-:W-:Y:S01]  /*6d90*/  LDSM.16.MT88.4 R32, [R185+0x12800] ;  /* 0x01280000b920783b */ /* 0x000fe20000004200 */
        /* <DEDUP_REMOVED lines=40> */
[----:B------:R-:W-:Y:S01]  /*7020*/  FFMA.FTZ R147, R13, c[0x0][0x23c], -R156 ;  /* 0x00008f000d937a23 */ /* 0x000fe2000001089c */
[----:B------:R-:W-:Y:S01]  /*7030*/  FSEL R6, R0, RZ, P0 ;  /* 0x000000ff00067208 */ /* 0x000fe20000000000 */
[----:B------:R-:W-:-:S02]  /*7040*/  FADD.FTZ R4, R132, -R5 ;  /* 0x8000000584047221 */ /* 0x000fc40000010000 */
[--C-:B------:R-:W-:Y:S02]  /*7050*/  FFMA.FTZ R144, R14, c[0x0][0x23c], -R153.reuse ;  /* 0x00008f000e907a23 */ /* 0x100fe40000010899 */
[--C-:B------:R-:W-:Y:S01]  /*7060*/  FFMA.FTZ R151, R12, c[0x0][0x23c], -R153.reuse ;  /* 0x00008f000c977a23 */ /* 0x100fe20000010899 */
[----:B------:R-:W-:Y:S01]  /*7070*/  MUFU.EX2 R147, R147 ;  /* 0x0000009300937308 */ /* 0x000fe20000000800 */
[----:B------:R-:W1:Y:S01]  /*7080*/  LDSM.16.MT88.4 R12, [R186+0x12000] ;  /* 0x01200000ba0c783b */ /* 0x000e620000004200 */
[----:B------:R-:W-:Y:S02]  /*7090*/  FADD.FTZ R6, R3, -R6 ;  /* 0x8000000603067221 */ /* 0x000fe40000010000 */
[--C-:B------:R-:W-:Y:S02]  /*70a0*/  FFMA.FTZ R150, R29, c[0x0][0x23c], -R156.reuse ;  /* 0x00008f001d967a23 */ /* 0x100fe4000001089c */
[--C-:B------:R-:W-:Y:S02]  /*70b0*/  FFMA.FTZ R149, R27, c[0x0][0x23c], -R156.reuse ;  /* 0x00008f001b957a23 */ /* 0x100fe4000001089c */
[----:B------:R-:W-:Y:S01]  /*70c0*/  FFMA.FTZ R148, R31, c[0x0][0x23c], -R156 ;  /* 0x00008f001f947a23 */ /* 0x000fe2000001089c */
[----:B------:R-:W-:Y:S01]  /*70d0*/  MUFU.EX2 R144, R144 ;  /* 0x0000009000907308 */ /* 0x000fe20000000800 */
[----:B------:R-:W-:-:S02]  /*70e0*/  FFMA.FTZ R146, R26, c[0x0][0x23c], -R153 ;  /* 0x00008f001a927a23 */ /* 0x000fc40000010899 */
[----:B------:R-:W-:Y:S02]  /*70f0*/  FFMA.FTZ R145, R28, c[0x0][0x23c], -R153 ;  /* 0x00008f001c917a23 */ /* 0x000fe40000010899 */
[----:B------:R-:W-:Y:S01]  /*7100*/  FMUL.FTZ R132, R4, c[0x0][0x23c] ;  /* 0x00008f0004847a20 */ /* 0x000fe20000410000 */
[----:B------:R-:W-:Y:S01]  /*7110*/  LDSM.16.MT88.4 R28, [R184+0x12800] ;  /* 0x01280000b81c783b */ /* 0x000fe20000004200 */
[----:B------:R-:W-:Y:S01]  /*7120*/  FMUL.FTZ R3, R6, c[0x0][0x23c] ;  /* 0x00008f0006037a20 */ /* 0x000fe20000410000 */
[----:B------:R-:W-:Y:S01]  /*7130*/  MUFU.EX2 R150, R150 ;  /* 0x0000009600967308 */ /* 0x000fe20000000800 */
[--C-:B------:R-:W-:Y:S02]  /*7140*/  FFMA.FTZ R159, R161, c[0x0][0x23c], -R156.reuse ;  /* 0x00008f00a19f7a23 */ /* 0x100fe4000001089c */
[--C-:B------:R-:W-:Y:S02]  /*7150*/  FFMA.FTZ R158, R25, c[0x0][0x23c], -R156.reuse ;  /* 0x00008f00199e7a23 */ /* 0x100fe4000001089c */
[----:B------:R-:W-:-:S02]  /*7160*/  FFMA.FTZ R160, R23, c[0x0][0x23c], -R156 ;  /* 0x00008f0017a07a23 */ /* 0x000fc4000001089c */
[--C-:B------:R-:W-:Y:S01]  /*7170*/  FFMA.FTZ R161, R21, c[0x0][0x23c], -R156.reuse ;  /* 0x00008f0015a17a23 */ /* 0x100fe2000001089c */
[----:B------:R-:W2:Y:S01]  /*7180*/  MUFU.EX2 R149, R149 ;  /* 0x0000009500957308 */ /* 0x000ea20000000800 */
[--C-:B------:R-:W-:Y:S02]  /*7190*/  FFMA.FTZ R162, R162, c[0x0][0x23c], -R153.reuse ;  /* 0x00008f00a2a27a23 */ /* 0x100fe40000010899 */
[--C-:B------:R-:W-:Y:S02]  /*71a0*/  FFMA.FTZ R165, R24, c[0x0][0x23c], -R153.reuse ;  /* 0x00008f0018a57a23 */ /* 0x100fe40000010899 */
[--C-:B------:R-:W-:Y:S01]  /*71b0*/  FFMA.FTZ R163, R22, c[0x0][0x23c], -R153.reuse ;  /* 0x00008f0016a37a23 */ /* 0x100fe20000010899 */
[----:B------:R-:W-:Y:S01]  /*71c0*/  LDSM.16.MT88.4 R24, [R188+0x14800] ;  /* 0x01480000bc18783b */ /* 0x000fe20000004200 */
[----:B------:R-:W-:Y:S01]  /*71d0*/  FFMA.FTZ R164, R20, c[0x0][0x23c], -R153 ;  /* 0x00008f0014a47a23 */ /* 0x000fe20000010899 */
[----:B------:R-:W3:Y:S01]  /*71e0*/  MUFU.EX2 R148, R148 ;  /* 0x0000009400947308 */ /* 0x000ee20000000800 */
[--C-:B------:R-:W-:Y:S01]  /*71f0*/  FFMA.FTZ R166, R169, c[0x0][0x23c], -R156.reuse ;  /* 0x00008f00a9a67a23 */ /* 0x100fe2000001089c */
[----:B------:R-:W-:Y:S01]  /*7200*/  LDSM.16.MT88.4 R20, [R186+0x14800] ;  /* 0x01480000ba14783b */ /* 0x000fe20000004200 */
[----:B------:R-:W-:-:S02]  /*7210*/  FFMA.FTZ R169, R171, c[0x0][0x23c], -R156 ;  /* 0x00008f00aba97a23 */ /* 0x000fc4000001089c */
[--C-:B------:R-:W-:Y:S02]  /*7220*/  FFMA.FTZ R220, R223, c[0x0][0x23c], -R156.reuse ;  /* 0x00008f00dfdc7a23 */ /* 0x100fe4000001089c */
[--C-:B------:R-:W-:Y:S01]  /*7230*/  FFMA.FTZ R171, R216, c[0x0][0x23c], -R153.reuse ;  /* 0x00008f00d8ab7a23 */ /* 0x100fe20000010899 */
[----:B------:R-:W-:Y:S01]  /*7240*/  MUFU.EX2 R146, R146 ;  /* 0x0000009200927308 */ /* 0x000fe20000000800 */
[----:B--2---:R-:W-:Y:S01]  /*7250*/  F2FP.PACK_AB R4, R149, R150 ;  /* 0x000000969504723e */ /* 0x004fe200000000ff */
[----:B------:R-:W-:Y:S02]  /*7260*/  FFMA.FTZ R167, R225, c[0x0][0x23c], -R156 ;  /* 0x00008f00e1a77a23 */ /* 0x000fe4000001089c */
[--C-:B------:R-:W-:Y:S02]  /*7270*/  FFMA.FTZ R170, R170, c[0x0][0x23c], -R153.reuse ;  /* 0x00008f00aaaa7a23 */ /* 0x100fe40000010899 */
[--C-:B------:R-:W-:Y:S02]  /*7280*/  FFMA.FTZ R216, R218, c[0x0][0x23c], -R153.reuse ;  /* 0x00008f00dad87a23 */ /* 0x100fe40000010899 */
[----:B------:R-:W2:Y:S01]  /*7290*/  MUFU.EX2 R145, R145 ;  /* 0x0000009100917308 */ /* 0x000ea20000000800 */
[----:B---3--:R-:W-:Y:S01]  /*72a0*/  F2FP.PACK_AB R6, R147, R148 ;  /* 0x000000949306723e */ /* 0x008fe200000000ff */
[----:B------:R-:W-:-:S02]  /*72b0*/  FFMA.FTZ R223, R168, c[0x0][0x23c], -R153 ;  /* 0x00008f00a8df7a23 */ /* 0x000fc40000010899 */
[--C-:B------:R-:W-:Y:S02]  /*72c0*/  FFMA.FTZ R168, R155, c[0x0][0x23c], -R156.reuse ;  /* 0x00008f009ba87a23 */ /* 0x100fe4000001089c */
[--C-:B------:R-:W-:Y:S02]  /*72d0*/  FFMA.FTZ R157, R157, c[0x0][0x23c], -R156.reuse ;  /* 0x00008f009d9d7a23 */ /* 0x100fe4000001089c */
[----:B------:R-:W3:Y:S01]  /*72e0*/  MUFU.EX2 R151, R151 ;  /* 0x0000009700977308 */ /* 0x000ee20000000800 */
[--C-:B------:R-:W-:Y:S02]  /*72f0*/  FFMA.FTZ R155, R143, c[0x0][0x23c], -R156.reuse ;  /* 0x00008f008f9b7a23 */ /* 0x100fe4000001089c */
[--C-:B------:R-:W-:Y:S02]  /*7300*/  FFMA.FTZ R154, R154, c[0x0][0x23c], -R153.reuse ;  /* 0x00008f009a9a7a23 */ /* 0x100fe40000010899 */
[--C-:B------:R-:W-:Y:S02]  /*7310*/  FFMA.FTZ R225, R142, c[0x0][0x23c], -R153.reuse ;  /* 0x00008f008ee17a23 */ /* 0x100fe40000010899 */
[----:B------:R-:W-:Y:S01]  /*7320*/  FFMA.FTZ R218, R140, c[0x0][0x23c], -R153 ;  /* 0x00008f008cda7a23 */ /* 0x000fe20000010899 */
[----:B------:R-:W4:Y:S01]  /*7330*/  MUFU.EX2 R132, R132 ;  /* 0x0000008400847308 */ /* 0x000f220000000800 */
[----:B--2---:R-:W-:Y:S01]  /*7340*/  F2FP.PACK_AB R5, R145, R146 ;  /* 0x000000929105723e */ /* 0x004fe200000000ff */
[----:B------:R-:W-:-:S02]  /*7350*/  FFMA.FTZ R156, R141, c[0x0][0x23c], -R156 ;  /* 0x00008f008d9c7a23 */ /* 0x000fc4000001089c */
[----:B------:R-:W-:Y:S01]  /*7360*/  FFMA.FTZ R153, R152, c[0x0][0x23c], -R153 ;  /* 0x00008f0098997a23 */ /* 0x000fe20000010899 */
[----:B------:R-:W-:Y:S03]  /*7370*/  LDSM.16.MT88.4 R140, [R186+0x13800] ;  /* 0x01380000ba8c783b */ /* 0x000fe60000004200 */
[----:B------:R-:W2:Y:S01]  /*7380*/  MUFU.EX2 R3, R3 ;  /* 0x0000000300037308 */ /* 0x000ea20000000800 */
[----:B---3--:R-:W-:Y:S01]  /*7390*/  F2FP.PACK_AB R7, R151, R144 ;  /* 0x000000909707723e */ /* 0x008fe200000000ff */
[----:B----4-:R-:W-:-:S06]  /*73a0*/  FMUL.FTZ R120, R120, R132 ;  /* 0x0000008478787220 */ /* 0x010fcc0000410000 */
[----:B------:R-:W-:Y:S01]  /*73b0*/  MUFU.EX2 R158, R158 ;  /* 0x0000009e009e7308 */ /* 0x000fe20000000800 */
[-C--:B------:R-:W-:Y:S02]  /*73c0*/  FMUL.FTZ R121, R121, R132.reuse ;  /* 0x0000008479797220 */ /* 0x080fe40000410000 */
[-C--:B------:R-:W-:Y:S02]  /*73d0*/  FMUL.FTZ R116, R116, R132.reuse ;  /* 0x0000008474747220 */ /* 0x080fe40000410000 */
[----:B------:R-:W-:Y:S02]  /*73e0*/  FMUL.FTZ R117, R117, R132 ;  /* 0x0000008475757220 */ /* 0x000fe40000410000 */
[-C--:B--2---:R-:W-:Y:S01]  /*73f0*/  FMUL.FTZ R122, R122, R3.reuse ;  /* 0x000000037a7a7220 */ /* 0x084fe20000410000 */
[----:B------:R-:W2:Y:S01]  /*7400*/  MUFU.EX2 R159, R159 ;  /* 0x0000009f009f7308 */ /* 0x000ea20000000800 */
[-C--:B------:R-:W-:Y:S02]  /*7410*/  FMUL.FTZ R123, R123, R3.reuse ;  /* 0x000000037b7b7220 */ /* 0x080fe40000410000 */
[----:B------:R-:W-:-:S02]  /*7420*/  FMUL.FTZ R118, R118, R3 ;  /* 0x0000000376767220 */ /* 0x000fc40000410000 */
[-C--:B------:R-:W-:Y:S02]  /*7430*/  FMUL.FTZ R119, R119, R3.reuse ;  /* 0x0000000377777220 */ /* 0x080fe40000410000 */
[-C--:B------:R-:W-:Y:S01]  /*7440*/  FMUL.FTZ R128, R128, R132.reuse ;  /* 0x0000008480807220 */ /* 0x080fe20000410000 */
[C---:B-1----:R-:W-:Y:S01]  /*7450*/  HMMA.16816.F32 R120, R4.reuse, R12, R120 ;  /* 0x0000000c0478723c */ /* 0x042fe20000001878 */
[-C--:B------:R-:W-:Y:S01]  /*7460*/  FMUL.FTZ R129, R129, R132.reuse ;  /* 0x0000008481817220 */ /* 0x080fe20000410000 */
[----:B------:R-:W-:Y:S01]  /*7470*/  MUFU.EX2 R160, R160 ;  /* 0x000000a000a07308 */ /* 0x000fe20000000800 */
[-C--:B------:R-:W-:Y:S02]  /*7480*/  FMUL.FTZ R130, R130, R3.reuse ;  /* 0x0000000382827220 */ /* 0x080fe40000410000 */
[-C--:B------:R-:W-:Y:S02]  /*7490*/  FMUL.FTZ R131, R131, R3.reuse ;  /* 0x0000000383837220 */ /* 0x080fe40000410000 */
[-C--:B------:R-:W-:Y:S01]  /*74a0*/  FMUL.FTZ R124, R124, R132.reuse ;  /* 0x000000847c7c7220 */ /* 0x080fe20000410000 */
[----:B------:R-:W-:Y:S01]  /*74b0*/  HMMA.16816.F32 R116, R4, R14, R116 ;  /* 0x0000000e0474723c */ /* 0x000fe20000001874 */
[----:B------:R-:W1:Y:S01]  /*74c0*/  LDSM.16.MT88.4 R12, [R188+0x14000] ;  /* 0x01400000bc0c783b */ /* 0x000e620000004200 */
        /* <DEDUP_REMOVED lines=28> */
[----:B------:R-:W2:Y:S01]  /*7690*/  MUFU.EX2 R164, R164 ;  /* 0x000000a400a47308 */ /* 0x000ea20000000800 */
[-C--:B------:R-:W-:Y:S02]  /*76a0*/  FMUL.FTZ R43, R43, R3.reuse ;  /* 0x000000032b2b7220 */ /* 0x080fe40000410000 */
[C---:B-1----:R-:W-:Y:S01]  /*76b0*/  HMMA.16816.F32 R36, R4.reuse, R12, R36 ;  /* 0x0000000c0424723c */ /* 0x042fe20000001824 */
[-C--:B------:R-:W-:Y:S02]  /*76c0*/  FMUL.FTZ R104, R104, R132.reuse ;  /* 0x0000008468687220 */ /* 0x080fe40000410000 */
[-C--:B------:R-:W-:Y:S02]  /*76d0*/  FMUL.FTZ R105, R105, R132.reuse ;  /* 0x0000008469697220 */ /* 0x080fe40000410000 */
[-C--:B------:R-:W-:Y:S01]  /*76e0*/  FMUL.FTZ R106, R106, R3.reuse ;  /* 0x000000036a6a7220 */ /* 0x080fe20000410000 */
[----:B------:R-:W-:Y:S01]  /*76f0*/  MUFU.EX2 R166, R166 ;  /* 0x000000a600a67308 */ /* 0x000fe20000000800 */
[----:B------:R-:W-:Y:S01]  /*7700*/  FMUL.FTZ R107, R107, R3 ;  /* 0x000000036b6b7220 */ /* 0x000fe20000410000 */
[----:B------:R-:W-:Y:S01]  /*7710*/  HMMA.16816.F32 R40, R4, R14, R40 ;  /* 0x0000000e0428723c */ /* 0x000fe20000001828 */
[----:B------:R-:W1:Y:S01]  /*7720*/  LDSM.16.MT88.4 R12, [R184+0x14000] ;  /* 0x01400000b80c783b */ /* 0x000e620000004200 */
        /* <DEDUP_REMOVED lines=29> */
[----:B------:R-:W2:Y:S01]  /*7900*/  MUFU.EX2 R170, R170 ;  /* 0x000000aa00aa7308 */ /* 0x000ea20000000800 */
[----:B------:R-:W-:-:S02]  /*7910*/  FMUL.FTZ R67, R67, R3 ;  /* 0x0000000343437220 */ /* 0x000fc40000410000 */
        /* <DEDUP_REMOVED lines=68> */
[----:B------:R-:W-:Y:S01]  /*7d60*/  FADD.FTZ R149, R149, R132 ;  /* 0x0000008495957221 */ /* 0x000fe20000010000 */
[----:B------:R-:W-:Y:S01]  /*7d70*/  MOV R132, R2 ;  /* 0x0000000200847202 */ /* 0x000fe20000000f00 */
[----:B------:R-:W-:Y:S02]  /*7d80*/  FADD.FTZ R145, R145, R146 ;  /* 0x0000009291917221 */ /* 0x000fe40000010000 */
[----:B------:R-:W-:Y:S01]  /*7d90*/  FADD.FTZ R148, R148, R149 ;  /* 0x0000009594947221 */ /* 0x000fe20000010000 */
[----:B------:R-:W-:Y:S01]  /*7da0*/  HMMA.16816.F32 R96, R4, R10, R96 ;  /* 0x0000000a0460723c */ /* 0x000fe20000001860 */
[----:B------:R-:W-:Y:S01]  /*7db0*/  LDSM.16.MT88.4 R8, [R184+0x14800] ;  /* 0x01480000b808783b */ /* 0x000fe20000004200 */
[----:B------:R-:W-:Y:S02]  /*7dc0*/  FADD.FTZ R144, R144, R145 ;  /* 0x0000009190907221 */ /* 0x000fe40000010000 */
[----:B------:R-:W-:Y:S02]  /*7dd0*/  FADD.FTZ R147, R147, R148 ;  /* 0x0000009493937221 */ /* 0x000fe40000010000 */
[----:B------:R-:W-:Y:S01]  /*7de0*/  FADD.FTZ R151, R151, R144 ;  /* 0x0000009097977221 */ /* 0x000fe20000010000 */
[----:B--2---:R-:W-:Y:S01]  /*7df0*/  F2FP.PACK_AB R4, R159, R158 ;  /* 0x0000009e9f04723e */ /* 0x004fe200000000ff */
[----:B------:R-:W-:Y:S01]  /*7e00*/  FADD.FTZ R158, R158, R147 ;  /* 0x000000939e9e7221 */ /* 0x000fe20000010000 */
[----:B----4-:R-:W-:-:S02]  /*7e10*/  F2FP.PACK_AB R5, R165, R162 ;  /* 0x000000a2a505723e */ /* 0x010fc400000000ff */
[----:B------:R-:W-:Y:S01]  /*7e20*/  F2FP.PACK_AB R6, R161, R160 ;  /* 0x000000a0a106723e */ /* 0x000fe200000000ff */
[----:B------:R-:W-:Y:S01]  /*7e30*/  FADD.FTZ R159, R159, R158 ;  /* 0x0000009e9f9f7221 */ /* 0x000fe20000010000 */
[----:B------:R-:W-:-:S03]  /*7e40*/  F2FP.PACK_AB R7, R164, R163 ;  /* 0x000000a3a407723e */ /* 0x000fc600000000ff */
[----:B------:R-:W-:-:S04]  /*7e50*/  FADD.FTZ R160, R160, R159 ;  /* 0x0000009fa0a07221 */ /* 0x000fc80000010000 */
[----:B-1----:R-:W-:Y:S01]  /*7e60*/  HMMA.16816.F32 R128, R4, R12, R128 ;  /* 0x0000000c0480723c */ /* 0x002fe20000001880 */
        /* <DEDUP_REMOVED lines=70> */
[C---:B---3--:R-:W-:Y:S08]  /*82d0*/  HMMA.16816.F32 R84, R4.reuse, R16, R84 ;  /* 0x000000100454723c */ /* 0x048ff00000001854 */
[C---:B------:R-:W-:Y:S01]  /*82e0*/  HMMA.16816.F32 R88, R4.reuse, R18, R88 ;  /* 0x000000120458723c */ /* 0x040fe20000001858 */
[----:B------:R-:W-:Y:S07]  /*82f0*/  LDSM.16.MT88.4 R16, [R184+0x15800] ;  /* 0x01580000b810783b */ /* 0x000fee0000004200 */
        /* <DEDUP_REMOVED lines=10> */
[C---:B--2---:R-:W-:Y:S08]  /*83a0*/  HMMA.16816.F32 R36, R4.reuse, R24, R36 ;  /* 0x000000180424723c */ /* 0x044ff00000001824 */
[C---:B------:R-:W-:Y:S01]  /*83b0*/  HMMA.16816.F32 R40, R4.reuse, R26, R40 ;  /* 0x0000001a0428723c */ /* 0x040fe20000001828 */
[----:B------:R-:W2:Y:S07]  /*83c0*/  LDSM.16.MT88.4 R24, [R185+0x17800] ;  /* 0x01780000b918783b */ /* 0x000eae0000004200 */
[C---:B-1----:R-:W-:Y:S08]  /*83d0*/  HMMA.16816.F32 R68, R4.reuse, R12, R68 ;  /* 0x0000000c0444723c */ /* 0x042ff00000001844 */
[C---:B------:R-:W-:Y:S01]  /*83e0*/  HMMA.16816.F32 R72, R4.reuse, R14, R72 ;  /* 0x0000000e0448723c */ /* 0x040fe20000001848 */
[----:B------:R-:W1:Y:S07]  /*83f0*/  LDSM.16.MT88.4 R12, [R184+0x17800] ;  /* 0x01780000b80c783b */ /* 0x000e6e0000004200 */
[C---:B------:R-:W-:Y:S08]  /*8400*/  HMMA.16816.F32 R120, R4.reuse, R140, R120 ;  /* 0x0000008c0478723c */ /* 0x040ff00000001878 */
        /* <DEDUP_REMOVED lines=18> */
[----:B------:R-:W-:Y:S01]  /*8530*/  FADD.FTZ R223, R223, R216 ;  /* 0x000000d8dfdf7221 */ /* 0x000fe20000010000 */
[----:B------:R-:W-:Y:S01]  /*8540*/  MOV R216, R219 ;  /* 0x000000db00d87202 */ /* 0x000fe20000000f00 */
[----:B------:R-:W-:-:S02]  /*8550*/  FADD.FTZ R168, R168, R157 ;  /* 0x0000009da8a87221 */ /* 0x000fc40000010000 */
[----:B------:R-:W-:Y:S01]  /*8560*/  FADD.FTZ R154, R154, R223 ;  /* 0x000000df9a9a7221 */ /* 0x000fe20000010000 */
[C---:B------:R-:W-:Y:S01]  /*8570*/  HMMA.16816.F32 R100, R4.reuse, R34, R100 ;  /* 0x000000220464723c */ /* 0x040fe20000001864 */
[----:B------:R-:W-:Y:S02]  /*8580*/  FADD.FTZ R155, R155, R168 ;  /* 0x000000a89b9b7221 */ /* 0x000fe40000010000 */
[----:B------:R-:W-:Y:S02]  /*8590*/  FADD.FTZ R225, R225, R154 ;  /* 0x0000009ae1e17221 */ /* 0x000fe40000010000 */
[----:B------:R-:W-:Y:S02]  /*85a0*/  FADD.FTZ R221, R156, R155 ;  /* 0x0000009b9cdd7221 */ /* 0x000fe40000010000 */
        /* <DEDUP_REMOVED lines=14> */
[----:B------:R-:W-:Y:S01]  /*8690*/  IADD3 R216, R133, -0x3, RZ ;  /* 0xfffffffd85d87810 */ /* 0x000fe20007ffe0ff */
[----:B------:R-:W-:-:S04]  /*86a0*/  DEPBAR.LE SB0, 0x0 ;  /* 0x000080000000791a */ /* 0x000fc80000000000 */
[----:B------:R-:W-:Y:S01]  /*86b0*/  SHF.R.S32.HI R3, RZ, 0x1f, R216 ;  /* 0x0000001fff037819 */ /* 0x000fe200000114d8 */
[----:B------:R-:W-:Y:S01]  /*86c0*/  BAR.SYNC.DEFER_BLOCKING 0x0 ;  /* 0x0000000000007b1d */ /* 0x000fe20000010000 */
[----:B------:R-:W-:-:S04]  /*86d0*/  IMAD.WIDE.U32 R8, R216, c[0x0][0x1a0], RZ ;  /* 0x00006800d8087a25 */ /* 0x000fc800078e00ff */
[----:B------:R-:W-:Y:S01]  /*86e0*/  IMAD R3, R3, c[0x0][0x1a0], RZ ;  /* 0x0000680003037a24 */ /* 0x000fe200078e02ff */
[----:B------:R-:W-:-:S03]  /*86f0*/  LEA R5, P0, R8, R134, 0x6 ;  /* 0x0000008608057211 */ /* 0x000fc600078030ff */
[----:B------:R-:W-:Y:S01]  /*8700*/  IMAD R3, R216, c[0x0][0x1a4], R3 ;  /* 0x00006900d8037a24 */ /* 0x000fe200078e0203 */
[C---:B------:R-:W-:Y:S02]  /*8710*/  @!P4 LEA R6, P5, R5.reuse, c[0x0][0x170], 0x1 ;  /* 0x00005c000506ca11 */ /* 0x040fe400078a08ff */
[----:B------:R-:W-:Y:S01]  /*8720*/  @!P3 LEA R10, P1, R5, c[0x0][0x170], 0x1 ;  /* 0x00005c00050aba11 */ /* 0x000fe200078208ff */
[----:B------:R-:W-:-:S05]  /*8730*/  IMAD.IADD R3, R9, 0x1, R3 ;  /* 0x0000000109037824 */ /* 0x000fca00078e0203 */
[----:B------:R-:W-:Y:S02]  /*8740*/  LEA.HI.X R4, R8, R215, R3, 0x6, P0 ;  /* 0x000000d708047211 */ /* 0x000fe400000f3403 */
[C---:B------:R-:W-:Y:S02]  /*8750*/  @!P2 LEA R8, P0, R5.reuse, c[0x0][0x170], 0x1 ;  /* 0x00005c000508aa11 */ /* 0x040fe400078008ff */
[C---:B------:R-:W-:Y:S02]  /*8760*/  IADD3 R3, P6, R5.reuse, UR15, RZ ;  /* 0x0000000f05037c10 */ /* 0x040fe4000ffde0ff */
        /* <DEDUP_REMOVED lines=8> */
[----:B------:R-:W-:-:S02]  /*87f0*/  @!P4 LEA R12, P5, R3, c[0x0][0x170], 0x1 ;  /* 0x00005c00030cca11 */ /* 0x000fc400078a08ff */
[----:B------:R-:W-:Y:S01]  /*8800*/  IADD3.X R4, R4, UR5, RZ, P6, !PT ;  /* 0x0000000504047c10 */ /* 0x000fe2000b7fe4ff */
[----:B------:R-:W-:Y:S01]  /*8810*/  @P3 STS.128 [R202+0x14000], RZ ;  /* 0x014000ffca003388 */ /* 0x000fe20000000c00 */
[C---:B------:R-:W-:Y:S02]  /*8820*/  @!P3 LEA R14, P1, R3.reuse, c[0x0][0x170], 0x1 ;  /* 0x00005c00030eba11 */ /* 0x040fe400078208ff */
[C---:B------:R-:W-:Y:S01]  /*8830*/  @!P2 LEA R28, P0, R3.reuse, c[0x0][0x170], 0x1 ;  /* 0x00005c00031caa11 */ /* 0x040fe200078008ff */
[----:B------:R-:W-:Y:S01]  /*8840*/  @!PT LDS RZ, [RZ] ;  /* 0x00000000fffff984 */ /* 0x000fe20000000800 */
[----:B------:R-:W-:Y:S01]  /*8850*/  @!PT LDS RZ, [RZ] ;  /* 0x00000000fffff984 */ /* 0x000fe20000000800 */
[----:B------:R-:W-:Y:S01]  /*8860*/  @!PT LDS RZ, [RZ] ;  /* 0x00000000fffff984 */ /* 0x000fe20000000800 */
[----:B------:R2:W-:Y:S01]  /*8870*/  @!P3 LDGSTS.E.BYPASS.LTC128B.128 [R202+0x14000], [R10.64+0x80] ;  /* 0x140000800acabfae */ /* 0x0005e2000b901d4c */
[C-C-:B------:R-:W-:Y:S02]  /*8880*/  @!P4 LEA.HI.X R13, R3.reuse, c[0x0][0x174], R4.reuse, 0x1, P5 ;  /* 0x00005d00030dca11 */ /* 0x140fe400028f0c04 */
[C-C-:B------:R-:W-:Y:S01]  /*8890*/  @!P3 LEA.HI.X R15, R3.reuse, c[0x0][0x174], R4.reuse, 0x1, P1 ;  /* 0x00005d00030fba11 */ /* 0x140fe200008f0c04 */
[----:B------:R-:W-:Y:S01]  /*88a0*/  @P2 STS.128 [R202+0x16000], RZ ;  /* 0x016000ffca002388 */ /* 0x000fe20000000c00 */
[----:B------:R-:W-:-:S02]  /*88b0*/  @!P2 LEA.HI.X R29, R3, c[0x0][0x174], R4, 0x1, P0 ;  /* 0x00005d00031daa11 */ /* 0x000fc400000f0c04 */
[----:B------:R-:W-:Y:S01]  /*88c0*/  ISETP.GT.AND P0, PT, R216, R198, PT ;  /* 0x000000c6d800720c */ /* 0x000fe20003f04270 */
        /* <DEDUP_REMOVED lines=20> */
[----:B------:R-:W5:Y:S04]  /*8a10*/  LDSM.16.M88.4 R148, [R193+0xc000] ;  /* 0x00c00000c194783b */ /* 0x000f680000000200 */
[----:B------:R-:W4:Y:S04]  /*8a20*/  LDSM.16.M88.4 R140, [R193+0xc800] ;  /* 0x00c80000c18c783b */ /* 0x000f280000000200 */
[----:B------:R-:W4:Y:S04]  /*8a30*/  LDSM.16.M88.4 R32, [R193+0xd000] ;  /* 0x00d00000c120783b */ /* 0x000f280000000200 */
[----:B------:R-:W4:Y:S04]  /*8a40*/  LDSM.16.M88.4 R156, [R193+0xd800] ;  /* 0x00d80000c19c783b */ /* 0x000f280000000200 */
[----:B-1----:R-:W-:Y:S04]  /*8a50*/  LDSM.16.M88.4 R4, [R192] ;  /* 0x00000000c004783b */ /* 0x002fe80000000200 */
[----:B------:R-:W1:Y:S04]  /*8a60*/  LDSM.16.M88.4 R20, [R191] ;  /* 0x00000000bf14783b */ /* 0x000e680000000200 */
[----:B------:R-:W1:Y:S04]  /*8a70*/  LDSM.16.M88.4 R16, [R183] ;  /* 0x00000000b710783b */ /* 0x000e680000000200 */
[----:B---3--:R-:W3:Y:S04]  /*8a80*/  LDSM.16.M88.4 R12, [R182] ;  /* 0x00000000b60c783b */ /* 0x008ee80000000200 */
[----:B--2---:R-:W2:Y:S04]  /*8a90*/  LDSM.16.M88.4 R8, [R181] ;  /* 0x00000000b508783b */ /* 0x004ea80000000200 */
[----:B------:R-:W-:Y:S01]  /*8aa0*/  LDSM.16.M88.4 R224, [R187+0xc000] ;  /* 0x00c00000bbe0783b */ /* 0x000fe20000000200 */
[C---:B-----5:R-:W-:Y:S03]  /*8ab0*/  HMMA.16816.F32 R152, R24.reuse, R148, RZ ;  /* 0x000000941898723c */ /* 0x060fe600000018ff */
[----:B------:R-:W-:Y:S04]  /*8ac0*/  LDSM.16.M88.4 R168, [R187+0xc800] ;  /* 0x00c80000bba8783b */ /* 0x000fe80000000200 */
[----:B------:R-:W-:Y:S01]  /*8ad0*/  LDSM.16.M88.4 R164, [R187+0xd000] ;  /* 0x00d00000bba4783b */ /* 0x000fe20000000200 */
[C---:B----4-:R-:W-:Y:S03]  /*8ae0*/  HMMA.16816.F32 R144, R24.reuse, R140, RZ ;  /* 0x0000008c1890723c */ /* 0x050fe600000018ff */
[----:B------:R-:W-:Y:S04]  /*8af0*/  LDSM.16.M88.4 R160, [R187+0xd800] ;  /* 0x00d80000bba0783b */ /* 0x000fe80000000200 */
[----:B------:R-:W0:Y:S01]  /*8b00*/  LDGDEPBAR ;  /* 0x00000000000079af */ /* 0x000e220000000000 */
[C---:B------:R-:W-:Y:S08]  /*8b10*/  HMMA.16816.F32 R136, R24.reuse, R32, RZ ;  /* 0x000000201888723c */ /* 0x040ff000000018ff */
[C---:B------:R-:W-:Y:S08]  /*8b20*/  HMMA.16816.F32 R148, R24.reuse, R150, RZ ;  /* 0x000000961894723c */ /* 0x040ff000000018ff */
[C---:B------:R-:W-:Y:S08]  /*8b30*/  HMMA.16816.F32 R140, R24.reuse, R142, RZ ;  /* 0x0000008e188c723c */ /* 0x040ff000000018ff */
[C---:B------:R-:W-:Y:S08]  /*8b40*/  HMMA.16816.F32 R32, R24.reuse, R34, RZ ;  /* 0x000000221820723c */ /* 0x040ff000000018ff */
[C---:B------:R-:W-:Y:S08]  /*8b50*/  HMMA.16816.F32 R28, R24.reuse, R156, RZ ;  /* 0x0000009c181c723c */ /* 0x040ff000000018ff */
[----:B------:R-:W-:Y:S01]  /*8b60*/  HMMA.16816.F32 R24, R24, R158, RZ ;  /* 0x0000009e1818723c */ /* 0x000fe200000018ff */
[----:B------:R-:W4:Y:S07]  /*8b70*/  LDSM.16.M88.4 R156, [R190] ;  /* 0x00000000be9c783b */ /* 0x000f2e0000000200 */
[C---:B-1----:R-:W-:Y:S08]  /*8b80*/  HMMA.16816.F32 R152, R4.reuse, R20, R152 ;  /* 0x000000140498723c */ /* 0x042ff00000001898 */
[C---:B------:R-:W-:Y:S01]  /*8b90*/  HMMA.16816.F32 R148, R4.reuse, R22, R148 ;  /* 0x000000160494723c */ /* 0x040fe20000001894 */
[----:B------:R-:W-:Y:S07]  /*8ba0*/  LDSM.16.M88.4 R20, [R180] ;  /* 0x00000000b414783b */ /* 0x000fee0000000200 */
        /* <DEDUP_REMOVED lines=8> */
[----:B------:R-:W1:Y:S04]  /*8c30*/  LDSM.16.M88.4 R4, [R189] ;  /* 0x00000000bd04783b */ /* 0x000e680000000200 */
[----:B------:R-:W2:Y:S03]  /*8c40*/  LDSM.16.M88.4 R8, [R180+0x1800] ;  /* 0x00180000b408783b */ /* 0x000ea60000000200 */
[C---:B----4-:R-:W-:Y:S08]  /*8c50*/  HMMA.16816.F32 R152, R156.reuse, R224, R152 ;  /* 0x000000e09c98723c */ /* 0x050ff00000001898 */
        /* <DEDUP_REMOVED lines=21> */
[C---:B--2---:R-:W-:Y:S08]  /*8db0*/  HMMA.16816.F32 R28, R4.reuse, R8, R28 ;  /* 0x00000008041c723c */ /* 0x044ff0000000181c */
[----:B------:R-:W-:Y:S01]  /*8dc0*/  HMMA.16816.F32 R24, R4, R10, R24 ;  /* 0x0000000a0418723c */ /* 0x000fe20000001818 */
[----:B------:R-:W1:Y:S04]  /*8dd0*/  LDSM.16.M88.4 R4, [R192+0x4000] ;  /* 0x00400000c004783b */ /* 0x000e680000000200 */
[----:B------:R-:W2:Y:S03]  /*8de0*/  LDSM.16.M88.4 R8, [R176] ;  /* 0x00000000b008783b */ /* 0x000ea60000000200 */
[C---:B---3--:R-:W-:Y:S08]  /*8df0*/  HMMA.16816.F32 R152, R156.reuse, R224, R152 ;  /* 0x000000e09c98723c */ /* 0x048ff00000001898 */
        /* <DEDUP_REMOVED lines=21> */
[C---:B--2---:R-:W-:Y:S08]  /*8f50*/  HMMA.16816.F32 R28, R4.reuse, R8, R28 ;  /* 0x00000008041c723c */ /* 0x044ff0000000181c */
[----:B------:R-:W-:Y:S01]  /*8f60*/  HMMA.16816.F32 R24, R4, R10, R24 ;  /* 0x0000000a0418723c */ /* 0x000fe20000001818 */
[----:B------:R-:W1:Y:S04]  /*8f70*/  LDSM.16.M88.4 R4, [R189+0x4000] ;  /* 0x00400000bd04783b */ /* 0x000e680000000200 */
[----:B------:R-:W2:Y:S03]  /*8f80*/  LDSM.16.M88.4 R8, [R180+0x3800] ;  /* 0x00380000b408783b */ /* 0x000ea60000000200 */
        /* <DEDUP_REMOVED lines=31> */
[----:B------:R-:W3:Y:S07]  /*9180*/  LDSM.16.M88.4 R168, [R187+0x10000] ;  /* 0x01000000bba8783b */ /* 0x000eee0000000200 */
        /* <DEDUP_REMOVED lines=16> */
[C---:B--2---:R-:W-:Y:S08]  /*9290*/  HMMA.16816.F32 R28, R4.reuse, R8, R28 ;  /* 0x00000008041c723c */ /* 0x044ff0000000181c */
[----:B------:R-:W-:Y:S01]  /*92a0*/  HMMA.16816.F32 R24, R4, R10, R24 ;  /* 0x0000000a0418723c */ /* 0x000fe20000001818 */
[----:B------:R-:W2:Y:S04]  /*92b0*/  LDSM.16.M88.4 R8, [R180+0x5000] ;  /* 0x00500000b408783b */ /* 0x000ea80000000200 */
[----:B------:R-:W1:Y:S01]  /*92c0*/  LDSM.16.M88.4 R4, [R180+0x5800] ;  /* 0x00580000b404783b */ /* 0x000e620000000200 */
[----:B------:R-:W-:-:S04]  /*92d0*/  DEPBAR.LE SB0, 0x0 ;  /* 0x000080000000791a */ /* 0x000fc80000000000 */
[C---:B---3--:R-:W-:Y:S08]  /*92e0*/  HMMA.16816.F32 R152, R224.reuse, R168, R152 ;  /* 0x000000a8e098723c */ /* 0x048ff00000001898 */
        /* <DEDUP_REMOVED lines=11> */
[C---:B--2---:R-:W-:Y:S08]  /*93a0*/  HMMA.16816.F32 R136, R20.reuse, R8, R136 ;  /* 0x000000081488723c */ /* 0x044ff00000001888 */
[C---:B------:R-:W-:Y:S08]  /*93b0*/  HMMA.16816.F32 R32, R20.reuse, R10, R32 ;  /* 0x0000000a1420723c */ /* 0x040ff00000001820 */
[C---:B------:R-:W-:Y:S08]  /*93c0*/  HMMA.16816.F32 R28, R20.reuse, R4, R28 ;  /* 0x00000004141c723c */ /* 0x040ff0000000181c */
[----:B------:R-:W-:Y:S01]  /*93d0*/  HMMA.16816.F32 R24, R20, R6, R24 ;  /* 0x000000061418723c */ /* 0x000fe20000001818 */
[----:B------:R-:W-:Y:S06]  /*93e0*/  BAR.SYNC.DEFER_BLOCKING 0x0 ;  /* 0x0000000000007b1d */ /* 0x000fec0000010000 */
        /* <DEDUP_REMOVED lines=15> */
[C-C-:B------:R-:W-:Y:S02]  /*94e0*/  @!P4 LEA.HI.X R15, R5.reuse, c[0x0][0x16c], R4.reuse, 0x1, P5 ;  /* 0x00005b00050fca11 */ /* 0x140fe400028f0c04 */
        /* <DEDUP_REMOVED lines=8> */
[----:B------:R1:W-:Y:S01]  /*9570*/  @P3 STS.128 [R202+0xe000], RZ ;  /* 0x00e000ffca003388 */ /* 0x0003e20000000c00 */
[C---:B------:R-:W-:Y:S02]  /*9580*/  @!P3 LEA R6, P0, R3.reuse, c[0x0][0x168], 0x1 ;  /* 0x00005a000306ba11 */ /* 0x040fe400078008ff */
[C-C-:B------:R-:W-:Y:S01]  /*9590*/  @!P4 LEA.HI.X R13, R3.reuse, c[0x0][0x16c], R4.reuse, 0x1, P5 ;  /* 0x00005b00030dca11 */ /* 0x140fe200028f0c04 */
[----:B------:R-:W-:Y:S01]  /*95a0*/  @!PT LDS RZ, [RZ] ;  /* 0x00000000fffff984 */ /* 0x000fe20000000800 */
[----:B------:R-:W-:Y:S01]  /*95b0*/  @!PT LDS RZ, [RZ] ;  /* 0x00000000fffff984 */ /* 0x000fe20000000800 */
[----:B------:R-:W-:Y:S01]  /*95c0*/  @!PT LDS RZ, [RZ] ;  /* 0x00000000fffff984 */ /* 0x000fe20000000800 */
[----:B------:R1:W-:Y:S01]  /*95d0*/  @!P3 LDGSTS.E.BYPASS.LTC128B.128 [R202+0xe000], [R10.64+0x80] ;  /* 0x0e0000800acabfae */ /* 0x0003e2000b901d4c */
[----:B------:R-:W-:-:S03]  /*95e0*/  @!P3 LEA.HI.X R7, R3, c[0x0][0x16c], R4, 0x1, P0 ;  /* 0x00005b000307ba11 */ /* 0x000fc600000f0c04 */
        /* <DEDUP_REMOVED lines=23> */
.L_x_332:
[----:B------:R-:W-:Y:S05]  /*9760*/  BSYNC B0 ;  /* 0x0000000000007941 */ /* 0x000fea0003800000 */
.L_x_331:
[----:B------:R-:W0:Y:S02]  /*9770*/  LDGDEPBAR ;  /* 0x00000000000079af */ /* 0x000e240000000000 */
.L_x_330:
[----:B-1----:R-:W-:-:S05]  /*9780*/  IMAD R8, R216, 0x40, R201 ;  /* 0x00000040d8087824 */ /* 0x002fca00078e02c9 */
        /* <DEDUP_REMOVED lines=12> */
[C---:B------:R-:W-:Y:S02]  /*9850*/  IADD3 R6, R8.reuse, 0x9, RZ ;  /* 0x0000000908067810 */ /* 0x040fe40007ffe0ff */
        /* <DEDUP_REMOVED lines=79> */
[----:B------:R-:W-:Y:S02]  /*9d50*/  ISETP.GE.AND P1, PT, R10, R208, PT ;  /* 0x000000d00a00720c */ /* 0x000fe40003f26270 */
        /* <DEDUP_REMOVED lines=9> */
[----:B------:R-:W-:Y:S01]  /*9df0*/  IADD3 R10, R8, 0x38, RZ ;  /* 0x00000038080a7810 */ /* 0x000fe20007ffe0ff */
[----:B------:R-:W-:Y:S01]  /*9e00*/  LDSM.16.MT88.4 R136, [R186+0x12800] ;  /* 0x01280000ba88783b */ /* 0x000fe20000004200 */
        /* <DEDUP_REMOVED lines=21> */
[----:B------:R-:W-:Y:S01]  /*9f60*/  FSEL R141, R25, -INF , !P5 ;  /* 0xff800000198d7808 */ /* 0x000fe20006800000 */
[----:B------:R-:W-:Y:S01]  /*9f70*/  LDSM.16.MT88.4 R32, [R185+0x12800] ;  /* 0x01280000b920783b */ /* 0x000fe20000004200 */
[----:B------:R-:W-:-:S02]  /*9f80*/  FMNMX.FTZ R14, R143, R14, !PT ;  /* 0x0000000e8f0e7209 */ /* 0x000fc40007810000 */
[-C--:B------:R-:W-:Y:S02]  /*9f90*/  ISETP.GE.AND P2, PT, R12, R208.reuse, PT ;  /* 0x000000d00c00720c */ /* 0x080fe40003f46270 */
[----:B------:R-:W-:Y:S02]  /*9fa0*/  FMNMX.FTZ R15, R168, R13, !PT ;  /* 0x0000000da80f7209 */ /* 0x000fe40007810000 */
[----:B------:R-:W-:Y:S02]  /*9fb0*/  ISETP.GE.AND P1, PT, R10, R208, PT ;  /* 0x000000d00a00720c */ /* 0x000fe40003f26270 */
[----:B------:R-:W-:Y:S02]  /*9fc0*/  FMNMX.FTZ R13, R141, R14, !PT ;  /* 0x0000000e8d0d7209 */ /* 0x000fe40007810000 */
[----:B------:R-:W-:Y:S02]  /*9fd0*/  ISETP.LT.OR P2, PT, R12, R209, P2 ;  /* 0x000000d10c00720c */ /* 0x000fe40001741670 */
[----:B------:R-:W-:-:S02]  /*9fe0*/  FSEL R154, R30, -INF , !P0 ;  /* 0xff8000001e9a7808 */ /* 0x000fc40004000000 */
[----:B------:R-:W-:Y:S02]  /*9ff0*/  FMNMX.FTZ R15, R166, R15, !PT ;  /* 0x0000000fa60f7209 */ /* 0x000fe40007810000 */
[----:B------:R-:W-:Y:S02]  /*a000*/  ISETP.LT.OR P1, PT, R10, R209, P1 ;  /* 0x000000d10a00720c */ /* 0x000fe40000f21670 */
[----:B------:R-:W-:Y:S01]  /*a010*/  ISETP.GE.AND P0, PT, R8, R208, PT ;  /* 0x000000d00800720c */ /* 0x000fe20003f06270 */
[----:B------:R-:W1:Y:S01]  /*a020*/  SHFL.BFLY PT, R10, R13, 0x2, 0x1f ;  /* 0x0c401f000d0a7f89 */ /* 0x000e6200000e0000 */
        /* <DEDUP_REMOVED lines=9> */
[----:B------:R-:W-:-:S05]  /*a0c0*/  FMNMX.FTZ R17, R152, R15, !PT ;  /* 0x0000000f98117209 */ /* 0x000fca0007810000 */
[----:B------:R-:W2:Y:S01]  /*a0d0*/  SHFL.BFLY PT, R8, R17, 0x2, 0x1f ;  /* 0x0c401f0011087f89 */ /* 0x000ea200000e0000 */
[----:B-1----:R-:W-:-:S05]  /*a0e0*/  FMNMX.FTZ R15, R13, R10, !PT ;  /* 0x0000000a0d0f7209 */ /* 0x002fca0007810000 */
[----:B------:R-:W1:Y:S01]  /*a0f0*/  SHFL.BFLY PT, R132, R15, 0x1, 0x1f ;  /* 0x0c201f000f847f89 */ /* 0x000e6200000e0000 */
[----:B--2---:R-:W-:-:S03]  /*a100*/  FMNMX.FTZ R13, R17, R8, !PT ;  /* 0x00000008110d7209 */ /* 0x004fc60007810000 */
[----:B------:R-:W-:Y:S04]  /*a110*/  LDSM.16.MT88.4 R16, [R188+0x12000] ;  /* 0x01200000bc10783b */ /* 0x000fe80000004200 */
[----:B------:R-:W2:Y:S01]  /*a120*/  SHFL.BFLY PT, R8, R13, 0x1, 0x1f ;  /* 0x0c201f000d087f89 */ /* 0x000ea200000e0000 */
[----:B-1----:R-:W-:-:S04]  /*a130*/  FMNMX.FTZ R132, R15, R132, !PT ;  /* 0x000000840f847209 */ /* 0x002fc80007810000 */
        /* <DEDUP_REMOVED lines=8> */
[----:B--2---:R-:W-:Y:S01]  /*a1c0*/  FMNMX.FTZ R3, R13, R8, !PT ;  /* 0x000000080d037209 */ /* 0x004fe20007810000 */
[--C-:B------:R-:W-:Y:S01]  /*a1d0*/  FFMA.FTZ R158, R159, c[0x0][0x23c], -R156.reuse ;  /* 0x00008f009f9e7a23 */ /* 0x100fe2000001089c */
[----:B------:R-:W1:Y:S01]  /*a1e0*/  LDSM.16.MT88.4 R12, [R186+0x12000] ;  /* 0x01200000ba0c783b */ /* 0x000e620000004200 */
[--C-:B------:R-:W-:Y:S01]  /*a1f0*/  FFMA.FTZ R157, R157, c[0x0][0x23c], -R156.reuse ;  /* 0x00008f009d9d7a23 */ /* 0x100fe2000001089c */
[C---:B------:R-:W-:Y:S01]  /*a200*/  FSETP.NEU.FTZ.AND P0, PT, R3.reuse, -INF , PT ;  /* 0xff8000000300780b */ /* 0x040fe20003f1d000 */
[C---:B------:R-:W-:Y:S01]  /*a210*/  FMUL.FTZ R151, R3.reuse, c[0x0][0x23c] ;  /* 0x00008f0003977a20 */ /* 0x040fe20000410000 */
[----:B------:R-:W2:Y:S01]  /*a220*/  LDSM.16.MT88.4 R8, [R185+0x12000] ;  /* 0x01200000b908783b */ /* 0x000ea20000004200 */
[----:B------:R-:W3:Y:S01]  /*a230*/  MUFU.EX2 R148, R148 ;  /* 0x0000009400947308 */ /* 0x000ee20000000800 */
[----:B------:R-:W-:Y:S01]  /*a240*/  FSEL R7, R3, RZ, P0 ;  /* 0x000000ff03077208 */ /* 0x000fe20000000000 */
[--C-:B------:R-:W-:Y:S01]  /*a250*/  FFMA.FTZ R159, R23, c[0x0][0x23c], -R156.reuse ;  /* 0x00008f00179f7a23 */ /* 0x100fe2000001089c */
[----:B------:R-:W-:Y:S01]  /*a260*/  FSEL R151, R151, RZ, P0 ;  /* 0x000000ff97977208 */ /* 0x000fe20000000000 */
[----:B------:R-:W-:-:S02]  /*a270*/  FFMA.FTZ R160, R21, c[0x0][0x23c], -R156 ;  /* 0x00008f0015a07a23 */ /* 0x000fc4000001089c */
[----:B------:R-:W-:Y:S02]  /*a280*/  FADD.FTZ R7, R0, -R7 ;  /* 0x8000000700077221 */ /* 0x000fe40000010000 */
[--C-:B------:R-:W-:Y:S01]  /*a290*/  FFMA.FTZ R145, R5, c[0x0][0x23c], -R151.reuse ;  /* 0x00008f0005917a23 */ /* 0x100fe20000010897 */
[----:B------:R-:W-:Y:S01]  /*a2a0*/  FSEL R5, R132, RZ, P1 ;  /* 0x000000ff84057208 */ /* 0x000fe20000800000 */
[--C-:B------:R-:W-:Y:S01]  /*a2b0*/  FFMA.FTZ R133, R150, c[0x0][0x23c], -R151.reuse ;  /* 0x00008f0096857a23 */ /* 0x100fe20000010897 */
[----:B------:R-:W-:Y:S01]  /*a2c0*/  MUFU.EX2 R147, R147 ;  /* 0x0000009300937308 */ /* 0x000fe20000000800 */
[----:B------:R-:W-:Y:S02]  /*a2d0*/  FFMA.FTZ R144, R6, c[0x0][0x23c], -R151 ;  /* 0x00008f0006907a23 */ /* 0x000fe40000010897 */
[----:B------:R-:W-:Y:S02]  /*a2e0*/  FADD.FTZ R5, R2, -R5 ;  /* 0x8000000502057221 */ /* 0x000fe40000010000 */
[----:B------:R-:W-:Y:S01]  /*a2f0*/  FFMA.FTZ R2, R4, c[0x0][0x23c], -R151 ;  /* 0x00008f0004027a23 */ /* 0x000fe20000010897 */
[----:B---3--:R-:W-:Y:S01]  /*a300*/  F2FP.PACK_AB R4, R148, R149 ;  /* 0x000000959404723e */ /* 0x008fe200000000ff */
[----:B------:R-:W-:Y:S01]  /*a310*/  FMUL.FTZ R150, R5, c[0x0][0x23c] ;  /* 0x00008f0005967a20 */ /* 0x000fe20000410000 */
[----:B------:R-:W3:Y:S01]  /*a320*/  MUFU.EX2 R146, R146 ;  /* 0x0000009200927308 */ /* 0x000ee20000000800 */
[----:B------:R-:W-:-:S02]  /*a330*/  FMUL.FTZ R0, R7, c[0x0][0x23c] ;  /* 0x00008f0007007a20 */ /* 0x000fc40000410000 */
[--C-:B------:R-:W-:Y:S02]  /*a340*/  FFMA.FTZ R161, R162, c[0x0][0x23c], -R151.reuse ;  /* 0x00008f00a2a17a23 */ /* 0x100fe40000010897 */
[--C-:B------:R-:W-:Y:S02]  /*a350*/  FFMA.FTZ R162, R164, c[0x0][0x23c], -R151.reuse ;  /* 0x00008f00a4a27a23 */ /* 0x100fe40000010897 */
[--C-:B------:R-:W-:Y:S01]  /*a360*/  FFMA.FTZ R163, R22, c[0x0][0x23c], -R151.reuse ;  /* 0x00008f0016a37a23 */ /* 0x100fe20000010897 */
[----:B------:R-:W-:Y:S01]  /*a370*/  MUFU.EX2 R145, R145 ;  /* 0x0000009100917308 */ /* 0x000fe20000000800 */
[----:B------:R-:W-:Y:S02]  /*a380*/  FFMA.FTZ R164, R20, c[0x0][0x23c], -R151 ;  /* 0x00008f0014a47a23 */ /* 0x000fe40000010897 */
[----:B------:R-:W-:Y:S01]  /*a390*/  LDSM.16.MT88.4 R20, [R186+0x14800] ;  /* 0x01480000ba14783b */ /* 0x000fe20000004200 */
[--C-:B------:R-:W-:Y:S02]  /*a3a0*/  FFMA.FTZ R220, R171, c[0x0][0x23c], -R156.reuse ;  /* 0x00008f00abdc7a23 */ /* 0x100fe4000001089c */
[----:B------:R-:W-:-:S02]  /*a3b0*/  FFMA.FTZ R222, R165, c[0x0][0x23c], -R156 ;  /* 0x00008f00a5de7a23 */ /* 0x000fc4000001089c */
[----:B------:R-:W4:Y:S01]  /*a3c0*/  MUFU.EX2 R144, R144 ;  /* 0x0000009000907308 */ /* 0x000f220000000800 */
[----:B---3--:R-:W-:Y:S01]  /*a3d0*/  F2FP.PACK_AB R6, R146, R147 ;  /* 0x000000939206723e */ /* 0x008fe200000000ff */
[--C-:B------:R-:W-:Y:S02]  /*a3e0*/  FFMA.FTZ R169, R169, c[0x0][0x23c], -R156.reuse ;  /* 0x00008f00a9a97a23 */ /* 0x100fe4000001089c */
[----:B------:R-:W-:Y:S02]  /*a3f0*/  FFMA.FTZ R167, R167, c[0x0][0x23c], -R156 ;  /* 0x00008f00a7a77a23 */ /* 0x000fe4000001089c */
[--C-:B------:R-:W-:Y:S02]  /*a400*/  FFMA.FTZ R165, R218, c[0x0][0x23c], -R151.reuse ;  /* 0x00008f00daa57a23 */ /* 0x100fe40000010897 */
[----:B------:R-:W-:Y:S01]  /*a410*/  MUFU.EX2 R133, R133 ;  /* 0x0000008500857308 */ /* 0x000fe20000000800 */
[--C-:B------:R-:W-:Y:S02]  /*a420*/  FFMA.FTZ R170, R170, c[0x0][0x23c], -R151.reuse ;  /* 0x00008f00aaaa7a23 */ /* 0x100fe40000010897 */
[----:B------:R-:W-:-:S02]  /*a430*/  FFMA.FTZ R168, R168, c[0x0][0x23c], -R151 ;  /* 0x00008f00a8a87a23 */ /* 0x000fc40000010897 */
[--C-:B------:R-:W-:Y:S02]  /*a440*/  FFMA.FTZ R171, R166, c[0x0][0x23c], -R151.reuse ;  /* 0x00008f00a6ab7a23 */ /* 0x100fe40000010897 */
[--C-:B------:R-:W-:Y:S01]  /*a450*/  FFMA.FTZ R166, R153, c[0x0][0x23c], -R156.reuse ;  /* 0x00008f0099a67a23 */ /* 0x100fe2000001089c */
[----:B------:R-:W3:Y:S01]  /*a460*/  MUFU.EX2 R2, R2 ;  /* 0x0000000200027308 */ /* 0x000ee20000000800 */
[----:B----4-:R-:W-:Y:S01]  /*a470*/  F2FP.PACK_AB R5, R144, R145 ;  /* 0x000000919005723e */ /* 0x010fe200000000ff */
[--C-:B------:R-:W-:Y:S02]  /*a480*/  FFMA.FTZ R155, R155, c[0x0][0x23c], -R156.reuse ;  /* 0x00008f009b9b7a23 */ /* 0x100fe4000001089c */
[----:B------:R-:W-:Y:S02]  /*a490*/  FFMA.FTZ R153, R143, c[0x0][0x23c], -R156 ;  /* 0x00008f008f997a23 */ /* 0x000fe4000001089c */
[--C-:B------:R-:W-:Y:S02]  /*a4a0*/  FFMA.FTZ R154, R154, c[0x0][0x23c], -R151.reuse ;  /* 0x00008f009a9a7a23 */ /* 0x100fe40000010897 */
[----:B------:R-:W4:Y:S01]  /*a4b0*/  MUFU.EX2 R150, R150 ;  /* 0x0000009600967308 */ /* 0x000f220000000800 */
[----:B------:R-:W-:-:S02]  /*a4c0*/  FFMA.FTZ R219, R140, c[0x0][0x23c], -R151 ;  /* 0x00008f008cdb7a23 */ /* 0x000fc40000010897 */
[--C-:B------:R-:W-:Y:S02]  /*a4d0*/  FFMA.FTZ R218, R142, c[0x0][0x23c], -R151.reuse ;  /* 0x00008f008eda7a23 */ /* 0x100fe40000010897 */
[----:B------:R-:W-:Y:S02]  /*a4e0*/  FFMA.FTZ R156, R141, c[0x0][0x23c], -R156 ;  /* 0x00008f008d9c7a23 */ /* 0x000fe4000001089c */
[----:B------:R-:W-:Y:S01]  /*a4f0*/  FFMA.FTZ R151, R152, c[0x0][0x23c], -R151 ;  /* 0x00008f0098977a23 */ /* 0x000fe20000010897 */
[----:B------:R-:W5:Y:S01]  /*a500*/  MUFU.EX2 R0, R0 ;  /* 0x0000000000007308 */ /* 0x000f620000000800 */
[----:B---3--:R-:W-:Y:S01]  /*a510*/  F2FP.PACK_AB R7, R2, R133 ;  /* 0x000000850207723e */ /* 0x008fe200000000ff */
[----:B------:R-:W-:Y:S01]  /*a520*/  LDSM.16.MT88.4 R140, [R186+0x13800] ;  /* 0x01380000ba8c783b */ /* 0x000fe20000004200 */
[----:B----4-:R-:W-:-:S05]  /*a530*/  FMUL.FTZ R120, R120, R150 ;  /* 0x0000009678787220 */ /* 0x010fca0000410000 */
        /* <DEDUP_REMOVED lines=10> */
[C---:B-1----:R-:W-:Y:S01]  /*a5e0*/  HMMA.16816.F32 R120, R4.reuse, R12, R120 ;  /* 0x0000000c0478723c */ /* 0x042fe20000001878 */
[----:B------:R-:W-:Y:S01]  /*a5f0*/  FMUL.FTZ R129, R129, R150 ;  /* 0x0000009681817220 */ /* 0x000fe20000410000 */
[----:B------:R-:W-:Y:S01]  /*a600*/  MUFU.EX2 R159, R159 ;  /* 0x0000009f009f7308 */ /* 0x000fe20000000800 */
[-C--:B------:R-:W-:Y:S02]  /*a610*/  FMUL.FTZ R130, R130, R0.reuse ;  /* 0x0000000082827220 */ /* 0x080fe40000410000 */
[----:B------:R-:W-:Y:S02]  /*a620*/  FMUL.FTZ R131, R131, R0 ;  /* 0x0000000083837220 */ /* 0x000fe40000410000 */
[-C--:B------:R-:W-:Y:S01]  /*a630*/  FMUL.FTZ R124, R124, R150.reuse ;  /* 0x000000967c7c7220 */ /* 0x080fe20000410000 */
[----:B------:R-:W-:Y:S01]  /*a640*/  HMMA.16816.F32 R116, R4, R14, R116 ;  /* 0x0000000e0474723c */ /* 0x000fe20000001874 */
[----:B------:R-:W1:Y:S01]  /*a650*/  LDSM.16.MT88.4 R12, [R188+0x14000] ;  /* 0x01400000bc0c783b */ /* 0x000e620000004200 */
        /* <DEDUP_REMOVED lines=15> */
[----:B------:R-:W1:Y:S01]  /*a750*/  MUFU.EX2 R162, R162 ;  /* 0x000000a200a27308 */ /* 0x000e620000000800 */
[----:B------:R-:W-:-:S02]  /*a760*/  FMUL.FTZ R111, R111, R0 ;  /* 0x000000006f6f7220 */ /* 0x000fc40000410000 */
[-C--:B------:R-:W-:Y:S01]  /*a770*/  FMUL.FTZ R36, R36, R150.reuse ;  /* 0x0000009624247220 */ /* 0x080fe20000410000 */
[C---:B--2---:R-:W-:Y:S01]  /*a780*/  HMMA.16816.F32 R112, R4.reuse, R8, R112 ;  /* 0x000000080470723c */ /* 0x044fe20000001870 */
[----:B------:R-:W-:Y:S02]  /*a790*/  FMUL.FTZ R37, R37, R150 ;  /* 0x0000009625257220 */ /* 0x000fe40000410000 */
[-C--:B------:R-:W-:Y:S01]  /*a7a0*/  FMUL.FTZ R38, R38, R0.reuse ;  /* 0x0000000026267220 */ /* 0x080fe20000410000 */
[----:B------:R-:W-:Y:S01]  /*a7b0*/  MUFU.EX2 R163, R163 ;  /* 0x000000a300a37308 */ /* 0x000fe20000000800 */
[----:B------:R-:W-:Y:S02]  /*a7c0*/  FMUL.FTZ R39, R39, R0 ;  /* 0x0000000027277220 */ /* 0x000fe40000410000 */
[-C--:B------:R-:W-:Y:S01]  /*a7d0*/  FMUL.FTZ R40, R40, R150.reuse ;  /* 0x0000009628287220 */ /* 0x080fe20000410000 */
[----:B------:R-:W-:Y:S01]  /*a7e0*/  HMMA.16816.F32 R108, R4, R10, R108 ;  /* 0x0000000a046c723c */ /* 0x000fe2000000186c */
[----:B------:R-:W2:Y:S01]  /*a7f0*/  LDSM.16.MT88.4 R8, [R186+0x14000] ;  /* 0x01400000ba08783b */ /* 0x000ea20000004200 */
[----:B------:R-:W-:-:S02]  /*a800*/  FMUL.FTZ R41, R41, R150 ;  /* 0x0000009629297220 */ /* 0x000fc40000410000 */
[-C--:B------:R-:W-:Y:S01]  /*a810*/  FMUL.FTZ R42, R42, R0.reuse ;  /* 0x000000002a2a7220 */ /* 0x080fe20000410000 */
[----:B------:R-:W2:Y:S01]  /*a820*/  MUFU.EX2 R164, R164 ;  /* 0x000000a400a47308 */ /* 0x000ea20000000800 */
[----:B------:R-:W-:Y:S02]  /*a830*/  FMUL.FTZ R43, R43, R0 ;  /* 0x000000002b2b7220 */ /* 0x000fe40000410000 */
[C---:B-1----:R-:W-:Y:S01]  /*a840*/  HMMA.16816.F32 R36, R4.reuse, R12, R36 ;  /* 0x0000000c0424723c */ /* 0x042fe20000001824 */
[-C--:B------:R-:W-:Y:S02]  /*a850*/  FMUL.FTZ R104, R104, R150.reuse ;  /* 0x0000009668687220 */ /* 0x080fe40000410000 */
[----:B------:R-:W-:Y:S02]  /*a860*/  FMUL.FTZ R105, R105, R150 ;  /* 0x0000009669697220 */ /* 0x000fe40000410000 */
[-C--:B------:R-:W-:Y:S01]  /*a870*/  FMUL.FTZ R106, R106, R0.reuse ;  /* 0x000000006a6a7220 */ /* 0x080fe20000410000 */
[----:B------:R-:W-:Y:S01]  /*a880*/  MUFU.EX2 R169, R169 ;  /* 0x000000a900a97308 */ /* 0x000fe20000000800 */
[----:B------:R-:W-:Y:S01]  /*a890*/  FMUL.FTZ R107, R107, R0 ;  /* 0x000000006b6b7220 */ /* 0x000fe20000410000 */
[----:B------:R-:W-:Y:S01]  /*a8a0*/  HMMA.16816.F32 R40, R4, R14, R40 ;  /* 0x0000000e0428723c */ /* 0x000fe20000001828 */
[----:B------:R-:W1:Y:S01]  /*a8b0*/  LDSM.16.MT88.4 R12, [R184+0x14000] ;  /* 0x01400000b80c783b */ /* 0x000e620000004200 */
        /* <DEDUP_REMOVED lines=16> */
[----:B------:R-:W1:Y:S01]  /*a9c0*/  MUFU.EX2 R222, R222 ;  /* 0x000000de00de7308 */ /* 0x000e620000000800 */
[----:B------:R-:W-:Y:S02]  /*a9d0*/  FMUL.FTZ R51, R51, R0 ;  /* 0x0000000033337220 */ /* 0x000fe40000410000 */
[-C--:B------:R-:W-:Y:S01]  /*a9e0*/  FMUL.FTZ R60, R60, R150.reuse ;  /* 0x000000963c3c7220 */ /* 0x080fe20000410000 */
[----:B--2---:R-:W-:Y:S01]  /*a9f0*/  HMMA.16816.F32 R44, R4, R8, R44 ;  /* 0x00000008042c723c */ /* 0x004fe2000000182c */
[----:B------:R-:W-:-:S02]  /*aa00*/  FMUL.FTZ R61, R61, R150 ;  /* 0x000000963d3d7220 */ /* 0x000fc40000410000 */
[-C--:B------:R-:W-:Y:S01]  /*aa10*/  FMUL.FTZ R62, R62, R0.reuse ;  /* 0x000000003e3e7220 */ /* 0x080fe20000410000 */
[----:B------:R-:W-:Y:S01]  /*aa20*/  MUFU.EX2 R165, R165 ;  /* 0x000000a500a57308 */ /* 0x000fe20000000800 */
[----:B------:R-:W-:Y:S02]  /*aa30*/  FMUL.FTZ R63, R63, R0 ;  /* 0x000000003f3f7220 */ /* 0x000fe40000410000 */
[-C--:B------:R-:W-:Y:S01]  /*aa40*/  FMUL.FTZ R64, R64, R150.reuse ;  /* 0x0000009640407220 */ /* 0x080fe20000410000 */
[----:B------:R-:W-:Y:S01]  /*aa50*/  HMMA.16816.F32 R48, R4, R10, R48 ;  /* 0x0000000a0430723c */ /* 0x000fe20000001830 */
[----:B------:R-:W2:Y:S01]  /*aa60*/  LDSM.16.MT88.4 R8, [R188+0x16000] ;  /* 0x01600000bc08783b */ /* 0x000ea20000004200 */
[----:B------:R-:W-:Y:S02]  /*aa70*/  FMUL.FTZ R65, R65, R150 ;  /* 0x0000009641417220 */ /* 0x000fe40000410000 */
[-C--:B------:R-:W-:Y:S01]  /*aa80*/  FMUL.FTZ R66, R66, R0.reuse ;  /* 0x0000000042427220 */ /* 0x080fe20000410000 */
[----:B------:R-:W2:Y:S01]  /*aa90*/  MUFU.EX2 R170, R170 ;  /* 0x000000aa00aa7308 */ /* 0x000ea20000000800 */
[----:B------:R-:W-:-:S02]  /*aaa0*/  FMUL.FTZ R67, R67, R0 ;  /* 0x0000000043437220 */ /* 0x000fc40000410000 */
        /* <DEDUP_REMOVED lines=65> */
[----:B------:R-:W-:Y:S01]  /*aec0*/  FFMA.FTZ R149, R221, R150, R149 ;  /* 0x00000096dd957223 */ /* 0x000fe20000010095 */
[----:B--2---:R-:W-:Y:S01]  /*aed0*/  HMMA.16816.F32 R92, R4, R8, R92 ;  /* 0x00000008045c723c */ /* 0x004fe2000000185c */
        /* <DEDUP_REMOVED lines=144> */
.L_x_326:
[----:B------:R-:W-:-:S13]  /*b7e0*/  ISETP.GT.AND P0, PT, R216, R198, PT ;  /* 0x000000c6d800720c */ /* 0x000fda0003f04270 */
[----:B------:R-:W-:Y:S05]  /*b7f0*/  @!P0 BRA `(.L_x_333) ;  /* 0x000031e000008947 */ /* 0x000fea0003800000 */
[----:B------:R-:W-:Y:S01]  /*b800*/  IMAD.MOV.U32 R0, RZ, RZ, R3 ;  /* 0x000000ffff007224 */ /* 0x000fe200078e0003 */
[----:B------:R-:W-:Y:S01]  /*b810*/  ISETP.GE.AND P4, PT, R212, c[0x0][0x220], PT ;  /* 0x00008800d4007a0c */ /* 0x000fe20003f86270 */
[----:B------:R-:W-:Y:S01]  /*b820*/  IMAD.MOV.U32 R2, RZ, RZ, R132 ;  /* 0x000000ffff027224 */ /* 0x000fe200078e0084 */
[----:B------:R-:W-:Y:S01]  /*b830*/  ISETP.GE.AND P3, PT, R197, c[0x0][0x220], PT ;  /* 0x00008800c5007a0c */ /* 0x000fe20003f66270 */
[----:B------:R-:W-:Y:S01]  /*b840*/  IMAD.MOV.U32 R219, RZ, RZ, R215 ;  /* 0x000000ffffdb7224 */ /* 0x000fe200078e00d7 */
[----:B------:R-:W-:Y:S02]  /*b850*/  ISETP.GE.AND P2, PT, R196, c[0x0][0x220], PT ;  /* 0x00008800c4007a0c */ /* 0x000fe40003f46270 */
[----:B------:R-:W-:Y:S01]  /*b860*/  MOV R218, R134 ;  /* 0x0000008600da7202 */ /* 0x000fe20000000f00 */
[----:B------:R-:W-:Y:S05]  /*b870*/  BRA `(.L_x_334) ;  /* 0x0000036000007947 */ /* 0x000fea0003800000 */
.L_x_336:
        /* <DEDUP_REMOVED lines=8> */
[C---:B------:R-:W-:Y:S01]  /*b900*/  @!P2 LEA R140, P5, R134.reuse, c[0x0][0x168], 0x1 ;  /* 0x00005a00868caa11 */ /* 0x040fe200078a08ff */
[----:B------:R-:W-:Y:S01]  /*b910*/  IMAD.IADD R133, R137, 0x1, R133 ;  /* 0x0000000189857824 */ /* 0x000fe200078e0285 */
[----:B------:R-:W-:Y:S04]  /*b920*/  IADD3 R132, P6, R134, UR11, RZ ;  /* 0x0000000b86847c10 */ /* 0x000fe8000ffde0ff */
[----:B------:R-:W-:Y:S02]  /*b930*/  LEA.HI.X R133, R136, R207, R133, 0x6, P0 ;  /* 0x000000cf88857211 */ /* 0x000fe400000f3485 */
[C---:B------:R-:W-:Y:S02]  /*b940*/  @!P3 LEA R142, P0, R134.reuse, c[0x0][0x168], 0x1 ;  /* 0x00005a00868eba11 */ /* 0x040fe400078008ff */
[C-C-:B------:R-:W-:Y:S02]  /*b950*/  @!P4 LEA.HI.X R147, R134.reuse, c[0x0][0x16c], R133.reuse, 0x1, P1 ;  /* 0x00005b008693ca11 */ /* 0x140fe400008f0c85 */
[C-C-:B------:R-:W-:Y:S02]  /*b960*/  @!P3 LEA.HI.X R143, R134.reuse, c[0x0][0x16c], R133.reuse, 0x1, P0 ;  /* 0x00005b00868fba11 */ /* 0x140fe400000f0c85 */
[----:B------:R-:W-:Y:S01]  /*b970*/  @!P2 LEA.HI.X R141, R134, c[0x0][0x16c], R133, 0x1, P5 ;  /* 0x00005b00868daa11 */ /* 0x000fe200028f0c85 */
[----:B------:R-:W-:Y:S01]  /*b980*/  @!PT LDS RZ, [RZ] ;  /* 0x00000000fffff984 */ /* 0x000fe20000000800 */
[----:B------:R-:W-:Y:S01]  /*b990*/  @!PT LDS RZ, [RZ] ;  /* 0x00000000fffff984 */ /* 0x000fe20000000800 */
[----:B------:R-:W-:Y:S01]  /*b9a0*/  @!PT LDS RZ, [RZ] ;  /* 0x00000000fffff984 */ /* 0x000fe20000000800 */
[----:B------:R1:W-:Y:S01]  /*b9b0*/  @!P4 LDGSTS.E.BYPASS.LTC128B.128 [R202+0xc000], [R146.64] ;  /* 0x0c00000092cacfae */ /* 0x0003e2000b901d4c */
[C---:B------:R-:W-:Y:S02]  /*b9c0*/  @!P3 LEA R138, P1, R132.reuse, c[0x0][0x168], 0x1 ;  /* 0x00005a00848aba11 */ /* 0x040fe400078208ff */
        /* <DEDUP_REMOVED lines=9> */
[C-C-:B------:R-:W-:Y:S01]  /*ba60*/  @!P4 LEA.HI.X R145, R132.reuse, c[0x0][0x16c], R3.reuse, 0x1, P6 ;  /* 0x00005b008491ca11 */ /* 0x140fe200030f0c03 */
[----:B------:R1:W-:Y:S01]  /*ba70*/  @P2 STS.128 [R202+0x10000], RZ ;  /* 0x010000ffca002388 */ /* 0x0003e20000000c00 */
[----:B------:R-:W-:Y:S03]  /*ba80*/  @!P2 LEA.HI.X R137, R132, c[0x0][0x16c], R3, 0x1, P0 ;  /* 0x00005b008489aa11 */ /* 0x000fe600000f0c03 */
        /* <DEDUP_REMOVED lines=21> */
.L_x_334:
[----:B------:R-:W-:Y:S04]  /*bbe0*/  DEPBAR.LE SB0, 0x0 ;  /* 0x000080000000791a */ /* 0x000fe80000000000 */
[----:B------:R-:W-:Y:S01]  /*bbf0*/  BAR.SYNC.DEFER_BLOCKING 0x0 ;  /* 0x0000000000007b1d */ /* 0x000fe20000010000 */
[----:B------:R-:W-:Y:S04]  /*bc00*/  IADD3 R215, R216, -0x1, RZ ;  /* 0xffffffffd8d77810 */ /* 0x000fe80007ffe0ff */
[----:B------:R-:W-:Y:S01]  /*bc10*/  SHF.R.S32.HI R214, RZ, 0x1f, R215 ;  /* 0x0000001fffd67819 */ /* 0x000fe200000114d7 */
[C---:B------:R-:W-:Y:S02]  /*bc20*/  IMAD R3, R215.reuse, UR8, RZ ;  /* 0x00000008d7037c24 */ /* 0x040fe4000f8e02ff */
[----:B------:R-:W-:Y:S04]  /*bc30*/  IMAD.WIDE.U32 R230, R215, UR14, R218 ;  /* 0x0000000ed7e67c25 */ /* 0x000fe8000f8e00da */
[----:B------:R-:W-:Y:S01]  /*bc40*/  IMAD R3, R214, UR14, R3 ;  /* 0x0000000ed6037c24 */ /* 0x000fe2000f8e0203 */
[C---:B------:R-:W-:Y:S02]  /*bc50*/  @!P4 LEA R234, P1, R230.reuse, c[0x0][0x170], 0x1 ;  /* 0x00005c00e6eaca11 */ /* 0x040fe400078208ff */
[C---:B------:R-:W-:Y:S01]  /*bc60*/  @!P3 LEA R228, P0, R230.reuse, c[0x0][0x170], 0x1 ;  /* 0x00005c00e6e4ba11 */ /* 0x040fe200078008ff */
[----:B------:R-:W-:Y:S01]  /*bc70*/  IMAD.IADD R220, R231, 0x1, R3 ;  /* 0x00000001e7dc7824 */ /* 0x000fe200078e0203 */
[C---:B------:R-:W-:Y:S02]  /*bc80*/  @!P2 LEA R226, P5, R230.reuse, c[0x0][0x170], 0x1 ;  /* 0x00005c00e6e2aa11 */ /* 0x040fe400078a08ff */
[C---:B------:R-:W-:Y:S02]  /*bc90*/  IADD3 R214, P6, R230.reuse, UR15, RZ ;  /* 0x0000000fe6d67c10 */ /* 0x040fe4000ffde0ff */
[C-C-:B------:R-:W-:Y:S02]  /*bca0*/  @!P4 LEA.HI.X R235, R230.reuse, c[0x0][0x174], R220.reuse, 0x1, P1 ;  /* 0x00005d00e6ebca11 */ /* 0x140fe400008f0cdc */
[C-C-:B------:R-:W-:Y:S01]  /*bcb0*/  @!P3 LEA.HI.X R229, R230.reuse, c[0x0][0x174], R220.reuse, 0x1, P0 ;  /* 0x00005d00e6e5ba11 */ /* 0x140fe200000f0cdc */
[----:B------:R-:W-:Y:S01]  /*bcc0*/  @P4 STS.128 [R202+0x12000], RZ ;  /* 0x012000ffca004388 */ /* 0x000fe20000000c00 */
[----:B------:R-:W-:Y:S02]  /*bcd0*/  @!P2 LEA.HI.X R227, R230, c[0x0][0x174], R220, 0x1, P5 ;  /* 0x00005d00e6e3aa11 */ /* 0x000fe400028f0cdc */
[----:B------:R-:W-:Y:S01]  /*bce0*/  IADD3.X R3, R220, UR5, RZ, P6, !PT ;  /* 0x00000005dc037c10 */ /* 0x000fe2000b7fe4ff */
[----:B------:R-:W-:Y:S01]  /*bcf0*/  @!PT LDS RZ, [RZ] ;  /* 0x00000000fffff984 */ /* 0x000fe20000000800 */
[----:B------:R-:W-:Y:S01]  /*bd00*/  @!PT LDS RZ, [RZ] ;  /* 0x00000000fffff984 */ /* 0x000fe20000000800 */
[----:B------:R-:W-:Y:S01]  /*bd10*/  @!PT LDS RZ, [RZ] ;  /* 0x00000000fffff984 */ /* 0x000fe20000000800 */
[----:B------:R1:W-:Y:S01]  /*bd20*/  @!P4 LDGSTS.E.BYPASS.LTC128B.128 [R202+0x12000], [R234.64] ;  /* 0x12000000eacacfae */ /* 0x0003e2000b901d4c */
[C---:B------:R-:W-:Y:S02]  /*bd30*/  @!P4 LEA R232, P6, R214.reuse, c[0x0][0x170], 0x1 ;  /* 0x00005c00d6e8ca11 */ /* 0x040fe400078c08ff */
[C---:B------:R-:W-:Y:S01]  /*bd40*/  @!P3 LEA R224, P1, R214.reuse, c[0x0][0x170], 0x1 ;  /* 0x00005c00d6e0ba11 */ /* 0x040fe200078208ff */
[----:B------:R-:W-:Y:S01]  /*bd50*/  @P3 STS.128 [R202+0x14000], RZ ;  /* 0x014000ffca003388 */ /* 0x000fe20000000c00 */
[C-C-:B------:R-:W-:Y:S02]  /*bd60*/  @!P4 LEA.HI.X R233, R214.reuse, c[0x0][0x174], R3.reuse, 0x1, P6 ;  /* 0x00005d00d6e9ca11 */ /* 0x140fe400030f0c03 */
[C-C-:B------:R-:W-:Y:S01]  /*bd70*/  @!P3 LEA.HI.X R225, R214.reuse, c[0x0][0x174], R3.reuse, 0x1, P1 ;  /* 0x00005d00d6e1ba11 */ /* 0x140fe200008f0c03 */
[----:B------:R-:W-:Y:S01]  /*bd80*/  @!PT LDS RZ, [RZ] ;  /* 0x00000000fffff984 */ /* 0x000fe20000000800 */
[----:B------:R-:W-:Y:S01]  /*bd90*/  @!PT LDS RZ, [RZ] ;  /* 0x00000000fffff984 */ /* 0x000fe20000000800 */
[----:B------:R-:W-:Y:S01]  /*bda0*/  @!PT LDS RZ, [RZ] ;  /* 0x00000000fffff984 */ /* 0x000fe20000000800 */
[----:B------:R1:W-:Y:S01]  /*bdb0*/  @!P3 LDGSTS.E.BYPASS.LTC128B.128 [R202+0x14000], [R228.64+0x80] ;  /* 0x14000080e4cabfae */ /* 0x0003e2000b901d4c */
[C---:B------:R-:W-:Y:S03]  /*bdc0*/  @!P2 LEA R222, P0, R214.reuse, c[0x0][0x170], 0x1 ;  /* 0x00005c00d6deaa11 */ /* 0x040fe600078008ff */
[----:B------:R-:W-:Y:S01]  /*bdd0*/  @P2 STS.128 [R202+0x16000], RZ ;  /* 0x016000ffca002388 */ /* 0x000fe20000000c00 */
[----:B------:R-:W-:Y:S02]  /*bde0*/  @!P2 LEA.HI.X R223, R214, c[0x0][0x174], R3, 0x1, P0 ;  /* 0x00005d00d6dfaa11 */ /* 0x000fe400000f0c03 */
        /* <DEDUP_REMOVED lines=180> */
.L_x_335:
[----:B------:R-:W-:Y:S05]  /*c930*/  IMAD R3, R215, 0x40, R201 ;  /* 0x00000040d7037824 */ /* 0x000fea00078e02c9 */
[C---:B------:R-:W-:Y:S02]  /*c940*/  IADD3 R132, R3.reuse, 0x1, RZ ;  /* 0x0000000103847810 */ /* 0x040fe40007ffe0ff */
[CC--:B------:R-:W-:Y:S02]  /*c950*/  ISETP.GE.AND P6, PT, R3.reuse, R211.reuse, PT ;  /* 0x000000d30300720c */ /* 0x0c0fe40003fc6270 */
[C---:B------:R-:W-:Y:S02]  /*c960*/  ISETP.GE.AND P5, PT, R132.reuse, R211, PT ;  /* 0x000000d38400720c */ /* 0x040fe40003fa6270 */
[CC--:B------:R-:W-:Y:S02]  /*c970*/  ISETP.GE.AND P0, PT, R132.reuse, R209.reuse, PT ;  /* 0x000000d18400720c */ /* 0x0c0fe40003f06270 */
[C---:B------:R-:W-:Y:S02]  /*c980*/  IADD3 R133, R3.reuse, 0x8, RZ ;  /* 0x0000000803857810 */ /* 0x040fe40007ffe0ff */
[C---:B------:R-:W-:Y:S02]  /*c990*/  ISETP.GE.OR P0, PT, R132.reuse, R208, !P0 ;  /* 0x000000d08400720c */ /* 0x040fe40004706670 */
[C---:B------:R-:W-:Y:S02]  /*c9a0*/  ISETP.GE.AND P1, PT, R3.reuse, R209, PT ;  /* 0x000000d10300720c */ /* 0x040fe40003f26270 */
[-C--:B------:R-:W-:Y:S02]  /*c9b0*/  ISETP.GE.OR P5, PT, R132, R210.reuse, !P5 ;  /* 0x000000d28400720c */ /* 0x080fe40006fa6670 */
[C---:B------:R-:W-:Y:S02]  /*c9c0*/  IADD3 R132, R3.reuse, 0x9, RZ ;  /* 0x0000000903847810 */ /* 0x040fe40007ffe0ff */
[----:B------:R-:W-:Y:S02]  /*c9d0*/  ISETP.GE.OR P6, PT, R3, R210, !P6 ;  /* 0x000000d20300720c */ /* 0x000fe400077c6670 */
[----:B------:R-:W-:Y:S02]  /*c9e0*/  FSEL R7, R7, -INF , !P0 ;  /* 0xff80000007077808 */ /* 0x000fe40004000000 */
[----:B------:R-:W-:Y:S02]  /*c9f0*/  FSEL R134, R4, -INF , !P6 ;  /* 0xff80000004867808 */ /* 0x000fe40007000000 */
[----:B-1----:R-:W-:Y:S02]  /*ca00*/  FSEL R144, R5, -INF , !P5 ;  /* 0xff80000005907808 */ /* 0x002fe40006800000 */
[-C--:B------:R-:W-:Y:S02]  /*ca10*/  ISETP.GE.AND P6, PT, R133, R211.reuse, PT ;  /* 0x000000d38500720c */ /* 0x080fe40003fc6270 */
[C---:B------:R-:W-:Y:S02]  /*ca20*/  ISETP.GE.AND P5, PT, R132.reuse, R211, PT ;  /* 0x000000d38400720c */ /* 0x040fe40003fa6270 */
[-C--:B------:R-:W-:Y:S02]  /*ca30*/  ISETP.GE.AND P0, PT, R132, R209.reuse, PT ;  /* 0x000000d18400720c */ /* 0x080fe40003f06270 */
[----:B------:R-:W-:Y:S02]  /*ca40*/  ISETP.GE.OR P1, PT, R3, R208, !P1 ;  /* 0x000000d00300720c */ /* 0x000fe40004f26670 */
[-C--:B------:R-:W-:Y:S02]  /*ca50*/  ISETP.GE.OR P6, PT, R133, R210.reuse, !P6 ;  /* 0x000000d28500720c */ /* 0x080fe400077c6670 */
[----:B------:R-:W-:Y:S02]  /*ca60*/  FSEL R135, R6, -INF , !P1 ;  /* 0xff80000006877808 */ /* 0x000fe40004800000 */
        /* <DEDUP_REMOVED lines=9> */
[----:B------:R-:W-:Y:S02]  /*cb00*/  ISETP.GE.AND P0, PT, R6, R209, PT ;  /* 0x000000d10600720c */ /* 0x000fe40003f06270 */
[----:B------:R-:W-:Y:S02]  /*cb10*/  ISETP.GE.AND P5, PT, R4, R211, PT ;  /* 0x000000d30400720c */ /* 0x000fe40003fa6270 */
[C---:B------:R-:W-:Y:S02]  /*cb20*/  ISETP.GE.OR P6, PT, R6.reuse, R210, !P6 ;  /* 0x000000d20600720c */ /* 0x040fe400077c6670 */
[----:B------:R-:W-:Y:S02]  /*cb30*/  ISETP.GE.OR P0, PT, R6, R208, !P0 ;  /* 0x000000d00600720c */ /* 0x000fe40004706670 */
[----:B------:R-:W-:Y:S02]  /*cb40*/  ISETP.GE.OR P5, PT, R4, R210, !P5 ;  /* 0x000000d20400720c */ /* 0x000fe40006fa6670 */
[----:B------:R-:W-:Y:S02]  /*cb50*/  ISETP.GE.OR P1, PT, R133, R208, !P1 ;  /* 0x000000d08500720c */ /* 0x000fe40004f26670 */
[----:B------:R-:W-:Y:S02]  /*cb60*/  IADD3 R6, R3, 0x18, RZ ;  /* 0x0000001803067810 */ /* 0x000fe40007ffe0ff */
[----:B------:R-:W-:Y:S02]  /*cb70*/  FSEL R162, R12, -INF , !P6 ;  /* 0xff8000000ca27808 */ /* 0x000fe40007000000 */
[----:B------:R-:W-:Y:S02]  /*cb80*/  FSEL R160, R13, -INF , !P5 ;  /* 0xff8000000da07808 */ /* 0x000fe40006800000 */
[----:B------:R-:W-:Y:S02]  /*cb90*/  FSEL R5, R10, -INF , !P1 ;  /* 0xff8000000a057808 */ /* 0x000fe40004800000 */
[----:B------:R-:W-:Y:S02]  /*cba0*/  ISETP.GE.AND P1, PT, R4, R209, PT ;  /* 0x000000d10400720c */ /* 0x000fe40003f26270 */
[C---:B------:R-:W-:Y:S02]  /*cbb0*/  ISETP.GE.AND P6, PT, R6.reuse, R211, PT ;  /* 0x000000d30600720c */ /* 0x040fe40003fc6270 */
[----:B------:R-:W-:Y:S02]  /*cbc0*/  ISETP.GE.AND P5, PT, R6, R209, PT ;  /* 0x000000d10600720c */ /* 0x000fe40003fa6270 */
[----:B------:R-:W-:Y:S02]  /*cbd0*/  FMNMX.FTZ R13, R134, R2, !PT ;  /* 0x00000002860d7209 */ /* 0x000fe40007810000 */
[----:B------:R-:W-:Y:S02]  /*cbe0*/  ISETP.GE.OR P1, PT, R4, R208, !P1 ;  /* 0x000000d00400720c */ /* 0x000fe40004f26670 */
[C---:B------:R-:W-:Y:S02]  /*cbf0*/  ISETP.GE.OR P6, PT, R6.reuse, R210, !P6 ;  /* 0x000000d20600720c */ /* 0x040fe400077c6670 */
[----:B------:R-:W-:Y:S02]  /*cc00*/  ISETP.GE.OR P5, PT, R6, R208, !P5 ;  /* 0x000000d00600720c */ /* 0x000fe40006fa6670 */
[C---:B------:R-:W-:Y:S02]  /*cc10*/  IADD3 R4, R3.reuse, 0x19, RZ ;  /* 0x0000001903047810 */ /* 0x040fe40007ffe0ff */
[----:B------:R-:W-:Y:S02]  /*cc20*/  IADD3 R6, R3, 0x20, RZ ;  /* 0x0000002003067810 */ /* 0x000fe40007ffe0ff */
[----:B------:R-:W-:Y:S02]  /*cc30*/  FMNMX.FTZ R13, R144, R13, !PT ;  /* 0x0000000d900d7209 */ /* 0x000fe40007810000 */
[----:B------:R-:W-:Y:S02]  /*cc40*/  FSEL R165, R14, -INF , !P0 ;  /* 0xff8000000ea57808 */ /* 0x000fe40004000000 */
[----:B------:R-:W-:Y:S02]  /*cc50*/  FSEL R163, R15, -INF , !P1 ;  /* 0xff8000000fa37808 */ /* 0x000fe40004800000 */
[----:B------:R-:W-:Y:S02]  /*cc60*/  FSEL R142, R16, -INF , !P6 ;  /* 0xff800000108e7808 */ /* 0x000fe40007000000 */
[----:B------:R-:W-:Y:S02]  /*cc70*/  FMNMX.FTZ R13, R138, R13, !PT ;  /* 0x0000000d8a0d7209 */ /* 0x000fe40007810000 */
[C---:B------:R-:W-:Y:S02]  /*cc80*/  ISETP.GE.AND P0, PT, R4.reuse, R211, PT ;  /* 0x000000d30400720c */ /* 0x040fe40003f06270 */
[----:B------:R-:W-:Y:S02]  /*cc90*/  ISETP.GE.AND P1, PT, R4, R209, PT ;  /* 0x000000d10400720c */ /* 0x000fe40003f26270 */
[----:B------:R-:W-:Y:S02]  /*cca0*/  ISETP.GE.AND P6, PT, R6, R211, PT ;  /* 0x000000d30600720c */ /* 0x000fe40003fc6270 */
[----:B------:R-:W-:Y:S02]  /*ccb0*/  FMNMX.FTZ R10, R135, R0, !PT ;  /* 0x00000000870a7209 */ /* 0x000fe40007810000 */
[C---:B------:R-:W-:Y:S02]  /*ccc0*/  ISETP.GE.OR P0, PT, R4.reuse, R210, !P0 ;  /* 0x000000d20400720c */ /* 0x040fe40004706670 */
[----:B------:R-:W-:Y:S02]  /*ccd0*/  ISETP.GE.OR P1, PT, R4, R208, !P1 ;  /* 0x000000d00400720c */ /* 0x000fe40004f26670 */
[----:B------:R-:W-:Y:S02]  /*cce0*/  ISETP.GE.OR P6, PT, R6, R210, !P6 ;  /* 0x000000d20600720c */ /* 0x000fe400077c6670 */
[----:B------:R-:W-:Y:S02]  /*ccf0*/  FMNMX.FTZ R13, R136, R13, !PT ;  /* 0x0000000d880d7209 */ /* 0x000fe40007810000 */
        /* <DEDUP_REMOVED lines=11> */
[----:B------:R-:W-:Y:S02]  /*cdb0*/  FMNMX.FTZ R13, R160, R13, !PT ;  /* 0x0000000da00d7209 */ /* 0x000fe40007810000 */
[C---:B------:R-:W-:Y:S02]  /*cdc0*/  ISETP.GE.OR P1, PT, R4.reuse, R210, !P1 ;  /* 0x000000d20400720c */ /* 0x040fe40004f26670 */
[----:B------:R-:W-:Y:S02]  /*cdd0*/  ISETP.GE.OR P5, PT, R4, R208, !P5 ;  /* 0x000000d00400720c */ /* 0x000fe40006fa6670 */
[C---:B------:R-:W-:Y:S02]  /*cde0*/  IADD3 R9, R3.reuse, 0x29, RZ ;  /* 0x0000002903097810 */ /* 0x040fe40007ffe0ff */
[----:B------:R-:W-:Y:S02]  /*cdf0*/  ISETP.GE.OR P6, PT, R8, R210, !P6 ;  /* 0x000000d20800720c */ /* 0x000fe400077c6670 */
[----:B------:R-:W-:Y:S02]  /*ce00*/  IADD3 R4, R3, 0x30, RZ ;  /* 0x0000003003047810 */ /* 0x000fe40007ffe0ff */
[----:B------:R-:W-:Y:S02]  /*ce10*/  FMNMX.FTZ R10, R11, R10, !PT ;  /* 0x0000000a0b0a7209 */ /* 0x000fe40007810000 */
[----:B------:R-:W-:Y:S02]  /*ce20*/  FSEL R140, R17, -INF , !P0 ;  /* 0xff800000118c7808 */ /* 0x000fe40004000000 */
[----:B------:R-:W-:Y:S02]  /*ce30*/  FSEL R156, R21, -INF , !P1 ;  /* 0xff800000159c7808 */ /* 0x000fe40004800000 */
[----:B------:R-:W-:Y:S02]  /*ce40*/  FSEL R154, R24, -INF , !P6 ;  /* 0xff800000189a7808 */ /* 0x000fe40007000000 */
[----:B------:R-:W-:Y:S02]  /*ce50*/  FMNMX.FTZ R13, R142, R13, !PT ;  /* 0x0000000d8e0d7209 */ /* 0x000fe40007810000 */
[----:B------:R-:W-:Y:S02]  /*ce60*/  ISETP.GE.AND P1, PT, R9, R211, PT ;  /* 0x000000d30900720c */ /* 0x000fe40003f26270 */
[----:B------:R-:W-:Y:S02]  /*ce70*/  ISETP.GE.AND P0, PT, R6, R209, PT ;  /* 0x000000d10600720c */ /* 0x000fe40003f06270 */
[----:B------:R-:W-:Y:S02]  /*ce80*/  ISETP.GE.AND P6, PT, R4, R211, PT ;  /* 0x000000d30400720c */ /* 0x000fe40003fc6270 */
[----:B------:R-:W-:Y:S02]  /*ce90*/  FMNMX.FTZ R10, R165, R10, !PT ;  /* 0x0000000aa50a7209 */ /* 0x000fe40007810000 */
[----:B------:R-:W-:Y:S02]  /*cea0*/  FMNMX.FTZ R13, R140, R13, !PT ;  /* 0x0000000d8c0d7209 */ /* 0x000fe40007810000 */
[----:B------:R-:W-:Y:S02]  /*ceb0*/  ISETP.GE.OR P0, PT, R6, R208, !P0 ;  /* 0x000000d00600720c */ /* 0x000fe40004706670 */
[-C--:B------:R-:W-:Y:S02]  /*cec0*/  ISETP.GE.OR P1, PT, R9, R210.reuse, !P1 ;  /* 0x000000d20900720c */ /* 0x080fe40004f26670 */
[----:B------:R-:W-:Y:S02]  /*ced0*/  ISETP.GE.OR P6, PT, R4, R210, !P6 ;  /* 0x000000d20400720c */ /* 0x000fe400077c6670 */
[----:B------:R-:W-:Y:S02]  /*cee0*/  IADD3 R6, R3, 0x31, RZ ;  /* 0x0000003103067810 */ /* 0x000fe40007ffe0ff */
[----:B------:R-:W-:Y:S02]  /*cef0*/  FMNMX.FTZ R10, R163, R10, !PT ;  /* 0x0000000aa30a7209 */ /* 0x000fe40007810000 */
[----:B------:R-:W-:Y:S02]  /*cf00*/  FSEL R152, R25, -INF , !P1 ;  /* 0xff80000019987808 */ /* 0x000fe40004800000 */
[----:B------:R-:W-:Y:S02]  /*cf10*/  FSEL R151, R28, -INF , !P6 ;  /* 0xff8000001c977808 */ /* 0x000fe40007000000 */
[----:B------:R-:W-:Y:S02]  /*cf20*/  FMNMX.FTZ R13, R158, R13, !PT ;  /* 0x0000000d9e0d7209 */ /* 0x000fe40007810000 */
[----:B------:R-:W-:Y:S02]  /*cf30*/  ISETP.GE.AND P1, PT, R8, R209, PT ;  /* 0x000000d10800720c */ /* 0x000fe40003f26270 */
[----:B------:R-:W-:Y:S02]  /*cf40*/  ISETP.GE.AND P6, PT, R6, R211, PT ;  /* 0x000000d30600720c */ /* 0x000fe40003fc6270 */
[----:B------:R-:W-:Y:S02]  /*cf50*/  FMNMX.FTZ R10, R143, R10, !PT ;  /* 0x0000000a8f0a7209 */ /* 0x000fe40007810000 */
[----:B------:R-:W-:Y:S02]  /*cf60*/  FMNMX.FTZ R13, R156, R13, !PT ;  /* 0x0000000d9c0d7209 */ /* 0x000fe40007810000 */
[----:B------:R-:W-:Y:S02]  /*cf70*/  ISETP.GE.OR P1, PT, R8, R208, !P1 ;  /* 0x000000d00800720c */ /* 0x000fe40004f26670 */
[----:B------:R-:W-:Y:S02]  /*cf80*/  ISETP.GE.OR P6, PT, R6, R210, !P6 ;  /* 0x000000d20600720c */ /* 0x000fe400077c6670 */
[----:B------:R-:W-:Y:S02]  /*cf90*/  IADD3 R8, R3, 0x38, RZ ;  /* 0x0000003803087810 */ /* 0x000fe40007ffe0ff */
[----:B------:R-:W-:Y:S02]  /*cfa0*/  FSEL R161, R22, -INF , !P0 ;  /* 0xff80000016a17808 */ /* 0x000fe40004000000 */
[----:B------:R-:W-:Y:S02]  /*cfb0*/  FMNMX.FTZ R10, R141, R10, !PT ;  /* 0x0000000a8d0a7209 */ /* 0x000fe40007810000 */
[----:B------:R-:W-:Y:S02]  /*cfc0*/  FSEL R150, R29, -INF , !P6 ;  /* 0xff8000001d967808 */ /* 0x000fe40007000000 */
[----:B------:R-:W-:Y:S02]  /*cfd0*/  FMNMX.FTZ R13, R154, R13, !PT ;  /* 0x0000000d9a0d7209 */ /* 0x000fe40007810000 */
[----:B------:R-:W-:Y:S02]  /*cfe0*/  ISETP.GE.AND P6, PT, R8, R211, PT ;  /* 0x000000d30800720c */ /* 0x000fe40003fc6270 */
[----:B------:R-:W-:Y:S02]  /*cff0*/  FSEL R159, R23, -INF , !P5 ;  /* 0xff800000179f7808 */ /* 0x000fe40006800000 */
[----:B------:R-:W-:Y:S01]  /*d000*/  FMNMX.FTZ R10, R161, R10, !PT ;  /* 0x0000000aa10a7209 */ /* 0x000fe20007810000 */
[----:B------:R-:W-:Y:S01]  /*d010*/  LDSM.16.MT88.4 R20, [R186+0x12000] ;  /* 0x01200000ba14783b */ /* 0x000fe20000004200 */
[----:B------:R-:W-:Y:S02]  /*d020*/  ISETP.GE.AND P0, PT, R9, R209, PT ;  /* 0x000000d10900720c */ /* 0x000fe40003f06270 */
[----:B------:R-:W-:Y:S02]  /*d030*/  FMNMX.FTZ R12, R152, R13, !PT ;  /* 0x0000000d980c7209 */ /* 0x000fe40007810000 */
[----:B------:R-:W-:Y:S02]  /*d040*/  ISETP.GE.OR P6, PT, R8, R210, !P6 ;  /* 0x000000d20800720c */ /* 0x000fe400077c6670 */
[----:B------:R-:W-:Y:S02]  /*d050*/  IADD3 R3, R3, 0x39, RZ ;  /* 0x0000003903037810 */ /* 0x000fe40007ffe0ff */
[----:B------:R-:W-:Y:S02]  /*d060*/  FSEL R157, R26, -INF , !P1 ;  /* 0xff8000001a9d7808 */ /* 0x000fe40004800000 */
[----:B------:R-:W-:Y:S02]  /*d070*/  FMNMX.FTZ R10, R159, R10, !PT ;  /* 0x0000000a9f0a7209 */ /* 0x000fe40007810000 */
[----:B------:R-:W-:Y:S02]  /*d080*/  ISETP.GE.OR P0, PT, R9, R208, !P0 ;  /* 0x000000d00900720c */ /* 0x000fe40004706670 */
[----:B------:R-:W-:Y:S02]  /*d090*/  ISETP.GE.AND P5, PT, R4, R209, PT ;  /* 0x000000d10400720c */ /* 0x000fe40003fa6270 */
[----:B------:R-:W-:Y:S02]  /*d0a0*/  FSEL R148, R32, -INF , !P6 ;  /* 0xff80000020947808 */ /* 0x000fe40007000000 */
        /* <DEDUP_REMOVED lines=10> */
[----:B------:R-:W-:Y:S02]  /*d150*/  ISETP.GE.AND P0, PT, R8, R209, PT ;  /* 0x000000d10800720c */ /* 0x000fe40003f06270 */
[----:B------:R-:W-:Y:S02]  /*d160*/  ISETP.GE.OR P5, PT, R6, R208, !P5 ;  /* 0x000000d00600720c */ /* 0x000fe40006fa6670 */
        /* <DEDUP_REMOVED lines=14> */
[----:B------:R-:W1:Y:S03]  /*d250*/  SHFL.BFLY PT, R4, R9, 0x2, 0x1f ;  /* 0x0c401f0009047f89 */ /* 0x000e6600000e0000 */
[----:B------:R-:W-:Y:S05]  /*d260*/  FMNMX.FTZ R6, R133, R8, !PT ;  /* 0x0000000885067209 */ /* 0x000fea0007810000 */
[----:B------:R-:W2:Y:S01]  /*d270*/  SHFL.BFLY PT, R3, R6, 0x2, 0x1f ;  /* 0x0c401f0006037f89 */ /* 0x000ea200000e0000 */
[----:B-1----:R-:W-:Y:S07]  /*d280*/  FMNMX.FTZ R9, R9, R4, !PT ;  /* 0x0000000409097209 */ /* 0x002fee0007810000 */
[----:B------:R-:W1:Y:S01]  /*d290*/  SHFL.BFLY PT, R132, R9, 0x1, 0x1f ;  /* 0x0c201f0009847f89 */ /* 0x000e6200000e0000 */
[----:B--2---:R-:W-:Y:S07]  /*d2a0*/  FMNMX.FTZ R4, R6, R3, !PT ;  /* 0x0000000306047209 */ /* 0x004fee0007810000 */
[----:B------:R-:W2:Y:S01]  /*d2b0*/  SHFL.BFLY PT, R3, R4, 0x1, 0x1f ;  /* 0x0c201f0004037f89 */ /* 0x000ea200000e0000 */
[----:B-1----:R-:W-:Y:S04]  /*d2c0*/  FMNMX.FTZ R132, R9, R132, !PT ;  /* 0x0000008409847209 */ /* 0x002fe80007810000 */
[C---:B------:R-:W-:Y:S01]  /*d2d0*/  FSETP.NEU.FTZ.AND P1, PT, R132.reuse, -INF , PT ;  /* 0xff8000008400780b */ /* 0x040fe20003f3d000 */
[----:B------:R-:W-:Y:S01]  /*d2e0*/  FMUL.FTZ R153, R132, c[0x0][0x23c] ;  /* 0x00008f0084997a20 */ /* 0x000fe20000410000 */
[----:B--2---:R-:W-:Y:S04]  /*d2f0*/  FMNMX.FTZ R3, R4, R3, !PT ;  /* 0x0000000304037209 */ /* 0x004fe80007810000 */
[----:B------:R-:W-:Y:S02]  /*d300*/  FSEL R153, R153, RZ, P1 ;  /* 0x000000ff99997208 */ /* 0x000fe40000800000 */
[C---:B------:R-:W-:Y:S03]  /*d310*/  FSETP.NEU.FTZ.AND P0, PT, R3.reuse, -INF , PT ;  /* 0xff8000000300780b */ /* 0x040fe60003f1d000 */
        /* <DEDUP_REMOVED lines=17> */
[----:B------:R-:W-:Y:S01]  /*d430*/  ISETP.GT.AND P0, PT, R215, R198, PT ;  /* 0x000000c6d700720c */ /* 0x000fe20003f04270 */
        /* <DEDUP_REMOVED lines=236> */
[C---:B------:R-:W-:Y:S04]  /*e300*/  HMMA.16816.F32 R28, R100.reuse, R120, R28 ;  /* 0x00000078641c723c */ /* 0x040fe8000000181c */
[----:B------:R-:W-:Y:S04]  /*e310*/  IMAD.MOV.U32 R2, RZ, RZ, R132 ;  /* 0x000000ffff027224 */ /* 0x000fe800078e0084 */
        /* <DEDUP_REMOVED lines=108> */
.L_x_333:
[----:B------:R-:W1:Y:S01]  /*e9e0*/  SHFL.BFLY PT, R0, R221, 0x2, 0x1f ;  /* 0x0c401f00dd007f89 */ /* 0x000e6200000e0000 */
[C---:B------:R-:W-:Y:S01]  /*e9f0*/  ISETP.NE.AND P1, PT, R199.reuse, -0x1, PT ;  /* 0xffffffffc700780c */ /* 0x040fe20003f25270 */
[----:B------:R-:W-:Y:S01]  /*ea00*/  BSSY B0, `(.L_x_337) ;  /* 0x000014c000007945 */ /* 0x000fe20003800000 */
[----:B------:R-:W-:Y:S01]  /*ea10*/  MOV R12, 0x3f800000 ;  /* 0x3f800000000c7802 */ /* 0x000fe20000000f00 */
[----:B------:R-:W2:Y:S04]  /*ea20*/  SHFL.BFLY PT, R2, R217, 0x2, 0x1f ;  /* 0x0c401f00d9027f89 */ /* 0x000ea800000e0000 */
[----:B------:R-:W3:Y:S04]  /*ea30*/  S2R R7, SR_TID.X ;  /* 0x0000000000077919 */ /* 0x000ee80000002100 */
[----:B------:R-:W4:Y:S02]  /*ea40*/  S2R R4, SR_CTAID.Y ;  /* 0x0000000000047919 */ /* 0x000f240000002600 */
[----:B------:R-:W-:-:S04]  /*ea50*/  @P1 IMAD.WIDE.U32 R14, R199, c[0x0][0x1e8], RZ ;  /* 0x00007a00c70e1a25 */ /* 0x000fc800078e00ff */
[----:B------:R-:W-:Y:S01]  /*ea60*/  @P1 IMAD R10, R199, c[0x0][0x1ec], R15 ;  /* 0x00007b00c70a1a24 */ /* 0x000fe200078e020f */
[----:B------:R-:W-:Y:S01]  /*ea70*/  @P1 MOV R11, R14 ;  /* 0x0000000e000b1202 */ /* 0x000fe20000000f00 */
[----:B-1----:R-:W-:Y:S02]  /*ea80*/  FADD.FTZ R0, R0, R221 ;  /* 0x000000dd00007221 */ /* 0x002fe40000010000 */
[----:B--2---:R-:W-:-:S03]  /*ea90*/  FADD.FTZ R5, R2, R217 ;  /* 0x000000d902057221 */ /* 0x004fc60000010000 */
[----:B------:R-:W1:Y:S01]  /*eaa0*/  SHFL.BFLY PT, R9, R0, 0x1, 0x1f ;  /* 0x0c201f0000097f89 */ /* 0x000e6200000e0000 */
[----:B---3--:R-:W-:-:S03]  /*eab0*/  SHF.R.S32.HI R6, RZ, 0x1f, R7 ;  /* 0x0000001fff067819 */ /* 0x008fc60000011407 */
[----:B------:R-:W2:Y:S01]  /*eac0*/  SHFL.BFLY PT, R8, R5, 0x1, 0x1f ;  /* 0x0c201f0005087f89 */ /* 0x000ea200000e0000 */
[----:B----4-:R-:W-:Y:S01]  /*ead0*/  @!P1 SHF.R.S32.HI R13, RZ, 0x1f, R4 ;  /* 0x0000001fff0d9819 */ /* 0x010fe20000011404 */
[----:B------:R-:W-:-:S04]  /*eae0*/  @!P1 IMAD.WIDE.U32 R14, R4, c[0x0][0x1e0], RZ ;  /* 0x00007800040e9a25 */ /* 0x000fc800078e00ff */
[----:B------:R-:W-:Y:S01]  /*eaf0*/  @!P1 IMAD R13, R13, c[0x0][0x1e0], RZ ;  /* 0x000078000d0d9a24 */ /* 0x000fe200078e02ff */
[----:B------:R-:W-:-:S03]  /*eb00*/  @!P1 MOV R11, R14 ;  /* 0x0000000e000b9202 */ /* 0x000fc60000000f00 */
[----:B------:R-:W-:Y:S01]  /*eb10*/  @!P1 IMAD R2, R4, c[0x0][0x1e4], R13 ;  /* 0x0000790004029a24 */ /* 0x000fe200078e020d */
[----:B------:R-:W-:-:S04]  /*eb20*/  MOV R13, 0x3f800000 ;  /* 0x3f800000000d7802 */ /* 0x000fc80000000f00 */
[----:B------:R-:W-:Y:S01]  /*eb30*/  @!P1 IADD3 R10, R15, R2, RZ ;  /* 0x000000020f0a9210 */ /* 0x000fe20007ffe0ff */
[----:B-1----:R-:W-:Y:S02]  /*eb40*/  FADD.FTZ R9, R0, R9 ;  /* 0x0000000900097221 */ /* 0x002fe40000010000 */
[----:B--2---:R-:W-:Y:S01]  /*eb50*/  FADD.FTZ R8, R5, R8 ;  /* 0x0000000805087221 */ /* 0x004fe20000010000 */
[----:B------:R-:W-:Y:S02]  /*eb60*/  LEA.HI R5, R6, R7, RZ, 0x5 ;  /* 0x0000000706057211 */ /* 0x000fe400078f28ff */
[----:B------:R-:W-:Y:S02]  /*eb70*/  FSETP.NE.FTZ.AND P3, PT, R9, RZ, PT ;  /* 0x000000ff0900720b */ /* 0x000fe40003f75000 */
[----:B------:R-:W-:Y:S02]  /*eb80*/  FSETP.NE.FTZ.AND P0, PT, R8, RZ, PT ;  /* 0x000000ff0800720b */ /* 0x000fe40003f15000 */
[----:B------:R-:W-:-:S04]  /*eb90*/  LOP3.LUT R0, R5, 0xffffffe0, RZ, 0xc0, !PT ;  /* 0xffffffe005007812 */ /* 0x000fc800078ec0ff */
[----:B------:R-:W-:-:S04]  /*eba0*/  IADD3 R0, -R0, R7, RZ ;  /* 0x0000000700007210 */ /* 0x000fc80007ffe1ff */
[----:B------:R-:W-:Y:S01]  /*ebb0*/  LOP3.LUT P4, RZ, R0, 0x3, RZ, 0xc0, !PT ;  /* 0x0000000300ff7812 */ /* 0x000fe2000788c0ff */
[----:B------:R-:W1:Y:S01]  /*ebc0*/  @P3 MUFU.RCP R12, R9 ;  /* 0x00000009000c3308 */ /* 0x000e620000001000 */
[----:B------:R-:W-:-:S04]  /*ebd0*/  LEA.HI R0, R6, R7, RZ, 0x2 ;  /* 0x0000000706007211 */ /* 0x000fc800078f10ff */
[--C-:B------:R-:W-:Y:S02]  /*ebe0*/  SHF.R.S32.HI R15, RZ, 0x2, R0.reuse ;  /* 0x00000002ff0f7819 */ /* 0x100fe40000011400 */
[----:B------:R-:W-:Y:S01]  /*ebf0*/  SHF.R.S32.HI R2, RZ, 0x1f, R0 ;  /* 0x0000001fff027819 */ /* 0x000fe20000011400 */
[----:B------:R-:W2:Y:S03]  /*ec00*/  @P0 MUFU.RCP R13, R8 ;  /* 0x00000008000d0308 */ /* 0x000ea60000001000 */
[----:B------:R-:W-:-:S04]  /*ec10*/  LEA.HI R2, R2, R15, RZ, 0x3 ;  /* 0x0000000f02027211 */ /* 0x000fc800078f18ff */
[----:B------:R-:W-:Y:S01]  /*ec20*/  LOP3.LUT R2, R2, 0xfffffff8, RZ, 0xc0, !PT ;  /* 0xfffffff802027812 */ /* 0x000fe200078ec0ff */
[C---:B-1----:R-:W-:Y:S01]  /*ec30*/  FMUL.FTZ R128, R12.reuse, R128 ;  /* 0x000000800c807220 */ /* 0x042fe20000410000 */
[----:B------:R-:W-:Y:S01]  /*ec40*/  @P0 MUFU.LG2 R8, R8 ;  /* 0x0000000800080308 */ /* 0x000fe20000000c00 */
[C---:B------:R-:W-:Y:S01]  /*ec50*/  FMUL.FTZ R129, R12.reuse, R129 ;  /* 0x000000810c817220 */ /* 0x040fe20000410000 */
[----:B------:R-:W-:Y:S01]  /*ec60*/  IADD3 R2, R15, -R2, RZ ;  /* 0x800000020f027210 */ /* 0x000fe20007ffe0ff */
        /* <DEDUP_REMOVED lines=46> */
[C---:B------:R-:W-:Y:S01]  /*ef50*/  FMUL.FTZ R68, R12.reuse, R68 ;  /* 0x000000440c447220 */ /* 0x040fe20000410000 */
[----:B------:R-:W3:Y:S01]  /*ef60*/  S2R R61, SR_CTAID.Z ;  /* 0x00000000003d7919 */ /* 0x000ee20000002700 */
        /* <DEDUP_REMOVED lines=22> */
[----:B------:R-:W-:Y:S01]  /*f0d0*/  LOP3.LUT R12, R0, 0x3ffffffc, RZ, 0xc0, !PT ;  /* 0x3ffffffc000c7812 */ /* 0x000fe200078ec0ff */
[C---:B--2---:R-:W-:Y:S01]  /*f0e0*/  FMUL.FTZ R131, R13.reuse, R131 ;  /* 0x000000830d837220 */ /* 0x044fe20000410000 */
[----:B------:R-:W-:Y:S01]  /*f0f0*/  SHF.R.S32.HI R0, RZ, 0x5, R5 ;  /* 0x00000005ff007819 */ /* 0x000fe20000011405 */
[C---:B------:R-:W-:Y:S01]  /*f100*/  FMUL.FTZ R130, R13.reuse, R130 ;  /* 0x000000820d827220 */ /* 0x040fe20000410000 */
[----:B------:R-:W-:Y:S01]  /*f110*/  IADD3 R5, -R12, R7, RZ ;  /* 0x000000070c057210 */ /* 0x000fe20007ffe1ff */
[C---:B------:R-:W-:Y:S01]  /*f120*/  FMUL.FTZ R127, R13.reuse, R127 ;  /* 0x0000007f0d7f7220 */ /* 0x040fe20000410000 */
[----:B------:R-:W-:Y:S01]  /*f130*/  LOP3.LUT R12, R2, 0x1, RZ, 0xc0, !PT ;  /* 0x00000001020c7812 */ /* 0x000fe200078ec0ff */
[C---:B------:R-:W-:Y:S01]  /*f140*/  FMUL.FTZ R126, R13.reuse, R126 ;  /* 0x0000007e0d7e7220 */ /* 0x040fe20000410000 */
[----:B------:R-:W-:Y:S01]  /*f150*/  LEA R5, R0, R5, 0x9 ;  /* 0x0000000500057211 */ /* 0x000fe200078e48ff */
[C---:B------:R-:W-:Y:S01]  /*f160*/  FMUL.FTZ R123, R13.reuse, R123 ;  /* 0x0000007b0d7b7220 */ /* 0x040fe20000410000 */
[----:B------:R-:W-:Y:S01]  /*f170*/  ISETP.NE.U32.AND P5, PT, R12, 0x1, PT ;  /* 0x000000010c00780c */ /* 0x000fe20003fa5070 */
[----:B------:R-:W-:Y:S01]  /*f180*/  FMUL.FTZ R122, R13, R122 ;  /* 0x0000007a0d7a7220 */ /* 0x000fe20000410000 */
[----:B------:R-:W-:Y:S01]  /*f190*/  F2FP.PACK_AB R130, R131, R130 ;  /* 0x000000828382723e */ /* 0x000fe200000000ff */
[C---:B------:R-:W-:Y:S01]  /*f1a0*/  FMUL.FTZ R119, R13.reuse, R119 ;  /* 0x000000770d777220 */ /* 0x040fe20000410000 */
[----:B------:R-:W-:Y:S01]  /*f1b0*/  R2P PR, R2, 0x6 ;  /* 0x0000000602007804 */ /* 0x000fe20000000000 */
        /* <DEDUP_REMOVED lines=15> */
[----:B------:R-:W-:Y:S01]  /*f2b0*/  SHF.R.S32.HI R69, RZ, 0x1f, R0 ;  /* 0x0000001fff457819 */ /* 0x000fe20000011400 */
[----:B------:R-:W-:Y:S01]  /*f2c0*/  FMUL.FTZ R102, R13, R102 ;  /* 0x000000660d667220 */ /* 0x000fe20000410000 */
[----:B------:R-:W-:Y:S01]  /*f2d0*/  F2FP.PACK_AB R106, R107, R106 ;  /* 0x0000006a6b6a723e */ /* 0x000fe200000000ff */
[----:B------:R-:W-:Y:S01]  /*f2e0*/  FMUL.FTZ R39, R13, R39 ;  /* 0x000000270d277220 */ /* 0x000fe20000410000 */
[----:B------:R-:W-:Y:S01]  /*f2f0*/  LEA.HI R69, R69, R0, RZ, 0x3 ;  /* 0x0000000045457211 */ /* 0x000fe200078f18ff */
[----:B------:R-:W-:Y:S01]  /*f300*/  FMUL.FTZ R38, R13, R38 ;  /* 0x000000260d267220 */ /* 0x000fe20000410000 */
[----:B------:R-:W-:Y:S01]  /*f310*/  F2FP.PACK_AB R102, R103, R102 ;  /* 0x000000666766723e */ /* 0x000fe200000000ff */
[----:B------:R-:W-:Y:S01]  /*f320*/  FMUL.FTZ R43, R13, R43 ;  /* 0x0000002b0d2b7220 */ /* 0x000fe20000410000 */
[----:B------:R-:W-:Y:S01]  /*f330*/  LOP3.LUT R69, R69, 0xffffff8, RZ, 0xc0, !PT ;  /* 0x0ffffff845457812 */ /* 0x000fe200078ec0ff */
[----:B------:R-:W-:Y:S01]  /*f340*/  FMUL.FTZ R42, R13, R42 ;  /* 0x0000002a0d2a7220 */ /* 0x000fe20000410000 */
[----:B------:R-:W-:Y:S01]  /*f350*/  F2FP.PACK_AB R38, R39, R38 ;  /* 0x000000262726723e */ /* 0x000fe200000000ff */
[C---:B------:R-:W-:Y:S01]  /*f360*/  FMUL.FTZ R47, R13.reuse, R47 ;  /* 0x0000002f0d2f7220 */ /* 0x040fe20000410000 */
[----:B------:R-:W-:Y:S01]  /*f370*/  IADD3 R69, R0, -R69, RZ ;  /* 0x8000004500457210 */ /* 0x000fe20007ffe0ff */
[----:B------:R-:W-:Y:S01]  /*f380*/  FMUL.FTZ R46, R13, R46 ;  /* 0x0000002e0d2e7220 */ /* 0x000fe20000410000 */
[----:B------:R-:W-:Y:S01]  /*f390*/  F2FP.PACK_AB R42, R43, R42 ;  /* 0x0000002a2b2a723e */ /* 0x000fe200000000ff */
[C---:B------:R-:W-:Y:S01]  /*f3a0*/  FMUL.FTZ R51, R13.reuse, R51 ;  /* 0x000000330d337220 */ /* 0x040fe20000410000 */
[----:B------:R-:W-:Y:S01]  /*f3b0*/  MOV R0, 0x7f800000 ;  /* 0x7f80000000007802 */ /* 0x000fe20000000f00 */
        /* <DEDUP_REMOVED lines=38> */
[----:B------:R-:W-:Y:S01]  /*f620*/  IMAD.SHL.U32 R13, R2, 0x40, RZ ;  /* 0x00000040020d7824 */ /* 0x000fe200078e00ff */
[----:B------:R-:W-:Y:S01]  /*f630*/  MOV R2, 0x20 ;  /* 0x0000002000027802 */ /* 0x000fe20000000f00 */
[----:B------:R-:W-:Y:S01]  /*f640*/  IMAD.MOV.U32 R12, RZ, RZ, 0x40 ;  /* 0x00000040ff0c7424 */ /* 0x000fe200078e00ff */
[----:B------:R-:W-:Y:S01]  /*f650*/  F2FP.PACK_AB R98, R99, R98 ;  /* 0x000000626362723e */ /* 0x000fe200000000ff */
[----:B-1----:R-:W-:Y:S01]  /*f660*/  @P3 FMUL.FTZ R9, R9, 0.69314718246459960938 ;  /* 0x3f31721809093820 */ /* 0x002fe20000410000 */
[----:B------:R-:W-:-:S02]  /*f670*/  LOP3.LUT R13, R13, 0x1c0, RZ, 0xc0, !PT ;  /* 0x000001c00d0d7812 */ /* 0x000fc400078ec0ff */
[----:B------:R-:W-:Y:S01]  /*f680*/  SEL R2, R2, 0xffffffe0, !P1 ;  /* 0xffffffe002027807 */ /* 0x000fe20004800000 */
[----:B------:R-:W-:Y:S01]  /*f690*/  @P3 FFMA.FTZ R0, R132, c[0x0][0x238], R9 ;  /* 0x00008e0084003a23 */ /* 0x000fe20000010009 */
[----:B------:R-:W-:Y:S02]  /*f6a0*/  LEA.HI R14, R13, R13, RZ, 0x1d ;  /* 0x0000000d0d0e7211 */ /* 0x000fe400078fe8ff */
[----:B------:R-:W-:Y:S02]  /*f6b0*/  SEL R12, R12, 0xffffffc0, !P2 ;  /* 0xffffffc00c0c7807 */ /* 0x000fe40005000000 */
[----:B------:R-:W-:Y:S02]  /*f6c0*/  LEA R5, R5, R14, 0x1 ;  /* 0x0000000e05057211 */ /* 0x000fe400078e08ff */
[----:B------:R-:W1:Y:S02]  /*f6d0*/  LDC.U8 R14, c[0x0][0x329] ;  /* 0x0000ca40ff0e7b82 */ /* 0x000e640000000000 */
[----:B------:R-:W-:-:S04]  /*f6e0*/  SHF.L.U32 R5, R5, 0x1, RZ ;  /* 0x0000000105057819 */ /* 0x000fc800000006ff */
[C---:B------:R-:W-:Y:S01]  /*f6f0*/  IADD3 R13, R5.reuse, -0x10, RZ ;  /* 0xfffffff0050d7810 */ /* 0x040fe20007ffe0ff */
[----:B------:R-:W-:Y:S01]  /*f700*/  STS [R5], R128 ;  /* 0x0000008005007388 */ /* 0x000fe20000000800 */
[C---:B------:R-:W-:Y:S02]  /*f710*/  @P5 IADD3 R13, R5.reuse, 0x10, RZ ;  /* 0x00000010050d5810 */ /* 0x040fe40007ffe0ff */
[C---:B------:R-:W-:Y:S01]  /*f720*/  IADD3 R15, R5.reuse, R2, RZ ;  /* 0x00000002050f7210 */ /* 0x040fe20007ffe0ff */
[----:B------:R-:W-:Y:S01]  /*f730*/  STS [R5+0x400], R130 ;  /* 0x0004008205007388 */ /* 0x000fe20000000800 */
[-C--:B------:R-:W-:Y:S02]  /*f740*/  IADD3 R17, R2, R13.reuse, RZ ;  /* 0x0000000d02117210 */ /* 0x080fe40007ffe0ff */
[-C--:B------:R-:W-:Y:S01]  /*f750*/  IADD3 R19, R5, R12.reuse, RZ ;  /* 0x0000000c05137210 */ /* 0x080fe20007ffe0ff */
[----:B------:R-:W-:Y:S01]  /*f760*/  STS [R13], R124 ;  /* 0x0000007c0d007388 */ /* 0x000fe20000000800 */
[----:B------:R-:W-:Y:S01]  /*f770*/  IADD3 R21, R12, R13, RZ ;  /* 0x0000000d0c157210 */ /* 0x000fe20007ffe0ff */
[----:B------:R-:W-:Y:S01]  /*f780*/  IMAD.IADD R23, R17, 0x1, R12 ;  /* 0x0000000111177824 */ /* 0x000fe200078e020c */
[----:B------:R-:W-:Y:S01]  /*f790*/  IADD3 R25, R15, R12, RZ ;  /* 0x0000000c0f197210 */ /* 0x000fe20007ffe0ff */
[----:B------:R-:W-:Y:S01]  /*f7a0*/  STS [R13+0x400], R126 ;  /* 0x0004007e0d007388 */ /* 0x000fe20000000800 */
[----:B------:R-:W2:Y:S03]  /*f7b0*/  LDC.U8 R12, c[0x0][0x328] ;  /* 0x0000ca00ff0c7b82 */ /* 0x000ea60000000000 */
[----:B------:R-:W-:Y:S01]  /*f7c0*/  STS [R15], R120 ;  /* 0x000000780f007388 */ /* 0x000fe20000000800 */
[----:B-1----:R-:W-:-:S03]  /*f7d0*/  ISETP.NE.AND P2, PT, R14, RZ, PT ;  /* 0x000000ff0e00720c */ /* 0x002fc60003f45270 */
[----:B------:R-:W-:Y:S04]  /*f7e0*/  STS [R15+0x400], R122 ;  /* 0x0004007a0f007388 */ /* 0x000fe80000000800 */
[----:B------:R-:W-:Y:S04]  /*f7f0*/  STS [R17], R116 ;  /* 0x0000007411007388 */ /* 0x000fe80000000800 */
[----:B------:R-:W-:Y:S02]  /*f800*/  STS [R17+0x400], R118 ;  /* 0x0004007611007388 */ /* 0x000fe40000000800 */
[----:B------:R-:W-:-:S02]  /*f810*/  @P2 MOV R63, 0x1 ;  /* 0x00000001003f2802 */ /* 0x000fc40000000f00 */
[----:B------:R-:W-:Y:S01]  /*f820*/  STS [R19], R112 ;  /* 0x0000007013007388 */ /* 0x000fe20000000800 */
[----:B------:R-:W-:Y:S01]  /*f830*/  @P2 MOV R65, c[0x0][0x210] ;  /* 0x0000840000412a02 */ /* 0x000fe20000000f00 */
[----:B------:R-:W-:Y:S02]  /*f840*/  @!P2 IMAD.MOV.U32 R65, RZ, RZ, 0x1 ;  /* 0x00000001ff41a424 */ /* 0x000fe400078e00ff */
[----:B------:R-:W-:Y:S01]  /*f850*/  STS [R19+0x400], R114 ;  /* 0x0004007213007388 */ /* 0x000fe20000000800 */
[----:B--2---:R-:W-:-:S03]  /*f860*/  ISETP.NE.AND P1, PT, R12, RZ, PT ;  /* 0x000000ff0c00720c */ /* 0x004fc60003f25270 */
[----:B------:R-:W-:Y:S01]  /*f870*/  STS [R21], R108 ;  /* 0x0000006c15007388 */ /* 0x000fe20000000800 */
[----:B------:R-:W-:-:S03]  /*f880*/  ISETP.NE.OR P5, PT, R14, RZ, !P1 ;  /* 0x000000ff0e00720c */ /* 0x000fc60004fa5670 */
        /* <DEDUP_REMOVED lines=21> */
[----:B------:R-:W-:Y:S04]  /*f9e0*/  STS [R5+0x8000], R68 ;  /* 0x0080004405007388 */ /* 0x000fe80000000800 */
[----:B------:R2:W-:Y:S04]  /*f9f0*/  STS [R5+0x8400], R70 ;  /* 0x0084004605007388 */ /* 0x0005e80000000800 */
[----:B------:R4:W-:Y:S04]  /*fa00*/  STS [R13+0x8000], R72 ;  /* 0x008000480d007388 */ /* 0x0009e80000000800 */
[----:B------:R4:W-:Y:S01]  /*fa10*/  STS [R13+0x8400], R74 ;  /* 0x0084004a0d007388 */ /* 0x0009e20000000800 */
[----:B-1----:R-:W-:-:S03]  /*fa20*/  @P2 MOV R62, c[0x0][0x210] ;  /* 0x00008400003e2a02 */ /* 0x002fc60000000f00 */
[----:B------:R4:W-:Y:S02]  /*fa30*/  STS [R15+0x8000], R76 ;  /* 0x0080004c0f007388 */ /* 0x0009e40000000800 */
[----:B------:R-:W-:Y:S02]  /*fa40*/  @P2 IMAD R62, R62, c[0x0][0x214], RZ ;  /* 0x000085003e3e2a24 */ /* 0x000fe400078e02ff */
[----:B------:R4:W-:Y:S04]  /*fa50*/  STS [R15+0x8400], R78 ;  /* 0x0084004e0f007388 */ /* 0x0009e80000000800 */
[----:B------:R4:W-:Y:S04]  /*fa60*/  STS [R17+0x8000], R80 ;  /* 0x0080005011007388 */ /* 0x0009e80000000800 */
[----:B------:R4:W-:Y:S01]  /*fa70*/  STS [R17+0x8400], R82 ;  /* 0x0084005211007388 */ /* 0x0009e20000000800 */
[----:B--2---:R-:W-:Y:S01]  /*fa80*/  @!P2 MOV R5, c[0x0][0x214] ;  /* 0x000085000005aa02 */ /* 0x004fe20000000f00 */
[----:B------:R-:W-:-:S02]  /*fa90*/  CS2R R70, SRZ ;  /* 0x0000000000467805 */ /* 0x000fc4000001ff00 */
[----:B------:R4:W-:Y:S01]  /*faa0*/  STS [R19+0x8000], R84 ;  /* 0x0080005413007388 */ /* 0x0009e20000000800 */
[----:B------:R-:W-:Y:S02]  /*fab0*/  @!P2 SEL R62, R5, c[0x0][0x234], !P1 ;  /* 0x00008d00053eaa07 */ /* 0x000fe40004800000 */
[----:B------:R-:W-:Y:S01]  /*fac0*/  ISETP.NE.OR P1, PT, R199, -0x1, P5 ;  /* 0xffffffffc700780c */ /* 0x000fe20002f25670 */
[----:B------:R4:W-:Y:S02]  /*fad0*/  STS [R19+0x8400], R86 ;  /* 0x0084005613007388 */ /* 0x0009e40000000800 */
[----:B------:R-:W-:Y:S02]  /*fae0*/  @!P2 IMAD R63, R62, c[0x0][0x1c0], RZ ;  /* 0x000070003e3faa24 */ /* 0x000fe400078e02ff */
[----:B------:R4:W-:Y:S02]  /*faf0*/  STS [R21+0x8000], R88 ;  /* 0x0080005815007388 */ /* 0x0009e40000000800 */
[----:B------:R-:W-:-:S02]  /*fb00*/  IMAD R63, R4, R63, RZ ;  /* 0x0000003f043f7224 */ /* 0x000fc400078e02ff */
[----:B------:R4:W-:Y:S03]  /*fb10*/  STS [R21+0x8400], R90 ;  /* 0x0084005a15007388 */ /* 0x0009e60000000800 */
[----:B------:R-:W-:Y:S01]  /*fb20*/  SEL R63, R63, RZ, P5 ;  /* 0x000000ff3f3f7207 */ /* 0x000fe20002800000 */
[----:B------:R4:W-:Y:S01]  /*fb30*/  STS [R25+0x8000], R92 ;  /* 0x0080005c19007388 */ /* 0x0009e20000000800 */
[----:B------:R-:W-:-:S03]  /*fb40*/  @!P1 IMAD R199, R4, c[0x0][0x214], RZ ;  /* 0x0000850004c79a24 */ /* 0x000fc600078e02ff */
[----:B------:R4:W-:Y:S01]  /*fb50*/  STS [R25+0x8400], R94 ;  /* 0x0084005e19007388 */ /* 0x0009e20000000800 */
[----:B---3--:R-:W-:Y:S01]  /*fb60*/  IMAD R63, R61, R62, R63 ;  /* 0x0000003e3d3f7224 */ /* 0x008fe200078e023f */
[----:B------:R-:W-:Y:S02]  /*fb70*/  @!P5 MOV R70, R199 ;  /* 0x000000c70046d202 */ /* 0x000fe40000000f00 */
[----:B------:R4:W-:Y:S01]  /*fb80*/  STS [R23+0x8000], R96 ;  /* 0x0080006017007388 */ /* 0x0009e20000000800 */
[----:B------:R-:W-:Y:S02]  /*fb90*/  @!P5 SHF.R.S32.HI R71, RZ, 0x1f, R199 ;  /* 0x0000001fff47d819 */ /* 0x000fe400000114c7 */
[----:B------:R-:W-:Y:S01]  /*fba0*/  MOV R62, 0x7f800000 ;  /* 0x7f800000003e7802 */ /* 0x000fe20000000f00 */
[----:B------:R4:W-:Y:S04]  /*fbb0*/  STS [R23+0x8400], R98 ;  /* 0x0084006217007388 */ /* 0x0009e80000000800 */
[----:B------:R-:W1:Y:S04]  /*fbc0*/  S2R R2, SR_TID.X ;  /* 0x0000000000027919 */ /* 0x000e680000002100 */
[----:B------:R-:W-:Y:S06]  /*fbd0*/  BAR.SYNC.DEFER_BLOCKING 0x0 ;  /* 0x0000000000007b1d */ /* 0x000fec0000010000 */
[----:B------:R-:W2:Y:S01]  /*fbe0*/  S2R R60, SR_CTAID.X ;  /* 0x00000000003c7919 */ /* 0x000ea20000002500 */
[----:B-1----:R-:W-:-:S03]  /*fbf0*/  SHF.R.S32.HI R5, RZ, 0x1f, R2 ;  /* 0x0000001fff057819 */ /* 0x002fc60000011402 */
[----:B------:R4:W1:Y:S01]  /*fc00*/  LDS.128 R52, [R202] ;  /* 0x00000000ca347984 */ /* 0x0008620000000c00 */
[----:B------:R-:W-:-:S03]  /*fc10*/  LEA.HI R64, R5, R2, RZ, 0x5 ;  /* 0x0000000205407211 */ /* 0x000fc600078f28ff */
[----:B------:R4:W3:Y:S01]  /*fc20*/  LDS.128 R48, [R202+0x1000] ;  /* 0x00100000ca307984 */ /* 0x0008e20000000c00 */
[----:B------:R-:W-:Y:S01]  /*fc30*/  LOP3.LUT R67, R64, 0xffffffe0, RZ, 0xc0, !PT ;  /* 0xffffffe040437812 */ /* 0x000fe200078ec0ff */
[----:B------:R-:W-:Y:S02]  /*fc40*/  @P0 FMUL.FTZ R64, R8, 0.69314718246459960938 ;  /* 0x3f31721808400820 */ /* 0x000fe40000410000 */
[----:B------:R4:W1:Y:S01]  /*fc50*/  LDS.128 R44, [R202+0x2000] ;  /* 0x00200000ca2c7984 */ /* 0x0008620000000c00 */
[----:B------:R-:W-:Y:S01]  /*fc60*/  IADD3 R4, -R67, R2, RZ ;  /* 0x0000000243047210 */ /* 0x000fe20007ffe1ff */
[----:B------:R-:W-:Y:S02]  /*fc70*/  @P0 FFMA.FTZ R62, R3, c[0x0][0x238], R64 ;  /* 0x00008e00033e0a23 */ /* 0x000fe40000010040 */
[----:B------:R4:W1:Y:S01]  /*fc80*/  LDS.128 R40, [R202+0x3000] ;  /* 0x00300000ca287984 */ /* 0x0008620000000c00 */
[----:B------:R-:W-:-:S03]  /*fc90*/  SHF.R.S32.HI R67, RZ, 0x1f, R4 ;  /* 0x0000001fff437819 */ /* 0x000fc60000011404 */
[----:B------:R4:W1:Y:S01]  /*fca0*/  LDS.128 R36, [R202+0x4000] ;  /* 0x00400000ca247984 */ /* 0x0008620000000c00 */
[----:B------:R-:W-:Y:S01]  /*fcb0*/  LEA.HI R67, R67, R4, RZ, 0x2 ;  /* 0x0000000443437211 */ /* 0x000fe200078f10ff */
[----:B--2---:R-:W-:Y:S02]  /*fcc0*/  IMAD R4, R60, R65, RZ ;  /* 0x000000413c047224 */ /* 0x004fe400078e02ff */
[----:B------:R4:W2:Y:S01]  /*fcd0*/  LDS.128 R32, [R202+0x5000] ;  /* 0x00500000ca207984 */ /* 0x0008a20000000c00 */
[----:B------:R-:W-:Y:S02]  /*fce0*/  SHF.R.S32.HI R66, RZ, 0x2, R67 ;  /* 0x00000002ff427819 */ /* 0x000fe40000011443 */
[----:B------:R-:W-:Y:S01]  /*fcf0*/  SHF.L.U32 R4, R4, 0x7, RZ ;  /* 0x0000000704047819 */ /* 0x000fe200000006ff */
[----:B------:R4:W1:Y:S01]  /*fd00*/  LDS.128 R28, [R202+0x6000] ;  /* 0x00600000ca1c7984 */ /* 0x0008620000000c00 */
[----:B------:R-:W-:Y:S02]  /*fd10*/  LEA R66, R69, R66, 0x4 ;  /* 0x0000004245427211 */ /* 0x000fe400078e20ff */
[----:B------:R-:W-:Y:S01]  /*fd20*/  SHF.R.S32.HI R8, RZ, 0x1f, R4 ;  /* 0x0000001fff087819 */ /* 0x000fe20000011404 */
[----:B------:R4:W1:Y:S01]  /*fd30*/  LDS.128 R24, [R202+0x7000] ;  /* 0x00700000ca187984 */ /* 0x0008620000000c00 */
[----:B------:R-:W-:-:S02]  /*fd40*/  IADD3 R4, P2, P1, R4, R70, R63 ;  /* 0x0000004604047210 */ /* 0x000fc4000795e03f */
[----:B------:R-:W-:Y:S01]  /*fd50*/  SHF.R.S32.HI R63, RZ, 0x1f, R63 ;  /* 0x0000001fff3f7819 */ /* 0x000fe2000001143f */
[----:B------:R4:W1:Y:S03]  /*fd60*/  LDS.128 R20, [R202+0x8000] ;  /* 0x00800000ca147984 */ /* 0x0008660000000c00 */
[----:B------:R-:W-:Y:S01]  /*fd70*/  IADD3.X R8, R8, R71, R63, P2, P1 ;  /* 0x0000004708087210 */ /* 0x000fe200017e243f */
[----:B------:R4:W1:Y:S04]  /*fd80*/  LDS.128 R16, [R202+0x9000] ;  /* 0x00900000ca107984 */ /* 0x0008680000000c00 */
[----:B------:R4:W1:Y:S04]  /*fd90*/  LDS.128 R12, [R202+0xa000] ;  /* 0x00a00000ca0c7984 */ /* 0x0008680000000c00 */
[----:B------:R4:W1:Y:S01]  /*fda0*/  LDS.128 R56, [R202+0xb000] ;  /* 0x00b00000ca387984 */ /* 0x0008620000000c00 */
[----:B------:R-:W-:Y:S05]  /*fdb0*/  @P4 BRA `(.L_x_338) ;  /* 0x0000010000004947 */ /* 0x000fea0003800000 */
[----:B---3--:R-:W-:Y:S01]  /*fdc0*/  IMAD R3, R60, -0x80, R203 ;  /* 0xffffff803c037824 */ /* 0x008fe200078e02cb */
        /* <DEDUP_REMOVED lines=15> */
.L_x_338:
[----:B---3--:R-:W-:Y:S05]  /*fec0*/  BSYNC B0 ;  /* 0x0000000000007941 */ /* 0x008fea0003800000 */
.L_x_337:
[----:B------:R-:W-:Y:S01]  /*fed0*/  IADD3 R4, P0, R212, R11, RZ ;  /* 0x0000000bd4047210 */ /* 0x000fe20007f1e0ff */
[----:B------:R-:W-:Y:S01]  /*fee0*/  IMAD R60, R60, -0x80, R203 ;  /* 0xffffff803c3c7824 */ /* 0x000fe200078e02cb */
[----:B------:R-:W-:Y:S01]  /*fef0*/  SHF.R.S32.HI R3, RZ, 0x1f, R212 ;  /* 0x0000001fff037819 */ /* 0x000fe200000114d4 */
[----:B------:R-:W-:Y:S01]  /*ff00*/  BSSY B0, `(.L_x_339) ;  /* 0x000001c000007945 */ /* 0x000fe20003800000 */
[----:B------:R-:W-:Y:S02]  /*ff10*/  LEA.HI R6, R6, R7, RZ, 0x3 ;  /* 0x0000000706067211 */ /* 0x000fe400078f18ff */
[----:B------:R-:W-:Y:S01]  /*ff20*/  LEA.HI R2, R5, R2, RZ, 0x3 ;  /* 0x0000000205027211 */ /* 0x000fe200078f18ff */
[----:B------:R-:W-:Y:S01]  /*ff30*/  IMAD.X R5, R3, 0x1, R10, P0 ;  /* 0x0000000103057824 */ /* 0x000fe200000e060a */
[----:B------:R-:W-:-:S02]  /*ff40*/  SHF.R.S32.HI R3, RZ, 0x3, R6 ;  /* 0x00000003ff037819 */ /* 0x000fc40000011406 */
[----:B------:R-:W-:Y:S01]  /*ff50*/  SHF.R.S32.HI R0, RZ, 0x1f, R61 ;  /* 0x0000001fff007819 */ /* 0x000fe2000001143d */
[----:B------:R-:W-:Y:S01]  /*ff60*/  IMAD.WIDE.U32 R4, R61, c[0x0][0x1f0], R4 ;  /* 0x00007c003d047a25 */ /* 0x000fe200078e0004 */
[----:B------:R-:W-:Y:S02]  /*ff70*/  ISETP.GE.AND P0, PT, R3, R60, PT ;  /* 0x0000003c0300720c */ /* 0x000fe40003f06270 */
[----:B------:R-:W-:Y:S01]  /*ff80*/  SHF.R.S32.HI R6, RZ, 0x3, R2 ;  /* 0x00000003ff067819 */ /* 0x000fe20000011402 */
[----:B------:R-:W-:-:S03]  /*ff90*/  IMAD R0, R0, c[0x0][0x1f0], RZ ;  /* 0x00007c0000007a24 */ /* 0x000fc600078e02ff */
[----:B------:R-:W-:Y:S01]  /*ffa0*/  SHF.R.S32.HI R7, RZ, 0x1f, R6 ;  /* 0x0000001fff077819 */ /* 0x000fe20000011406 */
[----:B------:R-:W-:-:S04]  /*ffb0*/  IMAD R0, R61, c[0x0][0x1f4], R0 ;  /* 0x00007d003d007a24 */ /* 0x000fc800078e0200 */
[----:B------:R-:W-:-:S04]  /*ffc0*/  IMAD.WIDE R200, R200, 0x80, R6 ;  /* 0x00000080c8c87825 */ /* 0x000fc800078e0206 */
[----:B------:R-:W-:Y:S01]  /*ffd0*/  IMAD.IADD R9, R0, 0x1, R5 ;  /* 0x0000000100097824 */ /* 0x000fe200078e0205 */
        /* <DEDUP_REMOVED lines=11> */
[----:B-1----:R1:W-:Y:S04]  /*10090*/  @!P2 STG.E.128 [R10.64], R52 ;  /* 0x000000340a00a986 */ /* 0x0023e8000c101d0c */
[----:B------:R1:W-:Y:S04]  /*100a0*/  @!P1 STG.E.128 [R10.64+0x80], R36 ;  /* 0x000080240a009986 */ /* 0x0003e8000c101d0c */
[----:B------:R1:W-:Y:S02]  /*100b0*/  @!P0 STG.E.128 [R10.64+0x100], R20 ;  /* 0x000100140a008986 */ /* 0x0003e4000c101d0c */
.L_x_340:
[----:B------:R-:W-:Y:S05]  /*100c0*/  BSYNC B0 ;  /* 0x0000000000007941 */ /* 0x000fea0003800000 */
.L_x_339:
        /* <DEDUP_REMOVED lines=18> */
[----:B--2---:R1:W-:Y:S04]  /*101f0*/  @!P1 STG.E.128 [R2.64+0x80], R32 ;  /* 0x0000802002009986 */ /* 0x0043e8000c101d0c */
[----:B------:R1:W-:Y:S02]  /*10200*/  @!P0 STG.E.128 [R2.64+0x100], R16 ;  /* 0x0001001002008986 */ /* 0x0003e4000c101d0c */
.L_x_342:
[----:B------:R-:W-:Y:S05]  /*10210*/  BSYNC B0 ;  /* 0x0000000000007941 */ /* 0x000fea0003800000 */
.L_x_341:
        /* <DEDUP_REMOVED lines=20> */
.L_x_344:
[----:B------:R-:W-:Y:S05]  /*10360*/  BSYNC B0 ;  /* 0x0000000000007941 */ /* 0x000fea0003800000 */
.L_x_343:
        /* <DEDUP_REMOVED lines=20> */
.L_x_345:
        /* <DEDUP_REMOVED lines=13> */
.L_x_1282:


//--------------------- .text._ZN5flash16flash_fwd_kernelI23Flash_fwd_kernel_traitsILi192ELi128ELi64ELi8ELb0ELb0EN7cutlass6half_tE19Flash_kernel_traitsILi192ELi128ELi64ELi8ES3_EELb0ELb0ELb1ELb0ELb0ELb0ELb1ELb0EEEvNS_16Flash_fwd_paramsE --------------------------
	.section	.text._ZN5flash16flash_fwd_kernelI23Flash_fwd_kernel_traitsILi192ELi128ELi64ELi8ELb0ELb0EN7cutlass6half_tE19Flash_kernel_traitsILi192ELi128ELi64ELi8ES3_EELb0ELb0ELb1ELb0ELb0ELb0ELb1ELb0EEEvNS_16Flash_fwd_paramsE,"ax",@progbits
	.sectioninfo	@"SHI_REGISTERS=255"
	.align	128
        .global         _ZN5flash16flash_fwd_kernelI23Flash_fwd_kernel_traitsILi192ELi128ELi64ELi8ELb0ELb0EN7cutlass6half_tE19Flash_kernel_traitsILi192ELi128ELi64ELi8ES3_EELb0ELb0ELb1ELb0ELb0ELb0ELb1ELb0EEEvNS_16Flash_fwd_paramsE
        .type           _ZN5flash16flash_fwd_kernelI23Flash_fwd_kernel_traitsILi192ELi128ELi64ELi8ELb0ELb0EN7cutlass6half_tE19Flash_kernel_traitsILi192ELi128ELi64ELi8ES3_EELb0ELb0ELb1ELb0ELb0ELb0ELb1ELb0EEEvNS_16Flash_fwd_paramsE,@function
        .size           _ZN5flash16flash_fwd_kernelI23Flash_fwd_kernel_traitsILi192ELi128ELi64ELi8ELb0ELb0EN7cutlass6half_tE19Flash_kernel_traitsILi192ELi128ELi64ELi8ES3_EELb0ELb0ELb1ELb0ELb0ELb0ELb1ELb0EEEvNS_16Flash_fwd_paramsE,(.L_x_1283 - _ZN5flash16flash_fwd_kernelI23Flash_fwd_kernel_traitsILi192ELi128ELi64ELi8ELb0ELb0EN7cutlass6half_tE19Flash_kernel_traitsILi192ELi128ELi64ELi8ES3_EELb0ELb0ELb1ELb0ELb0ELb0ELb1ELb0EEEvNS_16Flash_fwd_paramsE)
        .other          _ZN5flash16flash_fwd_kernelI23Flash_fwd_kernel_traitsILi192ELi128ELi64ELi8ELb0ELb0EN7cutlass6half_tE19Flash_kernel_traitsILi192ELi128ELi64ELi8ES3_EELb0ELb0ELb1ELb0ELb0ELb0ELb1ELb0EEEvNS_16Flash_fwd_paramsE,@"STO_CUDA_ENTRY STV_DEFAULT"
_ZN5flash16flash_fwd_kernelI23Flash_fwd_kernel_traitsILi192ELi128ELi64ELi8ELb0ELb0EN7cutlass6half_tE19Flash_kernel_traitsILi192ELi128ELi64ELi8ES3_EELb0ELb0ELb1ELb0ELb0ELb0ELb1ELb0EEEvNS_16Flash_fwd_paramsE:
.text._ZN5flash16flash_fwd_kernelI23Flash_fwd_kernel_traitsILi192ELi128ELi64ELi8ELb0ELb0EN7cutlass6half_tE19Flash_kernel_traitsILi192ELi128ELi64ELi8ES3_EELb0ELb0ELb1ELb0ELb0ELb0ELb1ELb0EEEvNS_16Flash_fwd_paramsE:
        /* <DEDUP_REMOVED lines=33> */
.L_x_346:
[----:B-1-34-:R-:W-:Y:S02]  /*0210*/  MOV R5, c[0x0][0x218] ;  /* 0x0000860000057a02 */ /* 0x01afe40000000f00 */
.L_x_347:
        /* <DEDUP_REMOVED lines=100> */
.L_x_350:
[----:B------:R-:W-:Y:S05]  /*0860*/  BSYNC B0 ;  /* 0x0000000000007941 */ /* 0x000fea0003800000 */
.L_x_349:
        /* <DEDUP_REMOVED lines=20> */
.L_x_352:
[----:B------:R-:W-:Y:S05]  /*09b0*/  BSYNC B0 ;  /* 0x0000000000007941 */ /* 0x000fea0003800000 */
.L_x_351:
        /* <DEDUP_REMOVED lines=20> */
.L_x_354:
[----:B------:R-:W-:Y:S05]  /*0b00*/  BSYNC B0 ;  /* 0x0000000000007941 */ /* 0x000fea0003800000 */
.L_x_353:
        /* <DEDUP_REMOVED lines=19> */
.L_x_356:
[----:B------:R-:W-:Y:S05]  /*0c40*/  BSYNC B0 ;  /* 0x0000000000007941 */ /* 0x000fea0003800000 */
.L_x_355:
        /* <DEDUP_REMOVED lines=35> */
.L_x_348:
        /* <DEDUP_REMOVED lines=24> */
.L_x_357:
        /* <DEDUP_REMOVED lines=41> */
.L_x_358:
        /* <DEDUP_REMOVED lines=108> */
.L_x_360:
[----:B------:R-:W-:Y:S05]  /*1950*/  BSYNC B0 ;  /* 0x0000000000007941 */ /* 0x000fea0003800000 */
.L_x_359:
        /* <DEDUP_REMOVED lines=37> */
.L_x_362:
[----:B------:R-:W-:Y:S05]  /*1bb0*/  BSYNC B0 ;  /* 0x0000000000007941 */ /* 0x000fea0003800000 */
.L_x_361:
        /* <DEDUP_REMOVED lines=37> */
.L_x_364:
[----:B------:R-:W-:Y:S05]  /*1e10*/  BSYNC B0 ;  /* 0x0000000000007941 */ /* 0x000fea0003800000 */
.L_x_363:
        /* <DEDUP_REMOVED lines=40> */
.L_x_366:
[----:B------:R-:W-:Y:S05]  /*20a0*/  BSYNC B0 ;  /* 0x0000000000007941 */ /* 0x000fea0003800000 */
.L_x_365:
        /* <DEDUP_REMOVED lines=36> */
.L_x_368:
[----:B------:R-:W-:Y:S05]  /*22f0*/  BSYNC B0 ;  /* 0x0000000000007941 */ /* 0x000fea0003800000 */
.L_x_367:
        /* <DEDUP_REMOVED lines=37> */
.L_x_370:
[----:B------:R-:W-:Y:S05]  /*2550*/  BSYNC B0 ;  /* 0x0000000000007941 */ /* 0x000fea0003800000 */
.L_x_369:
        /* <DEDUP_REMOVED lines=44> */
.L_x_372:
[----:B------:R-:W-:Y:S05]  /*2820*/  BSYNC B0 ;  /* 0x0000000000007941 */ /* 0x000fea0003800000 */
.L_x_371:
        /* <DEDUP_REMOVED lines=36> */
.L_x_374:
[----:B------:R-:W-:Y:S05]  /*2a70*/  BSYNC B0 ;  /* 0x0000000000007941 */ /* 0x000fea0003800000 */
.L_x_373:
        /* <DEDUP_REMOVED lines=17> */
[----:B------:R-:W-:-:S02]  /*2b90*/  IADD3 R6, R4, 0x1, -R211 ;  /* 0x0000000104067810 */ /* 0x000fc40007ffe8d3 */
[----:B------:R-:W-:Y:S01]  /*2ba0*/  IMAD R201, R201, 0x200, R8 ;  /* 0x00000200c9c97824 */ /* 0x000fe200078e0208 */
[----:B------:R-:W-:Y:S01]  /*2bb0*/  LDSM.16.M88.4 R60, [R198] ;  /* 0x00000000c63c783b */ /* 0x000fe20000000200 */
[----:B------:R-:W-:Y:S02]  /*2bc0*/  IADD3 R6, R6, c[0x0][0x2e8], RZ ;  /* 0x0000ba0006067a10 */ /* 0x000fe40007ffe0ff */
[----:B------:R-:W-:Y:S01]  /*2bd0*/  IMAD.SHL.U32 R201, R201, 0x2, RZ ;  /* 0x00000002c9c97824 */ /* 0x000fe200078e00ff */
[----:B------:R-:W-:Y:S04]  /*2be0*/  LDSM.16.M88.4 R84, [R197+0x4000] ;  /* 0x00400000c554783b */ /* 0x000fe80000000200 */
[----:B-1----:R-:W1:Y:S01]  /*2bf0*/  LDSM.16.M88.4 R12, [R201+0xc000] ;  /* 0x00c00000c90c783b */ /* 0x002e620000000200 */
[----:B------:R-:W-:-:S02]  /*2c00*/  IADD3 R2, R201, 0xc000, RZ ;  /* 0x0000c000c9027810 */ /* 0x000fc40007ffe0ff */
        /* <DEDUP_REMOVED lines=14> */
[----:B---3--:R-:W3:Y:S01]  /*2cf0*/  LDSM.16.M88.4 R16, [R199+0x800] ;  /* 0x00080000c710783b */ /* 0x008ee20000000200 */
[C---:B------:R-:W-:Y:S02]  /*2d00*/  IADD3 R186, R199.reuse, 0x2800, RZ ;  /* 0x00002800c7ba7810 */ /* 0x040fe40007ffe0ff */
[C---:B------:R-:W-:Y:S01]  /*2d10*/  IADD3 R185, R199.reuse, 0x3000, RZ ;  /* 0x00003000c7b97810 */ /* 0x040fe20007ffe0ff */
[----:B------:R-:W2:Y:S01]  /*2d20*/  LDSM.16.M88.4 R8, [R199+0x1000] ;  /* 0x00100000c708783b */ /* 0x000ea20000000200 */
[----:B------:R-:W-:-:S02]  /*2d30*/  IADD3 R184, R199, 0x3800, RZ ;  /* 0x00003800c7b87810 */ /* 0x000fc40007ffe0ff */
[C---:B------:R-:W-:Y:S01]  /*2d40*/  IADD3 R183, R199.reuse, 0x4000, RZ ;  /* 0x00004000c7b77810 */ /* 0x040fe20007ffe0ff */
[----:B------:R-:W2:Y:S01]  /*2d50*/  LDSM.16.M88.4 R80, [R199+0x1800] ;  /* 0x00180000c750783b */ /* 0x000ea20000000200 */
[C---:B------:R-:W-:Y:S02]  /*2d60*/  IADD3 R182, R199.reuse, 0x4800, RZ ;  /* 0x00004800c7b67810 */ /* 0x040fe40007ffe0ff */
[C---:B------:R-:W-:Y:S01]  /*2d70*/  IADD3 R181, R199.reuse, 0x5000, RZ ;  /* 0x00005000c7b57810 */ /* 0x040fe20007ffe0ff */
[----:B------:R-:W2:Y:S01]  /*2d80*/  LDSM.16.M88.4 R56, [R195+0xc000] ;  /* 0x00c00000c338783b */ /* 0x000ea20000000200 */
[----:B------:R-:W-:-:S03]  /*2d90*/  IADD3 R180, R199, 0x5800, RZ ;  /* 0x00005800c7b47810 */ /* 0x000fc60007ffe0ff */
[----:B------:R-:W3:Y:S01]  /*2da0*/  LDSM.16.M88.4 R36, [R195+0xc800] ;  /* 0x00c80000c324783b */ /* 0x000ee20000000200 */
[C---:B-1----:R-:W-:Y:S03]  /*2db0*/  HMMA.16816.F32 R20, R48.reuse, R12, RZ ;  /* 0x0000000c3014723c */ /* 0x042fe600000018ff */
[----:B------:R-:W1:Y:S04]  /*2dc0*/  LDSM.16.M88.4 R24, [R195+0xd000] ;  /* 0x00d00000c318783b */ /* 0x000e680000000200 */
[----:B------:R-:W1:Y:S01]  /*2dd0*/  LDSM.16.M88.4 R52, [R195+0xd800] ;  /* 0x00d80000c334783b */ /* 0x000e620000000200 */
[C---:B-----5:R-:W-:Y:S03]  /*2de0*/  HMMA.16816.F32 R32, R48.reuse, R44, RZ ;  /* 0x0000002c3020723c */ /* 0x060fe600000018ff */
[----:B------:R-:W-:Y:S04]  /*2df0*/  LDSM.16.M88.4 R92, [R201+0x10800] ;  /* 0x01080000c95c783b */ /* 0x000fe80000000200 */
[----:B------:R-:W-:Y:S01]  /*2e00*/  LDSM.16.M88.4 R88, [R195+0x10000] ;  /* 0x01000000c358783b */ /* 0x000fe20000000200 */
[C---:B------:R-:W-:Y:S08]  /*2e10*/  HMMA.16816.F32 R12, R48.reuse, R14, RZ ;  /* 0x0000000e300c723c */ /* 0x040ff000000018ff */
        /* <DEDUP_REMOVED lines=8> */
[----:B------:R-:W-:Y:S07]  /*2ea0*/  LDSM.16.M88.4 R28, [R188+0x800] ;  /* 0x00080000bc1c783b */ /* 0x000fee0000000200 */
[C---:B---3--:R-:W-:Y:S08]  /*2eb0*/  HMMA.16816.F32 R32, R76.reuse, R16, R32 ;  /* 0x000000104c20723c */ /* 0x048ff00000001820 */
[C---:B------:R-:W-:Y:S01]  /*2ec0*/  HMMA.16816.F32 R44, R76.reuse, R18, R44 ;  /* 0x000000124c2c723c */ /* 0x040fe2000000182c */
[----:B------:R-:W2:Y:S07]  /*2ed0*/  LDSM.16.M88.4 R16, [R197] ;  /* 0x00000000c510783b */ /* 0x000eae0000000200 */
[C---:B------:R-:W-:Y:S08]  /*2ee0*/  HMMA.16816.F32 R72, R76.reuse, R8, R72 ;  /* 0x000000084c48723c */ /* 0x040ff00000001848 */
[C---:B------:R-:W-:Y:S01]  /*2ef0*/  HMMA.16816.F32 R68, R76.reuse, R10, R68 ;  /* 0x0000000a4c44723c */ /* 0x040fe20000001844 */
[----:B------:R-:W3:Y:S07]  /*2f00*/  LDSM.16.M88.4 R8, [R188+0x1000] ;  /* 0x00100000bc08783b */ /* 0x000eee0000000200 */
[C---:B------:R-:W-:Y:S08]  /*2f10*/  HMMA.16816.F32 R64, R76.reuse, R80, R64 ;  /* 0x000000504c40723c */ /* 0x040ff00000001840 */
[----:B------:R-:W-:Y:S01]  /*2f20*/  HMMA.16816.F32 R48, R76, R82, R48 ;  /* 0x000000524c30723c */ /* 0x000fe20000001830 */
[----:B------:R-:W-:Y:S04]  /*2f30*/  LDSM.16.M88.4 R80, [R188+0x3000] ;  /* 0x00300000bc50783b */ /* 0x000fe80000000200 */
[----:B------:R-:W-:Y:S03]  /*2f40*/  LDSM.16.M88.4 R76, [R188+0x3800] ;  /* 0x00380000bc4c783b */ /* 0x000fe60000000200 */
[C---:B------:R-:W-:Y:S08]  /*2f50*/  HMMA.16816.F32 R20, R60.reuse, R56, R20 ;  /* 0x000000383c14723c */ /* 0x040ff00000001814 */
[C---:B------:R-:W-:Y:S01]  /*2f60*/  HMMA.16816.F32 R12, R60.reuse, R58, R12 ;  /* 0x0000003a3c0c723c */ /* 0x040fe2000000180c */
[----:B------:R-:W-:Y:S07]  /*2f70*/  LDSM.16.M88.4 R56, [R201+0xe000] ;  /* 0x00e00000c938783b */ /* 0x000fee0000000200 */
[C---:B------:R-:W-:Y:S08]  /*2f80*/  HMMA.16816.F32 R32, R60.reuse, R36, R32 ;  /* 0x000000243c20723c */ /* 0x040ff00000001820 */
[C---:B------:R-:W-:Y:S01]  /*2f90*/  HMMA.16816.F32 R44, R60.reuse, R38, R44 ;  /* 0x000000263c2c723c */ /* 0x040fe2000000182c */
[----:B------:R-:W4:Y:S07]  /*2fa0*/  LDSM.16.M88.4 R36, [R188+0x1800] ;  /* 0x00180000bc24783b */ /* 0x000f2e0000000200 */
[C---:B-1----:R-:W-:Y:S08]  /*2fb0*/  HMMA.16816.F32 R72, R60.reuse, R24, R72 ;  /* 0x000000183c48723c */ /* 0x042ff00000001848 */
[C---:B------:R-:W-:Y:S01]  /*2fc0*/  HMMA.16816.F32 R68, R60.reuse, R26, R68 ;  /* 0x0000001a3c44723c */ /* 0x040fe20000001844 */
[----:B------:R-:W1:Y:S07]  /*2fd0*/  LDSM.16.M88.4 R24, [R202+0x4000] ;  /* 0x00400000ca18783b */ /* 0x000e6e0000000200 */
[C---:B------:R-:W-:Y:S08]  /*2fe0*/  HMMA.16816.F32 R64, R60.reuse, R52, R64 ;  /* 0x000000343c40723c */ /* 0x040ff00000001840 */
[----:B------:R-:W-:Y:S01]  /*2ff0*/  HMMA.16816.F32 R60, R60, R54, R48 ;  /* 0x000000363c3c723c */ /* 0x000fe20000001830 */
[----:B------:R-:W5:Y:S04]  /*3000*/  LDSM.16.M88.4 R52, [R201+0xe800] ;  /* 0x00e80000c934783b */ /* 0x000f680000000200 */
[----:B------:R-:W-:Y:S03]  /*3010*/  LDSM.16.M88.4 R48, [R200+0x4000] ;  /* 0x00400000c830783b */ /* 0x000fe60000000200 */
[C---:B--2---:R-:W-:Y:S08]  /*3020*/  HMMA.16816.F32 R20, R16.reuse, R40, R20 ;  /* 0x000000281014723c */ /* 0x044ff00000001814 */
[C---:B------:R-:W-:Y:S01]  /*3030*/  HMMA.16816.F32 R12, R16.reuse, R42, R12 ;  /* 0x0000002a100c723c */ /* 0x040fe2000000180c */
[----:B------:R-:W2:Y:S07]  /*3040*/  LDSM.16.M88.4 R40, [R201+0xf000] ;  /* 0x00f00000c928783b */ /* 0x000eae0000000200 */
[C---:B------:R-:W-:Y:S08]  /*3050*/  HMMA.16816.F32 R32, R16.reuse, R28, R32 ;  /* 0x0000001c1020723c */ /* 0x040ff00000001820 */
[C---:B------:R-:W-:Y:S01]  /*3060*/  HMMA.16816.F32 R44, R16.reuse, R30, R44 ;  /* 0x0000001e102c723c */ /* 0x040fe2000000182c */
[----:B------:R-:W2:Y:S07]  /*3070*/  LDSM.16.M88.4 R28, [R201+0xf800] ;  /* 0x00f80000c91c783b */ /* 0x000eae0000000200 */
[C---:B---3--:R-:W-:Y:S08]  /*3080*/  HMMA.16816.F32 R72, R16.reuse, R8, R72 ;  /* 0x000000081048723c */ /* 0x048ff00000001848 */
[C---:B------:R-:W-:Y:S01]  /*3090*/  HMMA.16816.F32 R68, R16.reuse, R10, R68 ;  /* 0x0000000a1044723c */ /* 0x040fe20000001844 */
[----:B------:R-:W3:Y:S07]  /*30a0*/  LDSM.16.M88.4 R8, [R199+0x2000] ;  /* 0x00200000c708783b */ /* 0x000eee0000000200 */
[C---:B----4-:R-:W-:Y:S08]  /*30b0*/  HMMA.16816.F32 R64, R16.reuse, R36, R64 ;  /* 0x000000241040723c */ /* 0x050ff00000001840 */
[----:B------:R-:W-:Y:S01]  /*30c0*/  HMMA.16816.F32 R60, R16, R38, R60 ;  /* 0x00000026103c723c */ /* 0x000fe2000000183c */
[----:B------:R-:W4:Y:S04]  /*30d0*/  LDSM.16.M88.4 R36, [R199+0x2800] ;  /* 0x00280000c724783b */ /* 0x000f280000000200 */
[----:B------:R-:W3:Y:S03]  /*30e0*/  LDSM.16.M88.4 R16, [R199+0x3000] ;  /* 0x00300000c710783b */ /* 0x000ee60000000200 */
[C---:B-1----:R-:W-:Y:S08]  /*30f0*/  HMMA.16816.F32 R20, R24.reuse, R56, R20 ;  /* 0x000000381814723c */ /* 0x042ff00000001814 */
[C---:B------:R-:W-:Y:S01]  /*3100*/  HMMA.16816.F32 R12, R24.reuse, R58, R12 ;  /* 0x0000003a180c723c */ /* 0x040fe2000000180c */
[----:B------:R-:W-:Y:S07]  /*3110*/  LDSM.16.M88.4 R56, [R202+0x8000] ;  /* 0x00800000ca38783b */ /* 0x000fee0000000200 */
[C---:B-----5:R-:W-:Y:S08]  /*3120*/  HMMA.16816.F32 R32, R24.reuse, R52, R32 ;  /* 0x000000341820723c */ /* 0x060ff00000001820 */
[C---:B------:R-:W-:Y:S01]  /*3130*/  HMMA.16816.F32 R44, R24.reuse, R54, R44 ;  /* 0x00000036182c723c */ /* 0x040fe2000000182c */
[----:B------:R-:W-:Y:S07]  /*3140*/  LDSM.16.M88.4 R52, [R199+0x3800] ;  /* 0x00380000c734783b */ /* 0x000fee0000000200 */
[C---:B--2---:R-:W-:Y:S08]  /*3150*/  HMMA.16816.F32 R72, R24.reuse, R40, R72 ;  /* 0x000000281848723c */ /* 0x044ff00000001848 */
[C---:B------:R-:W-:Y:S01]  /*3160*/  HMMA.16816.F32 R68, R24.reuse, R42, R68 ;  /* 0x0000002a1844723c */ /* 0x040fe20000001844 */
[----:B------:R-:W-:Y:S07]  /*3170*/  LDSM.16.M88.4 R40, [R195+0xe000] ;  /* 0x00e00000c328783b */ /* 0x000fee0000000200 */
[C---:B------:R-:W-:Y:S08]  /*3180*/  HMMA.16816.F32 R64, R24.reuse, R28, R64 ;  /* 0x0000001c1840723c */ /* 0x040ff00000001840 */
[----:B------:R-:W-:Y:S01]  /*3190*/  HMMA.16816.F32 R60, R24, R30, R60 ;  /* 0x0000001e183c723c */ /* 0x000fe2000000183c */
[----:B------:R-:W1:Y:S04]  /*31a0*/  LDSM.16.M88.4 R28, [R198+0x4000] ;  /* 0x00400000c61c783b */ /* 0x000e680000000200 */
[----:B------:R-:W2:Y:S03]  /*31b0*/  LDSM.16.M88.4 R24, [R195+0xe800] ;  /* 0x00e80000c318783b */ /* 0x000ea60000000200 */
[C---:B---3--:R-:W-:Y:S08]  /*31c0*/  HMMA.16816.F32 R20, R48.reuse, R8, R20 ;  /* 0x000000083014723c */ /* 0x048ff00000001814 */
[C---:B------:R-:W-:Y:S01]  /*31d0*/  HMMA.16816.F32 R12, R48.reuse, R10, R12 ;  /* 0x0000000a300c723c */ /* 0x040fe2000000180c */
[----:B------:R-:W3:Y:S07]  /*31e0*/  LDSM.16.M88.4 R8, [R195+0xf000] ;  /* 0x00f00000c308783b */ /* 0x000eee0000000200 */
[C---:B----4-:R-:W-:Y:S08]  /*31f0*/  HMMA.16816.F32 R32, R48.reuse, R36, R32 ;  /* 0x000000243020723c */ /* 0x050ff00000001820 */
[C---:B------:R-:W-:Y:S01]  /*3200*/  HMMA.16816.F32 R44, R48.reuse, R38, R44 ;  /* 0x00000026302c723c */ /* 0x040fe2000000182c */
[----:B------:R-:W-:Y:S07]  /*3210*/  LDSM.16.M88.4 R36, [R195+0xf800] ;  /* 0x00f80000c324783b */ /* 0x000fee0000000200 */
[C---:B------:R-:W-:Y:S08]  /*3220*/  HMMA.16816.F32 R72, R48.reuse, R16, R72 ;  /* 0x000000103048723c */ /* 0x040ff00000001848 */
[----:B------:R-:W-:Y:S01]  /*3230*/  HMMA.16816.F32 R68, R48, R18, R68 ;  /* 0x000000123044723c */ /* 0x000fe20000001844 */
[----:B------:R-:W4:Y:S07]  /*3240*/  LDSM.16.M88.4 R16, [R188+0x2000] ;  /* 0x00200000bc10783b */ /* 0x000f2e0000000200 */
[C---:B-1----:R-:W-:Y:S08]  /*3250*/  HMMA.16816.F32 R20, R28.reuse, R40, R20 ;  /* 0x000000281c14723c */ /* 0x042ff00000001814 */
[----:B------:R-:W-:Y:S01]  /*3260*/  HMMA.16816.F32 R12, R28, R42, R12 ;  /* 0x0000002a1c0c723c */ /* 0x000fe2000000180c */
[----:B------:R-:W-:Y:S07]  /*3270*/  LDSM.16.M88.4 R40, [R200+0x8000] ;  /* 0x00800000c828783b */ /* 0x000fee0000000200 */
[C---:B------:R-:W-:Y:S08]  /*3280*/  HMMA.16816.F32 R64, R48.reuse, R52, R64 ;  /* 0x000000343040723c */ /* 0x040ff00000001840 */
[----:B------:R-:W-:Y:S01]  /*3290*/  HMMA.16816.F32 R60, R48, R54, R60 ;  /* 0x00000036303c723c */ /* 0x000fe2000000183c */
[----:B------:R-:W-:Y:S07]  /*32a0*/  LDSM.16.M88.4 R52, [R201+0x11000] ;  /* 0x01100000c934783b */ /* 0x000fee0000000200 */
[C---:B--2---:R-:W-:Y:S08]  /*32b0*/  HMMA.16816.F32 R32, R28.reuse, R24, R32 ;  /* 0x000000181c20723c */ /* 0x044ff00000001820 */
[C---:B------:R-:W-:Y:S01]  /*32c0*/  HMMA.16816.F32 R44, R28.reuse, R26, R44 ;  /* 0x0000001a1c2c723c */ /* 0x040fe2000000182c */
[----:B------:R-:W1:Y:S07]  /*32d0*/  LDSM.16.M88.4 R24, [R201+0x10000] ;  /* 0x01000000c918783b */ /* 0x000e6e0000000200 */
[C---:B---3--:R-:W-:Y:S08]  /*32e0*/  HMMA.16816.F32 R72, R28.reuse, R8, R72 ;  /* 0x000000081c48723c */ /* 0x048ff00000001848 */
[----:B------:R-:W-:Y:S01]  /*32f0*/  HMMA.16816.F32 R68, R28, R10, R68 ;  /* 0x0000000a1c44723c */ /* 0x000fe20000001844 */
[----:B------:R-:W2:Y:S07]  /*3300*/  LDSM.16.M88.4 R8, [R188+0x2800] ;  /* 0x00280000bc08783b */ /* 0x000eae0000000200 */
[C---:B----4-:R-:W-:Y:S08]  /*3310*/  HMMA.16816.F32 R48, R84.reuse, R16, R20 ;  /* 0x000000105430723c */ /* 0x050ff00000001814 */
[----:B------:R-:W-:Y:S01]  /*3320*/  HMMA.16816.F32 R20, R84, R18, R12 ;  /* 0x000000125414723c */ /* 0x000fe2000000180c */
[----:B------:R-:W-:Y:S07]  /*3330*/  LDSM.16.M88.4 R12, [R198+0x8000] ;  /* 0x00800000c60c783b */ /* 0x000fee0000000200 */
[C---:B------:R-:W-:Y:S08]  /*3340*/  HMMA.16816.F32 R64, R28.reuse, R36, R64 ;  /* 0x000000241c40723c */ /* 0x040ff00000001840 */
[----:B------:R-:W-:Y:S01]  /*3350*/  HMMA.16816.F32 R60, R28, R38, R60 ;  /* 0x000000261c3c723c */ /* 0x000fe2000000183c */
[----:B------:R-:W3:Y:S04]  /*3360*/  LDSM.16.M88.4 R28, [R199+0x4000] ;  /* 0x00400000c71c783b */ /* 0x000ee80000000200 */
[----:B------:R-:W4:Y:S03]  /*3370*/  LDSM.16.M88.4 R36, [R199+0x4800] ;  /* 0x00480000c724783b */ /* 0x000f260000000200 */
[C---:B-1----:R-:W-:Y:S01]  /*3380*/  HMMA.16816.F32 R16, R56.reuse, R24, R48 ;  /* 0x000000183810723c */ /* 0x042fe20000001830 */
[----:B------:R-:W-:Y:S07]  /*3390*/  LDSM.16.M88.4 R48, [R201+0x11800] ;  /* 0x01180000c930783b */ /* 0x000fee0000000200 */
[----:B------:R-:W-:Y:S01]  /*33a0*/  HMMA.16816.F32 R24, R56, R26, R20 ;  /* 0x0000001a3818723c */ /* 0x000fe20000001814 */
[----:B------:R-:W-:Y:S07]  /*33b0*/  LDSM.16.M88.4 R20, [R188+0x4000] ;  /* 0x00400000bc14783b */ /* 0x000fee0000000200 */
[C---:B--2---:R-:W-:Y:S08]  /*33c0*/  HMMA.16816.F32 R32, R84.reuse, R8, R32 ;  /* 0x000000085420723c */ /* 0x044ff00000001820 */
[C---:B------:R-:W-:Y:S01]  /*33d0*/  HMMA.16816.F32 R44, R84.reuse, R10, R44 ;  /* 0x0000000a542c723c */ /* 0x040fe2000000182c */
[----:B------:R-:W1:Y:S07]  /*33e0*/  LDSM.16.M88.4 R8, [R197+0x8000] ;  /* 0x00800000c508783b */ /* 0x000e6e0000000200 */
[----:B------:R-:W-:Y:S08]  /*33f0*/  HMMA.16816.F32 R72, R84, R80, R72 ;  /* 0x000000505448723c */ /* 0x000ff00000001848 */
[C---:B---3--:R-:W-:Y:S08]  /*3400*/  HMMA.16816.F32 R16, R40.reuse, R28, R16 ;  /* 0x0000001c2810723c */ /* 0x048ff00000001810 */
[----:B------:R-:W-:Y:S01]  /*3410*/  HMMA.16816.F32 R24, R40, R30, R24 ;  /* 0x0000001e2818723c */ /* 0x000fe20000001818 */
[----:B------:R-:W2:Y:S07]  /*3420*/  LDSM.16.M88.4 R28, [R195+0x10800] ;  /* 0x01080000c31c783b */ /* 0x000eae0000000200 */
[----:B------:R-:W-:Y:S08]  /*3430*/  HMMA.16816.F32 R32, R56, R92, R32 ;  /* 0x0000005c3820723c */ /* 0x000ff00000001820 */
[----:B------:R-:W-:Y:S08]  /*3440*/  HMMA.16816.F32 R16, R12, R88, R16 ;  /* 0x000000580c10723c */ /* 0x000ff00000001810 */
[----:B------:R-:W-:Y:S08]  /*3450*/  HMMA.16816.F32 R44, R56, R94, R44 ;  /* 0x0000005e382c723c */ /* 0x000ff0000000182c */
[C---:B------:R-:W-:Y:S08]  /*3460*/  HMMA.16816.F32 R64, R84.reuse, R76, R64 ;  /* 0x0000004c5440723c */ /* 0x040ff00000001840 */
[----:B------:R-:W-:Y:S01]  /*3470*/  HMMA.16816.F32 R60, R84, R78, R60 ;  /* 0x0000004e543c723c */ /* 0x000fe2000000183c */
[----:B------:R-:W3:Y:S07]  /*3480*/  LDSM.16.M88.4 R76, [R199+0x5000] ;  /* 0x00500000c74c783b */ /* 0x000eee0000000200 */
[----:B------:R-:W-:Y:S08]  /*3490*/  HMMA.16816.F32 R24, R12, R90, R24 ;  /* 0x0000005a0c18723c */ /* 0x000ff00000001818 */
[----:B----4-:R-:W-:Y:S08]  /*34a0*/  HMMA.16816.F32 R32, R40, R36, R32 ;  /* 0x000000242820723c */ /* 0x010ff00000001820 */
[----:B------:R-:W-:Y:S08]  /*34b0*/  HMMA.16816.F32 R68, R84, R82, R68 ;  /* 0x000000525444723c */ /* 0x000ff00000001844 */
[----:B------:R-:W-:Y:S01]  /*34c0*/  HMMA.16816.F32 R80, R56, R52, R72 ;  /* 0x000000343850723c */ /* 0x000fe20000001848 */
[----:B------:R-:W4:Y:S07]  /*34d0*/  LDSM.16.M88.4 R72, [R188+0x4800] ;  /* 0x00480000bc48783b */ /* 0x000f2e0000000200 */
[----:B-1----:R-:W-:Y:S08]  /*34e0*/  HMMA.16816.F32 R16, R8, R20, R16 ;  /* 0x000000140810723c */ /* 0x002ff00000001810 */
[----:B------:R-:W-:Y:S01]  /*34f0*/  HMMA.16816.F32 R44, R40, R38, R44 ;  /* 0x00000026282c723c */ /* 0x000fe2000000182c */
[----:B------:R-:W-:Y:S07]  /*3500*/  LDSM.16.M88.4 R36, [R199+0x5800] ;  /* 0x00580000c724783b */ /* 0x000fee0000000200 */
[----:B------:R-:W-:Y:S01]  /*3510*/  HMMA.16816.F32 R24, R8, R22, R24 ;  /* 0x000000160818723c */ /* 0x000fe20000001818 */
[----:B------:R-:W1:Y:S07]  /*3520*/  LDSM.16.M88.4 R20, [R195+0x11000] ;  /* 0x01100000c314783b */ /* 0x000e6e0000000200 */
[----:B--2---:R-:W-:Y:S01]  /*3530*/  HMMA.16816.F32 R32, R12, R28, R32 ;  /* 0x0000001c0c20723c */ /* 0x004fe20000001820 */
[----:B------:R-:W-:-:S02]  /*3540*/  FMUL.FTZ R17, R17, c[0x0][0x2ec] ;  /* 0x0000bb0011117a20 */ /* 0x000fc40000410000 */
[----:B------:R-:W-:Y:S02]  /*3550*/  FMUL.FTZ R18, R18, c[0x0][0x2ec] ;  /* 0x0000bb0012127a20 */ /* 0x000fe40000410000 */
[----:B------:R-:W-:Y:S01]  /*3560*/  FMUL.FTZ R2, R16, c[0x0][0x2ec] ;  /* 0x0000bb0010027a20 */ /* 0x000fe20000410000 */
[----:B------:R-:W-:Y:S02]  /*3570*/  MUFU.TANH R28, R17 ;  /* 0x00000011001c7308 */ /* 0x000fe40000002400 */
[----:B------:R-:W-:Y:S06]  /*3580*/  HMMA.16816.F32 R68, R56, R54, R68 ;  /* 0x000000363844723c */ /* 0x000fec0000001844 */
[----:B------:R2:W-:Y:S02]  /*3590*/  MUFU.TANH R29, R18 ;  /* 0x00000012001d7308 */ /* 0x0005e40000002400 */
[----:B---3--:R-:W-:Y:S01]  /*35a0*/  HMMA.16816.F32 R80, R40, R76, R80 ;  /* 0x0000004c2850723c */ /* 0x008fe20000001850 */
[----:B------:R-:W-:-:S02]  /*35b0*/  FMUL.FTZ R24, R24, c[0x0][0x2ec] ;  /* 0x0000bb0018187a20 */ /* 0x000fc40000410000 */
[----:B------:R-:W-:Y:S02]  /*35c0*/  FMUL.FTZ R25, R25, c[0x0][0x2ec] ;  /* 0x0000bb0019197a20 */ /* 0x000fe40000410000 */
[----:B------:R-:W-:Y:S01]  /*35d0*/  FMUL.FTZ R26, R26, c[0x0][0x2ec] ;  /* 0x0000bb001a1a7a20 */ /* 0x000fe20000410000 */
[----:B------:R-:W3:Y:S02]  /*35e0*/  MUFU.TANH R2, R2 ;  /* 0x0000000200027308 */ /* 0x000ee40000002400 */
[----:B------:R-:W-:Y:S06]  /*35f0*/  HMMA.16816.F32 R44, R12, R30, R44 ;  /* 0x0000001e0c2c723c */ /* 0x000fec000000182c */
[----:B------:R-:W-:Y:S01]  /*3600*/  MUFU.TANH R31, R24 ;  /* 0x00000018001f7308 */ /* 0x000fe20000002400 */
[----:B------:R-:W-:Y:S01]  /*3610*/  FMUL.FTZ R30, R19, c[0x0][0x2ec] ;  /* 0x0000bb00131e7a20 */ /* 0x000fe20000410000 */
[----:B----4-:R-:W-:Y:S01]  /*3620*/  HMMA.16816.F32 R32, R8, R72, R32 ;  /* 0x000000480820723c */ /* 0x010fe20000001820 */
[----:B--2---:R-:W2:Y:S05]  /*3630*/  LDSM.16.M88.4 R16, [R188+0x5000] ;  /* 0x00500000bc10783b */ /* 0x004eaa0000000200 */
[----:B------:R-:W4:Y:S02]  /*3640*/  MUFU.TANH R30, R30 ;  /* 0x0000001e001e7308 */ /* 0x000f240000002400 */
[----:B------:R-:W-:Y:S08]  /*3650*/  HMMA.16816.F32 R68, R40, R78, R68 ;  /* 0x0000004e2844723c */ /* 0x000ff00000001844 */
[----:B------:R-:W-:Y:S01]  /*3660*/  HMMA.16816.F32 R64, R56, R48, R64 ;  /* 0x000000303840723c */ /* 0x000fe20000001840 */
[----:B------:R-:W-:Y:S07]  /*3670*/  MUFU.TANH R48, R25 ;  /* 0x0000001900307308 */ /* 0x000fee0000002400 */
[----:B-1----:R-:W-:Y:S01]  /*3680*/  HMMA.16816.F32 R80, R12, R20, R80 ;  /* 0x000000140c50723c */ /* 0x002fe20000001850 */
[----:B------:R-:W-:-:S02]  /*3690*/  FMUL.FTZ R34, R34, c[0x0][0x2ec] ;  /* 0x0000bb0022227a20 */ /* 0x000fc40000410000 */
[----:B------:R-:W-:-:S04]  /*36a0*/  FMUL.FTZ R35, R35, c[0x0][0x2ec] ;  /* 0x0000bb0023237a20 */ /* 0x000fc80000410000 */
[----:B------:R-:W-:Y:S01]  /*36b0*/  FMUL.FTZ R21, R32, c[0x0][0x2ec] ;  /* 0x0000bb0020157a20 */ /* 0x000fe20000410000 */
[----:B------:R-:W-:Y:S01]  /*36c0*/  HMMA.16816.F32 R68, R12, R22, R68 ;  /* 0x000000160c44723c */ /* 0x000fe20000001844 */
[----:B------:R-:W-:Y:S01]  /*36d0*/  FMUL.FTZ R32, R33, c[0x0][0x2ec] ;  /* 0x0000bb0021207a20 */ /* 0x000fe20000410000 */
[----:B------:R-:W-:Y:S01]  /*36e0*/  IADD3 R33, R3, 0x8, RZ ;  /* 0x0000000803217810 */ /* 0x000fe20007ffe0ff */
[----:B------:R-:W-:Y:S01]  /*36f0*/  FMUL.FTZ R20, R27, c[0x0][0x2ec] ;  /* 0x0000bb001b147a20 */ /* 0x000fe20000410000 */
[----:B------:R-:W-:Y:S03]  /*3700*/  MUFU.TANH R23, R34 ;  /* 0x0000002200177308 */ /* 0x000fe60000002400 */
[----:B------:R-:W-:Y:S01]  /*3710*/  IADD3 R22, R4, -c[0x0][0x2e4], -R211 ;  /* 0x8000b90004167a10 */ /* 0x000fe20007ffe8d3 */
[----:B------:R-:W-:Y:S04]  /*3720*/  HMMA.16816.F32 R64, R40, R36, R64 ;  /* 0x000000242840723c */ /* 0x000fe80000001840 */
[----:B------:R1:W5:Y:S01]  /*3730*/  MUFU.TANH R36, R26 ;  /* 0x0000001a00247308 */ /* 0x0003620000002400 */
[----:B------:R-:W-:-:S02]  /*3740*/  IMAD.IADD R219, R3, 0x1, R22 ;  /* 0x0000000103db7824 */ /* 0x000fc400078e0216 */
[--C-:B------:R-:W-:Y:S01]  /*3750*/  IMAD.IADD R217, R22, 0x1, R33.reuse ;  /* 0x0000000116d97824 */ /* 0x100fe200078e0221 */
[----:B--2---:R-:W-:Y:S01]  /*3760*/  HMMA.16816.F32 R80, R8, R16, R80 ;  /* 0x000000100850723c */ /* 0x004fe20000001850 */
[----:B------:R-:W-:Y:S01]  /*3770*/  IMAD.IADD R3, R3, 0x1, R6 ;  /* 0x0000000103037824 */ /* 0x000fe200078e0206 */
[----:B------:R-:W-:Y:S01]  /*3780*/  IMNMX R219, RZ, R219, !PT ;  /* 0x000000dbffdb7217 */ /* 0x000fe20007800200 */
[----:B------:R-:W-:Y:S01]  /*3790*/  IMAD.IADD R33, R6, 0x1, R33 ;  /* 0x0000000106217824 */ /* 0x000fe200078e0221 */
[----:B------:R-:W-:Y:S01]  /*37a0*/  IMNMX R217, RZ, R217, !PT ;  /* 0x000000d9ffd97217 */ /* 0x000fe20007800200 */
[----:B------:R-:W-:Y:S01]  /*37b0*/  IMAD R6, R231, 0x40, R209 ;  /* 0x00000040e7067824 */ /* 0x000fe200078e02d1 */
[-C--:B------:R-:W-:Y:S01]  /*37c0*/  IMNMX R218, R3, R4.reuse, PT ;  /* 0x0000000403da7217 */ /* 0x080fe20003800200 */
[----:B------:R-:W2:Y:S01]  /*37d0*/  MUFU.TANH R21, R21 ;  /* 0x0000001500157308 */ /* 0x000ea20000002400 */
[----:B------:R-:W-:Y:S01]  /*37e0*/  IMNMX R216, R33, R4, PT ;  /* 0x0000000421d87217 */ /* 0x000fe20003800200 */
[----:B------:R-:W-:Y:S01]  /*37f0*/  HMMA.16816.F32 R60, R56, R50, R60 ;  /* 0x00000032383c723c */ /* 0x000fe2000000183c */
[C---:B------:R-:W-:Y:S01]  /*3800*/  IADD3 R16, R6.reuse, 0x1, RZ ;  /* 0x0000000106107810 */ /* 0x040fe20007ffe0ff */
[----:B-1----:R-:W1:Y:S01]  /*3810*/  LDSM.16.M88.4 R24, [R195+0x11800] ;  /* 0x01180000c318783b */ /* 0x002e620000000200 */
[----:B------:R-:W-:-:S02]  /*3820*/  IADD3 R3, R6, 0x8, RZ ;  /* 0x0000000806037810 */ /* 0x000fc40007ffe0ff */
[C---:B------:R-:W-:Y:S01]  /*3830*/  ISETP.GE.AND P6, PT, R16.reuse, R218, PT ;  /* 0x000000da1000720c */ /* 0x040fe20003fc6270 */
[----:B------:R-:W1:Y:S01]  /*3840*/  MUFU.TANH R20, R20 ;  /* 0x0000001400147308 */ /* 0x000e620000002400 */
[C---:B------:R-:W-:Y:S01]  /*3850*/  ISETP.GE.AND P1, PT, R16.reuse, R216, PT ;  /* 0x000000d81000720c */ /* 0x040fe20003f26270 */
[C---:B------:R-:W-:Y:S01]  /*3860*/  HMMA.16816.F32 R68, R8.reuse, R18, R68 ;  /* 0x000000120844723c */ /* 0x040fe20000001844 */
[C---:B------:R-:W-:Y:S02]  /*3870*/  ISETP.LT.OR P6, PT, R16.reuse, R219, P6 ;  /* 0x000000db1000720c */ /* 0x040fe400037c1670 */
[----:B------:R-:W-:Y:S02]  /*3880*/  ISETP.LT.OR P1, PT, R16, R217, P1 ;  /* 0x000000d91000720c */ /* 0x000fe40000f21670 */
[C---:B------:R-:W-:Y:S02]  /*3890*/  IADD3 R16, R6.reuse, 0x9, RZ ;  /* 0x0000000906107810 */ /* 0x040fe40007ffe0ff */
[----:B------:R-:W-:Y:S01]  /*38a0*/  FMUL.FTZ R83, R83, c[0x0][0x2ec] ;  /* 0x0000bb0053537a20 */ /* 0x000fe20000410000 */
[-C--:B------:R-:W-:Y:S01]  /*38b0*/  ISETP.GE.AND P4, PT, R6, R218.reuse, PT ;  /* 0x000000da0600720c */ /* 0x080fe20003f86270 */
[----:B------:R-:W-:Y:S01]  /*38c0*/  HMMA.16816.F32 R44, R8, R74, R44 ;  /* 0x0000004a082c723c */ /* 0x000fe2000000182c */
[C---:B------:R-:W-:Y:S01]  /*38d0*/  ISETP.GE.AND P3, PT, R16.reuse, R218, PT ;  /* 0x000000da1000720c */ /* 0x040fe20003f66270 */
[----:B------:R-:W-:Y:S01]  /*38e0*/  MUFU.TANH R22, R35 ;  /* 0x0000002300167308 */ /* 0x000fe20000002400 */
[----:B------:R-:W-:Y:S01]  /*38f0*/  ISETP.GE.AND P2, PT, R16, R216, PT ;  /* 0x000000d81000720c */ /* 0x000fe20003f46270 */
[----:B------:R-:W-:Y:S01]  /*3900*/  FMUL.FTZ R80, R80, c[0x0][0x2ec] ;  /* 0x0000bb0050507a20 */ /* 0x000fe20000410000 */
[----:B------:R-:W-:Y:S01]  /*3910*/  ISETP.LT.OR P3, PT, R16, R219, P3 ;  /* 0x000000db1000720c */ /* 0x000fe20001f61670 */
[----:B------:R-:W-:Y:S01]  /*3920*/  FMUL.FTZ R82, R82, c[0x0][0x2ec] ;  /* 0x0000bb0052527a20 */ /* 0x000fe20000410000 */
[----:B------:R-:W-:Y:S01]  /*3930*/  ISETP.LT.OR P2, PT, R16, R217, P2 ;  /* 0x000000d91000720c */ /* 0x000fe20001741670 */
[----:B------:R-:W-:Y:S01]  /*3940*/  HMMA.16816.F32 R60, R40, R38, R60 ;  /* 0x00000026283c723c */ /* 0x000fe2000000183c */
[----:B------:R-:W2:Y:S01]  /*3950*/  LDSM.16.M88.4 R16, [R188+0x5800] ;  /* 0x00580000bc10783b */ /* 0x000ea20000000200 */
[C---:B------:R-:W-:Y:S01]  /*3960*/  ISETP.GE.AND P0, PT, R3.reuse, R218, PT ;  /* 0x000000da0300720c */ /* 0x040fe20003f06270 */
[----:B------:R-:W-:Y:S01]  /*3970*/  MUFU.TANH R170, R83 ;  /* 0x0000005300aa7308 */ /* 0x000fe20000002400 */
[----:B------:R-:W-:Y:S01]  /*3980*/  ISETP.GE.AND P5, PT, R3, R216, PT ;  /* 0x000000d80300720c */ /* 0x000fe20003fa6270 */
[----:B------:R-:W-:Y:S01]  /*3990*/  FMUL.FTZ R81, R81, c[0x0][0x2ec] ;  /* 0x0000bb0051517a20 */ /* 0x000fe20000410000 */
[----:B------:R-:W-:Y:S01]  /*39a0*/  ISETP.LT.OR P4, PT, R6, R219, P4 ;  /* 0x000000db0600720c */ /* 0x000fe20002781670 */
[----:B------:R-:W-:-:S04]  /*39b0*/  DEPBAR.LE SB0, 0x0 ;  /* 0x000080000000791a */ /* 0x000fc80000000000 */
[C---:B------:R-:W-:Y:S01]  /*39c0*/  ISETP.LT.OR P0, PT, R3.reuse, R219, P0 ;  /* 0x000000db0300720c */ /* 0x040fe20000701670 */
[----:B------:R-:W-:Y:S01]  /*39d0*/  MUFU.TANH R165, R80 ;  /* 0x0000005000a57308 */ /* 0x000fe20000002400 */
[-C--:B------:R-:W-:Y:S01]  /*39e0*/  ISETP.LT.OR P5, PT, R3, R217.reuse, P5 ;  /* 0x000000d90300720c */ /* 0x080fe20002fa1670 */
[----:B------:R-:W-:Y:S01]  /*39f0*/  FMUL.FTZ R68, R68, c[0x0][0x2ec] ;  /* 0x0000bb0044447a20 */ /* 0x000fe20000410000 */
[----:B---3--:R-:W-:Y:S01]  /*3a00*/  FSEL R3, R2, -INF , !P4 ;  /* 0xff80000002037808 */ /* 0x008fe20006000000 */
[----:B------:R-:W-:Y:S01]  /*3a10*/  FMUL.FTZ R34, R44, c[0x0][0x2ec] ;  /* 0x0000bb002c227a20 */ /* 0x000fe20000410000 */
[----:B------:R-:W-:Y:S01]  /*3a20*/  ISETP.GE.AND P4, PT, R6, R216, PT ;  /* 0x000000d80600720c */ /* 0x000fe20003f86270 */
[C---:B-1----:R-:W-:Y:S01]  /*3a30*/  HMMA.16816.F32 R64, R12.reuse, R24, R64 ;  /* 0x000000180c40723c */ /* 0x042fe20000001840 */
[----:B------:R-:W-:Y:S01]  /*3a40*/  FMUL.FTZ R4, R45, c[0x0][0x2ec] ;  /* 0x0000bb002d047a20 */ /* 0x000fe20000410000 */
[----:B----4-:R-:W-:Y:S01]  /*3a50*/  FSEL R30, R30, -INF , !P1 ;  /* 0xff8000001e1e7808 */ /* 0x010fe20004800000 */
[----:B------:R-:W-:Y:S01]  /*3a60*/  FMUL.FTZ R33, R46, c[0x0][0x2ec] ;  /* 0x0000bb002e217a20 */ /* 0x000fe20000410000 */
[----:B------:R-:W-:Y:S01]  /*3a70*/  ISETP.LT.OR P4, PT, R6, R217, P4 ;  /* 0x000000d90600720c */ /* 0x000fe20002781670 */
[----:B------:R-:W1:Y:S01]  /*3a80*/  MUFU.TANH R34, R34 ;  /* 0x0000002200227308 */ /* 0x000e620000002400 */
[----:B-----5:R-:W-:Y:S01]  /*3a90*/  FSEL R36, R36, -INF , !P5 ;  /* 0xff80000024247808 */ /* 0x020fe20006800000 */
[----:B------:R-:W-:Y:S01]  /*3aa0*/  FMUL.FTZ R47, R47, c[0x0][0x2ec] ;  /* 0x0000bb002f2f7a20 */ /* 0x000fe20000410000 */
[----:B------:R-:W-:Y:S01]  /*3ab0*/  HMMA.16816.F32 R60, R12, R26, R60 ;  /* 0x0000001a0c3c723c */ /* 0x000fe2000000183c */
[----:B------:R-:W-:Y:S01]  /*3ac0*/  IADD3 R25, R6, 0x10, RZ ;  /* 0x0000001006197810 */ /* 0x000fe20007ffe0ff */
[----:B------:R-:W-:Y:S01]  /*3ad0*/  FMUL.FTZ R69, R69, c[0x0][0x2ec] ;  /* 0x0000bb0045457a20 */ /* 0x000fe20000410000 */
[----:B------:R-:W-:Y:S01]  /*3ae0*/  FSEL R29, R29, -INF , !P4 ;  /* 0xff8000001d1d7808 */ /* 0x000fe20006000000 */
[----:B------:R-:W-:Y:S01]  /*3af0*/  FMUL.FTZ R70, R70, c[0x0][0x2ec] ;  /* 0x0000bb0046467a20 */ /* 0x000fe20000410000 */
[----:B------:R-:W-:Y:S01]  /*3b00*/  ISETP.GE.AND P4, PT, R25, R218, PT ;  /* 0x000000da1900720c */ /* 0x000fe20003f86270 */
[----:B------:R-:W3:Y:S01]  /*3b10*/  MUFU.TANH R4, R4 ;  /* 0x0000000400047308 */ /* 0x000ee20000002400 */
[----:B------:R-:W-:Y:S01]  /*3b20*/  IADD3 R12, R6, 0x18, RZ ;  /* 0x00000018060c7810 */ /* 0x000fe20007ffe0ff */
[----:B------:R-:W-:Y:S01]  /*3b30*/  FMUL.FTZ R71, R71, c[0x0][0x2ec] ;  /* 0x0000bb0047477a20 */ /* 0x000fe20000410000 */
[----:B------:R-:W-:-:S02]  /*3b40*/  ISETP.GE.AND P1, PT, R25, R216, PT ;  /* 0x000000d81900720c */ /* 0x000fc40003f26270 */
[C---:B------:R-:W-:Y:S02]  /*3b50*/  ISETP.LT.OR P4, PT, R25.reuse, R219, P4 ;  /* 0x000000db1900720c */ /* 0x040fe40002781670 */
[----:B------:R-:W-:Y:S01]  /*3b60*/  IADD3 R13, R6, 0x19, RZ ;  /* 0x00000019060d7810 */ /* 0x000fe20007ffe0ff */
[----:B------:R-:W4:Y:S01]  /*3b70*/  MUFU.TANH R160, R82 ;  /* 0x0000005200a07308 */ /* 0x000f220000002400 */
[-C--:B------:R-:W-:Y:S01]  /*3b80*/  ISETP.GE.AND P5, PT, R12, R218.reuse, PT ;  /* 0x000000da0c00720c */ /* 0x080fe20003fa6270 */
[C---:B--2---:R-:W-:Y:S01]  /*3b90*/  HMMA.16816.F32 R64, R8.reuse, R16, R64 ;  /* 0x000000100840723c */ /* 0x044fe20000001840 */
[----:B------:R-:W-:Y:S02]  /*3ba0*/  ISETP.LT.OR P1, PT, R25, R217, P1 ;  /* 0x000000d91900720c */ /* 0x000fe40000f21670 */
[----:B------:R-:W-:Y:S02]  /*3bb0*/  IADD3 R24, R6, 0x11, RZ ;  /* 0x0000001106187810 */ /* 0x000fe40007ffe0ff */
[----:B------:R-:W-:Y:S01]  /*3bc0*/  FSEL R25, R48, -INF , !P3 ;  /* 0xff80000030197808 */ /* 0x000fe20005800000 */
[----:B------:R-:W2:Y:S01]  /*3bd0*/  MUFU.TANH R32, R32 ;  /* 0x0000002000207308 */ /* 0x000ea20000002400 */
[----:B------:R-:W-:Y:S01]  /*3be0*/  FSEL R15, R21, -INF , !P4 ;  /* 0xff800000150f7808 */ /* 0x000fe20006000000 */
[----:B------:R-:W-:Y:S01]  /*3bf0*/  HMMA.16816.F32 R60, R8, R18, R60 ;  /* 0x00000012083c723c */ /* 0x000fe2000000183c */
[----:B------:R-:W-:-:S02]  /*3c00*/  ISETP.GE.AND P3, PT, R13, R218, PT ;  /* 0x000000da0d00720c */ /* 0x000fc40003f66270 */
[-C--:B------:R-:W-:Y:S02]  /*3c10*/  ISETP.GE.AND P4, PT, R13, R216.reuse, PT ;  /* 0x000000d80d00720c */ /* 0x080fe40003f86270 */
[-C--:B------:R-:W-:Y:S01]  /*3c20*/  ISETP.LT.OR P5, PT, R12, R219.reuse, P5 ;  /* 0x000000db0c00720c */ /* 0x080fe20002fa1670 */
[----:B------:R-:W5:Y:S01]  /*3c30*/  MUFU.TANH R33, R33 ;  /* 0x0000002100217308 */ /* 0x000f620000002400 */
[----:B------:R-:W-:Y:S02]  /*3c40*/  FSEL R31, R31, -INF , !P0 ;  /* 0xff8000001f1f7808 */ /* 0x000fe40004000000 */
[----:B------:R-:W-:Y:S02]  /*3c50*/  IADD3 R16, R6, 0x21, RZ ;  /* 0x0000002106107810 */ /* 0x000fe40007ffe0ff */
[-C--:B------:R-:W-:Y:S02]  /*3c60*/  ISETP.GE.AND P0, PT, R24, R216.reuse, PT ;  /* 0x000000d81800720c */ /* 0x080fe40003f06270 */
[C---:B------:R-:W-:Y:S01]  /*3c70*/  ISETP.LT.OR P3, PT, R13.reuse, R219, P3 ;  /* 0x000000db0d00720c */ /* 0x040fe20001f61670 */
[----:B------:R-:W2:Y:S01]  /*3c80*/  MUFU.TANH R2, R47 ;  /* 0x0000002f00027308 */ /* 0x000ea20000002400 */
[-C--:B------:R-:W-:Y:S01]  /*3c90*/  ISETP.LT.OR P4, PT, R13, R217.reuse, P4 ;  /* 0x000000d90d00720c */ /* 0x080fe20002781670 */
[----:B------:R-:W-:Y:S01]  /*3ca0*/  FMUL.FTZ R66, R66, c[0x0][0x2ec] ;  /* 0x0000bb0042427a20 */ /* 0x000fe20000410000 */
[----:B------:R-:W-:Y:S01]  /*3cb0*/  FSEL R20, R20, -INF , !P2 ;  /* 0xff80000014147808 */ /* 0x000fe20005000000 */
[----:B------:R-:W-:Y:S01]  /*3cc0*/  FMUL.FTZ R64, R64, c[0x0][0x2ec] ;  /* 0x0000bb0040407a20 */ /* 0x000fe20000410000 */
[----:B-1----:R-:W-:Y:S01]  /*3cd0*/  FSEL R13, R34, -INF , !P5 ;  /* 0xff800000220d7808 */ /* 0x002fe20006800000 */
[----:B------:R-:W-:Y:S01]  /*3ce0*/  FMUL.FTZ R65, R65, c[0x0][0x2ec] ;  /* 0x0000bb0041417a20 */ /* 0x000fe20000410000 */
[-C--:B------:R-:W-:Y:S01]  /*3cf0*/  ISETP.GE.AND P2, PT, R12, R216.reuse, PT ;  /* 0x000000d80c00720c */ /* 0x080fe20003f46270 */
[----:B------:R-:W1:Y:S01]  /*3d00*/  MUFU.TANH R162, R66 ;  /* 0x0000004200a27308 */ /* 0x000e620000002400 */
[----:B------:R-:W-:Y:S01]  /*3d10*/  ISETP.GE.AND P5, PT, R16, R216, PT ;  /* 0x000000d81000720c */ /* 0x000fe20003fa6270 */
[----:B------:R-:W-:Y:S01]  /*3d20*/  FMUL.FTZ R67, R67, c[0x0][0x2ec] ;  /* 0x0000bb0043437a20 */ /* 0x000fe20000410000 */
[-C--:B------:R-:W-:Y:S01]  /*3d30*/  ISETP.LT.OR P0, PT, R24, R217.reuse, P0 ;  /* 0x000000d91800720c */ /* 0x080fe20000701670 */
[----:B------:R-:W-:Y:S01]  /*3d40*/  FMUL.FTZ R60, R60, c[0x0][0x2ec] ;  /* 0x0000bb003c3c7a20 */ /* 0x000fe20000410000 */
[----:B------:R-:W-:Y:S01]  /*3d50*/  IADD3 R21, R6, 0x20, RZ ;  /* 0x0000002006157810 */ /* 0x000fe20007ffe0ff */
[----:B------:R-:W-:Y:S01]  /*3d60*/  FMUL.FTZ R61, R61, c[0x0][0x2ec] ;  /* 0x0000bb003d3d7a20 */ /* 0x000fe20000410000 */
[-C--:B------:R-:W-:Y:S01]  /*3d70*/  ISETP.LT.OR P2, PT, R12, R217.reuse, P2 ;  /* 0x000000d90c00720c */ /* 0x080fe20001741670 */
[----:B------:R-:W1:Y:S01]  /*3d80*/  MUFU.TANH R157, R81 ;  /* 0x00000051009d7308 */ /* 0x000e620000002400 */
[----:B------:R-:W-:Y:S01]  /*3d90*/  ISETP.LT.OR P5, PT, R16, R217, P5 ;  /* 0x000000d91000720c */ /* 0x000fe20002fa1670 */
[----:B------:R-:W-:Y:S01]  /*3da0*/  FMUL.FTZ R62, R62, c[0x0][0x2ec] ;  /* 0x0000bb003e3e7a20 */ /* 0x000fe20000410000 */
[----:B---3--:R-:W-:Y:S01]  /*3db0*/  FSEL R9, R4, -INF , !P3 ;  /* 0xff80000004097808 */ /* 0x008fe20005800000 */
[----:B------:R-:W-:Y:S01]  /*3dc0*/  FMUL.FTZ R63, R63, c[0x0][0x2ec] ;  /* 0x0000bb003f3f7a20 */ /* 0x000fe20000410000 */
[----:B------:R-:W-:-:S02]  /*3dd0*/  FSEL R14, R23, -INF , !P1 ;  /* 0xff800000170e7808 */ /* 0x000fc40004800000 */
[----:B------:R-:W-:Y:S01]  /*3de0*/  FSEL R12, R22, -INF , !P0 ;  /* 0xff800000160c7808 */ /* 0x000fe20004000000 */
[----:B------:R-:W3:Y:S01]  /*3df0*/  MUFU.TANH R163, R68 ;  /* 0x0000004400a37308 */ /* 0x000ee20000002400 */
[----:B------:R-:W-:Y:S02]  /*3e00*/  IADD3 R4, R6, 0x30, RZ ;  /* 0x0000003006047810 */ /* 0x000fe40007ffe0ff */
[----:B------:R-:W-:Y:S02]  /*3e10*/  FSEL R28, R28, -INF , !P6 ;  /* 0xff8000001c1c7808 */ /* 0x000fe40007000000 */
[C---:B------:R-:W-:Y:S02]  /*3e20*/  ISETP.GE.AND P1, PT, R21.reuse, R218, PT ;  /* 0x000000da1500720c */ /* 0x040fe40003f26270 */
[----:B------:R-:W-:Y:S01]  /*3e30*/  ISETP.GE.AND P0, PT, R21, R216, PT ;  /* 0x000000d81500720c */ /* 0x000fe20003f06270 */
[----:B------:R-:W-:Y:S01]  /*3e40*/  MUFU.TANH R159, R69 ;  /* 0x00000045009f7308 */ /* 0x000fe20000002400 */
[----:B------:R-:W-:-:S02]  /*3e50*/  ISETP.GE.AND P6, PT, R24, R218, PT ;  /* 0x000000da1800720c */ /* 0x000fc40003fc6270 */
[----:B------:R-:W-:Y:S02]  /*3e60*/  FSEL R170, R170, -INF , !P5 ;  /* 0xff800000aaaa7808 */ /* 0x000fe40006800000 */
[----:B------:R-:W-:Y:S02]  /*3e70*/  ISETP.GE.AND P5, PT, R4, R216, PT ;  /* 0x000000d80400720c */ /* 0x000fe40003fa6270 */
[C---:B------:R-:W-:Y:S01]  /*3e80*/  ISETP.LT.OR P1, PT, R21.reuse, R219, P1 ;  /* 0x000000db1500720c */ /* 0x040fe20000f21670 */
[----:B------:R-:W1:Y:S01]  /*3e90*/  MUFU.TANH R168, R70 ;  /* 0x0000004600a87308 */ /* 0x000e620000002400 */
[----:B------:R-:W-:Y:S02]  /*3ea0*/  ISETP.LT.OR P0, PT, R21, R217, P0 ;  /* 0x000000d91500720c */ /* 0x000fe40000701670 */
[----:B------:R-:W-:Y:S02]  /*3eb0*/  ISETP.LT.OR P6, PT, R24, R219, P6 ;  /* 0x000000db1800720c */ /* 0x000fe400037c1670 */
[----:B------:R-:W-:-:S02]  /*3ec0*/  IADD3 R10, R6, 0x29, RZ ;  /* 0x00000029060a7810 */ /* 0x000fc40007ffe0ff */
[----:B------:R-:W-:Y:S01]  /*3ed0*/  IADD3 R11, R6, 0x28, RZ ;  /* 0x00000028060b7810 */ /* 0x000fe20007ffe0ff */
[----:B------:R-:W1:Y:S01]  /*3ee0*/  MUFU.TANH R166, R71 ;  /* 0x0000004700a67308 */ /* 0x000e620000002400 */
[----:B------:R-:W-:Y:S02]  /*3ef0*/  ISETP.LT.OR P5, PT, R4, R217, P5 ;  /* 0x000000d90400720c */ /* 0x000fe40002fa1670 */
[----:B------:R-:W-:Y:S02]  /*3f00*/  FSEL R165, R165, -INF , !P1 ;  /* 0xff800000a5a57808 */ /* 0x000fe40004800000 */
[----:B----4-:R-:W-:Y:S02]  /*3f10*/  FSEL R160, R160, -INF , !P0 ;  /* 0xff800000a0a07808 */ /* 0x010fe40004000000 */
[----:B--2---:R-:W-:Y:S01]  /*3f20*/  FSEL R17, R32, -INF , !P6 ;  /* 0xff80000020117808 */ /* 0x004fe20007000000 */
[----:B------:R-:W2:Y:S01]  /*3f30*/  MUFU.TANH R169, R64 ;  /* 0x0000004000a97308 */ /* 0x000ea20000002400 */
[----:B-----5:R-:W-:-:S02]  /*3f40*/  FSEL R8, R33, -INF , !P2 ;  /* 0xff80000021087808 */ /* 0x020fc40005000000 */
[----:B------:R-:W-:Y:S02]  /*3f50*/  ISETP.GE.AND P3, PT, R10, R218, PT ;  /* 0x000000da0a00720c */ /* 0x000fe40003f66270 */
[----:B------:R-:W-:Y:S02]  /*3f60*/  FSEL R2, R2, -INF , !P4 ;  /* 0xff80000002027808 */ /* 0x000fe40006000000 */
[----:B------:R-:W-:Y:S01]  /*3f70*/  ISETP.GE.AND P1, PT, R10, R216, PT ;  /* 0x000000d80a00720c */ /* 0x000fe20003f26270 */
[----:B------:R-:W4:Y:S01]  /*3f80*/  MUFU.TANH R167, R65 ;  /* 0x0000004100a77308 */ /* 0x000f220000002400 */
[-C--:B------:R-:W-:Y:S02]  /*3f90*/  ISETP.GE.AND P0, PT, R4, R218.reuse, PT ;  /* 0x000000da0400720c */ /* 0x080fe40003f06270 */
[-C--:B------:R-:W-:Y:S02]  /*3fa0*/  ISETP.GE.AND P6, PT, R16, R218.reuse, PT ;  /* 0x000000da1000720c */ /* 0x080fe40003fc6270 */
[----:B------:R-:W-:-:S02]  /*3fb0*/  ISETP.GE.AND P2, PT, R11, R218, PT ;  /* 0x000000da0b00720c */ /* 0x000fc40003f46270 */
[----:B------:R-:W-:Y:S01]  /*3fc0*/  ISETP.GE.AND P4, PT, R11, R216, PT ;  /* 0x000000d80b00720c */ /* 0x000fe20003f86270 */
[----:B------:R-:W5:Y:S01]  /*3fd0*/  MUFU.TANH R142, R67 ;  /* 0x00000043008e7308 */ /* 0x000f620000002400 */
[----:B-1----:R-:W-:Y:S02]  /*3fe0*/  FSEL R162, R162, -INF , !P5 ;  /* 0xff800000a2a27808 */ /* 0x002fe40006800000 */
[----:B------:R-:W-:Y:S02]  /*3ff0*/  ISETP.GT.AND P5, PT, R231, R206, PT ;  /* 0x000000cee700720c */ /* 0x000fe40003fa4270 */
[C---:B------:R-:W-:Y:S02]  /*4000*/  ISETP.LT.OR P3, PT, R10.reuse, R219, P3 ;  /* 0x000000db0a00720c */ /* 0x040fe40001f61670 */
[----:B------:R-:W-:Y:S01]  /*4010*/  ISETP.LT.OR P1, PT, R10, R217, P1 ;  /* 0x000000d90a00720c */ /* 0x000fe20000f21670 */
[----:B------:R-:W1:Y:S01]  /*4020*/  MUFU.TANH R143, R60 ;  /* 0x0000003c008f7308 */ /* 0x000e620000002400 */
[----:B------:R-:W-:-:S02]  /*4030*/  ISETP.LT.OR P0, PT, R4, R219, P0 ;  /* 0x000000db0400720c */ /* 0x000fc40000701670 */
[-C--:B------:R-:W-:Y:S02]  /*4040*/  ISETP.LT.OR P6, PT, R16, R219.reuse, P6 ;  /* 0x000000db1000720c */ /* 0x080fe400037c1670 */
[C---:B------:R-:W-:Y:S02]  /*4050*/  ISETP.LT.OR P2, PT, R11.reuse, R219, P2 ;  /* 0x000000db0b00720c */ /* 0x040fe40001741670 */
[----:B------:R-:W-:Y:S01]  /*4060*/  ISETP.LT.OR P4, PT, R11, R217, P4 ;  /* 0x000000d90b00720c */ /* 0x000fe20002781670 */
[----:B------:R-:W-:Y:S01]  /*4070*/  MUFU.TANH R141, R61 ;  /* 0x0000003d008d7308 */ /* 0x000fe20000002400 */
[C---:B------:R-:W-:Y:S02]  /*4080*/  IADD3 R10, R6.reuse, 0x31, RZ ;  /* 0x00000031060a7810 */ /* 0x040fe40007ffe0ff */
[C---:B------:R-:W-:Y:S02]  /*4090*/  IADD3 R4, R6.reuse, 0x38, RZ ;  /* 0x0000003806047810 */ /* 0x040fe40007ffe0ff */
[----:B------:R-:W-:-:S02]  /*40a0*/  IADD3 R6, R6, 0x39, RZ ;  /* 0x0000003906067810 */ /* 0x000fc40007ffe0ff */
[----:B------:R-:W-:Y:S01]  /*40b0*/  FSEL R157, R157, -INF , !P6 ;  /* 0xff8000009d9d7808 */ /* 0x000fe20007000000 */
[----:B------:R-:W1:Y:S01]  /*40c0*/  MUFU.TANH R140, R62 ;  /* 0x0000003e008c7308 */ /* 0x000e620000002400 */
[----:B---3--:R-:W-:Y:S02]  /*40d0*/  FSEL R163, R163, -INF , !P2 ;  /* 0xff800000a3a37808 */ /* 0x008fe40005000000 */
[----:B------:R-:W-:Y:S02]  /*40e0*/  FSEL R168, R168, -INF , !P4 ;  /* 0xff800000a8a87808 */ /* 0x000fe40006000000 */
[----:B------:R-:W-:Y:S02]  /*40f0*/  FSEL R159, R159, -INF , !P3 ;  /* 0xff8000009f9f7808 */ /* 0x000fe40005800000 */
[----:B------:R-:W-:Y:S01]  /*4100*/  FSEL R166, R166, -INF , !P1 ;  /* 0xff800000a6a67808 */ /* 0x000fe20004800000 */
[----:B------:R-:W3:Y:S01]  /*4110*/  MUFU.TANH R158, R63 ;  /* 0x0000003f009e7308 */ /* 0x000ee20000002400 */
[----:B--2---:R-:W-:Y:S01]  /*4120*/  FSEL R169, R169, -INF , !P0 ;  /* 0xff800000a9a97808 */ /* 0x004fe20004000000 */
[----:B------:R-:W-:Y:S01]  /*4130*/  BAR.SYNC.DEFER_BLOCKING 0x0 ;  /* 0x0000000000007b1d */ /* 0x000fe20000010000 */
[----:B------:R-:W-:-:S02]  /*4140*/  ISETP.GE.AND P6, PT, R10, R218, PT ;  /* 0x000000da0a00720c */ /* 0x000fc40003fc6270 */
[----:B------:R-:W-:Y:S02]  /*4150*/  ISETP.GE.AND P2, PT, R10, R216, PT ;  /* 0x000000d80a00720c */ /* 0x000fe40003f46270 */
[-C--:B------:R-:W-:Y:S02]  /*4160*/  ISETP.GE.AND P4, PT, R4, R218.reuse, PT ;  /* 0x000000da0400720c */ /* 0x080fe40003f86270 */
[----:B------:R-:W-:Y:S02]  /*4170*/  ISETP.GE.AND P3, PT, R6, R218, PT ;  /* 0x000000da0600720c */ /* 0x000fe40003f66270 */
[-C--:B------:R-:W-:Y:S02]  /*4180*/  ISETP.GE.AND P1, PT, R4, R216.reuse, PT ;  /* 0x000000d80400720c */ /* 0x080fe40003f26270 */
        /* <DEDUP_REMOVED lines=8> */
[----:B-----5:R-:W-:Y:S02]  /*4210*/  FSEL R142, R142, -INF , !P2 ;  /* 0xff8000008e8e7808 */ /* 0x020fe40005000000 */
[----:B-1----:R-:W-:Y:S02]  /*4220*/  FSEL R143, R143, -INF , !P4 ;  /* 0xff8000008f8f7808 */ /* 0x002fe40006000000 */
[----:B------:R-:W-:Y:S02]  /*4230*/  FSEL R140, R140, -INF , !P1 ;  /* 0xff8000008c8c7808 */ /* 0x000fe40004800000 */
[----:B------:R-:W-:Y:S02]  /*4240*/  FSEL R141, R141, -INF , !P3 ;  /* 0xff8000008d8d7808 */ /* 0x000fe40005800000 */
[----:B---3--:R-:W-:Y:S01]  /*4250*/  FSEL R158, R158, -INF , !P0 ;  /* 0xff8000009e9e7808 */ /* 0x008fe20004000000 */
[----:B------:R-:W-:Y:S05]  /*4260*/  @!P5 BRA `(.L_x_375) ;  /* 0x000003900000d947 */ /* 0x000fea0003800000 */
[----:B------:R-:W-:Y:S01]  /*4270*/  IADD3 R19, R223, -0x2, RZ ;  /* 0xfffffffedf137810 */ /* 0x000fe20007ffe0ff */
        /* <DEDUP_REMOVED lines=54> */
.L_x_377:
[----:B------:R-:W-:Y:S05]  /*45e0*/  BSYNC B0 ;  /* 0x0000000000007941 */ /* 0x000fea0003800000 */
.L_x_376:
[----:B------:R-:W0:Y:S02]  /*45f0*/  LDGDEPBAR ;  /* 0x00000000000079af */ /* 0x000e240000000000 */
.L_x_375:
        /* <DEDUP_REMOVED lines=76> */
[----:B------:R-:W-:Y:S01]  /*4ac0*/  LDSM.16.MT88.4 R28, [R192+0x12800] ;  /* 0x01280000c01c783b */ /* 0x000fe20000004200 */
[--C-:B------:R-:W-:Y:S01]  /*4ad0*/  FFMA.FTZ R147, R20, c[0x0][0x23c], -R161.reuse ;  /* 0x00008f0014937a23 */ /* 0x100fe200000108a1 */
[----:B------:R-:W-:Y:S01]  /*4ae0*/  MUFU.EX2 R151, R151 ;  /* 0x0000009700977308 */ /* 0x000fe20000000800 */
[--C-:B------:R-:W-:Y:S01]  /*4af0*/  FFMA.FTZ R145, R8, c[0x0][0x23c], -R161.reuse ;  /* 0x00008f0008917a23 */ /* 0x100fe200000108a1 */
[----:B------:R-:W-:Y:S01]  /*4b00*/  LDSM.16.MT88.4 R20, [R196+0x12800] ;  /* 0x01280000c414783b */ /* 0x000fe20000004200 */
[--C-:B------:R-:W-:Y:S02]  /*4b10*/  FFMA.FTZ R135, R13, c[0x0][0x23c], -R164.reuse ;  /* 0x00008f000d877a23 */ /* 0x100fe400000108a4 */
[--C-:B------:R-:W-:Y:S01]  /*4b20*/  FFMA.FTZ R146, R14, c[0x0][0x23c], -R161.reuse ;  /* 0x00008f000e927a23 */ /* 0x100fe200000108a1 */
[----:B------:R-:W2:Y:S01]  /*4b30*/  LDSM.16.MT88.4 R8, [R196+0x14800] ;  /* 0x01480000c408783b */ /* 0x000ea20000004200 */
[--C-:B------:R-:W-:Y:S01]  /*4b40*/  FFMA.FTZ R133, R12, c[0x0][0x23c], -R161.reuse ;  /* 0x00008f000c857a23 */ /* 0x100fe200000108a1 */
[----:B------:R-:W3:Y:S01]  /*4b50*/  MUFU.EX2 R144, R144 ;  /* 0x0000009000907308 */ /* 0x000ee20000000800 */
[----:B-1----:R-:W-:Y:S01]  /*4b60*/  F2FP.PACK_AB R96, R148, R153 ;  /* 0x000000999460723e */ /* 0x002fe200000000ff */
[----:B------:R-:W-:Y:S01]  /*4b70*/  FFMA.FTZ R2, R2, c[0x0][0x23c], -R161 ;  /* 0x00008f0002027a23 */ /* 0x000fe200000108a1 */
[----:B------:R-:W1:Y:S01]  /*4b80*/  LDSM.16.MT88.4 R12, [R192+0x14800] ;  /* 0x01480000c00c783b */ /* 0x000e620000004200 */
[----:B------:R-:W-:-:S02]  /*4b90*/  FFMA.FTZ R154, R165, c[0x0][0x23c], -R164 ;  /* 0x00008f00a59a7a23 */ /* 0x000fc400000108a4 */
[--C-:B------:R-:W-:Y:S02]  /*4ba0*/  FFMA.FTZ R156, R163, c[0x0][0x23c], -R164.reuse ;  /* 0x00008f00a39c7a23 */ /* 0x100fe400000108a4 */
        /* <DEDUP_REMOVED lines=15> */
[----:B------:R-:W3:Y:S01]  /*4ca0*/  MUFU.EX2 R147, R147 ;  /* 0x0000009300937308 */ /* 0x000ee20000000800 */
[----:B----4-:R-:W-:Y:S01]  /*4cb0*/  F2FP.PACK_AB R97, R155, R150 ;  /* 0x000000969b61723e */ /* 0x010fe200000000ff */
        /* <DEDUP_REMOVED lines=57> */
[C---:B--2---:R-:W-:Y:S07]  /*5050*/  HMMA.16816.F32 R92, R96.reuse, R4, RZ ;  /* 0x00000004605c723c */ /* 0x044fee00000018ff */
        /* <DEDUP_REMOVED lines=194> */
[----:B------:R-:W4:Y:S04]  /*5c80*/  LDSM.16.M88.4 R144, [R201+0xc800] ;  /* 0x00c80000c990783b */ /* 0x000f280000000200 */
[----:B------:R-:W5:Y:S04]  /*5c90*/  LDSM.16.M88.4 R136, [R201+0xd000] ;  /* 0x00d00000c988783b */ /* 0x000f680000000200 */
[----:B------:R-:W4:Y:S04]  /*5ca0*/  LDSM.16.M88.4 R152, [R201+0xd800] ;  /* 0x00d80000c998783b */ /* 0x000f280000000200 */
[----:B------:R-:W-:Y:S04]  /*5cb0*/  LDSM.16.M88.4 R4, [R200] ;  /* 0x00000000c804783b */ /* 0x000fe80000000200 */
[----:B------:R-:W5:Y:S04]  /*5cc0*/  LDSM.16.M88.4 R28, [R199] ;  /* 0x00000000c71c783b */ /* 0x000f680000000200 */
[----:B------:R-:W5:Y:S04]  /*5cd0*/  LDSM.16.M88.4 R20, [R191] ;  /* 0x00000000bf14783b */ /* 0x000f680000000200 */
[----:B------:R-:W5:Y:S04]  /*5ce0*/  LDSM.16.M88.4 R172, [R190] ;  /* 0x00000000beac783b */ /* 0x000f680000000200 */
[----:B---3--:R-:W3:Y:S04]  /*5cf0*/  LDSM.16.M88.4 R16, [R189] ;  /* 0x00000000bd10783b */ /* 0x008ee80000000200 */
[----:B-1----:R-:W-:Y:S01]  /*5d00*/  LDSM.16.M88.4 R8, [R198] ;  /* 0x00000000c608783b */ /* 0x002fe20000000200 */
[C---:B--2---:R-:W-:Y:S03]  /*5d10*/  HMMA.16816.F32 R12, R164.reuse, R24, RZ ;  /* 0x00000018a40c723c */ /* 0x044fe600000018ff */
[----:B------:R-:W1:Y:S04]  /*5d20*/  LDSM.16.M88.4 R168, [R195+0xc000] ;  /* 0x00c00000c3a8783b */ /* 0x000e680000000200 */
[----:B------:R-:W2:Y:S01]  /*5d30*/  LDSM.16.M88.4 R160, [R195+0xc800] ;  /* 0x00c80000c3a0783b */ /* 0x000ea20000000200 */
[C---:B------:R-:W-:Y:S03]  /*5d40*/  HMMA.16816.F32 R24, R164.reuse, R26, RZ ;  /* 0x0000001aa418723c */ /* 0x040fe600000018ff */
[----:B------:R-:W1:Y:S04]  /*5d50*/  LDSM.16.M88.4 R156, [R195+0xd000] ;  /* 0x00d00000c39c783b */ /* 0x000e680000000200 */
[----:B------:R-:W-:Y:S01]  /*5d60*/  LDSM.16.M88.4 R232, [R183] ;  /* 0x00000000b7e8783b */ /* 0x000fe20000000200 */
[C---:B----4-:R-:W-:Y:S03]  /*5d70*/  HMMA.16816.F32 R148, R164.reuse, R144, RZ ;  /* 0x00000090a494723c */ /* 0x050fe600000018ff */
[----:B------:R-:W0:Y:S05]  /*5d80*/  LDGDEPBAR ;  /* 0x00000000000079af */ /* 0x000e2a0000000000 */
[C---:B-----5:R-:W-:Y:S08]  /*5d90*/  HMMA.16816.F32 R140, R164.reuse, R136, RZ ;  /* 0x00000088a48c723c */ /* 0x060ff000000018ff */
[C---:B------:R-:W-:Y:S08]  /*5da0*/  HMMA.16816.F32 R144, R164.reuse, R146, RZ ;  /* 0x00000092a490723c */ /* 0x040ff000000018ff */
[C---:B------:R-:W-:Y:S08]  /*5db0*/  HMMA.16816.F32 R136, R164.reuse, R138, RZ ;  /* 0x0000008aa488723c */ /* 0x040ff000000018ff */
[C---:B------:R-:W-:Y:S08]  /*5dc0*/  HMMA.16816.F32 R32, R164.reuse, R152, RZ ;  /* 0x00000098a420723c */ /* 0x040ff000000018ff */
[----:B------:R-:W-:Y:S01]  /*5dd0*/  HMMA.16816.F32 R164, R164, R154, RZ ;  /* 0x0000009aa4a4723c */ /* 0x000fe200000018ff */
[----:B------:R-:W4:Y:S07]  /*5de0*/  LDSM.16.M88.4 R152, [R195+0xd800] ;  /* 0x00d80000c398783b */ /* 0x000f2e0000000200 */
[C---:B------:R-:W-:Y:S08]  /*5df0*/  HMMA.16816.F32 R12, R4.reuse, R28, R12 ;  /* 0x0000001c040c723c */ /* 0x040ff0000000180c */
[C---:B------:R-:W-:Y:S01]  /*5e00*/  HMMA.16816.F32 R24, R4.reuse, R30, R24 ;  /* 0x0000001e0418723c */ /* 0x040fe20000001818 */
[----:B------:R-:W-:Y:S07]  /*5e10*/  LDSM.16.M88.4 R28, [R188] ;  /* 0x00000000bc1c783b */ /* 0x000fee0000000200 */
[C---:B------:R-:W-:Y:S08]  /*5e20*/  HMMA.16816.F32 R148, R4.reuse, R20, R148 ;  /* 0x000000140494723c */ /* 0x040ff00000001894 */
[C---:B------:R-:W-:Y:S01]  /*5e30*/  HMMA.16816.F32 R144, R4.reuse, R22, R144 ;  /* 0x000000160490723c */ /* 0x040fe20000001890 */
[----:B------:R-:W5:Y:S07]  /*5e40*/  LDSM.16.M88.4 R20, [R197] ;  /* 0x00000000c514783b */ /* 0x000f6e0000000200 */
[C---:B------:R-:W-:Y:S08]  /*5e50*/  HMMA.16816.F32 R140, R4.reuse, R172, R140 ;  /* 0x000000ac048c723c */ /* 0x040ff0000000188c */
[C---:B------:R-:W-:Y:S01]  /*5e60*/  HMMA.16816.F32 R136, R4.reuse, R174, R136 ;  /* 0x000000ae0488723c */ /* 0x040fe20000001888 */
[----:B------:R-:W-:Y:S07]  /*5e70*/  LDSM.16.M88.4 R172, [R185] ;  /* 0x00000000b9ac783b */ /* 0x000fee0000000200 */
[C---:B---3--:R-:W-:Y:S08]  /*5e80*/  HMMA.16816.F32 R32, R4.reuse, R16, R32 ;  /* 0x000000100420723c */ /* 0x048ff00000001820 */
[----:B------:R-:W-:Y:S01]  /*5e90*/  HMMA.16816.F32 R164, R4, R18, R164 ;  /* 0x0000001204a4723c */ /* 0x000fe200000018a4 */
[----:B------:R-:W3:Y:S04]  /*5ea0*/  LDSM.16.M88.4 R16, [R188+0x800] ;  /* 0x00080000bc10783b */ /* 0x000ee80000000200 */
[----:B------:R-:W3:Y:S03]  /*5eb0*/  LDSM.16.M88.4 R4, [R188+0x1000] ;  /* 0x00100000bc04783b */ /* 0x000ee60000000200 */
[C---:B-1----:R-:W-:Y:S08]  /*5ec0*/  HMMA.16816.F32 R12, R8.reuse, R168, R12 ;  /* 0x000000a8080c723c */ /* 0x042ff0000000180c */
[C---:B------:R-:W-:Y:S01]  /*5ed0*/  HMMA.16816.F32 R24, R8.reuse, R170, R24 ;  /* 0x000000aa0818723c */ /* 0x040fe20000001818 */
[----:B------:R-:W1:Y:S07]  /*5ee0*/  LDSM.16.M88.4 R168, [R188+0x1800] ;  /* 0x00180000bca8783b */ /* 0x000e6e0000000200 */
[C---:B--2---:R-:W-:Y:S08]  /*5ef0*/  HMMA.16816.F32 R148, R8.reuse, R160, R148 ;  /* 0x000000a00894723c */ /* 0x044ff00000001894 */
        /* <DEDUP_REMOVED lines=9> */
[C---:B-----5:R-:W-:Y:S08]  /*5f90*/  HMMA.16816.F32 R12, R20.reuse, R28, R12 ;  /* 0x0000001c140c723c */ /* 0x060ff0000000180c */
[C---:B------:R-:W-:Y:S01]  /*5fa0*/  HMMA.16816.F32 R24, R20.reuse, R30, R24 ;  /* 0x0000001e1418723c */ /* 0x040fe20000001818 */
[----:B------:R-:W5:Y:S07]  /*5fb0*/  LDSM.16.M88.4 R28, [R201+0xf800] ;  /* 0x00f80000c91c783b */ /* 0x000f6e0000000200 */
[C---:B---3--:R-:W-:Y:S08]  /*5fc0*/  HMMA.16816.F32 R148, R20.reuse, R16, R148 ;  /* 0x000000101494723c */ /* 0x048ff00000001894 */
[C---:B------:R-:W-:Y:S01]  /*5fd0*/  HMMA.16816.F32 R144, R20.reuse, R18, R144 ;  /* 0x000000121490723c */ /* 0x040fe20000001890 */
[----:B------:R-:W-:Y:S07]  /*5fe0*/  LDSM.16.M88.4 R16, [R200+0x4000] ;  /* 0x00400000c810783b */ /* 0x000fee0000000200 */
[C---:B------:R-:W-:Y:S08]  /*5ff0*/  HMMA.16816.F32 R140, R20.reuse, R4, R140 ;  /* 0x00000004148c723c */ /* 0x040ff0000000188c */
[C---:B------:R-:W-:Y:S01]  /*6000*/  HMMA.16816.F32 R136, R20.reuse, R6, R136 ;  /* 0x000000061488723c */ /* 0x040fe20000001888 */
[----:B------:R-:W3:Y:S07]  /*6010*/  LDSM.16.M88.4 R4, [R187] ;  /* 0x00000000bb04783b */ /* 0x000eee0000000200 */
[C---:B-1----:R-:W-:Y:S08]  /*6020*/  HMMA.16816.F32 R32, R20.reuse, R168, R32 ;  /* 0x000000a81420723c */ /* 0x042ff00000001820 */
[----:B------:R-:W-:Y:S01]  /*6030*/  HMMA.16816.F32 R164, R20, R170, R164 ;  /* 0x000000aa14a4723c */ /* 0x000fe200000018a4 */
[----:B------:R-:W1:Y:S04]  /*6040*/  LDSM.16.M88.4 R20, [R186] ;  /* 0x00000000ba14783b */ /* 0x000e680000000200 */
[----:B------:R-:W-:Y:S03]  /*6050*/  LDSM.16.M88.4 R168, [R197+0x4000] ;  /* 0x00400000c5a8783b */ /* 0x000fe60000000200 */
[C---:B--2---:R-:W-:Y:S08]  /*6060*/  HMMA.16816.F32 R12, R8.reuse, R160, R12 ;  /* 0x000000a0080c723c */ /* 0x044ff0000000180c */
[C---:B------:R-:W-:Y:S01]  /*6070*/  HMMA.16816.F32 R24, R8.reuse, R162, R24 ;  /* 0x000000a20818723c */ /* 0x040fe20000001818 */
[----:B------:R-:W-:Y:S07]  /*6080*/  LDSM.16.M88.4 R160, [R184] ;  /* 0x00000000b8a0783b */ /* 0x000fee0000000200 */
[C---:B------:R-:W-:Y:S08]  /*6090*/  HMMA.16816.F32 R148, R8.reuse, R156, R148 ;  /* 0x0000009c0894723c */ /* 0x040ff00000001894 */
        /* <DEDUP_REMOVED lines=8> */
[----:B------:R-:W2:Y:S03]  /*6120*/  LDSM.16.M88.4 R8, [R195+0xe000] ;  /* 0x00e00000c308783b */ /* 0x000ea60000000200 */
[C---:B---3--:R-:W-:Y:S08]  /*6130*/  HMMA.16816.F32 R12, R16.reuse, R4, R12 ;  /* 0x00000004100c723c */ /* 0x048ff0000000180c */
[C---:B------:R-:W-:Y:S01]  /*6140*/  HMMA.16816.F32 R24, R16.reuse, R6, R24 ;  /* 0x000000061018723c */ /* 0x040fe20000001818 */
[----:B------:R-:W3:Y:S07]  /*6150*/  LDSM.16.M88.4 R4, [R195+0xe800] ;  /* 0x00e80000c304783b */ /* 0x000eee0000000200 */
[C---:B-1----:R-:W-:Y:S08]  /*6160*/  HMMA.16816.F32 R148, R16.reuse, R20, R148 ;  /* 0x000000141094723c */ /* 0x042ff00000001894 */
[C---:B------:R-:W-:Y:S01]  /*6170*/  HMMA.16816.F32 R144, R16.reuse, R22, R144 ;  /* 0x000000161090723c */ /* 0x040fe20000001890 */
[----:B------:R-:W1:Y:S07]  /*6180*/  LDSM.16.M88.4 R20, [R188+0x2000] ;  /* 0x00200000bc14783b */ /* 0x000e6e0000000200 */
[----:B------:R-:W-:Y:S08]  /*6190*/  HMMA.16816.F32 R140, R16, R172, R140 ;  /* 0x000000ac108c723c */ /* 0x000ff0000000188c */
[----:B--2---:R-:W-:Y:S08]  /*61a0*/  HMMA.16816.F32 R12, R28, R8, R12 ;  /* 0x000000081c0c723c */ /* 0x004ff0000000180c */
[C---:B------:R-:W-:Y:S01]  /*61b0*/  HMMA.16816.F32 R136, R16.reuse, R174, R136 ;  /* 0x000000ae1088723c */ /* 0x040fe20000001888 */
[----:B------:R-:W-:Y:S07]  /*61c0*/  LDSM.16.M88.4 R172, [R188+0x3800] ;  /* 0x00380000bcac783b */ /* 0x000fee0000000200 */
[C---:B------:R-:W-:Y:S08]  /*61d0*/  HMMA.16816.F32 R32, R16.reuse, R160, R32 ;  /* 0x000000a01020723c */ /* 0x040ff00000001820 */
[----:B------:R-:W-:Y:S01]  /*61e0*/  HMMA.16816.F32 R164, R16, R162, R164 ;  /* 0x000000a210a4723c */ /* 0x000fe200000018a4 */
[----:B------:R-:W-:Y:S04]  /*61f0*/  LDSM.16.M88.4 R160, [R202+0x8000] ;  /* 0x00800000caa0783b */ /* 0x000fe80000000200 */
[----:B------:R-:W-:Y:S03]  /*6200*/  LDSM.16.M88.4 R16, [R188+0x2800] ;  /* 0x00280000bc10783b */ /* 0x000fe60000000200 */
[C---:B---3--:R-:W-:Y:S08]  /*6210*/  HMMA.16816.F32 R148, R28.reuse, R4, R148 ;  /* 0x000000041c94723c */ /* 0x048ff00000001894 */
[C---:B------:R-:W-:Y:S01]  /*6220*/  HMMA.16816.F32 R144, R28.reuse, R6, R144 ;  /* 0x000000061c90723c */ /* 0x040fe20000001890 */
[----:B------:R-:W2:Y:S07]  /*6230*/  LDSM.16.M88.4 R4, [R201+0x10000] ;  /* 0x01000000c904783b */ /* 0x000eae0000000200 */
[----:B------:R-:W-:Y:S01]  /*6240*/  HMMA.16816.F32 R24, R28, R10, R24 ;  /* 0x0000000a1c18723c */ /* 0x000fe20000001818 */
[----:B------:R-:W-:Y:S07]  /*6250*/  LDSM.16.M88.4 R8, [R188+0x3000] ;  /* 0x00300000bc08783b */ /* 0x000fee0000000200 */
[----:B-1----:R-:W-:Y:S08]  /*6260*/  HMMA.16816.F32 R12, R168, R20, R12 ;  /* 0x00000014a80c723c */ /* 0x002ff0000000180c */
[C---:B------:R-:W-:Y:S08]  /*6270*/  HMMA.16816.F32 R140, R28.reuse, R156, R140 ;  /* 0x0000009c1c8c723c */ /* 0x040ff0000000188c */
[C---:B------:R-:W-:Y:S01]  /*6280*/  HMMA.16816.F32 R136, R28.reuse, R158, R136 ;  /* 0x0000009e1c88723c */ /* 0x040fe20000001888 */
[----:B------:R-:W-:Y:S07]  /*6290*/  LDSM.16.M88.4 R156, [R201+0x10800] ;  /* 0x01080000c99c783b */ /* 0x000fee0000000200 */
[C---:B------:R-:W-:Y:S08]  /*62a0*/  HMMA.16816.F32 R32, R28.reuse, R152, R32 ;  /* 0x000000981c20723c */ /* 0x040ff00000001820 */
[----:B------:R-:W-:Y:S01]  /*62b0*/  HMMA.16816.F32 R164, R28, R154, R164 ;  /* 0x0000009a1ca4723c */ /* 0x000fe200000018a4 */
[----:B------:R-:W1:Y:S04]  /*62c0*/  LDSM.16.M88.4 R28, [R200+0x8000] ;  /* 0x00800000c81c783b */ /* 0x000e680000000200 */
[----:B------:R-:W-:Y:S03]  /*62d0*/  LDSM.16.M88.4 R152, [R201+0x11000] ;  /* 0x01100000c998783b */ /* 0x000fe60000000200 */
[----:B------:R-:W-:Y:S01]  /*62e0*/  HMMA.16816.F32 R24, R168, R22, R24 ;  /* 0x00000016a818723c */ /* 0x000fe20000001818 */
[----:B------:R-:W-:Y:S07]  /*62f0*/  LDSM.16.M88.4 R20, [R198+0x8000] ;  /* 0x00800000c614783b */ /* 0x000fee0000000200 */
[----:B--2---:R-:W-:Y:S08]  /*6300*/  HMMA.16816.F32 R12, R160, R4, R12 ;  /* 0x00000004a00c723c */ /* 0x004ff0000000180c */
[C---:B------:R-:W-:Y:S08]  /*6310*/  HMMA.16816.F32 R148, R168.reuse, R16, R148 ;  /* 0x00000010a894723c */ /* 0x040ff00000001894 */
[----:B------:R-:W-:Y:S01]  /*6320*/  HMMA.16816.F32 R144, R168, R18, R144 ;  /* 0x00000012a890723c */ /* 0x000fe20000001890 */
[----:B------:R-:W2:Y:S07]  /*6330*/  LDSM.16.M88.4 R16, [R195+0x10000] ;  /* 0x01000000c310783b */ /* 0x000eae0000000200 */
[----:B------:R-:W-:Y:S01]  /*6340*/  HMMA.16816.F32 R24, R160, R6, R24 ;  /* 0x00000006a018723c */ /* 0x000fe20000001818 */
[----:B------:R-:W-:Y:S07]  /*6350*/  LDSM.16.M88.4 R4, [R188+0x4000] ;  /* 0x00400000bc04783b */ /* 0x000fee0000000200 */
[----:B-1----:R-:W-:Y:S08]  /*6360*/  HMMA.16816.F32 R12, R28, R232, R12 ;  /* 0x000000e81c0c723c */ /* 0x002ff0000000180c */
[C---:B------:R-:W-:Y:S08]  /*6370*/  HMMA.16816.F32 R140, R168.reuse, R8, R140 ;  /* 0x00000008a88c723c */ /* 0x040ff0000000188c */
[C---:B------:R-:W-:Y:S01]  /*6380*/  HMMA.16816.F32 R136, R168.reuse, R10, R136 ;  /* 0x0000000aa888723c */ /* 0x040fe20000001888 */
[----:B------:R-:W1:Y:S07]  /*6390*/  LDSM.16.M88.4 R8, [R197+0x8000] ;  /* 0x00800000c508783b */ /* 0x000e6e0000000200 */
[C---:B------:R-:W-:Y:S08]  /*63a0*/  HMMA.16816.F32 R32, R168.reuse, R172, R32 ;  /* 0x000000aca820723c */ /* 0x040ff00000001820 */
[----:B------:R-:W-:Y:S01]  /*63b0*/  HMMA.16816.F32 R168, R168, R174, R164 ;  /* 0x000000aea8a8723c */ /* 0x000fe200000018a4 */
[----:B------:R-:W3:Y:S04]  /*63c0*/  LDSM.16.M88.4 R164, [R182] ;  /* 0x00000000b6a4783b */ /* 0x000ee80000000200 */
[----:B------:R-:W-:Y:S03]  /*63d0*/  LDSM.16.M88.4 R172, [R181] ;  /* 0x00000000b5ac783b */ /* 0x000fe60000000200 */
[----:B------:R-:W-:Y:S08]  /*63e0*/  HMMA.16816.F32 R24, R28, R234, R24 ;  /* 0x000000ea1c18723c */ /* 0x000ff00000001818 */
[----:B--2---:R-:W-:Y:S08]  /*63f0*/  HMMA.16816.F32 R12, R20, R16, R12 ;  /* 0x00000010140c723c */ /* 0x004ff0000000180c */
[C---:B------:R-:W-:Y:S08]  /*6400*/  HMMA.16816.F32 R148, R160.reuse, R156, R148 ;  /* 0x0000009ca094723c */ /* 0x040ff00000001894 */
[C---:B------:R-:W-:Y:S08]  /*6410*/  HMMA.16816.F32 R144, R160.reuse, R158, R144 ;  /* 0x0000009ea090723c */ /* 0x040ff00000001890 */
[----:B------:R-:W-:Y:S01]  /*6420*/  HMMA.16816.F32 R156, R160, R152, R140 ;  /* 0x00000098a09c723c */ /* 0x000fe2000000188c */
[----:B------:R-:W2:Y:S07]  /*6430*/  LDSM.16.M88.4 R140, [R195+0x10800] ;  /* 0x01080000c38c783b */ /* 0x000eae0000000200 */
[----:B------:R-:W-:Y:S01]  /*6440*/  HMMA.16816.F32 R24, R20, R18, R24 ;  /* 0x000000121418723c */ /* 0x000fe20000001818 */
[----:B------:R-:W4:Y:S07]  /*6450*/  LDSM.16.M88.4 R16, [R201+0x11800] ;  /* 0x01180000c910783b */ /* 0x000f2e0000000200 */
[----:B-1----:R-:W-:Y:S08]  /*6460*/  HMMA.16816.F32 R12, R8, R4, R12 ;  /* 0x00000004080c723c */ /* 0x002ff0000000180c */
[----:B---3--:R-:W-:Y:S08]  /*6470*/  HMMA.16816.F32 R148, R28, R164, R148 ;  /* 0x000000a41c94723c */ /* 0x008ff00000001894 */
[----:B------:R-:W-:Y:S01]  /*6480*/  HMMA.16816.F32 R152, R160, R154, R136 ;  /* 0x0000009aa098723c */ /* 0x000fe20000001888 */
[----:B------:R-:W1:Y:S07]  /*6490*/  LDSM.16.M88.4 R136, [R188+0x4800] ;  /* 0x00480000bc88783b */ /* 0x000e6e0000000200 */
[----:B------:R-:W-:Y:S01]  /*64a0*/  FMUL.FTZ R0, R12, c[0x0][0x2ec] ;  /* 0x0000bb000c007a20 */ /* 0x000fe20000410000 */
[----:B------:R-:W-:Y:S01]  /*64b0*/  HMMA.16816.F32 R24, R8, R6, R24 ;  /* 0x000000060818723c */ /* 0x000fe20000001818 */
[----:B------:R-:W-:Y:S01]  /*64c0*/  FMUL.FTZ R2, R13, c[0x0][0x2ec] ;  /* 0x0000bb000d027a20 */ /* 0x000fe20000410000 */
[----:B------:R-:W-:Y:S01]  /*64d0*/  LDSM.16.M88.4 R4, [R195+0x11000] ;  /* 0x01100000c304783b */ /* 0x000fe20000000200 */
[----:B------:R-:W-:-:S02]  /*64e0*/  FMUL.FTZ R134, R14, c[0x0][0x2ec] ;  /* 0x0000bb000e867a20 */ /* 0x000fc40000410000 */
[----:B------:R-:W-:Y:S01]  /*64f0*/  FMUL.FTZ R135, R15, c[0x0][0x2ec] ;  /* 0x0000bb000f877a20 */ /* 0x000fe20000410000 */
[----:B------:R-:W-:Y:S01]  /*6500*/  MUFU.TANH R0, R0 ;  /* 0x0000000000007308 */ /* 0x000fe20000002400 */
[----:B------:R-:W3:Y:S01]  /*6510*/  LDSM.16.M88.4 R12, [R180] ;  /* 0x00000000b40c783b */ /* 0x000ee20000000200 */
[----:B--2---:R-:W-:Y:S06]  /*6520*/  HMMA.16816.F32 R148, R20, R140, R148 ;  /* 0x0000008c1494723c */ /* 0x004fec0000001894 */
[----:B------:R-:W-:Y:S02]  /*6530*/  MUFU.TANH R2, R2 ;  /* 0x0000000200027308 */ /* 0x000fe40000002400 */
[----:B----4-:R-:W-:Y:S06]  /*6540*/  HMMA.16816.F32 R32, R160, R16, R32 ;  /* 0x00000010a020723c */ /* 0x010fec0000001820 */
[----:B------:R-:W2:Y:S02]  /*6550*/  MUFU.TANH R134, R134 ;  /* 0x0000008600867308 */ /* 0x000ea40000002400 */
[----:B------:R-:W-:Y:S01]  /*6560*/  HMMA.16816.F32 R144, R28, R166, R144 ;  /* 0x000000a61c90723c */ /* 0x000fe20000001890 */
[----:B------:R-:W-:-:S02]  /*6570*/  FMUL.FTZ R24, R24, c[0x0][0x2ec] ;  /* 0x0000bb0018187a20 */ /* 0x000fc40000410000 */
[----:B------:R-:W-:-:S03]  /*6580*/  FMUL.FTZ R141, R27, c[0x0][0x2ec] ;  /* 0x0000bb001b8d7a20 */ /* 0x000fc60000410000 */
[----:B------:R4:W-:Y:S02]  /*6590*/  MUFU.TANH R140, R24 ;  /* 0x00000018008c7308 */ /* 0x0009e40000002400 */
[----:B------:R-:W-:Y:S06]  /*65a0*/  HMMA.16816.F32 R156, R28, R172, R156 ;  /* 0x000000ac1c9c723c */ /* 0x000fec000000189c */
[----:B------:R-:W5:Y:S02]  /*65b0*/  MUFU.TANH R135, R135 ;  /* 0x0000008700877308 */ /* 0x000f640000002400 */
[----:B-1----:R-:W-:Y:S06]  /*65c0*/  HMMA.16816.F32 R148, R8, R136, R148 ;  /* 0x000000880894723c */ /* 0x002fec0000001894 */
[----:B------:R-:W-:Y:S01]  /*65d0*/  MUFU.TANH R141, R141 ;  /* 0x0000008d008d7308 */ /* 0x000fe20000002400 */
[----:B------:R-:W-:Y:S01]  /*65e0*/  FMUL.FTZ R136, R25, c[0x0][0x2ec] ;  /* 0x0000bb0019887a20 */ /* 0x000fe20000410000 */
[----:B------:R-:W-:Y:S01]  /*65f0*/  HMMA.16816.F32 R168, R160, R18, R168 ;  /* 0x00000012a0a8723c */ /* 0x000fe200000018a8 */
[----:B------:R-:W-:Y:S01]  /*6600*/  FMUL.FTZ R137, R26, c[0x0][0x2ec] ;  /* 0x0000bb001a897a20 */ /* 0x000fe20000410000 */
[----:B------:R-:W-:Y:S04]  /*6610*/  LDSM.16.M88.4 R16, [R188+0x5000] ;  /* 0x00500000bc10783b */ /* 0x000fe80000000200 */
[----:B----4-:R-:W1:Y:S01]  /*6620*/  LDSM.16.M88.4 R24, [R195+0x11800] ;  /* 0x01180000c318783b */ /* 0x010e620000000200 */
[----:B------:R-:W-:Y:S01]  /*6630*/  MUFU.TANH R136, R136 ;  /* 0x0000008800887308 */ /* 0x000fe20000002400 */
[C---:B------:R-:W-:Y:S07]  /*6640*/  HMMA.16816.F32 R152, R28.reuse, R174, R152 ;  /* 0x000000ae1c98723c */ /* 0x040fee0000001898 */
[----:B------:R-:W4:Y:S01]  /*6650*/  MUFU.TANH R137, R137 ;  /* 0x0000008900897308 */ /* 0x000f220000002400 */
[----:B---3--:R-:W-:Y:S07]  /*6660*/  HMMA.16816.F32 R32, R28, R12, R32 ;  /* 0x0000000c1c20723c */ /* 0x008fee0000001820 */
[----:B------:R-:W-:Y:S01]  /*6670*/  IMAD R13, R133, 0x40, R209 ;  /* 0x00000040850d7824 */ /* 0x000fe200078e02d1 */
[----:B------:R-:W-:Y:S01]  /*6680*/  HMMA.16816.F32 R144, R20, R142, R144 ;  /* 0x0000008e1490723c */ /* 0x000fe20000001890 */
[----:B------:R-:W-:-:S03]  /*6690*/  FMUL.FTZ R12, R150, c[0x0][0x2ec] ;  /* 0x0000bb00960c7a20 */ /* 0x000fc60000410000 */
[C---:B------:R-:W-:Y:S02]  /*66a0*/  ISETP.GE.AND P1, PT, R13.reuse, R218, PT ;  /* 0x000000da0d00720c */ /* 0x040fe40003f26270 */
[C---:B------:R-:W-:Y:S01]  /*66b0*/  ISETP.GE.AND P5, PT, R13.reuse, R216, PT ;  /* 0x000000d80d00720c */ /* 0x040fe20003fa6270 */
[----:B------:R-:W-:Y:S01]  /*66c0*/  MUFU.TANH R12, R12 ;  /* 0x0000000c000c7308 */ /* 0x000fe20000002400 */
[----:B------:R-:W-:Y:S01]  /*66d0*/  HMMA.16816.F32 R156, R20, R4, R156 ;  /* 0x00000004149c723c */ /* 0x000fe2000000189c */
[C---:B------:R-:W-:Y:S02]  /*66e0*/  ISETP.LT.OR P1, PT, R13.reuse, R219, P1 ;  /* 0x000000db0d00720c */ /* 0x040fe40000f21670 */
[----:B------:R-:W-:-:S04]  /*66f0*/  ISETP.LT.OR P5, PT, R13, R217, P5 ;  /* 0x000000d90d00720c */ /* 0x000fc80002fa1670 */
[----:B------:R-:W-:Y:S01]  /*6700*/  IADD3 R4, R13, 0x1, RZ ;  /* 0x000000010d047810 */ /* 0x000fe20007ffe0ff */
[----:B------:R-:W-:Y:S01]  /*6710*/  HMMA.16816.F32 R168, R28, R14, R168 ;  /* 0x0000000e1ca8723c */ /* 0x000fe200000018a8 */
[----:B--2---:R-:W-:Y:S02]  /*6720*/  FSEL R134, R134, -INF , !P5 ;  /* 0xff80000086867808 */ /* 0x004fe40006800000 */
[C---:B------:R-:W-:Y:S02]  /*6730*/  ISETP.GE.AND P6, PT, R4.reuse, R218, PT ;  /* 0x000000da0400720c */ /* 0x040fe40003fc6270 */
[C---:B------:R-:W-:Y:S02]  /*6740*/  ISETP.GE.AND P0, PT, R4.reuse, R216, PT ;  /* 0x000000d80400720c */ /* 0x040fe40003f06270 */
[C---:B------:R-:W-:Y:S01]  /*6750*/  ISETP.LT.OR P6, PT, R4.reuse, R219, P6 ;  /* 0x000000db0400720c */ /* 0x040fe200037c1670 */
[----:B------:R-:W-:Y:S01]  /*6760*/  HMMA.16816.F32 R152, R20, R6, R152 ;  /* 0x000000061498723c */ /* 0x000fe20000001898 */
[----:B------:R-:W-:Y:S01]  /*6770*/  ISETP.LT.OR P0, PT, R4, R217, P0 ;  /* 0x000000d90400720c */ /* 0x000fe20000701670 */
[----:B------:R-:W-:Y:S01]  /*6780*/  FMUL.FTZ R14, R151, c[0x0][0x2ec] ;  /* 0x0000bb00970e7a20 */ /* 0x000fe20000410000 */
[----:B------:R-:W2:Y:S01]  /*6790*/  LDSM.16.M88.4 R4, [R188+0x5800] ;  /* 0x00580000bc04783b */ /* 0x000ea20000000200 */
[----:B------:R-:W-:Y:S01]  /*67a0*/  FSEL R15, R2, -INF , !P6 ;  /* 0xff800000020f7808 */ /* 0x000fe20007000000 */
[----:B------:R-:W-:-:S04]  /*67b0*/  DEPBAR.LE SB0, 0x0 ;  /* 0x000080000000791a */ /* 0x000fc80000000000 */
[----:B------:R-:W-:Y:S01]  /*67c0*/  HMMA.16816.F32 R144, R8, R138, R144 ;  /* 0x0000008a0890723c */ /* 0x000fe20000001890 */
[----:B------:R-:W-:Y:S01]  /*67d0*/  MUFU.TANH R14, R14 ;  /* 0x0000000e000e7308 */ /* 0x000fe20000002400 */
[----:B------:R-:W-:-:S05]  /*67e0*/  IADD3 R2, R13, 0x10, RZ ;  /* 0x000000100d027810 */ /* 0x000fca0007ffe0ff */
[----:B------:R-:W-:Y:S01]  /*67f0*/  FMUL.FTZ R138, R148, c[0x0][0x2ec] ;  /* 0x0000bb00948a7a20 */ /* 0x000fe20000410000 */
[----:B-1----:R-:W-:Y:S01]  /*6800*/  HMMA.16816.F32 R32, R20, R24, R32 ;  /* 0x000000181420723c */ /* 0x002fe20000001820 */
[----:B------:R-:W-:-:S04]  /*6810*/  FMUL.FTZ R139, R149, c[0x0][0x2ec] ;  /* 0x0000bb00958b7a20 */ /* 0x000fc80000410000 */
[----:B------:R-:W1:Y:S03]  /*6820*/  MUFU.TANH R138, R138 ;  /* 0x0000008a008a7308 */ /* 0x000e660000002400 */
[----:B------:R-:W-:Y:S05]  /*6830*/  HMMA.16816.F32 R156, R8, R16, R156 ;  /* 0x00000010089c723c */ /* 0x000fea000000189c */
[----:B------:R-:W3:Y:S02]  /*6840*/  MUFU.TANH R139, R139 ;  /* 0x0000008b008b7308 */ /* 0x000ee40000002400 */
[----:B------:R-:W-:Y:S01]  /*6850*/  FSEL R17, R0, -INF , !P1 ;  /* 0xff80000000117808 */ /* 0x000fe20004800000 */
[----:B------:R-:W-:Y:S01]  /*6860*/  HMMA.16816.F32 R168, R20, R26, R168 ;  /* 0x0000001a14a8723c */ /* 0x000fe200000018a8 */
[----:B-----5:R-:W-:Y:S01]  /*6870*/  FSEL R0, R135, -INF , !P0 ;  /* 0xff80000087007808 */ /* 0x020fe20004000000 */
[----:B------:R-:W-:-:S02]  /*6880*/  FMUL.FTZ R28, R144, c[0x0][0x2ec] ;  /* 0x0000bb00901c7a20 */ /* 0x000fc40000410000 */
[----:B------:R-:W-:Y:S02]  /*6890*/  FMUL.FTZ R16, R145, c[0x0][0x2ec] ;  /* 0x0000bb0091107a20 */ /* 0x000fe40000410000 */
[----:B------:R-:W-:Y:S01]  /*68a0*/  FMUL.FTZ R31, R146, c[0x0][0x2ec] ;  /* 0x0000bb00921f7a20 */ /* 0x000fe20000410000 */
[----:B------:R-:W-:Y:S01]  /*68b0*/  IADD3 R20, R13, 0x11, RZ ;  /* 0x000000110d147810 */ /* 0x000fe20007ffe0ff */
[C---:B------:R-:W-:Y:S01]  /*68c0*/  HMMA.16816.F32 R152, R8.reuse, R18, R152 ;  /* 0x000000120898723c */ /* 0x040fe20000001898 */
[----:B------:R-:W-:Y:S01]  /*68d0*/  FMUL.FTZ R142, R147, c[0x0][0x2ec] ;  /* 0x0000bb00938e7a20 */ /* 0x000fe20000410000 */
[----:B------:R-:W5:Y:S05]  /*68e0*/  MUFU.TANH R28, R28 ;  /* 0x0000001c001c7308 */ /* 0x000f6a0000002400 */
[C---:B------:R-:W-:Y:S01]  /*68f0*/  IADD3 R19, R13.reuse, 0x8, RZ ;  /* 0x000000080d137810 */ /* 0x040fe20007ffe0ff */
[C---:B--2---:R-:W-:Y:S01]  /*6900*/  HMMA.16816.F32 R32, R8.reuse, R4, R32 ;  /* 0x000000040820723c */ /* 0x044fe20000001820 */
[----:B------:R-:W-:Y:S01]  /*6910*/  IADD3 R18, R13, 0x9, RZ ;  /* 0x000000090d127810 */ /* 0x000fe20007ffe0ff */
[----:B------:R-:W-:Y:S01]  /*6920*/  MUFU.TANH R16, R16 ;  /* 0x0000001000107308 */ /* 0x000fe20000002400 */
[C---:B------:R-:W-:Y:S01]  /*6930*/  ISETP.GE.AND P1, PT, R19.reuse, R218, PT ;  /* 0x000000da1300720c */ /* 0x040fe20003f26270 */
[----:B------:R-:W-:Y:S01]  /*6940*/  FMUL.FTZ R156, R156, c[0x0][0x2ec] ;  /* 0x0000bb009c9c7a20 */ /* 0x000fe20000410000 */
[----:B------:R-:W-:Y:S01]  /*6950*/  ISETP.GE.AND P5, PT, R19, R216, PT ;  /* 0x000000d81300720c */ /* 0x000fe20003fa6270 */
[----:B------:R-:W-:Y:S01]  /*6960*/  FMUL.FTZ R157, R157, c[0x0][0x2ec] ;  /* 0x0000bb009d9d7a20 */ /* 0x000fe20000410000 */
[----:B------:R-:W-:Y:S01]  /*6970*/  ISETP.GE.AND P6, PT, R18, R218, PT ;  /* 0x000000da1200720c */ /* 0x000fe20003fc6270 */
[----:B------:R-:W-:Y:S01]  /*6980*/  FMUL.FTZ R158, R158, c[0x0][0x2ec] ;  /* 0x0000bb009e9e7a20 */ /* 0x000fe20000410000 */
[C---:B------:R-:W-:Y:S01]  /*6990*/  ISETP.GE.AND P0, PT, R18.reuse, R216, PT ;  /* 0x000000d81200720c */ /* 0x040fe20003f06270 */
[----:B------:R-:W2:Y:S01]  /*69a0*/  MUFU.TANH R31, R31 ;  /* 0x0000001f001f7308 */ /* 0x000ea20000002400 */
[----:B------:R-:W-:Y:S01]  /*69b0*/  ISETP.LT.OR P1, PT, R19, R219, P1 ;  /* 0x000000db1300720c */ /* 0x000fe20000f21670 */
[----:B------:R-:W-:Y:S01]  /*69c0*/  FMUL.FTZ R159, R159, c[0x0][0x2ec] ;  /* 0x0000bb009f9f7a20 */ /* 0x000fe20000410000 */
[----:B------:R-:W-:Y:S01]  /*69d0*/  ISETP.LT.OR P5, PT, R19, R217, P5 ;  /* 0x000000d91300720c */ /* 0x000fe20002fa1670 */
[----:B------:R-:W-:Y:S01]  /*69e0*/  HMMA.16816.F32 R168, R8, R6, R168 ;  /* 0x0000000608a8723c */ /* 0x000fe200000018a8 */
[C---:B------:R-:W-:Y:S01]  /*69f0*/  ISETP.LT.OR P6, PT, R18.reuse, R219, P6 ;  /* 0x000000db1200720c */ /* 0x040fe200037c1670 */
[----:B------:R-:W-:Y:S01]  /*6a00*/  FMUL.FTZ R164, R155, c[0x0][0x2ec] ;  /* 0x0000bb009ba47a20 */ /* 0x000fe20000410000 */
[----:B------:R-:W-:Y:S01]  /*6a10*/  ISETP.LT.OR P0, PT, R18, R217, P0 ;  /* 0x000000d91200720c */ /* 0x000fe20000701670 */
[----:B------:R-:W1:Y:S01]  /*6a20*/  MUFU.TANH R142, R142 ;  /* 0x0000008e008e7308 */ /* 0x000e620000002400 */
[----:B------:R-:W-:Y:S01]  /*6a30*/  FSEL R29, R140, -INF , !P1 ;  /* 0xff8000008c1d7808 */ /* 0x000fe20004800000 */
[----:B------:R-:W-:Y:S01]  /*6a40*/  FMUL.FTZ R152, R152, c[0x0][0x2ec] ;  /* 0x0000bb0098987a20 */ /* 0x000fe20000410000 */
[----:B----4-:R-:W-:Y:S01]  /*6a50*/  FSEL R18, R137, -INF , !P5 ;  /* 0xff80000089127808 */ /* 0x010fe20006800000 */
[----:B------:R-:W-:Y:S01]  /*6a60*/  FMUL.FTZ R153, R153, c[0x0][0x2ec] ;  /* 0x0000bb0099997a20 */ /* 0x000fe20000410000 */
[----:B------:R-:W-:Y:S01]  /*6a70*/  FSEL R19, R136, -INF , !P6 ;  /* 0xff80000088137808 */ /* 0x000fe20007000000 */
[----:B------:R-:W-:Y:S01]  /*6a80*/  FMUL.FTZ R32, R32, c[0x0][0x2ec] ;  /* 0x0000bb0020207a20 */ /* 0x000fe20000410000 */
[----:B------:R-:W-:Y:S01]  /*6a90*/  FSEL R30, R141, -INF , !P0 ;  /* 0xff8000008d1e7808 */ /* 0x000fe20004000000 */
[----:B------:R-:W4:Y:S01]  /*6aa0*/  MUFU.TANH R167, R156 ;  /* 0x0000009c00a77308 */ /* 0x000f220000002400 */
[----:B------:R-:W-:Y:S01]  /*6ab0*/  ISETP.GE.AND P1, PT, R2, R218, PT ;  /* 0x000000da0200720c */ /* 0x000fe20003f26270 */
[----:B------:R-:W-:Y:S01]  /*6ac0*/  FMUL.FTZ R154, R154, c[0x0][0x2ec] ;  /* 0x0000bb009a9a7a20 */ /* 0x000fe20000410000 */
[----:B------:R-:W-:Y:S01]  /*6ad0*/  ISETP.GE.AND P5, PT, R2, R216, PT ;  /* 0x000000d80200720c */ /* 0x000fe20003fa6270 */
[----:B------:R-:W-:Y:S01]  /*6ae0*/  FMUL.FTZ R33, R33, c[0x0][0x2ec] ;  /* 0x0000bb0021217a20 */ /* 0x000fe20000410000 */
[----:B------:R-:W-:Y:S01]  /*6af0*/  ISETP.GE.AND P6, PT, R20, R218, PT ;  /* 0x000000da1400720c */ /* 0x000fe20003fc6270 */
[----:B------:R-:W-:Y:S01]  /*6b00*/  FMUL.FTZ R34, R34, c[0x0][0x2ec] ;  /* 0x0000bb0022227a20 */ /* 0x000fe20000410000 */
[----:B------:R-:W-:Y:S01]  /*6b10*/  ISETP.GE.AND P0, PT, R20, R216, PT ;  /* 0x000000d81400720c */ /* 0x000fe20003f06270 */
[----:B------:R-:W-:Y:S01]  /*6b20*/  MUFU.TANH R173, R157 ;  /* 0x0000009d00ad7308 */ /* 0x000fe20000002400 */
[C---:B------:R-:W-:Y:S01]  /*6b30*/  ISETP.LT.OR P1, PT, R2.reuse, R219, P1 ;  /* 0x000000db0200720c */ /* 0x040fe20000f21670 */
[----:B------:R-:W-:Y:S01]  /*6b40*/  FMUL.FTZ R35, R35, c[0x0][0x2ec] ;  /* 0x0000bb0023237a20 */ /* 0x000fe20000410000 */
[----:B------:R-:W-:Y:S01]  /*6b50*/  ISETP.LT.OR P5, PT, R2, R217, P5 ;  /* 0x000000d90200720c */ /* 0x000fe20002fa1670 */
[----:B------:R-:W-:Y:S01]  /*6b60*/  FMUL.FTZ R143, R168, c[0x0][0x2ec] ;  /* 0x0000bb00a88f7a20 */ /* 0x000fe20000410000 */
[C---:B------:R-:W-:Y:S01]  /*6b70*/  ISETP.LT.OR P6, PT, R20.reuse, R219, P6 ;  /* 0x000000db1400720c */ /* 0x040fe200037c1670 */
[----:B------:R-:W-:Y:S01]  /*6b80*/  FMUL.FTZ R141, R169, c[0x0][0x2ec] ;  /* 0x0000bb00a98d7a20 */ /* 0x000fe20000410000 */
[----:B------:R-:W-:Y:S01]  /*6b90*/  ISETP.LT.OR P0, PT, R20, R217, P0 ;  /* 0x000000d91400720c */ /* 0x000fe20000701670 */
[----:B------:R-:W2:Y:S01]  /*6ba0*/  MUFU.TANH R174, R158 ;  /* 0x0000009e00ae7308 */ /* 0x000ea20000002400 */
[C---:B------:R-:W-:Y:S01]  /*6bb0*/  IADD3 R4, R13.reuse, 0x18, RZ ;  /* 0x000000180d047810 */ /* 0x040fe20007ffe0ff */
[----:B------:R-:W-:Y:S01]  /*6bc0*/  FMUL.FTZ R140, R170, c[0x0][0x2ec] ;  /* 0x0000bb00aa8c7a20 */ /* 0x000fe20000410000 */
[----:B------:R-:W-:Y:S01]  /*6bd0*/  IADD3 R2, R13, 0x19, RZ ;  /* 0x000000190d027810 */ /* 0x000fe20007ffe0ff */
[----:B------:R-:W-:Y:S01]  /*6be0*/  FMUL.FTZ R150, R171, c[0x0][0x2ec] ;  /* 0x0000bb00ab967a20 */ /* 0x000fe20000410000 */
[----:B-1----:R-:W-:-:S02]  /*6bf0*/  FSEL R27, R138, -INF , !P1 ;  /* 0xff8000008a1b7808 */ /* 0x002fc40004800000 */
[----:B------:R-:W-:Y:S01]  /*6c00*/  FSEL R26, R12, -INF , !P5 ;  /* 0xff8000000c1a7808 */ /* 0x000fe20006800000 */
[----:B------:R-:W1:Y:S01]  /*6c10*/  MUFU.TANH R172, R159 ;  /* 0x0000009f00ac7308 */ /* 0x000e620000002400 */
[----:B---3--:R-:W-:Y:S02]  /*6c20*/  FSEL R25, R139, -INF , !P6 ;  /* 0xff8000008b197808 */ /* 0x008fe40007000000 */
[----:B------:R-:W-:Y:S02]  /*6c30*/  FSEL R24, R14, -INF , !P0 ;  /* 0xff8000000e187808 */ /* 0x000fe40004000000 */
[C---:B------:R-:W-:Y:S02]  /*6c40*/  ISETP.GE.AND P1, PT, R4.reuse, R218, PT ;  /* 0x000000da0400720c */ /* 0x040fe40003f26270 */
[----:B------:R-:W-:Y:S01]  /*6c50*/  ISETP.GE.AND P5, PT, R4, R216, PT ;  /* 0x000000d80400720c */ /* 0x000fe20003fa6270 */
[----:B------:R-:W3:Y:S01]  /*6c60*/  MUFU.TANH R165, R152 ;  /* 0x0000009800a57308 */ /* 0x000ee20000002400 */
[----:B------:R-:W-:-:S02]  /*6c70*/  ISETP.GE.AND P6, PT, R2, R218, PT ;  /* 0x000000da0200720c */ /* 0x000fc40003fc6270 */
[----:B------:R-:W-:Y:S02]  /*6c80*/  ISETP.GE.AND P0, PT, R2, R216, PT ;  /* 0x000000d80200720c */ /* 0x000fe40003f06270 */
[C---:B------:R-:W-:Y:S02]  /*6c90*/  ISETP.LT.OR P1, PT, R4.reuse, R219, P1 ;  /* 0x000000db0400720c */ /* 0x040fe40000f21670 */
[----:B------:R-:W-:Y:S01]  /*6ca0*/  ISETP.LT.OR P5, PT, R4, R217, P5 ;  /* 0x000000d90400720c */ /* 0x000fe20002fa1670 */
[----:B------:R-:W1:Y:S01]  /*6cb0*/  MUFU.TANH R163, R153 ;  /* 0x0000009900a37308 */ /* 0x000e620000002400 */
[C---:B------:R-:W-:Y:S02]  /*6cc0*/  ISETP.LT.OR P6, PT, R2.reuse, R219, P6 ;  /* 0x000000db0200720c */ /* 0x040fe400037c1670 */
[----:B------:R-:W-:Y:S02]  /*6cd0*/  ISETP.LT.OR P0, PT, R2, R217, P0 ;  /* 0x000000d90200720c */ /* 0x000fe40000701670 */
[----:B------:R-:W-:-:S02]  /*6ce0*/  IADD3 R2, R13, 0x20, RZ ;  /* 0x000000200d027810 */ /* 0x000fc40007ffe0ff */
[----:B------:R-:W-:Y:S01]  /*6cf0*/  IADD3 R4, R13, 0x21, RZ ;  /* 0x000000210d047810 */ /* 0x000fe20007ffe0ff */
[----:B------:R-:W1:Y:S01]  /*6d00*/  MUFU.TANH R164, R164 ;  /* 0x000000a400a47308 */ /* 0x000e620000002400 */
[----:B-----5:R-:W-:Y:S02]  /*6d10*/  FSEL R23, R28, -INF , !P1 ;  /* 0xff8000001c177808 */ /* 0x020fe40004800000 */
[----:B--2---:R-:W-:Y:S02]  /*6d20*/  FSEL R22, R31, -INF , !P5 ;  /* 0xff8000001f167808 */ /* 0x004fe40006800000 */
[----:B------:R-:W-:Y:S02]  /*6d30*/  FSEL R21, R16, -INF , !P6 ;  /* 0xff80000010157808 */ /* 0x000fe40007000000 */
[----:B------:R-:W-:Y:S01]  /*6d40*/  FSEL R20, R142, -INF , !P0 ;  /* 0xff8000008e147808 */ /* 0x000fe20004000000 */
[----:B------:R-:W2:Y:S01]  /*6d50*/  MUFU.TANH R155, R32 ;  /* 0x00000020009b7308 */ /* 0x000ea20000002400 */
[----:B------:R-:W-:-:S02]  /*6d60*/  ISETP.GE.AND P1, PT, R2, R218, PT ;  /* 0x000000da0200720c */ /* 0x000fc40003f26270 */
[----:B------:R-:W-:Y:S02]  /*6d70*/  ISETP.GE.AND P5, PT, R2, R216, PT ;  /* 0x000000d80200720c */ /* 0x000fe40003fa6270 */
[C---:B------:R-:W-:Y:S02]  /*6d80*/  ISETP.GE.AND P6, PT, R4.reuse, R218, PT ;  /* 0x000000da0400720c */ /* 0x040fe40003fc6270 */
[----:B------:R-:W-:Y:S01]  /*6d90*/  ISETP.GE.AND P0, PT, R4, R216, PT ;  /* 0x000000d80400720c */ /* 0x000fe20003f06270 */
[----:B------:R-:W5:Y:S01]  /*6da0*/  MUFU.TANH R166, R154 ;  /* 0x0000009a00a67308 */ /* 0x000f620000002400 */
[C---:B------:R-:W-:Y:S02]  /*6db0*/  ISETP.LT.OR P1, PT, R2.reuse, R219, P1 ;  /* 0x000000db0200720c */ /* 0x040fe40000f21670 */
[----:B------:R-:W-:Y:S02]  /*6dc0*/  ISETP.LT.OR P5, PT, R2, R217, P5 ;  /* 0x000000d90200720c */ /* 0x000fe40002fa1670 */
[----:B------:R-:W-:-:S02]  /*6dd0*/  ISETP.LT.OR P6, PT, R4, R219, P6 ;  /* 0x000000db0400720c */ /* 0x000fc400037c1670 */
[----:B------:R-:W-:Y:S01]  /*6de0*/  ISETP.LT.OR P0, PT, R4, R217, P0 ;  /* 0x000000d90400720c */ /* 0x000fe20000701670 */
[----:B------:R-:W2:Y:S01]  /*6df0*/  MUFU.TANH R143, R143 ;  /* 0x0000008f008f7308 */ /* 0x000ea20000002400 */
[C---:B------:R-:W-:Y:S02]  /*6e00*/  IADD3 R4, R13.reuse, 0x28, RZ ;  /* 0x000000280d047810 */ /* 0x040fe40007ffe0ff */
[----:B------:R-:W-:Y:S02]  /*6e10*/  IADD3 R2, R13, 0x29, RZ ;  /* 0x000000290d027810 */ /* 0x000fe40007ffe0ff */
[----:B----4-:R-:W-:Y:S02]  /*6e20*/  FSEL R167, R167, -INF , !P1 ;  /* 0xff800000a7a77808 */ /* 0x010fe40004800000 */
[----:B------:R-:W-:Y:S01]  /*6e30*/  FSEL R174, R174, -INF , !P5 ;  /* 0xff800000aeae7808 */ /* 0x000fe20006800000 */
[----:B------:R-:W-:Y:S01]  /*6e40*/  MUFU.TANH R153, R33 ;  /* 0x0000002100997308 */ /* 0x000fe20000002400 */
[----:B------:R-:W-:-:S02]  /*6e50*/  FSEL R173, R173, -INF , !P6 ;  /* 0xff800000adad7808 */ /* 0x000fc40007000000 */
[----:B-1----:R-:W-:Y:S02]  /*6e60*/  FSEL R172, R172, -INF , !P0 ;  /* 0xff800000acac7808 */ /* 0x002fe40004000000 */
[C---:B------:R-:W-:Y:S02]  /*6e70*/  ISETP.GE.AND P1, PT, R4.reuse, R218, PT ;  /* 0x000000da0400720c */ /* 0x040fe40003f26270 */
[----:B------:R-:W-:Y:S01]  /*6e80*/  ISETP.GE.AND P5, PT, R4, R216, PT ;  /* 0x000000d80400720c */ /* 0x000fe20003fa6270 */
[----:B------:R-:W1:Y:S01]  /*6e90*/  MUFU.TANH R152, R34 ;  /* 0x0000002200987308 */ /* 0x000e620000002400 */
[C---:B------:R-:W-:Y:S02]  /*6ea0*/  ISETP.GE.AND P6, PT, R2.reuse, R218, PT ;  /* 0x000000da0200720c */ /* 0x040fe40003fc6270 */
[----:B------:R-:W-:Y:S02]  /*6eb0*/  ISETP.GE.AND P0, PT, R2, R216, PT ;  /* 0x000000d80200720c */ /* 0x000fe40003f06270 */
[----:B------:R-:W-:-:S02]  /*6ec0*/  ISETP.LT.OR P1, PT, R4, R219, P1 ;  /* 0x000000db0400720c */ /* 0x000fc40000f21670 */
[----:B------:R-:W-:Y:S01]  /*6ed0*/  ISETP.LT.OR P5, PT, R4, R217, P5 ;  /* 0x000000d90400720c */ /* 0x000fe20002fa1670 */
[----:B------:R-:W4:Y:S01]  /*6ee0*/  MUFU.TANH R142, R35 ;  /* 0x00000023008e7308 */ /* 0x000f220000002400 */
[C---:B------:R-:W-:Y:S02]  /*6ef0*/  ISETP.LT.OR P6, PT, R2.reuse, R219, P6 ;  /* 0x000000db0200720c */ /* 0x040fe400037c1670 */
[----:B------:R-:W-:Y:S02]  /*6f00*/  ISETP.LT.OR P0, PT, R2, R217, P0 ;  /* 0x000000d90200720c */ /* 0x000fe40000701670 */
[C---:B------:R-:W-:Y:S02]  /*6f10*/  IADD3 R4, R13.reuse, 0x30, RZ ;  /* 0x000000300d047810 */ /* 0x040fe40007ffe0ff */
[----:B------:R-:W-:Y:S01]  /*6f20*/  IADD3 R2, R13, 0x31, RZ ;  /* 0x000000310d027810 */ /* 0x000fe20007ffe0ff */
[----:B------:R-:W-:Y:S01]  /*6f30*/  MUFU.TANH R141, R141 ;  /* 0x0000008d008d7308 */ /* 0x000fe20000002400 */
[----:B---3--:R-:W-:-:S02]  /*6f40*/  FSEL R165, R165, -INF , !P1 ;  /* 0xff800000a5a57808 */ /* 0x008fc40004800000 */
[----:B------:R-:W-:Y:S02]  /*6f50*/  FSEL R163, R163, -INF , !P6 ;  /* 0xff800000a3a37808 */ /* 0x000fe40007000000 */
[----:B------:R-:W-:Y:S01]  /*6f60*/  FSEL R164, R164, -INF , !P0 ;  /* 0xff800000a4a47808 */ /* 0x000fe20004000000 */
[----:B------:R-:W-:Y:S01]  /*6f70*/  BAR.SYNC.DEFER_BLOCKING 0x0 ;  /* 0x0000000000007b1d */ /* 0x000fe20000010000 */
[-C--:B------:R-:W-:Y:S02]  /*6f80*/  ISETP.GE.AND P1, PT, R4, R218.reuse, PT ;  /* 0x000000da0400720c */ /* 0x080fe40003f26270 */
[C---:B------:R-:W-:Y:S02]  /*6f90*/  ISETP.GE.AND P6, PT, R2.reuse, R218, PT ;  /* 0x000000da0200720c */ /* 0x040fe40003fc6270 */
[----:B------:R-:W-:Y:S01]  /*6fa0*/  ISETP.GE.AND P0, PT, R2, R216, PT ;  /* 0x000000d80200720c */ /* 0x000fe20003f06270 */
[----:B------:R-:W3:Y:S01]  /*6fb0*/  MUFU.TANH R140, R140 ;  /* 0x0000008c008c7308 */ /* 0x000ee20000002400 */
[----:B------:R-:W-:-:S02]  /*6fc0*/  ISETP.LT.OR P1, PT, R4, R219, P1 ;  /* 0x000000db0400720c */ /* 0x000fc40000f21670 */
[C---:B------:R-:W-:Y:S02]  /*6fd0*/  ISETP.LT.OR P6, PT, R2.reuse, R219, P6 ;  /* 0x000000db0200720c */ /* 0x040fe400037c1670 */
[----:B------:R-:W-:Y:S02]  /*6fe0*/  ISETP.LT.OR P0, PT, R2, R217, P0 ;  /* 0x000000d90200720c */ /* 0x000fe40000701670 */
[----:B------:R-:W-:Y:S01]  /*6ff0*/  IADD3 R2, R13, 0x38, RZ ;  /* 0x000000380d027810 */ /* 0x000fe20007ffe0ff */
[----:B------:R-:W1:Y:S01]  /*7000*/  MUFU.TANH R150, R150 ;  /* 0x0000009600967308 */ /* 0x000e620000002400 */
[----:B--2---:R-:W-:Y:S02]  /*7010*/  FSEL R155, R155, -INF , !P1 ;  /* 0xff8000009b9b7808 */ /* 0x004fe40004800000 */
[----:B------:R-:W-:Y:S02]  /*7020*/  ISETP.GE.AND P1, PT, R2, R218, PT ;  /* 0x000000da0200720c */ /* 0x000fe40003f26270 */
[----:B-----5:R-:W-:-:S02]  /*7030*/  FSEL R166, R166, -INF , !P5 ;  /* 0xff800000a6a67808 */ /* 0x020fc40006800000 */
[----:B------:R-:W-:Y:S02]  /*7040*/  ISETP.LT.OR P1, PT, R2, R219, P1 ;  /* 0x000000db0200720c */ /* 0x000fe40000f21670 */
[C---:B------:R-:W-:Y:S02]  /*7050*/  ISETP.GE.AND P5, PT, R4.reuse, R216, PT ;  /* 0x000000d80400720c */ /* 0x040fe40003fa6270 */
[----:B------:R-:W-:Y:S02]  /*7060*/  FSEL R143, R143, -INF , !P1 ;  /* 0xff8000008f8f7808 */ /* 0x000fe40004800000 */
[----:B------:R-:W-:Y:S02]  /*7070*/  ISETP.GT.AND P1, PT, R133, R206, PT ;  /* 0x000000ce8500720c */ /* 0x000fe40003f24270 */
[----:B------:R-:W-:Y:S02]  /*7080*/  ISETP.LT.OR P5, PT, R4, R217, P5 ;  /* 0x000000d90400720c */ /* 0x000fe40002fa1670 */
[----:B------:R-:W-:-:S02]  /*7090*/  IADD3 R13, R13, 0x39, RZ ;  /* 0x000000390d0d7810 */ /* 0x000fc40007ffe0ff */
[----:B-1----:R-:W-:Y:S02]  /*70a0*/  FSEL R152, R152, -INF , !P5 ;  /* 0xff80000098987808 */ /* 0x002fe40006800000 */
[----:B------:R-:W-:Y:S02]  /*70b0*/  FSEL R153, R153, -INF , !P6 ;  /* 0xff80000099997808 */ /* 0x000fe40007000000 */
[----:B----4-:R-:W-:Y:S02]  /*70c0*/  FSEL R142, R142, -INF , !P0 ;  /* 0xff8000008e8e7808 */ /* 0x010fe40004000000 */
[----:B------:R-:W-:Y:S02]  /*70d0*/  ISETP.GE.AND P5, PT, R2, R216, PT ;  /* 0x000000d80200720c */ /* 0x000fe40003fa6270 */
[C---:B------:R-:W-:Y:S02]  /*70e0*/  ISETP.GE.AND P6, PT, R13.reuse, R218, PT ;  /* 0x000000da0d00720c */ /* 0x040fe40003fc6270 */
[----:B------:R-:W-:-:S02]  /*70f0*/  ISETP.GE.AND P0, PT, R13, R216, PT ;  /* 0x000000d80d00720c */ /* 0x000fc40003f06270 */
[----:B------:R-:W-:Y:S02]  /*7100*/  ISETP.LT.OR P5, PT, R2, R217, P5 ;  /* 0x000000d90200720c */ /* 0x000fe40002fa1670 */
[C---:B------:R-:W-:Y:S02]  /*7110*/  ISETP.LT.OR P6, PT, R13.reuse, R219, P6 ;  /* 0x000000db0d00720c */ /* 0x040fe400037c1670 */
[----:B------:R-:W-:Y:S02]  /*7120*/  ISETP.LT.OR P0, PT, R13, R217, P0 ;  /* 0x000000d90d00720c */ /* 0x000fe40000701670 */
[----:B---3--:R-:W-:Y:S02]  /*7130*/  FSEL R140, R140, -INF , !P5 ;  /* 0xff8000008c8c7808 */ /* 0x008fe40006800000 */
        /* <DEDUP_REMOVED lines=57> */
.L_x_381:
[----:B------:R-:W-:Y:S05]  /*74d0*/  BSYNC B0 ;  /* 0x0000000000007941 */ /* 0x000fea0003800000 */
.L_x_380:
[----:B------:R-:W0:Y:S02]  /*74e0*/  LDGDEPBAR ;  /* 0x00000000000079af */ /* 0x000e240000000000 */
.L_x_379:
        /* <DEDUP_REMOVED lines=35> */
[----:B------:R-:W-:Y:S01]  /*7720*/  MOV R231, R133 ;  /* 0x0000008500e77202 */ /* 0x000fe20000000f00 */
[----:B------:R-:W1:Y:S04]  /*7730*/  SHFL.BFLY PT, R7, R6, 0x2, 0x1f ;  /* 0x0c401f0006077f89 */ /* 0x000e6800000e0000 */
[----:B------:R-:W2:Y:S01]  /*7740*/  SHFL.BFLY PT, R5, R4, 0x2, 0x1f ;  /* 0x0c401f0004057f89 */ /* 0x000ea200000e0000 */
[----:B-1----:R-:W-:-:S02]  /*7750*/  FMNMX.FTZ R7, R6, R7, !PT ;  /* 0x0000000706077209 */ /* 0x002fc40007810000 */
[----:B--2---:R-:W-:-:S03]  /*7760*/  FMNMX.FTZ R5, R4, R5, !PT ;  /* 0x0000000504057209 */ /* 0x004fc60007810000 */
[----:B------:R-:W1:Y:S04]  /*7770*/  SHFL.BFLY PT, R222, R7, 0x1, 0x1f ;  /* 0x0c201f0007de7f89 */ /* 0x000e6800000e0000 */
[----:B------:R-:W2:Y:S01]  /*7780*/  SHFL.BFLY PT, R2, R5, 0x1, 0x1f ;  /* 0x0c201f0005027f89 */ /* 0x000ea200000e0000 */
[----:B-1----:R-:W-:-:S04]  /*7790*/  FMNMX.FTZ R222, R7, R222, !PT ;  /* 0x000000de07de7209 */ /* 0x002fc80007810000 */
[C---:B------:R-:W-:Y:S01]  /*77a0*/  FSETP.NEU.FTZ.AND P5, PT, R222.reuse, -INF , PT ;  /* 0xff800000de00780b */ /* 0x040fe20003fbd000 */
[C---:B------:R-:W-:Y:S01]  /*77b0*/  FMUL.FTZ R154, R222.reuse, c[0x0][0x23c] ;  /* 0x00008f00de9a7a20 */ /* 0x040fe20000410000 */
[----:B--2---:R-:W-:Y:S02]  /*77c0*/  FMNMX.FTZ R2, R5, R2, !PT ;  /* 0x0000000205027209 */ /* 0x004fe40007810000 */
[----:B------:R-:W-:Y:S02]  /*77d0*/  FSEL R5, R222, RZ, P5 ;  /* 0x000000ffde057208 */ /* 0x000fe40002800000 */
[----:B------:R-:W-:Y:S01]  /*77e0*/  FSEL R154, R154, RZ, P5 ;  /* 0x000000ff9a9a7208 */ /* 0x000fe20002800000 */
[C---:B------:R-:W-:Y:S01]  /*77f0*/  FMUL.FTZ R151, R2.reuse, c[0x0][0x23c] ;  /* 0x00008f0002977a20 */ /* 0x040fe20000410000 */
[----:B------:R-:W-:Y:S01]  /*7800*/  FSETP.NEU.FTZ.AND P0, PT, R2, -INF , PT ;  /* 0xff8000000200780b */ /* 0x000fe20003f1d000 */
[----:B------:R-:W-:Y:S02]  /*7810*/  FADD.FTZ R4, R132, -R5 ;  /* 0x8000000584047221 */ /* 0x000fe40000010000 */
[--C-:B------:R-:W-:Y:S01]  /*7820*/  FFMA.FTZ R146, R15, c[0x0][0x23c], -R154.reuse ;  /* 0x00008f000f927a23 */ /* 0x100fe2000001089a */
[----:B------:R-:W-:Y:S01]  /*7830*/  FSEL R6, R2, RZ, P0 ;  /* 0x000000ff02067208 */ /* 0x000fe20000000000 */
[----:B------:R-:W1:Y:S01]  /*7840*/  LDSM.16.MT88.4 R12, [R194+0x12000] ;  /* 0x01200000c20c783b */ /* 0x000e620000004200 */
[----:B------:R-:W-:Y:S01]  /*7850*/  FSEL R151, R151, RZ, P0 ;  /* 0x000000ff97977208 */ /* 0x000fe20000000000 */
[----:B------:R-:W-:-:S02]  /*7860*/  FFMA.FTZ R147, R17, c[0x0][0x23c], -R154 ;  /* 0x00008f0011937a23 */ /* 0x000fc4000001089a */
[----:B------:R-:W-:Y:S01]  /*7870*/  FADD.FTZ R6, R3, -R6 ;  /* 0x8000000603067221 */ /* 0x000fe20000010000 */
[----:B------:R-:W-:Y:S01]  /*7880*/  MUFU.EX2 R146, R146 ;  /* 0x0000009200927308 */ /* 0x000fe20000000800 */
[--C-:B------:R-:W-:Y:S02]  /*7890*/  FFMA.FTZ R135, R134, c[0x0][0x23c], -R151.reuse ;  /* 0x00008f0086877a23 */ /* 0x100fe40000010897 */
[--C-:B------:R-:W-:Y:S02]  /*78a0*/  FFMA.FTZ R134, R0, c[0x0][0x23c], -R151.reuse ;  /* 0x00008f0000867a23 */ /* 0x100fe40000010897 */
[--C-:B------:R-:W-:Y:S02]  /*78b0*/  FFMA.FTZ R145, R29, c[0x0][0x23c], -R154.reuse ;  /* 0x00008f001d917a23 */ /* 0x100fe4000001089a */
[----:B------:R-:W-:Y:S01]  /*78c0*/  FFMA.FTZ R144, R19, c[0x0][0x23c], -R154 ;  /* 0x00008f0013907a23 */ /* 0x000fe2000001089a */
[----:B------:R-:W2:Y:S01]  /*78d0*/  MUFU.EX2 R147, R147 ;  /* 0x0000009300937308 */ /* 0x000ea20000000800 */
[----:B------:R-:W-:-:S02]  /*78e0*/  FFMA.FTZ R0, R18, c[0x0][0x23c], -R151 ;  /* 0x00008f0012007a23 */ /* 0x000fc40000010897 */
[----:B------:R-:W-:Y:S01]  /*78f0*/  FFMA.FTZ R149, R30, c[0x0][0x23c], -R151 ;  /* 0x00008f001e957a23 */ /* 0x000fe20000010897 */
[----:B------:R-:W3:Y:S01]  /*7900*/  LDSM.16.MT88.4 R16, [R196+0x12000] ;  /* 0x01200000c410783b */ /* 0x000ee20000004200 */
[----:B------:R-:W-:Y:S02]  /*7910*/  FMUL.FTZ R148, R4, c[0x0][0x23c] ;  /* 0x00008f0004947a20 */ /* 0x000fe40000410000 */
[----:B------:R-:W-:Y:S01]  /*7920*/  FMUL.FTZ R132, R6, c[0x0][0x23c] ;  /* 0x00008f0006847a20 */ /* 0x000fe20000410000 */
[----:B------:R-:W-:Y:S01]  /*7930*/  MUFU.EX2 R145, R145 ;  /* 0x0000009100917308 */ /* 0x000fe20000000800 */
[--C-:B------:R-:W-:Y:S01]  /*7940*/  FFMA.FTZ R3, R27, c[0x0][0x23c], -R154.reuse ;  /* 0x00008f001b037a23 */ /* 0x100fe2000001089a */
[----:B------:R-:W-:Y:S01]  /*7950*/  LDSM.16.MT88.4 R28, [R192+0x12800] ;  /* 0x01280000c01c783b */ /* 0x000fe20000004200 */
[--C-:B------:R-:W-:Y:S02]  /*7960*/  FFMA.FTZ R156, R25, c[0x0][0x23c], -R154.reuse ;  /* 0x00008f00199c7a23 */ /* 0x100fe4000001089a */
[----:B------:R-:W-:-:S02]  /*7970*/  FFMA.FTZ R157, R23, c[0x0][0x23c], -R154 ;  /* 0x00008f00179d7a23 */ /* 0x000fc4000001089a */
[----:B------:R-:W-:Y:S01]  /*7980*/  FFMA.FTZ R158, R21, c[0x0][0x23c], -R154 ;  /* 0x00008f00159e7a23 */ /* 0x000fe2000001089a */
[----:B------:R-:W4:Y:S01]  /*7990*/  MUFU.EX2 R144, R144 ;  /* 0x0000009000907308 */ /* 0x000f220000000800 */
[----:B--2---:R-:W-:Y:S01]  /*79a0*/  F2FP.PACK_AB R4, R146, R147 ;  /* 0x000000939204723e */ /* 0x004fe200000000ff */
[--C-:B------:R-:W-:Y:S02]  /*79b0*/  FFMA.FTZ R159, R26, c[0x0][0x23c], -R151.reuse ;  /* 0x00008f001a9f7a23 */ /* 0x100fe40000010897 */
[--C-:B------:R-:W-:Y:S02]  /*79c0*/  FFMA.FTZ R162, R24, c[0x0][0x23c], -R151.reuse ;  /* 0x00008f0018a27a23 */ /* 0x100fe40000010897 */
[--C-:B------:R-:W-:Y:S01]  /*79d0*/  FFMA.FTZ R160, R22, c[0x0][0x23c], -R151.reuse ;  /* 0x00008f0016a07a23 */ /* 0x100fe20000010897 */
[----:B------:R-:W-:Y:S01]  /*79e0*/  LDSM.16.MT88.4 R24, [R196+0x14800] ;  /* 0x01480000c418783b */ /* 0x000fe20000004200 */
[----:B------:R-:W-:Y:S01]  /*79f0*/  MUFU.EX2 R135, R135 ;  /* 0x0000008700877308 */ /* 0x000fe20000000800 */
[----:B------:R-:W-:-:S02]  /*7a00*/  FFMA.FTZ R161, R20, c[0x0][0x23c], -R151 ;  /* 0x00008f0014a17a23 */ /* 0x000fc40000010897 */
[----:B------:R-:W-:Y:S01]  /*7a10*/  LDSM.16.MT88.4 R20, [R194+0x14800] ;  /* 0x01480000c214783b */ /* 0x000fe20000004200 */
[--C-:B------:R-:W-:Y:S02]  /*7a20*/  FFMA.FTZ R170, R163, c[0x0][0x23c], -R154.reuse ;  /* 0x00008f00a3aa7a23 */ /* 0x100fe4000001089a */
[--C-:B------:R-:W-:Y:S02]  /*7a30*/  FFMA.FTZ R167, R167, c[0x0][0x23c], -R154.reuse ;  /* 0x00008f00a7a77a23 */ /* 0x100fe4000001089a */
[----:B------:R-:W2:Y:S01]  /*7a40*/  MUFU.EX2 R134, R134 ;  /* 0x0000008600867308 */ /* 0x000ea20000000800 */
[----:B----4-:R-:W-:Y:S01]  /*7a50*/  F2FP.PACK_AB R6, R144, R145 ;  /* 0x000000919006723e */ /* 0x010fe200000000ff */
[--C-:B------:R-:W-:Y:S02]  /*7a60*/  FFMA.FTZ R168, R173, c[0x0][0x23c], -R154.reuse ;  /* 0x00008f00ada87a23 */ /* 0x100fe4000001089a */
[----:B------:R-:W-:Y:S02]  /*7a70*/  FFMA.FTZ R165, R165, c[0x0][0x23c], -R154 ;  /* 0x00008f00a5a57a23 */ /* 0x000fe4000001089a */
[----:B------:R-:W-:-:S02]  /*7a80*/  FFMA.FTZ R163, R174, c[0x0][0x23c], -R151 ;  /* 0x00008f00aea37a23 */ /* 0x000fc40000010897 */
[----:B------:R-:W-:Y:S01]  /*7a90*/  MUFU.EX2 R0, R0 ;  /* 0x0000000000007308 */ /* 0x000fe20000000800 */
[--C-:B------:R-:W-:Y:S02]  /*7aa0*/  FFMA.FTZ R172, R172, c[0x0][0x23c], -R151.reuse ;  /* 0x00008f00acac7a23 */ /* 0x100fe40000010897 */
[--C-:B------:R-:W-:Y:S02]  /*7ab0*/  FFMA.FTZ R166, R166, c[0x0][0x23c], -R151.reuse ;  /* 0x00008f00a6a67a23 */ /* 0x100fe40000010897 */
[----:B------:R-:W-:Y:S02]  /*7ac0*/  FFMA.FTZ R169, R164, c[0x0][0x23c], -R151 ;  /* 0x00008f00a4a97a23 */ /* 0x000fe40000010897 */
[--C-:B------:R-:W-:Y:S01]  /*7ad0*/  FFMA.FTZ R164, R153, c[0x0][0x23c], -R154.reuse ;  /* 0x00008f0099a47a23 */ /* 0x100fe2000001089a */
[----:B------:R-:W4:Y:S01]  /*7ae0*/  MUFU.EX2 R149, R149 ;  /* 0x0000009500957308 */ /* 0x000f220000000800 */
[----:B--2---:R-:W-:Y:S01]  /*7af0*/  F2FP.PACK_AB R5, R134, R135 ;  /* 0x000000878605723e */ /* 0x004fe200000000ff */
[----:B------:R-:W-:-:S02]  /*7b00*/  FFMA.FTZ R155, R155, c[0x0][0x23c], -R154 ;  /* 0x00008f009b9b7a23 */ /* 0x000fc4000001089a */
[--C-:B------:R-:W-:Y:S02]  /*7b10*/  FFMA.FTZ R153, R143, c[0x0][0x23c], -R154.reuse ;  /* 0x00008f008f997a23 */ /* 0x100fe4000001089a */
[----:B------:R-:W-:Y:S02]  /*7b20*/  FFMA.FTZ R154, R141, c[0x0][0x23c], -R154 ;  /* 0x00008f008d9a7a23 */ /* 0x000fe4000001089a */
[----:B------:R-:W2:Y:S01]  /*7b30*/  MUFU.EX2 R148, R148 ;  /* 0x0000009400947308 */ /* 0x000ea20000000800 */
[--C-:B------:R-:W-:Y:S02]  /*7b40*/  FFMA.FTZ R152, R152, c[0x0][0x23c], -R151.reuse ;  /* 0x00008f0098987a23 */ /* 0x100fe40000010897 */
[--C-:B------:R-:W-:Y:S02]  /*7b50*/  FFMA.FTZ R171, R142, c[0x0][0x23c], -R151.reuse ;  /* 0x00008f008eab7a23 */ /* 0x100fe40000010897 */
[--C-:B------:R-:W-:Y:S02]  /*7b60*/  FFMA.FTZ R173, R140, c[0x0][0x23c], -R151.reuse ;  /* 0x00008f008cad7a23 */ /* 0x100fe40000010897 */
[----:B------:R-:W-:Y:S01]  /*7b70*/  FFMA.FTZ R150, R150, c[0x0][0x23c], -R151 ;  /* 0x00008f0096967a23 */ /* 0x000fe20000010897 */
[----:B------:R-:W5:Y:S01]  /*7b80*/  MUFU.EX2 R132, R132 ;  /* 0x0000008400847308 */ /* 0x000f620000000800 */
[----:B----4-:R-:W-:Y:S01]  /*7b90*/  F2FP.PACK_AB R7, R149, R0 ;  /* 0x000000009507723e */ /* 0x010fe200000000ff */
[----:B------:R-:W-:Y:S01]  /*7ba0*/  LDSM.16.MT88.4 R140, [R194+0x13800] ;  /* 0x01380000c28c783b */ /* 0x000fe20000004200 */
[----:B--2---:R-:W-:-:S05]  /*7bb0*/  FMUL.FTZ R120, R120, R148 ;  /* 0x0000009478787220 */ /* 0x004fca0000410000 */
[----:B------:R-:W-:Y:S01]  /*7bc0*/  MUFU.EX2 R3, R3 ;  /* 0x0000000300037308 */ /* 0x000fe20000000800 */
[-C--:B------:R-:W-:Y:S02]  /*7bd0*/  FMUL.FTZ R121, R121, R148.reuse ;  /* 0x0000009479797220 */ /* 0x080fe40000410000 */
[-C--:B------:R-:W-:Y:S02]  /*7be0*/  FMUL.FTZ R116, R116, R148.reuse ;  /* 0x0000009474747220 */ /* 0x080fe40000410000 */
[----:B------:R-:W-:Y:S02]  /*7bf0*/  FMUL.FTZ R117, R117, R148 ;  /* 0x0000009475757220 */ /* 0x000fe40000410000 */
[-C--:B-----5:R-:W-:Y:S01]  /*7c00*/  FMUL.FTZ R122, R122, R132.reuse ;  /* 0x000000847a7a7220 */ /* 0x0a0fe20000410000 */
[----:B------:R-:W2:Y:S01]  /*7c10*/  MUFU.EX2 R156, R156 ;  /* 0x0000009c009c7308 */ /* 0x000ea20000000800 */
        /* <DEDUP_REMOVED lines=13> */
[----:B------:R-:W-:Y:S01]  /*7cf0*/  MUFU.EX2 R158, R158 ;  /* 0x0000009e009e7308 */ /* 0x000fe20000000800 */
[----:B------:R-:W-:-:S02]  /*7d00*/  FMUL.FTZ R126, R126, R132 ;  /* 0x000000847e7e7220 */ /* 0x000fc40000410000 */
[----:B------:R-:W-:Y:S02]  /*7d10*/  FMUL.FTZ R127, R127, R132 ;  /* 0x000000847f7f7220 */ /* 0x000fe40000410000 */
[C---:B---3--:R-:W-:Y:S01]  /*7d20*/  HMMA.16816.F32 R128, R4.reuse, R16, R128 ;  /* 0x000000100480723c */ /* 0x048fe20000001880 */
[-C--:B------:R-:W-:Y:S02]  /*7d30*/  FMUL.FTZ R112, R112, R148.reuse ;  /* 0x0000009470707220 */ /* 0x080fe40000410000 */
[----:B------:R-:W-:Y:S01]  /*7d40*/  FMUL.FTZ R113, R113, R148 ;  /* 0x0000009471717220 */ /* 0x000fe20000410000 */
[----:B------:R-:W-:Y:S01]  /*7d50*/  MUFU.EX2 R159, R159 ;  /* 0x0000009f009f7308 */ /* 0x000fe20000000800 */
[-C--:B------:R-:W-:Y:S02]  /*7d60*/  FMUL.FTZ R114, R114, R132.reuse ;  /* 0x0000008472727220 */ /* 0x080fe40000410000 */
[----:B------:R-:W-:Y:S01]  /*7d70*/  FMUL.FTZ R115, R115, R132 ;  /* 0x0000008473737220 */ /* 0x000fe20000410000 */
[----:B------:R-:W-:Y:S01]  /*7d80*/  HMMA.16816.F32 R124, R4, R18, R124 ;  /* 0x00000012047c723c */ /* 0x000fe2000000187c */
[----:B------:R-:W3:Y:S01]  /*7d90*/  LDSM.16.MT88.4 R16, [R192+0x12000] ;  /* 0x01200000c010783b */ /* 0x000ee20000004200 */
[----:B------:R-:W-:-:S02]  /*7da0*/  FMUL.FTZ R108, R108, R148 ;  /* 0x000000946c6c7220 */ /* 0x000fc40000410000 */
[----:B------:R-:W-:Y:S01]  /*7db0*/  FMUL.FTZ R109, R109, R148 ;  /* 0x000000946d6d7220 */ /* 0x000fe20000410000 */
[----:B------:R-:W4:Y:S01]  /*7dc0*/  MUFU.EX2 R162, R162 ;  /* 0x000000a200a27308 */ /* 0x000f220000000800 */
[-C--:B------:R-:W-:Y:S02]  /*7dd0*/  FMUL.FTZ R110, R110, R132.reuse ;  /* 0x000000846e6e7220 */ /* 0x080fe40000410000 */
[----:B------:R-:W-:Y:S01]  /*7de0*/  FMUL.FTZ R111, R111, R132 ;  /* 0x000000846f6f7220 */ /* 0x000fe20000410000 */
[----:B------:R-:W-:Y:S01]  /*7df0*/  HMMA.16816.F32 R112, R4, R8, R112 ;  /* 0x000000080470723c */ /* 0x000fe20000001870 */
[-C--:B------:R-:W-:Y:S02]  /*7e00*/  FMUL.FTZ R36, R36, R148.reuse ;  /* 0x0000009424247220 */ /* 0x080fe40000410000 */
[----:B------:R-:W-:Y:S01]  /*7e10*/  FMUL.FTZ R37, R37, R148 ;  /* 0x0000009425257220 */ /* 0x000fe20000410000 */
[----:B------:R-:W-:Y:S01]  /*7e20*/  MUFU.EX2 R160, R160 ;  /* 0x000000a000a07308 */ /* 0x000fe20000000800 */
[----:B------:R-:W-:-:S02]  /*7e30*/  FMUL.FTZ R38, R38, R132 ;  /* 0x0000008426267220 */ /* 0x000fc40000410000 */
[----:B------:R-:W-:Y:S01]  /*7e40*/  FMUL.FTZ R39, R39, R132 ;  /* 0x0000008427277220 */ /* 0x000fe20000410000 */
[C---:B------:R-:W-:Y:S01]  /*7e50*/  HMMA.16816.F32 R108, R4.reuse, R10, R108 ;  /* 0x0000000a046c723c */ /* 0x040fe2000000186c */
[----:B------:R-:W5:Y:S01]  /*7e60*/  LDSM.16.MT88.4 R8, [R194+0x14000] ;  /* 0x01400000c208783b */ /* 0x000f620000004200 */
[-C--:B------:R-:W-:Y:S02]  /*7e70*/  FMUL.FTZ R40, R40, R148.reuse ;  /* 0x0000009428287220 */ /* 0x080fe40000410000 */
[----:B------:R-:W-:Y:S01]  /*7e80*/  FMUL.FTZ R41, R41, R148 ;  /* 0x0000009429297220 */ /* 0x000fe20000410000 */
[----:B------:R-:W2:Y:S01]  /*7e90*/  MUFU.EX2 R161, R161 ;  /* 0x000000a100a17308 */ /* 0x000ea20000000800 */
[-C--:B------:R-:W-:Y:S02]  /*7ea0*/  FMUL.FTZ R42, R42, R132.reuse ;  /* 0x000000842a2a7220 */ /* 0x080fe40000410000 */
[----:B------:R-:W-:Y:S01]  /*7eb0*/  FMUL.FTZ R43, R43, R132 ;  /* 0x000000842b2b7220 */ /* 0x000fe20000410000 */
[----:B-1----:R-:W-:Y:S01]  /*7ec0*/  HMMA.16816.F32 R36, R4, R12, R36 ;  /* 0x0000000c0424723c */ /* 0x002fe20000001824 */
[----:B------:R-:W-:-:S02]  /*7ed0*/  FMUL.FTZ R104, R104, R148 ;  /* 0x0000009468687220 */ /* 0x000fc40000410000 */
[----:B------:R-:W-:Y:S01]  /*7ee0*/  FMUL.FTZ R105, R105, R148 ;  /* 0x0000009469697220 */ /* 0x000fe20000410000 */
[----:B------:R-:W-:Y:S01]  /*7ef0*/  MUFU.EX2 R167, R167 ;  /* 0x000000a700a77308 */ /* 0x000fe20000000800 */
[-C--:B------:R-:W-:Y:S02]  /*7f00*/  FMUL.FTZ R106, R106, R132.reuse ;  /* 0x000000846a6a7220 */ /* 0x080fe40000410000 */
[----:B------:R-:W-:Y:S01]  /*7f10*/  FMUL.FTZ R107, R107, R132 ;  /* 0x000000846b6b7220 */ /* 0x000fe20000410000 */
[----:B------:R-:W-:Y:S01]  /*7f20*/  HMMA.16816.F32 R40, R4, R14, R40 ;  /* 0x0000000e0428723c */ /* 0x000fe20000001828 */
[----:B------:R-:W1:Y:S01]  /*7f30*/  LDSM.16.MT88.4 R12, [R192+0x14000] ;  /* 0x01400000c00c783b */ /* 0x000e620000004200 */
[-C--:B------:R-:W-:Y:S02]  /*7f40*/  FMUL.FTZ R100, R100, R148.reuse ;  /* 0x0000009464647220 */ /* 0x080fe40000410000 */
[----:B------:R-:W-:Y:S01]  /*7f50*/  FMUL.FTZ R101, R101, R148 ;  /* 0x0000009465657220 */ /* 0x000fe20000410000 */
[----:B------:R-:W1:Y:S01]  /*7f60*/  MUFU.EX2 R168, R168 ;  /* 0x000000a800a87308 */ /* 0x000e620000000800 */
[----:B------:R-:W-:-:S02]  /*7f70*/  FMUL.FTZ R102, R102, R132 ;  /* 0x0000008466667220 */ /* 0x000fc40000410000 */
[----:B------:R-:W-:Y:S01]  /*7f80*/  FMUL.FTZ R103, R103, R132 ;  /* 0x0000008467677220 */ /* 0x000fe20000410000 */
        /* <DEDUP_REMOVED lines=10> */
[----:B------:R-:W-:Y:S01]  /*8030*/  MUFU.EX2 R170, R170 ;  /* 0x000000aa00aa7308 */ /* 0x000fe20000000800 */
[-C--:B------:R-:W-:Y:S02]  /*8040*/  FMUL.FTZ R50, R50, R132.reuse ;  /* 0x0000008432327220 */ /* 0x080fe40000410000 */
[----:B------:R-:W-:Y:S01]  /*8050*/  FMUL.FTZ R51, R51, R132 ;  /* 0x0000008433337220 */ /* 0x000fe20000410000 */
[----:B-----5:R-:W-:Y:S01]  /*8060*/  HMMA.16816.F32 R44, R4, R8, R44 ;  /* 0x00000008042c723c */ /* 0x020fe2000000182c */
        /* <DEDUP_REMOVED lines=35> */
[----:B------:R-:W1:Y:S01]  /*82a0*/  MUFU.EX2 R164, R164 ;  /* 0x000000a400a47308 */ /* 0x000e620000000800 */
        /* <DEDUP_REMOVED lines=12> */
[----:B------:R-:W-:Y:S01]  /*8370*/  MUFU.EX2 R154, R154 ;  /* 0x0000009a009a7308 */ /* 0x000fe20000000800 */
        /* <DEDUP_REMOVED lines=29> */
[----:B------:R-:W-:-:S04]  /*8550*/  FFMA.FTZ R147, R229, R148, R147 ;  /* 0x00000094e5937223 */ /* 0x000fc80000010093 */
[----:B------:R-:W-:-:S03]  /*8560*/  FADD.FTZ R146, R146, R147 ;  /* 0x0000009392927221 */ /* 0x000fc60000010000 */
[----:B------:R-:W-:Y:S01]  /*8570*/  HMMA.16816.F32 R96, R4, R10, R96 ;  /* 0x0000000a0460723c */ /* 0x000fe20000001860 */
[----:B------:R-:W-:Y:S01]  /*8580*/  LDSM.16.MT88.4 R8, [R192+0x14800] ;  /* 0x01480000c008783b */ /* 0x000fe20000004200 */
[----:B------:R-:W-:-:S04]  /*8590*/  FADD.FTZ R145, R145, R146 ;  /* 0x0000009291917221 */ /* 0x000fc80000010000 */
[----:B------:R-:W-:Y:S01]  /*85a0*/  FADD.FTZ R144, R144, R145 ;  /* 0x0000009190907221 */ /* 0x000fe20000010000 */
[----:B--2---:R-:W-:Y:S02]  /*85b0*/  F2FP.PACK_AB R4, R156, R3 ;  /* 0x000000039c04723e */ /* 0x004fe400000000ff */
[----:B----4-:R-:W-:Y:S01]  /*85c0*/  F2FP.PACK_AB R5, R162, R159 ;  /* 0x0000009fa205723e */ /* 0x010fe200000000ff */
[----:B------:R-:W-:Y:S01]  /*85d0*/  FADD.FTZ R3, R3, R144 ;  /* 0x0000009003037221 */ /* 0x000fe20000010000 */
[----:B------:R-:W-:Y:S02]  /*85e0*/  F2FP.PACK_AB R6, R158, R157 ;  /* 0x0000009d9e06723e */ /* 0x000fe400000000ff */
[----:B------:R-:W-:Y:S01]  /*85f0*/  F2FP.PACK_AB R7, R161, R160 ;  /* 0x000000a0a107723e */ /* 0x000fe200000000ff */
[----:B------:R-:W-:-:S04]  /*8600*/  FADD.FTZ R156, R156, R3 ;  /* 0x000000039c9c7221 */ /* 0x000fc80000010000 */
[----:B------:R-:W-:Y:S02]  /*8610*/  FADD.FTZ R157, R157, R156 ;  /* 0x0000009c9d9d7221 */ /* 0x000fe40000010000 */
[----:B-1----:R-:W-:Y:S02]  /*8620*/  HMMA.16816.F32 R128, R4, R12, R128 ;  /* 0x0000000c0480723c */ /* 0x002fe40000001880 */
[----:B------:R-:W-:-:S06]  /*8630*/  FADD.FTZ R158, R158, R157 ;  /* 0x0000009d9e9e7221 */ /* 0x000fcc0000010000 */
[C---:B------:R-:W-:Y:S01]  /*8640*/  HMMA.16816.F32 R124, R4.reuse, R14, R124 ;  /* 0x0000000e047c723c */ /* 0x040fe2000000187c */
[----:B------:R-:W1:Y:S07]  /*8650*/  LDSM.16.MT88.4 R12, [R196+0x16800] ;  /* 0x01680000c40c783b */ /* 0x000e6e0000004200 */
[C---:B---3--:R-:W-:Y:S08]  /*8660*/  HMMA.16816.F32 R52, R4.reuse, R16, R52 ;  /* 0x000000100434723c */ /* 0x048ff00000001834 */
        /* <DEDUP_REMOVED lines=26> */
[C---:B---3--:R-:W-:Y:S08]  /*8810*/  HMMA.16816.F32 R76, R4.reuse, R24, R76 ;  /* 0x00000018044c723c */ /* 0x048ff0000000184c */
[C---:B------:R-:W-:Y:S01]  /*8820*/  HMMA.16816.F32 R80, R4.reuse, R26, R80 ;  /* 0x0000001a0450723c */ /* 0x040fe20000001850 */
[----:B------:R-:W3:Y:S07]  /*8830*/  LDSM.16.MT88.4 R24, [R196+0x15000] ;  /* 0x01500000c418783b */ /* 0x000eee0000004200 */
[C---:B----4-:R-:W-:Y:S08]  /*8840*/  HMMA.16816.F32 R84, R4.reuse, R20, R84 ;  /* 0x000000140454723c */ /* 0x050ff00000001854 */
[----:B------:R-:W-:Y:S01]  /*8850*/  HMMA.16816.F32 R88, R4, R22, R88 ;  /* 0x000000160458723c */ /* 0x000fe20000001858 */
[----:B------:R-:W-:Y:S06]  /*8860*/  LDSM.16.MT88.4 R20, [R194+0x15000] ;  /* 0x01500000c214783b */ /* 0x000fec0000004200 */
[----:B------:R-:W-:Y:S01]  /*8870*/  F2FP.PACK_AB R4, R168, R167 ;  /* 0x000000a7a804723e */ /* 0x000fe200000000ff */
[----:B------:R-:W-:Y:S01]  /*8880*/  FADD.FTZ R167, R167, R158 ;  /* 0x0000009ea7a77221 */ /* 0x000fe20000010000 */
[----:B------:R-:W-:-:S02]  /*8890*/  F2FP.PACK_AB R5, R172, R163 ;  /* 0x000000a3ac05723e */ /* 0x000fc400000000ff */
        /* <DEDUP_REMOVED lines=8> */
[C---:B--2---:R-:W-:Y:S08]  /*8920*/  HMMA.16816.F32 R52, R4.reuse, R16, R52 ;  /* 0x000000100434723c */ /* 0x044ff00000001834 */
[C---:B------:R-:W-:Y:S01]  /*8930*/  HMMA.16816.F32 R56, R4.reuse, R18, R56 ;  /* 0x000000120438723c */ /* 0x040fe20000001838 */
[----:B------:R-:W2:Y:S07]  /*8940*/  LDSM.16.MT88.4 R16, [R193+0x17000] ;  /* 0x01700000c110783b */ /* 0x000eae0000004200 */
[C---:B-----5:R-:W-:Y:S08]  /*8950*/  HMMA.16816.F32 R120, R4.reuse, R8, R120 ;  /* 0x000000080478723c */ /* 0x060ff00000001878 */
        /* <DEDUP_REMOVED lines=27> */
[----:B------:R-:W-:Y:S01]  /*8b10*/  HMMA.16816.F32 R48, R4, R22, R48 ;  /* 0x000000160430723c */ /* 0x000fe20000001830 */
[----:B------:R-:W1:Y:S06]  /*8b20*/  LDSM.16.MT88.4 R20, [R193+0x15800] ;  /* 0x01580000c114783b */ /* 0x000e6c0000004200 */
[----:B------:R-:W-:Y:S01]  /*8b30*/  F2FP.PACK_AB R4, R164, R155 ;  /* 0x0000009ba404723e */ /* 0x000fe200000000ff */
[----:B------:R-:W-:Y:S01]  /*8b40*/  FADD.FTZ R155, R155, R170 ;  /* 0x000000aa9b9b7221 */ /* 0x000fe20000010000 */
[----:B------:R-:W-:-:S02]  /*8b50*/  F2FP.PACK_AB R5, R171, R152 ;  /* 0x00000098ab05723e */ /* 0x000fc400000000ff */
[----:B------:R-:W-:Y:S01]  /*8b60*/  F2FP.PACK_AB R6, R154, R153 ;  /* 0x000000999a06723e */ /* 0x000fe200000000ff */
[----:B------:R-:W-:Y:S01]  /*8b70*/  FADD.FTZ R164, R164, R155 ;  /* 0x0000009ba4a47221 */ /* 0x000fe20000010000 */
[----:B------:R-:W-:-:S03]  /*8b80*/  F2FP.PACK_AB R7, R150, R173 ;  /* 0x000000ad9607723e */ /* 0x000fc600000000ff */
[----:B------:R-:W-:-:S04]  /*8b90*/  FADD.FTZ R153, R153, R164 ;  /* 0x000000a499997221 */ /* 0x000fc80000010000 */
[----:B--2---:R-:W-:Y:S01]  /*8ba0*/  HMMA.16816.F32 R60, R4, R16, R60 ;  /* 0x00000010043c723c */ /* 0x004fe2000000183c */
[----:B------:R-:W-:-:S06]  /*8bb0*/  FADD.FTZ R229, R154, R153 ;  /* 0x000000999ae57221 */ /* 0x000fcc0000010000 */
[----:B------:R-:W-:Y:S01]  /*8bc0*/  FFMA.FTZ R17, R225, R132, R135 ;  /* 0x00000084e1117223 */ /* 0x000fe20000010087 */
[----:B----4-:R-:W-:Y:S01]  /*8bd0*/  HMMA.16816.F32 R128, R4, R8, R128 ;  /* 0x000000080480723c */ /* 0x010fe20000001880 */
[----:B------:R-:W-:Y:S02]  /*8be0*/  MOV R132, R222 ;  /* 0x000000de00847202 */ /* 0x000fe40000000f00 */
[----:B------:R-:W-:-:S04]  /*8bf0*/  FADD.FTZ R17, R134, R17 ;  /* 0x0000001186117221 */ /* 0x000fc80000010000 */
[----:B------:R-:W-:Y:S01]  /*8c00*/  FADD.FTZ R0, R0, R17 ;  /* 0x0000001100007221 */ /* 0x000fe20000010000 */
[----:B------:R-:W-:Y:S01]  /*8c10*/  HMMA.16816.F32 R124, R4, R10, R124 ;  /* 0x0000000a047c723c */ /* 0x000fe2000000187c */
[----:B------:R-:W2:Y:S02]  /*8c20*/  LDSM.16.MT88.4 R8, [R194+0x17800] ;  /* 0x01780000c208783b */ /* 0x000ea40000004200 */
[----:B------:R-:W-:-:S04]  /*8c30*/  FADD.FTZ R0, R149, R0 ;  /* 0x0000000095007221 */ /* 0x000fc80000010000 */
[----:B------:R-:W-:Y:S01]  /*8c40*/  FADD.FTZ R159, R159, R0 ;  /* 0x000000009f9f7221 */ /* 0x000fe20000010000 */
[----:B---3--:R-:W-:Y:S03]  /*8c50*/  HMMA.16816.F32 R36, R4, R24, R36 ;  /* 0x000000180424723c */ /* 0x008fe60000001824 */
[----:B------:R-:W-:-:S04]  /*8c60*/  FADD.FTZ R3, R162, R159 ;  /* 0x0000009fa2037221 */ /* 0x000fc80000010000 */
[----:B------:R-:W-:Y:S01]  /*8c70*/  FADD.FTZ R0, R160, R3 ;  /* 0x00000003a0007221 */ /* 0x000fe20000010000 */
[----:B------:R-:W-:Y:S01]  /*8c80*/  HMMA.16816.F32 R40, R4, R26, R40 ;  /* 0x0000001a0428723c */ /* 0x000fe20000001828 */
[----:B------:R-:W3:Y:S02]  /*8c90*/  LDSM.16.MT88.4 R24, [R193+0x17800] ;  /* 0x01780000c118783b */ /* 0x000ee40000004200 */
[----:B------:R-:W-:-:S04]  /*8ca0*/  FADD.FTZ R0, R161, R0 ;  /* 0x00000000a1007221 */ /* 0x000fc80000010000 */
[----:B------:R-:W-:Y:S01]  /*8cb0*/  FADD.FTZ R3, R163, R0 ;  /* 0x00000000a3037221 */ /* 0x000fe20000010000 */
[----:B-1----:R-:W-:Y:S03]  /*8cc0*/  HMMA.16816.F32 R68, R4, R12, R68 ;  /* 0x0000000c0444723c */ /* 0x002fe60000001844 */
[----:B------:R-:W-:-:S04]  /*8cd0*/  FADD.FTZ R3, R172, R3 ;  /* 0x00000003ac037221 */ /* 0x000fc80000010000 */
[----:B------:R-:W-:Y:S01]  /*8ce0*/  FADD.FTZ R166, R166, R3 ;  /* 0x00000003a6a67221 */ /* 0x000fe20000010000 */
[----:B------:R-:W-:Y:S01]  /*8cf0*/  HMMA.16816.F32 R72, R4, R14, R72 ;  /* 0x0000000e0448723c */ /* 0x000fe20000001848 */
[----:B------:R-:W1:Y:S01]  /*8d00*/  LDSM.16.MT88.4 R12, [R192+0x17800] ;  /* 0x01780000c00c783b */ /* 0x000e620000004200 */
[----:B------:R-:W-:Y:S01]  /*8d10*/  MOV R3, R2 ;  /* 0x0000000200037202 */ /* 0x000fe20000000f00 */
[----:B------:R-:W-:-:S04]  /*8d20*/  FADD.FTZ R169, R169, R166 ;  /* 0x000000a6a9a97221 */ /* 0x000fc80000010000 */
        /* <DEDUP_REMOVED lines=31> */
[----:B------:R-:W-:Y:S02]  /*8f20*/  @!P3 LEA R10, P1, R5, c[0x0][0x170], 0x1 ;  /* 0x00005c00050aba11 */ /* 0x000fe400078208ff */
[----:B------:R-:W-:-:S04]  /*8f30*/  IADD3 R3, R9, R3, RZ ;  /* 0x0000000309037210 */ /* 0x000fc80007ffe0ff */
        /* <DEDUP_REMOVED lines=45> */
[----:B-1----:R-:W2:Y:S04]  /*9210*/  LDSM.16.M88.4 R4, [R201+0xc000] ;  /* 0x00c00000c904783b */ /* 0x002ea80000000200 */
[----:B------:R-:W1:Y:S04]  /*9220*/  LDSM.16.M88.4 R32, [R201+0xc800] ;  /* 0x00c80000c920783b */ /* 0x000e680000000200 */
[----:B------:R-:W-:Y:S04]  /*9230*/  LDSM.16.M88.4 R160, [R200] ;  /* 0x00000000c8a0783b */ /* 0x000fe80000000200 */
[----:B------:R-:W5:Y:S04]  /*9240*/  LDSM.16.M88.4 R132, [R199] ;  /* 0x00000000c784783b */ /* 0x000f680000000200 */
[----:B------:R-:W1:Y:S04]  /*9250*/  LDSM.16.M88.4 R144, [R201+0xd000] ;  /* 0x00d00000c990783b */ /* 0x000e680000000200 */
[----:B------:R-:W5:Y:S04]  /*9260*/  LDSM.16.M88.4 R136, [R201+0xd800] ;  /* 0x00d80000c988783b */ /* 0x000f680000000200 */
[----:B------:R-:W5:Y:S04]  /*9270*/  LDSM.16.M88.4 R28, [R191] ;  /* 0x00000000bf1c783b */ /* 0x000f680000000200 */
[----:B------:R-:W-:Y:S04]  /*9280*/  LDSM.16.M88.4 R156, [R198] ;  /* 0x00000000c69c783b */ /* 0x000fe80000000200 */
[----:B----4-:R-:W4:Y:S04]  /*9290*/  LDSM.16.M88.4 R16, [R195+0xc000] ;  /* 0x00c00000c310783b */ /* 0x010f280000000200 */
[----:B------:R-:W4:Y:S01]  /*92a0*/  LDSM.16.M88.4 R24, [R190] ;  /* 0x00000000be18783b */ /* 0x000f220000000200 */
[C---:B--2---:R-:W-:Y:S03]  /*92b0*/  HMMA.16816.F32 R8, R164.reuse, R4, RZ ;  /* 0x00000004a408723c */ /* 0x044fe600000018ff */
[----:B------:R-:W2:Y:S04]  /*92c0*/  LDSM.16.M88.4 R168, [R189] ;  /* 0x00000000bda8783b */ /* 0x000ea80000000200 */
[----:B---3--:R-:W3:Y:S01]  /*92d0*/  LDSM.16.M88.4 R12, [R195+0xc800] ;  /* 0x00c80000c30c783b */ /* 0x008ee20000000200 */
[C---:B------:R-:W-:Y:S03]  /*92e0*/  HMMA.16816.F32 R4, R164.reuse, R6, RZ ;  /* 0x00000006a404723c */ /* 0x040fe600000018ff */
[----:B------:R-:W-:Y:S04]  /*92f0*/  LDSM.16.M88.4 R152, [R195+0xd000] ;  /* 0x00d00000c398783b */ /* 0x000fe80000000200 */
[----:B------:R-:W-:Y:S01]  /*9300*/  LDSM.16.M88.4 R172, [R195+0xd800] ;  /* 0x00d80000c3ac783b */ /* 0x000fe20000000200 */
[C---:B-1----:R-:W-:Y:S03]  /*9310*/  HMMA.16816.F32 R20, R164.reuse, R32, RZ ;  /* 0x00000020a414723c */ /* 0x042fe600000018ff */
[----:B------:R-:W-:Y:S04]  /*9320*/  LDSM.16.M88.4 R232, [R188+0x3800] ;  /* 0x00380000bce8783b */ /* 0x000fe80000000200 */
[----:B------:R-:W0:Y:S01]  /*9330*/  LDGDEPBAR ;  /* 0x00000000000079af */ /* 0x000e220000000000 */
[----:B------:R-:W-:Y:S08]  /*9340*/  HMMA.16816.F32 R32, R164, R34, RZ ;  /* 0x00000022a420723c */ /* 0x000ff000000018ff */
[----:B-----5:R-:W-:Y:S08]  /*9350*/  HMMA.16816.F32 R8, R160, R132, R8 ;  /* 0x00000084a008723c */ /* 0x020ff00000001808 */
[C---:B------:R-:W-:Y:S08]  /*9360*/  HMMA.16816.F32 R148, R164.reuse, R144, RZ ;  /* 0x00000090a494723c */ /* 0x040ff000000018ff */
[C---:B------:R-:W-:Y:S08]  /*9370*/  HMMA.16816.F32 R144, R164.reuse, R146, RZ ;  /* 0x00000092a490723c */ /* 0x040ff000000018ff */
[----:B------:R-:W-:Y:S08]  /*9380*/  HMMA.16816.F32 R140, R164, R136, RZ ;  /* 0x00000088a48c723c */ /* 0x000ff000000018ff */
[----:B------:R-:W-:Y:S01]  /*9390*/  HMMA.16816.F32 R4, R160, R134, R4 ;  /* 0x00000086a004723c */ /* 0x000fe20000001804 */
[----:B------:R-:W-:Y:S07]  /*93a0*/  LDSM.16.M88.4 R132, [R197] ;  /* 0x00000000c584783b */ /* 0x000fee0000000200 */
[----:B------:R-:W-:Y:S01]  /*93b0*/  HMMA.16816.F32 R164, R164, R138, RZ ;  /* 0x0000008aa4a4723c */ /* 0x000fe200000018ff */
[----:B------:R-:W1:Y:S07]  /*93c0*/  LDSM.16.M88.4 R136, [R188] ;  /* 0x00000000bc88783b */ /* 0x000e6e0000000200 */
[C---:B------:R-:W-:Y:S08]  /*93d0*/  HMMA.16816.F32 R20, R160.reuse, R28, R20 ;  /* 0x0000001ca014723c */ /* 0x040ff00000001814 */
[----:B------:R-:W-:Y:S01]  /*93e0*/  HMMA.16816.F32 R32, R160, R30, R32 ;  /* 0x0000001ea020723c */ /* 0x000fe20000001820 */
[----:B------:R-:W5:Y:S07]  /*93f0*/  LDSM.16.M88.4 R28, [R188+0x800] ;  /* 0x00080000bc1c783b */ /* 0x000f6e0000000200 */
[C---:B----4-:R-:W-:Y:S08]  /*9400*/  HMMA.16816.F32 R8, R156.reuse, R16, R8 ;  /* 0x000000109c08723c */ /* 0x050ff00000001808 */
[----:B------:R-:W-:Y:S01]  /*9410*/  HMMA.16816.F32 R4, R156, R18, R4 ;  /* 0x000000129c04723c */ /* 0x000fe20000001804 */
[----:B------:R-:W-:Y:S07]  /*9420*/  LDSM.16.M88.4 R16, [R201+0xe000] ;  /* 0x00e00000c910783b */ /* 0x000fee0000000200 */
[C---:B------:R-:W-:Y:S08]  /*9430*/  HMMA.16816.F32 R148, R160.reuse, R24, R148 ;  /* 0x00000018a094723c */ /* 0x040ff00000001894 */
[C---:B------:R-:W-:Y:S01]  /*9440*/  HMMA.16816.F32 R144, R160.reuse, R26, R144 ;  /* 0x0000001aa090723c */ /* 0x040fe20000001890 */
[----:B------:R-:W-:Y:S07]  /*9450*/  LDSM.16.M88.4 R24, [R188+0x1000] ;  /* 0x00100000bc18783b */ /* 0x000fee0000000200 */
[C---:B--2---:R-:W-:Y:S08]  /*9460*/  HMMA.16816.F32 R140, R160.reuse, R168, R140 ;  /* 0x000000a8a08c723c */ /* 0x044ff0000000188c */
[----:B------:R-:W-:Y:S01]  /*9470*/  HMMA.16816.F32 R164, R160, R170, R164 ;  /* 0x000000aaa0a4723c */ /* 0x000fe200000018a4 */
[----:B------:R-:W2:Y:S04]  /*9480*/  LDSM.16.M88.4 R168, [R202+0x4000] ;  /* 0x00400000caa8783b */ /* 0x000ea80000000200 */
[----:B------:R-:W4:Y:S03]  /*9490*/  LDSM.16.M88.4 R160, [R188+0x1800] ;  /* 0x00180000bca0783b */ /* 0x000f260000000200 */
[C---:B---3--:R-:W-:Y:S08]  /*94a0*/  HMMA.16816.F32 R20, R156.reuse, R12, R20 ;  /* 0x0000000c9c14723c */ /* 0x048ff00000001814 */
[----:B------:R-:W-:Y:S01]  /*94b0*/  HMMA.16816.F32 R32, R156, R14, R32 ;  /* 0x0000000e9c20723c */ /* 0x000fe20000001820 */
[----:B------:R-:W3:Y:S07]  /*94c0*/  LDSM.16.M88.4 R12, [R201+0xe800] ;  /* 0x00e80000c90c783b */ /* 0x000eee0000000200 */
[C---:B-1----:R-:W-:Y:S08]  /*94d0*/  HMMA.16816.F32 R8, R132.reuse, R136, R8 ;  /* 0x000000888408723c */ /* 0x042ff00000001808 */
[----:B------:R-:W-:Y:S01]  /*94e0*/  HMMA.16816.F32 R4, R132, R138, R4 ;  /* 0x0000008a8404723c */ /* 0x000fe20000001804 */
[----:B------:R-:W-:Y:S07]  /*94f0*/  LDSM.16.M88.4 R136, [R187] ;  /* 0x00000000bb88783b */ /* 0x000fee0000000200 */
[C---:B------:R-:W-:Y:S08]  /*9500*/  HMMA.16816.F32 R148, R156.reuse, R152, R148 ;  /* 0x000000989c94723c */ /* 0x040ff00000001894 */
[C---:B------:R-:W-:Y:S01]  /*9510*/  HMMA.16816.F32 R144, R156.reuse, R154, R144 ;  /* 0x0000009a9c90723c */ /* 0x040fe20000001890 */
[----:B------:R-:W-:Y:S07]  /*9520*/  LDSM.16.M88.4 R152, [R201+0xf000] ;  /* 0x00f00000c998783b */ /* 0x000fee0000000200 */
[C---:B------:R-:W-:Y:S08]  /*9530*/  HMMA.16816.F32 R140, R156.reuse, R172, R140 ;  /* 0x000000ac9c8c723c */ /* 0x040ff0000000188c */
[----:B------:R-:W-:Y:S01]  /*9540*/  HMMA.16816.F32 R164, R156, R174, R164 ;  /* 0x000000ae9ca4723c */ /* 0x000fe200000018a4 */
[----:B------:R-:W1:Y:S04]  /*9550*/  LDSM.16.M88.4 R156, [R200+0x4000] ;  /* 0x00400000c89c783b */ /* 0x000e680000000200 */
[----:B------:R-:W1:Y:S03]  /*9560*/  LDSM.16.M88.4 R172, [R201+0xf800] ;  /* 0x00f80000c9ac783b */ /* 0x000e660000000200 */
[C---:B-----5:R-:W-:Y:S08]  /*9570*/  HMMA.16816.F32 R20, R132.reuse, R28, R20 ;  /* 0x0000001c8414723c */ /* 0x060ff00000001814 */
[----:B------:R-:W-:Y:S01]  /*9580*/  HMMA.16816.F32 R32, R132, R30, R32 ;  /* 0x0000001e8420723c */ /* 0x000fe20000001820 */
[----:B------:R-:W5:Y:S07]  /*9590*/  LDSM.16.M88.4 R28, [R186] ;  /* 0x00000000ba1c783b */ /* 0x000f6e0000000200 */
[C---:B--2---:R-:W-:Y:S08]  /*95a0*/  HMMA.16816.F32 R8, R168.reuse, R16, R8 ;  /* 0x00000010a808723c */ /* 0x044ff00000001808 */
[----:B------:R-:W-:Y:S01]  /*95b0*/  HMMA.16816.F32 R4, R168, R18, R4 ;  /* 0x00000012a804723c */ /* 0x000fe20000001804 */
[----:B------:R-:W-:Y:S07]  /*95c0*/  LDSM.16.M88.4 R16, [R195+0xe000] ;  /* 0x00e00000c310783b */ /* 0x000fee0000000200 */
[C---:B------:R-:W-:Y:S08]  /*95d0*/  HMMA.16816.F32 R148, R132.reuse, R24, R148 ;  /* 0x000000188494723c */ /* 0x040ff00000001894 */
[C---:B------:R-:W-:Y:S01]  /*95e0*/  HMMA.16816.F32 R144, R132.reuse, R26, R144 ;  /* 0x0000001a8490723c */ /* 0x040fe20000001890 */
[----:B------:R-:W-:Y:S07]  /*95f0*/  LDSM.16.M88.4 R24, [R185] ;  /* 0x00000000b918783b */ /* 0x000fee0000000200 */
[C---:B----4-:R-:W-:Y:S08]  /*9600*/  HMMA.16816.F32 R140, R132.reuse, R160, R140 ;  /* 0x000000a0848c723c */ /* 0x050ff0000000188c */
[----:B------:R-:W-:Y:S01]  /*9610*/  HMMA.16816.F32 R164, R132, R162, R164 ;  /* 0x000000a284a4723c */ /* 0x000fe200000018a4 */
[----:B------:R-:W2:Y:S04]  /*9620*/  LDSM.16.M88.4 R132, [R198+0x4000] ;  /* 0x00400000c684783b */ /* 0x000ea80000000200 */
[----:B------:R-:W4:Y:S03]  /*9630*/  LDSM.16.M88.4 R160, [R184] ;  /* 0x00000000b8a0783b */ /* 0x000f260000000200 */
[C---:B---3--:R-:W-:Y:S08]  /*9640*/  HMMA.16816.F32 R20, R168.reuse, R12, R20 ;  /* 0x0000000ca814723c */ /* 0x048ff00000001814 */
        /* <DEDUP_REMOVED lines=12> */
[C---:B-----5:R-:W-:Y:S08]  /*9710*/  HMMA.16816.F32 R20, R156.reuse, R28, R20 ;  /* 0x0000001c9c14723c */ /* 0x060ff00000001814 */
[----:B------:R-:W-:Y:S01]  /*9720*/  HMMA.16816.F32 R32, R156, R30, R32 ;  /* 0x0000001e9c20723c */ /* 0x000fe20000001820 */
[----:B------:R-:W1:Y:S07]  /*9730*/  LDSM.16.M88.4 R28, [R188+0x2000] ;  /* 0x00200000bc1c783b */ /* 0x000e6e0000000200 */
[C---:B--2---:R-:W-:Y:S08]  /*9740*/  HMMA.16816.F32 R8, R132.reuse, R16, R8 ;  /* 0x000000108408723c */ /* 0x044ff00000001808 */
[----:B------:R-:W-:Y:S01]  /*9750*/  HMMA.16816.F32 R4, R132, R18, R4 ;  /* 0x000000128404723c */ /* 0x000fe20000001804 */
[----:B------:R-:W-:Y:S07]  /*9760*/  LDSM.16.M88.4 R16, [R188+0x3000] ;  /* 0x00300000bc10783b */ /* 0x000fee0000000200 */
[C---:B------:R-:W-:Y:S08]  /*9770*/  HMMA.16816.F32 R148, R156.reuse, R24, R148 ;  /* 0x000000189c94723c */ /* 0x040ff00000001894 */
[C---:B------:R-:W-:Y:S01]  /*9780*/  HMMA.16816.F32 R144, R156.reuse, R26, R144 ;  /* 0x0000001a9c90723c */ /* 0x040fe20000001890 */
[----:B------:R-:W-:Y:S07]  /*9790*/  LDSM.16.M88.4 R24, [R188+0x2800] ;  /* 0x00280000bc18783b */ /* 0x000fee0000000200 */
[C---:B----4-:R-:W-:Y:S08]  /*97a0*/  HMMA.16816.F32 R140, R156.reuse, R160, R140 ;  /* 0x000000a09c8c723c */ /* 0x050ff0000000188c */
[----:B------:R-:W-:Y:S01]  /*97b0*/  HMMA.16816.F32 R164, R156, R162, R164 ;  /* 0x000000a29ca4723c */ /* 0x000fe200000018a4 */
[----:B------:R-:W-:Y:S04]  /*97c0*/  LDSM.16.M88.4 R160, [R202+0x8000] ;  /* 0x00800000caa0783b */ /* 0x000fe80000000200 */
[----:B------:R-:W-:Y:S03]  /*97d0*/  LDSM.16.M88.4 R156, [R201+0x11000] ;  /* 0x01100000c99c783b */ /* 0x000fe60000000200 */
[C---:B---3--:R-:W-:Y:S08]  /*97e0*/  HMMA.16816.F32 R20, R132.reuse, R12, R20 ;  /* 0x0000000c8414723c */ /* 0x048ff00000001814 */
[----:B------:R-:W-:Y:S01]  /*97f0*/  HMMA.16816.F32 R32, R132, R14, R32 ;  /* 0x0000000e8420723c */ /* 0x000fe20000001820 */
[----:B------:R-:W2:Y:S07]  /*9800*/  LDSM.16.M88.4 R12, [R201+0x10000] ;  /* 0x01000000c90c783b */ /* 0x000eae0000000200 */
[C---:B-1----:R-:W-:Y:S08]  /*9810*/  HMMA.16816.F32 R8, R168.reuse, R28, R8 ;  /* 0x0000001ca808723c */ /* 0x042ff00000001808 */
[----:B------:R-:W-:Y:S01]  /*9820*/  HMMA.16816.F32 R4, R168, R30, R4 ;  /* 0x0000001ea804723c */ /* 0x000fe20000001804 */
[----:B------:R-:W-:Y:S07]  /*9830*/  LDSM.16.M88.4 R28, [R198+0x8000] ;  /* 0x00800000c61c783b */ /* 0x000fee0000000200 */
[C---:B------:R-:W-:Y:S08]  /*9840*/  HMMA.16816.F32 R148, R132.reuse, R152, R148 ;  /* 0x000000988494723c */ /* 0x040ff00000001894 */
[C---:B------:R-:W-:Y:S01]  /*9850*/  HMMA.16816.F32 R144, R132.reuse, R154, R144 ;  /* 0x0000009a8490723c */ /* 0x040fe20000001890 */
[----:B------:R-:W-:Y:S07]  /*9860*/  LDSM.16.M88.4 R152, [R183] ;  /* 0x00000000b798783b */ /* 0x000fee0000000200 */
[C---:B------:R-:W-:Y:S08]  /*9870*/  HMMA.16816.F32 R140, R132.reuse, R136, R140 ;  /* 0x00000088848c723c */ /* 0x040ff0000000188c */
[----:B------:R-:W-:Y:S01]  /*9880*/  HMMA.16816.F32 R164, R132, R138, R164 ;  /* 0x0000008a84a4723c */ /* 0x000fe200000018a4 */
[----:B------:R-:W1:Y:S04]  /*9890*/  LDSM.16.M88.4 R136, [R200+0x8000] ;  /* 0x00800000c888783b */ /* 0x000e680000000200 */
[----:B------:R-:W-:Y:S03]  /*98a0*/  LDSM.16.M88.4 R132, [R195+0x10000] ;  /* 0x01000000c384783b */ /* 0x000fe60000000200 */
[----:B--2---:R-:W-:Y:S08]  /*98b0*/  HMMA.16816.F32 R8, R160, R12, R8 ;  /* 0x0000000ca008723c */ /* 0x004ff00000001808 */
[C---:B------:R-:W-:Y:S08]  /*98c0*/  HMMA.16816.F32 R20, R168.reuse, R24, R20 ;  /* 0x00000018a814723c */ /* 0x040ff00000001814 */
[----:B------:R-:W-:Y:S01]  /*98d0*/  HMMA.16816.F32 R32, R168, R26, R32 ;  /* 0x0000001aa820723c */ /* 0x000fe20000001820 */
[----:B------:R-:W2:Y:S07]  /*98e0*/  LDSM.16.M88.4 R24, [R201+0x10800] ;  /* 0x01080000c918783b */ /* 0x000eae0000000200 */
[----:B------:R-:W-:Y:S01]  /*98f0*/  HMMA.16816.F32 R4, R160, R14, R4 ;  /* 0x0000000ea004723c */ /* 0x000fe20000001804 */
[----:B------:R-:W-:Y:S07]  /*9900*/  LDSM.16.M88.4 R12, [R188+0x4000] ;  /* 0x00400000bc0c783b */ /* 0x000fee0000000200 */
[----:B------:R-:W-:Y:S08]  /*9910*/  HMMA.16816.F32 R148, R168, R16, R148 ;  /* 0x00000010a894723c */ /* 0x000ff00000001894 */
[C---:B-1----:R-:W-:Y:S08]  /*9920*/  HMMA.16816.F32 R8, R136.reuse, R152, R8 ;  /* 0x000000988808723c */ /* 0x042ff00000001808 */
[----:B------:R-:W-:Y:S01]  /*9930*/  HMMA.16816.F32 R4, R136, R154, R4 ;  /* 0x0000009a8804723c */ /* 0x000fe20000001804 */
[----:B------:R-:W-:Y:S07]  /*9940*/  LDSM.16.M88.4 R152, [R201+0x11800] ;  /* 0x01180000c998783b */ /* 0x000fee0000000200 */
[----:B------:R-:W-:Y:S01]  /*9950*/  HMMA.16816.F32 R144, R168, R18, R144 ;  /* 0x00000012a890723c */ /* 0x000fe20000001890 */
[----:B------:R-:W1:Y:S07]  /*9960*/  LDSM.16.M88.4 R16, [R197+0x8000] ;  /* 0x00800000c510783b */ /* 0x000e6e0000000200 */
[----:B--2---:R-:W-:Y:S08]  /*9970*/  HMMA.16816.F32 R20, R160, R24, R20 ;  /* 0x00000018a014723c */ /* 0x004ff00000001814 */
[----:B------:R-:W-:Y:S08]  /*9980*/  HMMA.16816.F32 R8, R28, R132, R8 ;  /* 0x000000841c08723c */ /* 0x000ff00000001808 */
[----:B------:R-:W-:Y:S01]  /*9990*/  HMMA.16816.F32 R32, R160, R26, R32 ;  /* 0x0000001aa020723c */ /* 0x000fe20000001820 */
[----:B------:R-:W2:Y:S07]  /*99a0*/  LDSM.16.M88.4 R24, [R195+0x10800] ;  /* 0x01080000c318783b */ /* 0x000eae0000000200 */
[----:B------:R-:W-:Y:S01]  /*99b0*/  HMMA.16816.F32 R4, R28, R134, R4 ;  /* 0x000000861c04723c */ /* 0x000fe20000001804 */
[----:B------:R-:W3:Y:S07]  /*99c0*/  LDSM.16.M88.4 R132, [R181] ;  /* 0x00000000b584783b */ /* 0x000eee0000000200 */
[----:B------:R-:W-:Y:S08]  /*99d0*/  HMMA.16816.F32 R140, R168, R232, R140 ;  /* 0x000000e8a88c723c */ /* 0x000ff0000000188c */
[----:B------:R-:W-:Y:S08]  /*99e0*/  HMMA.16816.F32 R20, R136, R172, R20 ;  /* 0x000000ac8814723c */ /* 0x000ff00000001814 */
[----:B------:R-:W-:Y:S08]  /*99f0*/  HMMA.16816.F32 R148, R160, R156, R148 ;  /* 0x0000009ca094723c */ /* 0x000ff00000001894 */
[----:B-1----:R-:W-:Y:S08]  /*9a00*/  HMMA.16816.F32 R8, R16, R12, R8 ;  /* 0x0000000c1008723c */ /* 0x002ff00000001808 */
[----:B------:R-:W-:Y:S01]  /*9a10*/  HMMA.16816.F32 R156, R160, R158, R144 ;  /* 0x0000009ea09c723c */ /* 0x000fe20000001890 */
[----:B------:R-:W1:Y:S07]  /*9a20*/  LDSM.16.M88.4 R144, [R188+0x4800] ;  /* 0x00480000bc90783b */ /* 0x000e6e0000000200 */
[----:B------:R-:W-:Y:S01]  /*9a30*/  HMMA.16816.F32 R4, R16, R14, R4 ;  /* 0x0000000e1004723c */ /* 0x000fe20000001804 */
[----:B------:R-:W4:Y:S07]  /*9a40*/  LDSM.16.M88.4 R12, [R195+0x11000] ;  /* 0x01100000c30c783b */ /* 0x000f2e0000000200 */
[----:B------:R-:W-:Y:S01]  /*9a50*/  HMMA.16816.F32 R164, R168, R234, R164 ;  /* 0x000000eaa8a4723c */ /* 0x000fe200000018a4 */
[----:B------:R-:W-:-:S06]  /*9a60*/  FMUL.FTZ R3, R8, c[0x0][0x2ec] ;  /* 0x0000bb0008037a20 */ /* 0x000fcc0000410000 */
[----:B------:R-:W1:Y:S01]  /*9a70*/  MUFU.TANH R3, R3 ;  /* 0x0000000300037308 */ /* 0x000e620000002400 */
[----:B--2---:R-:W-:Y:S08]  /*9a80*/  HMMA.16816.F32 R20, R28, R24, R20 ;  /* 0x000000181c14723c */ /* 0x004ff00000001814 */
[----:B------:R-:W-:Y:S01]  /*9a90*/  HMMA.16816.F32 R140, R160, R152, R140 ;  /* 0x00000098a08c723c */ /* 0x000fe2000000188c */
[----:B------:R-:W-:-:S06]  /*9aa0*/  FMUL.FTZ R4, R4, c[0x0][0x2ec] ;  /* 0x0000bb0004047a20 */ /* 0x000fcc0000410000 */
[----:B------:R-:W-:Y:S01]  /*9ab0*/  FMUL.FTZ R152, R9, c[0x0][0x2ec] ;  /* 0x0000bb0009987a20 */ /* 0x000fe20000410000 */
[----:B---3--:R-:W-:Y:S01]  /*9ac0*/  HMMA.16816.F32 R148, R136, R132, R148 ;  /* 0x000000848894723c */ /* 0x008fe20000001894 */
[----:B------:R-:W-:-:S04]  /*9ad0*/  FMUL.FTZ R153, R5, c[0x0][0x2ec] ;  /* 0x0000bb0005997a20 */ /* 0x000fc80000410000 */
[----:B------:R-:W2:Y:S02]  /*9ae0*/  MUFU.TANH R152, R152 ;  /* 0x0000009800987308 */ /* 0x000ea40000002400 */
[----:B------:R-:W-:Y:S01]  /*9af0*/  FMUL.FTZ R132, R10, c[0x0][0x2ec] ;  /* 0x0000bb000a847a20 */ /* 0x000fe20000410000 */
[----:B------:R-:W-:Y:S01]  /*9b00*/  HMMA.16816.F32 R164, R160, R154, R164 ;  /* 0x0000009aa0a4723c */ /* 0x000fe200000018a4 */
[----:B------:R-:W-:Y:S02]  /*9b10*/  FMUL.FTZ R133, R11, c[0x0][0x2ec] ;  /* 0x0000bb000b857a20 */ /* 0x000fe40000410000 */
[----:B------:R-:W3:Y:S02]  /*9b20*/  LDSM.16.M88.4 R8, [R180] ;  /* 0x00000000b408783b */ /* 0x000ee40000000200 */
[----:B------:R-:W2:Y:S03]  /*9b30*/  MUFU.TANH R132, R132 ;  /* 0x0000008400847308 */ /* 0x000ea60000002400 */
[----:B-1----:R-:W-:Y:S05]  /*9b40*/  HMMA.16816.F32 R20, R16, R144, R20 ;  /* 0x000000901014723c */ /* 0x002fea0000001814 */
[----:B------:R1:W1:Y:S02]  /*9b50*/  MUFU.TANH R144, R4 ;  /* 0x0000000400907308 */ /* 0x0002640000002400 */
[----:B------:R-:W-:Y:S01]  /*9b60*/  FMUL.FTZ R145, R7, c[0x0][0x2ec] ;  /* 0x0000bb0007917a20 */ /* 0x000fe20000410000 */
[C---:B------:R-:W-:Y:S05]  /*9b70*/  HMMA.16816.F32 R156, R136.reuse, R134, R156 ;  /* 0x00000086889c723c */ /* 0x040fea000000189c */
[----:B------:R-:W2:Y:S02]  /*9b80*/  MUFU.TANH R133, R133 ;  /* 0x0000008500857308 */ /* 0x000ea40000002400 */
[----:B------:R-:W-:Y:S01]  /*9b90*/  FMUL.FTZ R135, R6, c[0x0][0x2ec] ;  /* 0x0000bb0006877a20 */ /* 0x000fe20000410000 */
[----:B------:R-:W-:Y:S01]  /*9ba0*/  HMMA.16816.F32 R32, R136, R174, R32 ;  /* 0x000000ae8820723c */ /* 0x000fe20000001820 */
[----:B-1----:R-:W1:Y:S04]  /*9bb0*/  LDSM.16.M88.4 R4, [R195+0x11800] ;  /* 0x01180000c304783b */ /* 0x002e680000000200 */
[----:B------:R-:W1:Y:S03]  /*9bc0*/  MUFU.TANH R134, R153 ;  /* 0x0000009900867308 */ /* 0x000e660000002400 */
[----:B----4-:R-:W-:Y:S01]  /*9bd0*/  HMMA.16816.F32 R148, R28, R12, R148 ;  /* 0x0000000c1c94723c */ /* 0x010fe20000001894 */
[----:B------:R-:W-:-:S02]  /*9be0*/  FMUL.FTZ R20, R20, c[0x0][0x2ec] ;  /* 0x0000bb0014147a20 */ /* 0x000fc40000410000 */
[----:B------:R-:W-:Y:S02]  /*9bf0*/  FMUL.FTZ R21, R21, c[0x0][0x2ec] ;  /* 0x0000bb0015157a20 */ /* 0x000fe40000410000 */
[----:B------:R-:W4:Y:S03]  /*9c00*/  MUFU.TANH R135, R135 ;  /* 0x0000008700877308 */ /* 0x000f260000002400 */
[----:B------:R-:W-:Y:S01]  /*9c10*/  HMMA.16816.F32 R156, R28, R14, R156 ;  /* 0x0000000e1c9c723c */ /* 0x000fe2000000189c */
[----:B------:R-:W5:Y:S04]  /*9c20*/  LDSM.16.M88.4 R12, [R188+0x5800] ;  /* 0x00580000bc0c783b */ /* 0x000f680000000200 */
[----:B------:R-:W1:Y:S03]  /*9c30*/  MUFU.TANH R145, R145 ;  /* 0x0000009100917308 */ /* 0x000e660000002400 */
[C---:B---3--:R-:W-:Y:S05]  /*9c40*/  HMMA.16816.F32 R140, R136.reuse, R8, R140 ;  /* 0x00000008888c723c */ /* 0x048fea000000188c */
[----:B------:R-:W3:Y:S02]  /*9c50*/  MUFU.TANH R20, R20 ;  /* 0x0000001400147308 */ /* 0x000ee40000002400 */
[----:B------:R-:W-:Y:S01]  /*9c60*/  FMUL.FTZ R8, R22, c[0x0][0x2ec] ;  /* 0x0000bb0016087a20 */ /* 0x000fe20000410000 */
[----:B------:R-:W-:Y:S01]  /*9c70*/  HMMA.16816.F32 R164, R136, R10, R164 ;  /* 0x0000000a88a4723c */ /* 0x000fe200000018a4 */
[----:B------:R-:W-:-:S04]  /*9c80*/  FMUL.FTZ R9, R23, c[0x0][0x2ec] ;  /* 0x0000bb0017097a20 */ /* 0x000fc80000410000 */
[----:B------:R-:W2:Y:S03]  /*9c90*/  MUFU.TANH R21, R21 ;  /* 0x0000001500157308 */ /* 0x000ea60000002400 */
[----:B------:R-:W-:Y:S01]  /*9ca0*/  HMMA.16816.F32 R32, R28, R26, R32 ;  /* 0x0000001a1c20723c */ /* 0x000fe20000001820 */
[----:B------:R-:W2:Y:S01]  /*9cb0*/  LDSM.16.M88.4 R24, [R188+0x5000] ;  /* 0x00500000bc18783b */ /* 0x000ea20000000200 */
[----:B------:R-:W-:-:S04]  /*9cc0*/  DEPBAR.LE SB0, 0x0 ;  /* 0x000080000000791a */ /* 0x000fc80000000000 */
[----:B------:R-:W2:Y:S02]  /*9cd0*/  MUFU.TANH R8, R8 ;  /* 0x0000000800087308 */ /* 0x000ea40000002400 */
[C---:B-1----:R-:W-:Y:S06]  /*9ce0*/  HMMA.16816.F32 R140, R28.reuse, R4, R140 ;  /* 0x000000041c8c723c */ /* 0x042fec000000188c */
[----:B------:R-:W1:Y:S02]  /*9cf0*/  MUFU.TANH R9, R9 ;  /* 0x0000000900097308 */ /* 0x000e640000002400 */
[----:B------:R-:W-:Y:S08]  /*9d00*/  HMMA.16816.F32 R164, R28, R6, R164 ;  /* 0x000000061ca4723c */ /* 0x000ff000000018a4 */
[C---:B------:R-:W-:Y:S08]  /*9d10*/  HMMA.16816.F32 R32, R16.reuse, R146, R32 ;  /* 0x000000921020723c */ /* 0x040ff00000001820 */
[C---:B-----5:R-:W-:Y:S08]  /*9d20*/  HMMA.16816.F32 R140, R16.reuse, R12, R140 ;  /* 0x0000000c108c723c */ /* 0x060ff0000000188c */
[C---:B------:R-:W-:Y:S08]  /*9d30*/  HMMA.16816.F32 R164, R16.reuse, R14, R164 ;  /* 0x0000000e10a4723c */ /* 0x040ff000000018a4 */
[----:B--2---:R-:W-:Y:S01]  /*9d40*/  HMMA.16816.F32 R156, R16, R26, R156 ;  /* 0x0000001a109c723c */ /* 0x004fe2000000189c */
[----:B------:R-:W-:-:S02]  /*9d50*/  FMUL.FTZ R22, R32, c[0x0][0x2ec] ;  /* 0x0000bb0020167a20 */ /* 0x000fc40000410000 */
[----:B------:R-:W-:Y:S02]  /*9d60*/  FMUL.FTZ R23, R33, c[0x0][0x2ec] ;  /* 0x0000bb0021177a20 */ /* 0x000fe40000410000 */
[----:B------:R-:W-:Y:S02]  /*9d70*/  FMUL.FTZ R10, R34, c[0x0][0x2ec] ;  /* 0x0000bb00220a7a20 */ /* 0x000fe40000410000 */
[----:B------:R-:W-:Y:S01]  /*9d80*/  FMUL.FTZ R4, R35, c[0x0][0x2ec] ;  /* 0x0000bb0023047a20 */ /* 0x000fe20000410000 */
[----:B------:R-:W-:Y:S01]  /*9d90*/  HMMA.16816.F32 R148, R16, R24, R148 ;  /* 0x000000181094723c */ /* 0x000fe20000001894 */
[----:B------:R-:W-:Y:S01]  /*9da0*/  FMUL.FTZ R140, R140, c[0x0][0x2ec] ;  /* 0x0000bb008c8c7a20 */ /* 0x000fe20000410000 */
[----:B------:R-:W2:Y:S01]  /*9db0*/  MUFU.TANH R22, R22 ;  /* 0x0000001600167308 */ /* 0x000ea20000002400 */
[----:B------:R-:W-:Y:S02]  /*9dc0*/  FMUL.FTZ R154, R142, c[0x0][0x2ec] ;  /* 0x0000bb008e9a7a20 */ /* 0x000fe40000410000 */
[----:B------:R-:W-:-:S02]  /*9dd0*/  FMUL.FTZ R142, R143, c[0x0][0x2ec] ;  /* 0x0000bb008f8e7a20 */ /* 0x000fc40000410000 */
[----:B------:R-:W-:Y:S02]  /*9de0*/  FMUL.FTZ R141, R141, c[0x0][0x2ec] ;  /* 0x0000bb008d8d7a20 */ /* 0x000fe40000410000 */
[----:B------:R-:W-:Y:S01]  /*9df0*/  FMUL.FTZ R7, R167, c[0x0][0x2ec] ;  /* 0x0000bb00a7077a20 */ /* 0x000fe20000410000 */
[----:B------:R5:W1:Y:S06]  /*9e00*/  MUFU.TANH R162, R140 ;  /* 0x0000008c00a27308 */ /* 0x000a6c0000002400 */
[----:B------:R-:W-:Y:S02]  /*9e10*/  FMUL.FTZ R156, R156, c[0x0][0x2ec] ;  /* 0x0000bb009c9c7a20 */ /* 0x000fe40000410000 */
[----:B------:R-:W-:Y:S01]  /*9e20*/  FMUL.FTZ R158, R158, c[0x0][0x2ec] ;  /* 0x0000bb009e9e7a20 */ /* 0x000fe20000410000 */
[----:B------:R-:W1:Y:S01]  /*9e30*/  MUFU.TANH R23, R23 ;  /* 0x0000001700177308 */ /* 0x000e620000002400 */
[----:B------:R-:W-:-:S02]  /*9e40*/  FMUL.FTZ R157, R157, c[0x0][0x2ec] ;  /* 0x0000bb009d9d7a20 */ /* 0x000fc40000410000 */
[----:B------:R-:W-:Y:S02]  /*9e50*/  FMUL.FTZ R159, R159, c[0x0][0x2ec] ;  /* 0x0000bb009f9f7a20 */ /* 0x000fe40000410000 */
[----:B------:R-:W-:Y:S02]  /*9e60*/  FMUL.FTZ R148, R148, c[0x0][0x2ec] ;  /* 0x0000bb0094947a20 */ /* 0x000fe40000410000 */
[----:B-----5:R-:W-:Y:S01]  /*9e70*/  FMUL.FTZ R140, R166, c[0x0][0x2ec] ;  /* 0x0000bb00a68c7a20 */ /* 0x020fe20000410000 */
[----:B------:R5:W1:Y:S01]  /*9e80*/  MUFU.TANH R230, R156 ;  /* 0x0000009c00e67308 */ /* 0x000a620000002400 */
[----:B------:R-:W-:Y:S02]  /*9e90*/  FMUL.FTZ R149, R149, c[0x0][0x2ec] ;  /* 0x0000bb0095957a20 */ /* 0x000fe40000410000 */
[----:B------:R-:W-:Y:S02]  /*9ea0*/  FMUL.FTZ R150, R150, c[0x0][0x2ec] ;  /* 0x0000bb0096967a20 */ /* 0x000fe40000410000 */
[----:B------:R-:W-:-:S03]  /*9eb0*/  FMUL.FTZ R151, R151, c[0x0][0x2ec] ;  /* 0x0000bb0097977a20 */ /* 0x000fc60000410000 */
[----:B------:R1:W1:Y:S01]  /*9ec0*/  MUFU.TANH R174, R158 ;  /* 0x0000009e00ae7308 */ /* 0x0002620000002400 */
[----:B-----5:R-:W-:-:S07]  /*9ed0*/  FMUL.FTZ R156, R165, c[0x0][0x2ec] ;  /* 0x0000bb00a59c7a20 */ /* 0x020fce0000410000 */
[----:B------:R-:W2:Y:S01]  /*9ee0*/  MUFU.TANH R10, R10 ;  /* 0x0000000a000a7308 */ /* 0x000ea20000002400 */
[----:B-1----:R-:W-:-:S07]  /*9ef0*/  FMUL.FTZ R158, R164, c[0x0][0x2ec] ;  /* 0x0000bb00a49e7a20 */ /* 0x002fce0000410000 */
[----:B------:R-:W1:Y:S08]  /*9f00*/  MUFU.TANH R4, R4 ;  /* 0x0000000400047308 */ /* 0x000e700000002400 */
[----:B------:R1:W1:Y:S08]  /*9f10*/  MUFU.TANH R234, R148 ;  /* 0x0000009400ea7308 */ /* 0x0002700000002400 */
[----:B------:R1:W1:Y:S08]  /*9f20*/  MUFU.TANH R232, R149 ;  /* 0x0000009500e87308 */ /* 0x0002700000002400 */
[----:B------:R1:W1:Y:S08]  /*9f30*/  MUFU.TANH R226, R150 ;  /* 0x0000009600e27308 */ /* 0x0002700000002400 */
        /* <DEDUP_REMOVED lines=8> */
[----:B------:R-:W1:Y:S08]  /*9fc0*/  MUFU.TANH R140, R140 ;  /* 0x0000008c008c7308 */ /* 0x000e700000002400 */
[----:B------:R-:W1:Y:S01]  /*9fd0*/  MUFU.TANH R7, R7 ;  /* 0x0000000700077308 */ /* 0x000e620000002400 */
[----:B------:R-:W-:Y:S06]  /*9fe0*/  BAR.SYNC.DEFER_BLOCKING 0x0 ;  /* 0x0000000000007b1d */ /* 0x000fec0000010000 */
[----:B------:R-:W-:Y:S05]  /*9ff0*/  @!P0 BRA `(.L_x_382) ;  /* 0x0000038000008947 */ /* 0x000fea0003800000 */
[----:B--234-:R-:W-:Y:S01]  /*a000*/  IADD3 R6, R223, -0x4, RZ ;  /* 0xfffffffcdf067810 */ /* 0x01cfe20007ffe0ff */
        /* <DEDUP_REMOVED lines=53> */
.L_x_384:
[----:B------:R-:W-:Y:S05]  /*a360*/  BSYNC B0 ;  /* 0x0000000000007941 */ /* 0x000fea0003800000 */
.L_x_383:
[----:B------:R-:W0:Y:S02]  /*a370*/  LDGDEPBAR ;  /* 0x00000000000079af */ /* 0x000e240000000000 */
.L_x_382:
[----:B--234-:R-:W-:Y:S01]  /*a380*/  IMAD R11, R0, 0x40, R209 ;  /* 0x00000040000b7824 */ /* 0x01cfe200078e02d1 */
[----:B------:R-:W-:Y:S01]  /*a390*/  LDSM.16.MT88.4 R136, [R194+0x12800] ;  /* 0x01280000c288783b */ /* 0x000fe20000004200 */
[----:B------:R-:W-:-:S03]  /*a3a0*/  IMAD.MOV.U32 R231, RZ, RZ, R0 ;  /* 0x000000ffffe77224 */ /* 0x000fc600078e0000 */
[C---:B------:R-:W-:Y:S02]  /*a3b0*/  IADD3 R6, R11.reuse, 0x1, RZ ;  /* 0x000000010b067810 */ /* 0x040fe40007ffe0ff */
[C---:B------:R-:W-:Y:S02]  /*a3c0*/  IADD3 R5, R11.reuse, 0x8, RZ ;  /* 0x000000080b057810 */ /* 0x040fe40007ffe0ff */
[C---:B------:R-:W-:Y:S02]  /*a3d0*/  ISETP.GE.AND P2, PT, R6.reuse, R218, PT ;  /* 0x000000da0600720c */ /* 0x040fe40003f46270 */
[----:B------:R-:W-:Y:S02]  /*a3e0*/  ISETP.GE.AND P5, PT, R6, R216, PT ;  /* 0x000000d80600720c */ /* 0x000fe40003fa6270 */
        /* <DEDUP_REMOVED lines=20> */
[C---:B------:R-:W-:Y:S02]  /*a530*/  ISETP.LT.OR P0, PT, R12.reuse, R219, P0 ;  /* 0x000000db0c00720c */ /* 0x040fe40000701670 */
[----:B------:R-:W-:Y:S02]  /*a540*/  ISETP.LT.OR P3, PT, R12, R217, P3 ;  /* 0x000000d90c00720c */ /* 0x000fe40001f61670 */
        /* <DEDUP_REMOVED lines=13> */
[----:B------:R-:W-:Y:S02]  /*a620*/  IADD3 R13, R11, 0x19, RZ ;  /* 0x000000190b0d7810 */ /* 0x000fe40007ffe0ff */
[C---:B------:R-:W-:Y:S02]  /*a630*/  ISETP.LT.OR P4, PT, R6.reuse, R219, P4 ;  /* 0x000000db0600720c */ /* 0x040fe40002781670 */
[----:B------:R-:W-:-:S02]  /*a640*/  ISETP.LT.OR P0, PT, R6, R217, P0 ;  /* 0x000000d90600720c */ /* 0x000fc40000701670 */
[----:B------:R-:W-:Y:S02]  /*a650*/  FSEL R6, R145, -INF , !P3 ;  /* 0xff80000091067808 */ /* 0x000fe40005800000 */
[----:B------:R-:W-:Y:S02]  /*a660*/  FSEL R34, R20, -INF , !P6 ;  /* 0xff80000014227808 */ /* 0x000fe40007000000 */
[C---:B------:R-:W-:Y:S02]  /*a670*/  ISETP.GE.AND P3, PT, R13.reuse, R218, PT ;  /* 0x000000da0d00720c */ /* 0x040fe40003f66270 */
[C---:B------:R-:W-:Y:S02]  /*a680*/  ISETP.GE.AND P6, PT, R13.reuse, R216, PT ;  /* 0x000000d80d00720c */ /* 0x040fe40003fc6270 */
[C---:B------:R-:W-:Y:S02]  /*a690*/  ISETP.LT.OR P3, PT, R13.reuse, R219, P3 ;  /* 0x000000db0d00720c */ /* 0x040fe40001f61670 */
[----:B------:R-:W-:-:S02]  /*a6a0*/  ISETP.LT.OR P6, PT, R13, R217, P6 ;  /* 0x000000d90d00720c */ /* 0x000fc400037c1670 */
[----:B------:R-:W-:Y:S02]  /*a6b0*/  IADD3 R13, R11, 0x21, RZ ;  /* 0x000000210b0d7810 */ /* 0x000fe40007ffe0ff */
[----:B------:R-:W-:Y:S02]  /*a6c0*/  FSEL R24, R9, -INF , !P1 ;  /* 0xff80000009187808 */ /* 0x000fe40004800000 */
[----:B------:R-:W-:Y:S02]  /*a6d0*/  FSEL R30, R22, -INF , !P4 ;  /* 0xff800000161e7808 */ /* 0x000fe40006000000 */
[C---:B------:R-:W-:Y:S02]  /*a6e0*/  ISETP.GE.AND P1, PT, R13.reuse, R218, PT ;  /* 0x000000da0d00720c */ /* 0x040fe40003f26270 */
[----:B------:R-:W-:Y:S02]  /*a6f0*/  ISETP.GE.AND P4, PT, R13, R216, PT ;  /* 0x000000d80d00720c */ /* 0x000fe40003f86270 */
[----:B------:R-:W-:-:S02]  /*a700*/  IADD3 R15, R11, 0x20, RZ ;  /* 0x000000200b0f7810 */ /* 0x000fc40007ffe0ff */
[C---:B------:R-:W-:Y:S02]  /*a710*/  ISETP.LT.OR P1, PT, R13.reuse, R219, P1 ;  /* 0x000000db0d00720c */ /* 0x040fe40000f21670 */
[----:B------:R-:W-:Y:S02]  /*a720*/  ISETP.LT.OR P4, PT, R13, R217, P4 ;  /* 0x000000d90d00720c */ /* 0x000fe40002781670 */
[----:B------:R-:W-:Y:S02]  /*a730*/  FMNMX.FTZ R13, R222, R3, !PT ;  /* 0x00000003de0d7209 */ /* 0x000fe40007810000 */
[----:B------:R-:W-:Y:S02]  /*a740*/  FSEL R26, R8, -INF , !P2 ;  /* 0xff800000081a7808 */ /* 0x000fe40005000000 */
[----:B------:R-:W-:Y:S02]  /*a750*/  ISETP.GE.AND P2, PT, R15, R218, PT ;  /* 0x000000da0f00720c */ /* 0x000fe40003f46270 */
[----:B------:R-:W-:-:S02]  /*a760*/  FMNMX.FTZ R13, R16, R13, !PT ;  /* 0x0000000d100d7209 */ /* 0x000fc40007810000 */
[----:B------:R-:W-:Y:S02]  /*a770*/  ISETP.LT.OR P2, PT, R15, R219, P2 ;  /* 0x000000db0f00720c */ /* 0x000fe40001741670 */
[----:B------:R-:W-:Y:S02]  /*a780*/  IADD3 R9, R11, 0x29, RZ ;  /* 0x000000290b097810 */ /* 0x000fe40007ffe0ff */
[----:B------:R-:W-:Y:S02]  /*a790*/  FMNMX.FTZ R13, R144, R13, !PT ;  /* 0x0000000d900d7209 */ /* 0x000fe40007810000 */
[----:B-1----:R-:W-:Y:S02]  /*a7a0*/  FSEL R20, R4, -INF , !P6 ;  /* 0xff80000004147808 */ /* 0x002fe40007000000 */
[----:B------:R-:W-:Y:S02]  /*a7b0*/  FSEL R234, R234, -INF , !P2 ;  /* 0xff800000eaea7808 */ /* 0x000fe40005000000 */
[----:B------:R-:W-:-:S02]  /*a7c0*/  ISETP.GE.AND P6, PT, R9, R218, PT ;  /* 0x000000da0900720c */ /* 0x000fc40003fc6270 */
[----:B------:R-:W-:Y:S02]  /*a7d0*/  ISETP.GE.AND P2, PT, R9, R216, PT ;  /* 0x000000d80900720c */ /* 0x000fe40003f46270 */
[----:B------:R-:W-:Y:S02]  /*a7e0*/  FMNMX.FTZ R13, R134, R13, !PT ;  /* 0x0000000d860d7209 */ /* 0x000fe40007810000 */
[----:B------:R-:W-:Y:S02]  /*a7f0*/  FSEL R32, R21, -INF , !P5 ;  /* 0xff80000015207808 */ /* 0x000fe40006800000 */
[C---:B------:R-:W-:Y:S02]  /*a800*/  ISETP.LT.OR P6, PT, R9.reuse, R219, P6 ;  /* 0x000000db0900720c */ /* 0x040fe400037c1670 */
[----:B------:R-:W-:Y:S02]  /*a810*/  ISETP.LT.OR P2, PT, R9, R217, P2 ;  /* 0x000000d90900720c */ /* 0x000fe40001741670 */
[----:B------:R-:W-:-:S02]  /*a820*/  FMNMX.FTZ R13, R34, R13, !PT ;  /* 0x0000000d220d7209 */ /* 0x000fc40007810000 */
[----:B------:R-:W-:Y:S02]  /*a830*/  FMNMX.FTZ R9, R2, R5, !PT ;  /* 0x0000000502097209 */ /* 0x000fe40007810000 */
[----:B------:R-:W-:Y:S02]  /*a840*/  IADD3 R8, R11, 0x28, RZ ;  /* 0x000000280b087810 */ /* 0x000fe40007ffe0ff */
[----:B------:R-:W-:Y:S02]  /*a850*/  FMNMX.FTZ R13, R32, R13, !PT ;  /* 0x0000000d200d7209 */ /* 0x000fe40007810000 */
[----:B------:R-:W-:Y:S02]  /*a860*/  FSEL R22, R10, -INF , !P0 ;  /* 0xff8000000a167808 */ /* 0x000fe40004000000 */
[----:B------:R-:W-:Y:S02]  /*a870*/  FSEL R28, R23, -INF , !P3 ;  /* 0xff800000171c7808 */ /* 0x000fe40005800000 */
[----:B------:R-:W-:-:S02]  /*a880*/  FMNMX.FTZ R9, R12, R9, !PT ;  /* 0x000000090c097209 */ /* 0x000fc40007810000 */
[C---:B------:R-:W-:Y:S02]  /*a890*/  ISETP.GE.AND P5, PT, R15.reuse, R216, PT ;  /* 0x000000d80f00720c */ /* 0x040fe40003fa6270 */
[C---:B------:R-:W-:Y:S02]  /*a8a0*/  ISETP.GE.AND P0, PT, R8.reuse, R218, PT ;  /* 0x000000da0800720c */ /* 0x040fe40003f06270 */
[----:B------:R-:W-:Y:S02]  /*a8b0*/  ISETP.GE.AND P3, PT, R8, R216, PT ;  /* 0x000000d80800720c */ /* 0x000fe40003f66270 */
[----:B------:R-:W-:Y:S02]  /*a8c0*/  FMNMX.FTZ R13, R30, R13, !PT ;  /* 0x0000000d1e0d7209 */ /* 0x000fe40007810000 */
[----:B------:R-:W-:Y:S02]  /*a8d0*/  FMNMX.FTZ R9, R14, R9, !PT ;  /* 0x000000090e097209 */ /* 0x000fe40007810000 */
[----:B------:R-:W-:-:S02]  /*a8e0*/  ISETP.LT.OR P5, PT, R15, R217, P5 ;  /* 0x000000d90f00720c */ /* 0x000fc40002fa1670 */
[C---:B------:R-:W-:Y:S02]  /*a8f0*/  ISETP.LT.OR P0, PT, R8.reuse, R219, P0 ;  /* 0x000000db0800720c */ /* 0x040fe40000701670 */
[----:B------:R-:W-:Y:S02]  /*a900*/  ISETP.LT.OR P3, PT, R8, R217, P3 ;  /* 0x000000d90800720c */ /* 0x000fe40001f61670 */
[----:B------:R-:W-:Y:S02]  /*a910*/  IADD3 R8, R11, 0x30, RZ ;  /* 0x000000300b087810 */ /* 0x000fe40007ffe0ff */
[----:B------:R-:W-:Y:S02]  /*a920*/  FMNMX.FTZ R13, R28, R13, !PT ;  /* 0x0000000d1c0d7209 */ /* 0x000fe40007810000 */
[----:B------:R-:W-:Y:S02]  /*a930*/  FMNMX.FTZ R9, R6, R9, !PT ;  /* 0x0000000906097209 */ /* 0x000fe40007810000 */
[----:B------:R-:W-:-:S02]  /*a940*/  FSEL R226, R226, -INF , !P5 ;  /* 0xff800000e2e27808 */ /* 0x000fc40006800000 */
[----:B------:R-:W-:Y:S02]  /*a950*/  FSEL R232, R232, -INF , !P1 ;  /* 0xff800000e8e87808 */ /* 0x000fe40004800000 */
[C---:B------:R-:W-:Y:S02]  /*a960*/  ISETP.GE.AND P5, PT, R8.reuse, R218, PT ;  /* 0x000000da0800720c */ /* 0x040fe40003fa6270 */
[----:B------:R-:W-:Y:S02]  /*a970*/  ISETP.GE.AND P1, PT, R8, R216, PT ;  /* 0x000000d80800720c */ /* 0x000fe40003f26270 */
[----:B------:R-:W-:Y:S02]  /*a980*/  FMNMX.FTZ R13, R234, R13, !PT ;  /* 0x0000000dea0d7209 */ /* 0x000fe40007810000 */
[----:B------:R-:W-:Y:S02]  /*a990*/  FMNMX.FTZ R9, R26, R9, !PT ;  /* 0x000000091a097209 */ /* 0x000fe40007810000 */
[----:B------:R-:W-:-:S02]  /*a9a0*/  ISETP.LT.OR P5, PT, R8, R219, P5 ;  /* 0x000000db0800720c */ /* 0x000fc40002fa1670 */
[----:B------:R-:W-:Y:S02]  /*a9b0*/  ISETP.LT.OR P1, PT, R8, R217, P1 ;  /* 0x000000d90800720c */ /* 0x000fe40000f21670 */
[----:B------:R-:W-:Y:S02]  /*a9c0*/  IADD3 R8, R11, 0x31, RZ ;  /* 0x000000310b087810 */ /* 0x000fe40007ffe0ff */
[----:B------:R-:W-:Y:S02]  /*a9d0*/  FSEL R230, R230, -INF , !P0 ;  /* 0xff800000e6e67808 */ /* 0x000fe40004000000 */
[----:B------:R-:W-:Y:S02]  /*a9e0*/  FMNMX.FTZ R13, R232, R13, !PT ;  /* 0x0000000de80d7209 */ /* 0x000fe40007810000 */
[----:B------:R-:W-:Y:S02]  /*a9f0*/  FMNMX.FTZ R9, R24, R9, !PT ;  /* 0x0000000918097209 */ /* 0x000fe40007810000 */
[----:B------:R-:W-:-:S02]  /*aa00*/  FSEL R224, R224, -INF , !P4 ;  /* 0xff800000e0e07808 */ /* 0x000fc40006000000 */
[----:B------:R-:W-:Y:S02]  /*aa10*/  IADD3 R4, R11, 0x38, RZ ;  /* 0x000000380b047810 */ /* 0x000fe40007ffe0ff */
[-C--:B------:R-:W-:Y:S02]  /*aa20*/  ISETP.GE.AND P4, PT, R8, R218.reuse, PT ;  /* 0x000000da0800720c */ /* 0x080fe40003f86270 */
[----:B------:R-:W-:Y:S02]  /*aa30*/  FSEL R228, R228, -INF , !P6 ;  /* 0xff800000e4e47808 */ /* 0x000fe40007000000 */
[----:B------:R-:W-:Y:S02]  /*aa40*/  FMNMX.FTZ R13, R230, R13, !PT ;  /* 0x0000000de60d7209 */ /* 0x000fe40007810000 */
[----:B------:R-:W-:Y:S02]  /*aa50*/  FMNMX.FTZ R9, R22, R9, !PT ;  /* 0x0000000916097209 */ /* 0x000fe40007810000 */
[----:B------:R-:W-:-:S02]  /*aa60*/  ISETP.GE.AND P6, PT, R4, R218, PT ;  /* 0x000000da0400720c */ /* 0x000fc40003fc6270 */
[----:B------:R-:W-:Y:S02]  /*aa70*/  FSEL R162, R162, -INF , !P5 ;  /* 0xff800000a2a27808 */ /* 0x000fe40006800000 */
[----:B------:R-:W-:Y:S02]  /*aa80*/  ISETP.LT.OR P4, PT, R8, R219, P4 ;  /* 0x000000db0800720c */ /* 0x000fe40002781670 */
[----:B------:R-:W-:Y:S02]  /*aa90*/  FMNMX.FTZ R13, R228, R13, !PT ;  /* 0x0000000de40d7209 */ /* 0x000fe40007810000 */
[----:B------:R-:W-:Y:S02]  /*aaa0*/  IADD3 R11, R11, 0x39, RZ ;  /* 0x000000390b0b7810 */ /* 0x000fe40007ffe0ff */
[----:B------:R-:W-:Y:S02]  /*aab0*/  FMNMX.FTZ R9, R20, R9, !PT ;  /* 0x0000000914097209 */ /* 0x000fe40007810000 */
[----:B------:R-:W-:-:S02]  /*aac0*/  ISETP.LT.OR P6, PT, R4, R219, P6 ;  /* 0x000000db0400720c */ /* 0x000fc400037c1670 */
[----:B------:R-:W-:Y:S02]  /*aad0*/  FSEL R160, R160, -INF , !P4 ;  /* 0xff800000a0a07808 */ /* 0x000fe40006000000 */
[----:B------:R-:W-:Y:S02]  /*aae0*/  FMNMX.FTZ R13, R162, R13, !PT ;  /* 0x0000000da20d7209 */ /* 0x000fe40007810000 */
[----:B------:R-:W-:Y:S02]  /*aaf0*/  ISETP.GE.AND P5, PT, R11, R218, PT ;  /* 0x000000da0b00720c */ /* 0x000fe40003fa6270 */
[----:B------:R-:W-:Y:S02]  /*ab00*/  FMNMX.FTZ R9, R226, R9, !PT ;  /* 0x00000009e2097209 */ /* 0x000fe40007810000 */
[----:B------:R-:W-:Y:S02]  /*ab10*/  FSEL R158, R158, -INF , !P6 ;  /* 0xff8000009e9e7808 */ /* 0x000fe40007000000 */
[----:B------:R-:W-:-:S02]  /*ab20*/  FMNMX.FTZ R13, R160, R13, !PT ;  /* 0x0000000da00d7209 */ /* 0x000fc40007810000 */
[----:B------:R-:W-:Y:S02]  /*ab30*/  ISETP.LT.OR P5, PT, R11, R219, P5 ;  /* 0x000000db0b00720c */ /* 0x000fe40002fa1670 */
[----:B------:R-:W-:Y:S02]  /*ab40*/  FSEL R174, R174, -INF , !P3 ;  /* 0xff800000aeae7808 */ /* 0x000fe40005800000 */
[----:B------:R-:W-:Y:S02]  /*ab50*/  FMNMX.FTZ R9, R224, R9, !PT ;  /* 0x00000009e0097209 */ /* 0x000fe40007810000 */
[----:B------:R-:W-:Y:S02]  /*ab60*/  FMNMX.FTZ R15, R158, R13, !PT ;  /* 0x0000000d9e0f7209 */ /* 0x000fe40007810000 */
[----:B------:R-:W-:Y:S02]  /*ab70*/  ISETP.GE.AND P0, PT, R8, R216, PT ;  /* 0x000000d80800720c */ /* 0x000fe40003f06270 */
[----:B------:R-:W-:-:S02]  /*ab80*/  FSEL R156, R156, -INF , !P5 ;  /* 0xff8000009c9c7808 */ /* 0x000fc40006800000 */
[----:B------:R-:W-:Y:S02]  /*ab90*/  FSEL R172, R172, -INF , !P2 ;  /* 0xff800000acac7808 */ /* 0x000fe40005000000 */
[----:B------:R-:W-:Y:S02]  /*aba0*/  FMNMX.FTZ R13, R174, R9, !PT ;  /* 0x00000009ae0d7209 */ /* 0x000fe40007810000 */
[----:B------:R-:W-:Y:S02]  /*abb0*/  ISETP.GE.AND P3, PT, R4, R216, PT ;  /* 0x000000d80400720c */ /* 0x000fe40003f66270 */
[----:B------:R-:W-:Y:S02]  /*abc0*/  FMNMX.FTZ R9, R156, R15, !PT ;  /* 0x0000000f9c097209 */ /* 0x000fe40007810000 */
[----:B------:R-:W-:Y:S02]  /*abd0*/  ISETP.LT.OR P0, PT, R8, R217, P0 ;  /* 0x000000d90800720c */ /* 0x000fe40000701670 */
[----:B------:R-:W-:-:S02]  /*abe0*/  FSEL R154, R154, -INF , !P1 ;  /* 0xff8000009a9a7808 */ /* 0x000fc40004800000 */
[----:B------:R-:W-:Y:S02]  /*abf0*/  FMNMX.FTZ R13, R172, R13, !PT ;  /* 0x0000000dac0d7209 */ /* 0x000fe40007810000 */
[----:B------:R-:W-:Y:S02]  /*ac00*/  ISETP.LT.OR P3, PT, R4, R217, P3 ;  /* 0x000000d90400720c */ /* 0x000fe40001f61670 */
[C---:B------:R-:W-:Y:S01]  /*ac10*/  ISETP.GE.AND P1, PT, R11.reuse, R216, PT ;  /* 0x000000d80b00720c */ /* 0x040fe20003f26270 */
[----:B------:R-:W1:Y:S01]  /*ac20*/  SHFL.BFLY PT, R4, R9, 0x2, 0x1f ;  /* 0x0c401f0009047f89 */ /* 0x000e6200000e0000 */
[----:B------:R-:W-:Y:S02]  /*ac30*/  FSEL R142, R142, -INF , !P0 ;  /* 0xff8000008e8e7808 */ /* 0x000fe40004000000 */
[----:B------:R-:W-:Y:S02]  /*ac40*/  FMNMX.FTZ R13, R154, R13, !PT ;  /* 0x0000000d9a0d7209 */ /* 0x000fe40007810000 */
[----:B------:R-:W-:-:S02]  /*ac50*/  ISETP.LT.OR P1, PT, R11, R217, P1 ;  /* 0x000000d90b00720c */ /* 0x000fc40000f21670 */
[----:B------:R-:W-:Y:S02]  /*ac60*/  FSEL R140, R140, -INF , !P3 ;  /* 0xff8000008c8c7808 */ /* 0x000fe40005800000 */
[----:B------:R-:W-:Y:S02]  /*ac70*/  FMNMX.FTZ R13, R142, R13, !PT ;  /* 0x0000000d8e0d7209 */ /* 0x000fe40007810000 */
[----:B------:R-:W-:Y:S02]  /*ac80*/  FSEL R152, R7, -INF , !P1 ;  /* 0xff80000007987808 */ /* 0x000fe40004800000 */
[----:B------:R-:W-:-:S04]  /*ac90*/  FMNMX.FTZ R13, R140, R13, !PT ;  /* 0x0000000d8c0d7209 */ /* 0x000fc80007810000 */
[----:B------:R-:W-:-:S05]  /*aca0*/  FMNMX.FTZ R8, R152, R13, !PT ;  /* 0x0000000d98087209 */ /* 0x000fca0007810000 */
[----:B------:R-:W2:Y:S01]  /*acb0*/  SHFL.BFLY PT, R7, R8, 0x2, 0x1f ;  /* 0x0c401f0008077f89 */ /* 0x000ea200000e0000 */
[----:B-1----:R-:W-:-:S05]  /*acc0*/  FMNMX.FTZ R9, R9, R4, !PT ;  /* 0x0000000409097209 */ /* 0x002fca0007810000 */
[----:B------:R-:W1:Y:S01]  /*acd0*/  SHFL.BFLY PT, R132, R9, 0x1, 0x1f ;  /* 0x0c201f0009847f89 */ /* 0x000e6200000e0000 */
[----:B--2---:R-:W-:-:S05]  /*ace0*/  FMNMX.FTZ R7, R8, R7, !PT ;  /* 0x0000000708077209 */ /* 0x004fca0007810000 */
[----:B------:R-:W2:Y:S01]  /*acf0*/  SHFL.BFLY PT, R4, R7, 0x1, 0x1f ;  /* 0x0c201f0007047f89 */ /* 0x000ea200000e0000 */
[----:B-1----:R-:W-:-:S03]  /*ad00*/  FMNMX.FTZ R132, R9, R132, !PT ;  /* 0x0000008409847209 */ /* 0x002fc60007810000 */
[----:B------:R-:W-:Y:S01]  /*ad10*/  LDSM.16.MT88.4 R8, [R193+0x12000] ;  /* 0x01200000c108783b */ /* 0x000fe20000004200 */
[C---:B------:R-:W-:Y:S01]  /*ad20*/  FSETP.NEU.FTZ.AND P1, PT, R132.reuse, -INF , PT ;  /* 0xff8000008400780b */ /* 0x040fe20003f3d000 */
[----:B------:R-:W-:-:S05]  /*ad30*/  FMUL.FTZ R141, R132, c[0x0][0x23c] ;  /* 0x00008f00848d7a20 */ /* 0x000fca0000410000 */
[----:B------:R-:W-:-:S05]  /*ad40*/  FSEL R141, R141, RZ, P1 ;  /* 0x000000ff8d8d7208 */ /* 0x000fca0000800000 */
[--C-:B------:R-:W-:Y:S02]  /*ad50*/  FFMA.FTZ R147, R3, c[0x0][0x23c], -R141.reuse ;  /* 0x00008f0003937a23 */ /* 0x100fe4000001088d */
[--C-:B------:R-:W-:Y:S02]  /*ad60*/  FFMA.FTZ R145, R144, c[0x0][0x23c], -R141.reuse ;  /* 0x00008f0090917a23 */ /* 0x100fe4000001088d */
[--C-:B------:R-:W-:Y:S02]  /*ad70*/  FFMA.FTZ R144, R134, c[0x0][0x23c], -R141.reuse ;  /* 0x00008f0086907a23 */ /* 0x100fe4000001088d */
[--C-:B------:R-:W-:Y:S01]  /*ad80*/  FFMA.FTZ R146, R16, c[0x0][0x23c], -R141.reuse ;  /* 0x00008f0010927a23 */ /* 0x100fe2000001088d */
[----:B--2---:R-:W-:Y:S01]  /*ad90*/  FMNMX.FTZ R3, R7, R4, !PT ;  /* 0x0000000407037209 */ /* 0x004fe20007810000 */
[----:B------:R-:W-:Y:S01]  /*ada0*/  MUFU.EX2 R147, R147 ;  /* 0x0000009300937308 */ /* 0x000fe20000000800 */
[----:B------:R-:W-:Y:S01]  /*adb0*/  LDSM.16.MT88.4 R16, [R196+0x12000] ;  /* 0x01200000c410783b */ /* 0x000fe20000004200 */
[----:B------:R-:W-:Y:S01]  /*adc0*/  FFMA.FTZ R151, R34, c[0x0][0x23c], -R141 ;  /* 0x00008f0022977a23 */ /* 0x000fe2000001088d */
[C---:B------:R-:W-:Y:S01]  /*add0*/  FSETP.NEU.FTZ.AND P0, PT, R3.reuse, -INF , PT ;  /* 0xff8000000300780b */ /* 0x040fe20003f1d000 */
[----:B------:R-:W-:-:S02]  /*ade0*/  FMUL.FTZ R149, R3, c[0x0][0x23c] ;  /* 0x00008f0003957a20 */ /* 0x000fc40000410000 */
[--C-:B------:R-:W-:Y:S02]  /*adf0*/  FFMA.FTZ R164, R32, c[0x0][0x23c], -R141.reuse ;  /* 0x00008f0020a47a23 */ /* 0x100fe4000001088d */
[----:B------:R-:W1:Y:S01]  /*ae00*/  MUFU.EX2 R146, R146 ;  /* 0x0000009200927308 */ /* 0x000e620000000800 */
[----:B------:R-:W-:Y:S01]  /*ae10*/  FSEL R149, R149, RZ, P0 ;  /* 0x000000ff95957208 */ /* 0x000fe20000000000 */
[--C-:B------:R-:W-:Y:S01]  /*ae20*/  FFMA.FTZ R153, R30, c[0x0][0x23c], -R141.reuse ;  /* 0x00008f001e997a23 */ /* 0x100fe2000001088d */
[----:B------:R-:W-:Y:S01]  /*ae30*/  LDSM.16.MT88.4 R32, [R193+0x12800] ;  /* 0x01280000c120783b */ /* 0x000fe20000004200 */
[----:B------:R-:W-:Y:S02]  /*ae40*/  FFMA.FTZ R166, R28, c[0x0][0x23c], -R141 ;  /* 0x00008f001ca67a23 */ /* 0x000fe4000001088d */
[--C-:B------:R-:W-:Y:S01]  /*ae50*/  FFMA.FTZ R135, R5, c[0x0][0x23c], -R149.reuse ;  /* 0x00008f0005877a23 */ /* 0x100fe20000010895 */
[----:B------:R-:W-:Y:S01]  /*ae60*/  FSEL R5, R132, RZ, P1 ;  /* 0x000000ff84057208 */ /* 0x000fe20000800000 */
[--C-:B------:R-:W-:Y:S01]  /*ae70*/  FFMA.FTZ R134, R12, c[0x0][0x23c], -R149.reuse ;  /* 0x00008f000c867a23 */ /* 0x100fe20000010895 */
[----:B------:R-:W-:Y:S01]  /*ae80*/  MUFU.EX2 R145, R145 ;  /* 0x0000009100917308 */ /* 0x000fe20000000800 */
[----:B------:R-:W-:Y:S01]  /*ae90*/  FFMA.FTZ R133, R14, c[0x0][0x23c], -R149 ;  /* 0x00008f000e857a23 */ /* 0x000fe20000010895 */
[----:B------:R-:W-:Y:S01]  /*aea0*/  LDSM.16.MT88.4 R28, [R192+0x12800] ;  /* 0x01280000c01c783b */ /* 0x000fe20000004200 */
[----:B------:R-:W-:Y:S01]  /*aeb0*/  FADD.FTZ R4, R222, -R5 ;  /* 0x80000005de047221 */ /* 0x000fe20000010000 */
[----:B------:R-:W-:Y:S01]  /*aec0*/  FSEL R5, R3, RZ, P0 ;  /* 0x000000ff03057208 */ /* 0x000fe20000000000 */
[----:B------:R-:W-:Y:S01]  /*aed0*/  FFMA.FTZ R148, R6, c[0x0][0x23c], -R149 ;  /* 0x00008f0006947a23 */ /* 0x000fe20000010895 */
[----:B------:R-:W2:Y:S01]  /*aee0*/  LDSM.16.MT88.4 R12, [R194+0x12000] ;  /* 0x01200000c20c783b */ /* 0x000ea20000004200 */
[----:B------:R-:W-:Y:S01]  /*aef0*/  FMUL.FTZ R150, R4, c[0x0][0x23c] ;  /* 0x00008f0004967a20 */ /* 0x000fe20000410000 */
[----:B------:R-:W3:Y:S01]  /*af00*/  MUFU.EX2 R144, R144 ;  /* 0x0000009000907308 */ /* 0x000ee20000000800 */
[----:B------:R-:W-:Y:S01]  /*af10*/  FADD.FTZ R5, R2, -R5 ;  /* 0x8000000502057221 */ /* 0x000fe20000010000 */
[----:B-1----:R-:W-:Y:S01]  /*af20*/  F2FP.PACK_AB R4, R146, R147 ;  /* 0x000000939204723e */ /* 0x002fe200000000ff */
[----:B------:R-:W-:-:S02]  /*af30*/  FFMA.FTZ R155, R26, c[0x0][0x23c], -R149 ;  /* 0x00008f001a9b7a23 */ /* 0x000fc40000010895 */
[----:B------:R-:W-:Y:S02]  /*af40*/  FMUL.FTZ R2, R5, c[0x0][0x23c] ;  /* 0x00008f0005027a20 */ /* 0x000fe40000410000 */
[--C-:B------:R-:W-:Y:S01]  /*af50*/  FFMA.FTZ R168, R24, c[0x0][0x23c], -R149.reuse ;  /* 0x00008f0018a87a23 */ /* 0x100fe20000010895 */
[----:B------:R-:W-:Y:S01]  /*af60*/  MUFU.EX2 R135, R135 ;  /* 0x0000008700877308 */ /* 0x000fe20000000800 */
[--C-:B------:R-:W-:Y:S01]  /*af70*/  FFMA.FTZ R157, R22, c[0x0][0x23c], -R149.reuse ;  /* 0x00008f00169d7a23 */ /* 0x100fe20000010895 */
[----:B------:R-:W-:Y:S01]  /*af80*/  LDSM.16.MT88.4 R24, [R196+0x14800] ;  /* 0x01480000c418783b */ /* 0x000fe20000004200 */
[----:B------:R-:W-:Y:S02]  /*af90*/  FFMA.FTZ R170, R20, c[0x0][0x23c], -R149 ;  /* 0x00008f0014aa7a23 */ /* 0x000fe40000010895 */
[--C-:B------:R-:W-:Y:S01]  /*afa0*/  FFMA.FTZ R159, R234, c[0x0][0x23c], -R141.reuse ;  /* 0x00008f00ea9f7a23 */ /* 0x100fe2000001088d */
[----:B------:R-:W-:Y:S01]  /*afb0*/  LDSM.16.MT88.4 R20, [R194+0x14800] ;  /* 0x01480000c214783b */ /* 0x000fe20000004200 */
[--C-:B------:R-:W-:Y:S01]  /*afc0*/  FFMA.FTZ R222, R232, c[0x0][0x23c], -R141.reuse ;  /* 0x00008f00e8de7a23 */ /* 0x100fe2000001088d */
[----:B------:R-:W1:Y:S01]  /*afd0*/  MUFU.EX2 R134, R134 ;  /* 0x0000008600867308 */ /* 0x000e620000000800 */
[----:B---3--:R-:W-:Y:S01]  /*afe0*/  F2FP.PACK_AB R6, R144, R145 ;  /* 0x000000919006723e */ /* 0x008fe200000000ff */
[----:B------:R-:W-:-:S02]  /*aff0*/  FFMA.FTZ R161, R230, c[0x0][0x23c], -R141 ;  /* 0x00008f00e6a17a23 */ /* 0x000fc4000001088d */
[----:B------:R-:W-:Y:S02]  /*b000*/  FFMA.FTZ R228, R228, c[0x0][0x23c], -R141 ;  /* 0x00008f00e4e47a23 */ /* 0x000fe4000001088d */
[--C-:B------:R-:W-:Y:S02]  /*b010*/  FFMA.FTZ R163, R226, c[0x0][0x23c], -R149.reuse ;  /* 0x00008f00e2a37a23 */ /* 0x100fe40000010895 */
[----:B------:R-:W-:Y:S01]  /*b020*/  MUFU.EX2 R133, R133 ;  /* 0x0000008500857308 */ /* 0x000fe20000000800 */
[--C-:B------:R-:W-:Y:S02]  /*b030*/  FFMA.FTZ R224, R224, c[0x0][0x23c], -R149.reuse ;  /* 0x00008f00e0e07a23 */ /* 0x100fe40000010895 */
[--C-:B------:R-:W-:Y:S02]  /*b040*/  FFMA.FTZ R165, R174, c[0x0][0x23c], -R149.reuse ;  /* 0x00008f00aea57a23 */ /* 0x100fe40000010895 */
[----:B------:R-:W-:Y:S02]  /*b050*/  FFMA.FTZ R172, R172, c[0x0][0x23c], -R149 ;  /* 0x00008f00acac7a23 */ /* 0x000fe40000010895 */
[----:B------:R-:W-:Y:S01]  /*b060*/  FFMA.FTZ R169, R156, c[0x0][0x23c], -R141 ;  /* 0x00008f009ca97a23 */ /* 0x000fe2000001088d */
[----:B------:R-:W3:Y:S01]  /*b070*/  MUFU.EX2 R148, R148 ;  /* 0x0000009400947308 */ /* 0x000ee20000000800 */
[----:B-1----:R-:W-:Y:S01]  /*b080*/  F2FP.PACK_AB R5, R134, R135 ;  /* 0x000000878605723e */ /* 0x002fe200000000ff */
[----:B------:R-:W-:-:S02]  /*b090*/  FFMA.FTZ R154, R154, c[0x0][0x23c], -R149 ;  /* 0x00008f009a9a7a23 */ /* 0x000fc40000010895 */
[--C-:B------:R-:W-:Y:S02]  /*b0a0*/  FFMA.FTZ R171, R142, c[0x0][0x23c], -R149.reuse ;  /* 0x00008f008eab7a23 */ /* 0x100fe40000010895 */
[----:B------:R-:W-:Y:S02]  /*b0b0*/  FFMA.FTZ R156, R140, c[0x0][0x23c], -R149 ;  /* 0x00008f008c9c7a23 */ /* 0x000fe40000010895 */
        /* <DEDUP_REMOVED lines=307> */
.L_x_378:
        /* <DEDUP_REMOVED lines=10> */
.L_x_388:
        /* <DEDUP_REMOVED lines=10> */
[C---:B------:R-:W-:Y:S04]  /*c530*/  IADD3 R5, P6, R7.reuse, UR11, RZ ;  /* 0x0000000b07057c10 */ /* 0x040fe8000ffde0ff */
        /* <DEDUP_REMOVED lines=43> */
.L_x_386:
        /* <DEDUP_REMOVED lines=8> */
[C---:B------:R-:W-:Y:S02]  /*c870*/  @!P3 LEA R238, P0, R240.reuse, c[0x0][0x170], 0x1 ;  /* 0x00005c00f0eeba11 */ /* 0x040fe400078008ff */
[----:B------:R-:W-:Y:S02]  /*c880*/  IADD3 R224, R241, R3, RZ ;  /* 0x00000003f1e07210 */ /* 0x000fe40007ffe0ff */
[C---:B------:R-:W-:Y:S02]  /*c890*/  @!P2 LEA R236, P5, R240.reuse, c[0x0][0x170], 0x1 ;  /* 0x00005c00f0ecaa11 */ /* 0x040fe400078a08ff */
[C-C-:B------:R-:W-:Y:S02]  /*c8a0*/  @!P4 LEA.HI.X R245, R240.reuse, c[0x0][0x174], R224.reuse, 0x1, P1 ;  /* 0x00005d00f0f5ca11 */ /* 0x140fe400008f0ce0 */
[C-C-:B------:R-:W-:Y:S01]  /*c8b0*/  @!P3 LEA.HI.X R239, R240.reuse, c[0x0][0x174], R224.reuse, 0x1, P0 ;  /* 0x00005d00f0efba11 */ /* 0x140fe200000f0ce0 */
[----:B------:R-:W-:Y:S01]  /*c8c0*/  @P4 STS.128 [R210+0x12000], RZ ;  /* 0x012000ffd2004388 */ /* 0x000fe20000000c00 */
[C---:B------:R-:W-:Y:S02]  /*c8d0*/  @!P2 LEA.HI.X R237, R240.reuse, c[0x0][0x174], R224, 0x1, P5 ;  /* 0x00005d00f0edaa11 */ /* 0x040fe400028f0ce0 */
[----:B------:R-:W-:Y:S03]  /*c8e0*/  IADD3 R222, P6, R240, UR15, RZ ;  /* 0x0000000ff0de7c10 */ /* 0x000fe6000ffde0ff */
[----:B------:R-:W-:Y:S01]  /*c8f0*/  @!PT LDS RZ, [RZ] ;  /* 0x00000000fffff984 */ /* 0x000fe20000000800 */
[----:B------:R-:W-:Y:S01]  /*c900*/  @!PT LDS RZ, [RZ] ;  /* 0x00000000fffff984 */ /* 0x000fe20000000800 */
[----:B------:R-:W-:Y:S01]  /*c910*/  @!PT LDS RZ, [RZ] ;  /* 0x00000000fffff984 */ /* 0x000fe20000000800 */
[----:B------:R1:W-:Y:S01]  /*c920*/  @!P4 LDGSTS.E.BYPASS.LTC128B.128 [R210+0x12000], [R244.64] ;  /* 0x12000000f4d2cfae */ /* 0x0003e2000b901d4c */
[----:B------:R-:W-:Y:S02]  /*c930*/  IADD3.X R3, R224, UR5, RZ, P6, !PT ;  /* 0x00000005e0037c10 */ /* 0x000fe4000b7fe4ff */
[C---:B------:R-:W-:Y:S02]  /*c940*/  @!P4 LEA R242, P6, R222.reuse, c[0x0][0x170], 0x1 ;  /* 0x00005c00def2ca11 */ /* 0x040fe400078c08ff */
[C---:B------:R-:W-:Y:S01]  /*c950*/  @!P3 LEA R234, P1, R222.reuse, c[0x0][0x170], 0x1 ;  /* 0x00005c00deeaba11 */ /* 0x040fe200078208ff */
[----:B------:R-:W-:Y:S01]  /*c960*/  @P3 STS.128 [R210+0x14000], RZ ;  /* 0x014000ffd2003388 */ /* 0x000fe20000000c00 */
[C-C-:B------:R-:W-:Y:S02]  /*c970*/  @!P4 LEA.HI.X R243, R222.reuse, c[0x0][0x174], R3.reuse, 0x1, P6 ;  /* 0x00005d00def3ca11 */ /* 0x140fe400030f0c03 */
[C-C-:B------:R-:W-:Y:S02]  /*c980*/  @!P3 LEA.HI.X R235, R222.reuse, c[0x0][0x174], R3.reuse, 0x1, P1 ;  /* 0x00005d00deebba11 */ /* 0x140fe400008f0c03 */
[C---:B------:R-:W-:Y:S01]  /*c990*/  @!P2 LEA R232, P0, R222.reuse, c[0x0][0x170], 0x1 ;  /* 0x00005c00dee8aa11 */ /* 0x040fe200078008ff */
[----:B------:R-:W-:Y:S01]  /*c9a0*/  @!PT LDS RZ, [RZ] ;  /* 0x00000000fffff984 */ /* 0x000fe20000000800 */
[----:B------:R-:W-:Y:S01]  /*c9b0*/  @!PT LDS RZ, [RZ] ;  /* 0x00000000fffff984 */ /* 0x000fe20000000800 */
[----:B------:R-:W-:Y:S01]  /*c9c0*/  @!PT LDS RZ, [RZ] ;  /* 0x00000000fffff984 */ /* 0x000fe20000000800 */
[----:B------:R2:W-:Y:S03]  /*c9d0*/  @!P3 LDGSTS.E.BYPASS.LTC128B.128 [R210+0x14000], [R238.64+0x80] ;  /* 0x14000080eed2bfae */ /* 0x0005e6000b901d4c */
[----:B------:R-:W-:Y:S02]  /*c9e0*/  @!P2 LEA.HI.X R233, R222, c[0x0][0x174], R3, 0x1, P0 ;  /* 0x00005d00dee9aa11 */ /* 0x000fe400000f0c03 */
[----:B------:R-:W-:Y:S01]  /*c9f0*/  ISETP.GT.AND P0, PT, R223, R206, PT ;  /* 0x000000cedf00720c */ /* 0x000fe20003f04270 */
        /* <DEDUP_REMOVED lines=184> */
[----:B-----5:R-:W-:Y:S02]  /*d580*/  FMUL.FTZ R234, R9, c[0x0][0x2ec] ;  /* 0x0000bb0009ea7a20 */ /* 0x020fe40000410000 */
[----:B------:R-:W-:Y:S02]  /*d590*/  FMUL.FTZ R233, R10, c[0x0][0x2ec] ;  /* 0x0000bb000ae97a20 */ /* 0x000fe40000410000 */
[----:B------:R-:W2:Y:S01]  /*d5a0*/  MUFU.TANH R228, R228 ;  /* 0x000000e400e47308 */ /* 0x000ea20000002400 */
        /* <DEDUP_REMOVED lines=16> */
[----:B----4-:R-:W-:Y:S02]  /*d6b0*/  FMUL.FTZ R243, R22, c[0x0][0x2ec] ;  /* 0x0000bb0016f37a20 */ /* 0x010fe40000410000 */
[----:B------:R-:W-:Y:S02]  /*d6c0*/  FMUL.FTZ R242, R23, c[0x0][0x2ec] ;  /* 0x0000bb0017f27a20 */ /* 0x000fe40000410000 */
[----:B------:R-:W-:Y:S02]  /*d6d0*/  FMUL.FTZ R251, R24, c[0x0][0x2ec] ;  /* 0x0000bb0018fb7a20 */ /* 0x000fe40000410000 */
[----:B------:R-:W-:Y:S02]  /*d6e0*/  FMUL.FTZ R249, R25, c[0x0][0x2ec] ;  /* 0x0000bb0019f97a20 */ /* 0x000fe40000410000 */
[----:B------:R-:W-:Y:S01]  /*d6f0*/  FMUL.FTZ R247, R26, c[0x0][0x2ec] ;  /* 0x0000bb001af77a20 */ /* 0x000fe20000410000 */
[----:B------:R-:W4:Y:S01]  /*d700*/  MUFU.TANH R233, R233 ;  /* 0x000000e900e97308 */ /* 0x000f220000002400 */
        /* <DEDUP_REMOVED lines=35> */
.L_x_387:
[----:B------:R-:W-:Y:S01]  /*d940*/  IMAD R4, R223, 0x40, R209 ;  /* 0x00000040df047824 */ /* 0x000fe200078e02d1 */
[----:B------:R-:W-:Y:S04]  /*d950*/  LDSM.16.MT88.4 R28, [R193+0x12000] ;  /* 0x01200000c11c783b */ /* 0x000fe80000004200 */
[CC--:B------:R-:W-:Y:S02]  /*d960*/  ISETP.GE.AND P5, PT, R4.reuse, R219.reuse, PT ;  /* 0x000000db0400720c */ /* 0x0c0fe40003fa6270 */
[C---:B-1----:R-:W-:Y:S02]  /*d970*/  IADD3 R9, R4.reuse, 0x8, RZ ;  /* 0x0000000804097810 */ /* 0x042fe40007ffe0ff */
[C---:B------:R-:W-:Y:S02]  /*d980*/  ISETP.GE.OR P5, PT, R4.reuse, R218, !P5 ;  /* 0x000000da0400720c */ /* 0x040fe40006fa6670 */
[----:B------:R-:W-:Y:S02]  /*d990*/  IADD3 R5, R4, 0x1, RZ ;  /* 0x0000000104057810 */ /* 0x000fe40007ffe0ff */
[----:B------:R-:W-:Y:S02]  /*d9a0*/  FSEL R222, R222, -INF , !P5 ;  /* 0xff800000dede7808 */ /* 0x000fe40006800000 */
[----:B------:R-:W-:Y:S02]  /*d9b0*/  ISETP.GE.AND P5, PT, R9, R219, PT ;  /* 0x000000db0900720c */ /* 0x000fe40003fa6270 */
[C---:B------:R-:W-:Y:S02]  /*d9c0*/  ISETP.GE.AND P1, PT, R4.reuse, R217, PT ;  /* 0x000000d90400720c */ /* 0x040fe40003f26270 */
[C---:B------:R-:W-:Y:S02]  /*d9d0*/  ISETP.GE.AND P6, PT, R5.reuse, R219, PT ;  /* 0x000000db0500720c */ /* 0x040fe40003fc6270 */
[----:B------:R-:W-:Y:S02]  /*d9e0*/  ISETP.GE.AND P0, PT, R5, R217, PT ;  /* 0x000000d90500720c */ /* 0x000fe40003f06270 */
[C---:B------:R-:W-:Y:S02]  /*d9f0*/  IADD3 R7, R4.reuse, 0x9, RZ ;  /* 0x0000000904077810 */ /* 0x040fe40007ffe0ff */
[C---:B------:R-:W-:Y:S02]  /*da00*/  IADD3 R10, R4.reuse, 0x11, RZ ;  /* 0x00000011040a7810 */ /* 0x040fe40007ffe0ff */
[----:B------:R-:W-:Y:S02]  /*da10*/  ISETP.GE.OR P1, PT, R4, R216, !P1 ;  /* 0x000000d80400720c */ /* 0x000fe40004f26670 */
[-C--:B------:R-:W-:Y:S02]  /*da20*/  ISETP.GE.OR P5, PT, R9, R218.reuse, !P5 ;  /* 0x000000da0900720c */ /* 0x080fe40006fa6670 */
[C---:B------:R-:W-:Y:S02]  /*da30*/  ISETP.GE.OR P6, PT, R5.reuse, R218, !P6 ;  /* 0x000000da0500720c */ /* 0x040fe400077c6670 */
[----:B------:R-:W-:Y:S02]  /*da40*/  FSEL R230, R230, -INF , !P5 ;  /* 0xff800000e6e67808 */ /* 0x000fe40006800000 */
[----:B------:R-:W-:Y:S02]  /*da50*/  ISETP.GE.OR P0, PT, R5, R216, !P0 ;  /* 0x000000d80500720c */ /* 0x000fe40004706670 */
[----:B------:R-:W-:Y:S02]  /*da60*/  FSEL R5, R228, -INF , !P1 ;  /* 0xff800000e4057808 */ /* 0x000fe40004800000 */
[----:B------:R-:W-:Y:S02]  /*da70*/  IADD3 R11, R4, 0x10, RZ ;  /* 0x00000010040b7810 */ /* 0x000fe40007ffe0ff */
[-C--:B------:R-:W-:Y:S02]  /*da80*/  ISETP.GE.AND P1, PT, R7, R219.reuse, PT ;  /* 0x000000db0700720c */ /* 0x080fe40003f26270 */
[-C--:B------:R-:W-:Y:S02]  /*da90*/  ISETP.GE.AND P5, PT, R10, R219.reuse, PT ;  /* 0x000000db0a00720c */ /* 0x080fe40003fa6270 */
[----:B------:R-:W-:Y:S02]  /*daa0*/  FSEL R224, R224, -INF , !P6 ;  /* 0xff800000e0e07808 */ /* 0x000fe40007000000 */
[-C--:B------:R-:W-:Y:S02]  /*dab0*/  ISETP.GE.OR P5, PT, R10, R218.reuse, !P5 ;  /* 0x000000da0a00720c */ /* 0x080fe40006fa6670 */
[----:B------:R-:W-:Y:S02]  /*dac0*/  IADD3 R8, R4, 0x18, RZ ;  /* 0x0000001804087810 */ /* 0x000fe40007ffe0ff */
[-C--:B------:R-:W-:Y:S02]  /*dad0*/  ISETP.GE.AND P6, PT, R11, R219.reuse, PT ;  /* 0x000000db0b00720c */ /* 0x080fe40003fc6270 */
[-C--:B------:R-:W-:Y:S02]  /*dae0*/  ISETP.GE.OR P1, PT, R7, R218.reuse, !P1 ;  /* 0x000000da0700720c */ /* 0x080fe40004f26670 */
[----:B------:R-:W-:Y:S02]  /*daf0*/  FSEL R162, R237, -INF , !P5 ;  /* 0xff800000eda27808 */ /* 0x000fe40006800000 */
[-C--:B------:R-:W-:Y:S02]  /*db00*/  ISETP.GE.OR P6, PT, R11, R218.reuse, !P6 ;  /* 0x000000da0b00720c */ /* 0x080fe400077c6670 */
[----:B------:R-:W-:Y:S02]  /*db10*/  FSEL R234, R234, -INF , !P1 ;  /* 0xff800000eaea7808 */ /* 0x000fe40004800000 */
[----:B------:R-:W-:Y:S02]  /*db20*/  ISETP.GE.AND P1, PT, R8, R219, PT ;  /* 0x000000db0800720c */ /* 0x000fe40003f26270 */
[-C--:B------:R-:W-:Y:S02]  /*db30*/  ISETP.GE.AND P5, PT, R7, R217.reuse, PT ;  /* 0x000000d90700720c */ /* 0x080fe40003fa6270 */
[----:B------:R-:W-:Y:S02]  /*db40*/  FSEL R164, R238, -INF , !P6 ;  /* 0xff800000eea47808 */ /* 0x000fe40007000000 */
[----:B------:R-:W-:Y:S02]  /*db50*/  ISETP.GE.OR P1, PT, R8, R218, !P1 ;  /* 0x000000da0800720c */ /* 0x000fe40004f26670 */
[----:B------:R-:W-:Y:S02]  /*db60*/  IADD3 R6, R4, 0x19, RZ ;  /* 0x0000001904067810 */ /* 0x000fe40007ffe0ff */
[----:B------:R-:W-:Y:S02]  /*db70*/  ISETP.GE.AND P6, PT, R9, R217, PT ;  /* 0x000000d90900720c */ /* 0x000fe40003fc6270 */
[-C--:B------:R-:W-:Y:S02]  /*db80*/  ISETP.GE.OR P5, PT, R7, R216.reuse, !P5 ;  /* 0x000000d80700720c */ /* 0x080fe40006fa6670 */
[----:B------:R-:W-:Y:S02]  /*db90*/  FSEL R142, R241, -INF , !P1 ;  /* 0xff800000f18e7808 */ /* 0x000fe40004800000 */
[----:B------:R-:W-:Y:S02]  /*dba0*/  ISETP.GE.OR P6, PT, R9, R216, !P6 ;  /* 0x000000d80900720c */ /* 0x000fe400077c6670 */
[----:B------:R-:W-:Y:S02]  /*dbb0*/  FSEL R9, R232, -INF , !P5 ;  /* 0xff800000e8097808 */ /* 0x000fe40006800000 */
[----:B------:R-:W-:Y:S02]  /*dbc0*/  ISETP.GE.AND P1, PT, R6, R219, PT ;  /* 0x000000db0600720c */ /* 0x000fe40003f26270 */
[----:B------:R-:W-:Y:S02]  /*dbd0*/  ISETP.GE.AND P5, PT, R8, R217, PT ;  /* 0x000000d90800720c */ /* 0x000fe40003fa6270 */
[----:B------:R-:W-:Y:S02]  /*dbe0*/  ISETP.GE.OR P1, PT, R6, R218, !P1 ;  /* 0x000000da0600720c */ /* 0x000fe40004f26670 */
[----:B------:R-:W-:Y:S02]  /*dbf0*/  ISETP.GE.OR P5, PT, R8, R216, !P5 ;  /* 0x000000d80800720c */ /* 0x000fe40006fa6670 */
[----:B------:R-:W-:Y:S02]  /*dc00*/  IADD3 R12, R4, 0x21, RZ ;  /* 0x00000021040c7810 */ /* 0x000fe40007ffe0ff */
[----:B------:R-:W-:Y:S02]  /*dc10*/  FSEL R140, R244, -INF , !P1 ;  /* 0xff800000f48c7808 */ /* 0x000fe40004800000 */
[----:B------:R-:W-:Y:S02]  /*dc20*/  FSEL R143, R240, -INF , !P5 ;  /* 0xff800000f08f7808 */ /* 0x000fe40006800000 */
[----:B------:R-:W-:Y:S02]  /*dc30*/  IADD3 R13, R4, 0x20, RZ ;  /* 0x00000020040d7810 */ /* 0x000fe40007ffe0ff */
[C---:B------:R-:W-:Y:S02]  /*dc40*/  ISETP.GE.AND P1, PT, R12.reuse, R219, PT ;  /* 0x000000db0c00720c */ /* 0x040fe40003f26270 */
[C---:B------:R-:W-:Y:S02]  /*dc50*/  ISETP.GE.AND P5, PT, R12.reuse, R217, PT ;  /* 0x000000d90c00720c */ /* 0x040fe40003fa6270 */
[----:B------:R-:W-:Y:S02]  /*dc60*/  FSEL R7, R3, -INF , !P0 ;  /* 0xff80000003077808 */ /* 0x000fe40004000000 */
[----:B------:R-:W-:Y:S02]  /*dc70*/  ISETP.GE.AND P0, PT, R13, R219, PT ;  /* 0x000000db0d00720c */ /* 0x000fe40003f06270 */
[C---:B------:R-:W-:Y:S02]  /*dc80*/  ISETP.GE.OR P1, PT, R12.reuse, R218, !P1 ;  /* 0x000000da0c00720c */ /* 0x040fe40004f26670 */
[----:B------:R-:W-:Y:S02]  /*dc90*/  ISETP.GE.OR P5, PT, R12, R216, !P5 ;  /* 0x000000d80c00720c */ /* 0x000fe40006fa6670 */
[----:B------:R-:W-:Y:S02]  /*dca0*/  IADD3 R3, R4, 0x28, RZ ;  /* 0x0000002804037810 */ /* 0x000fe40007ffe0ff */
[----:B------:R-:W-:Y:S02]  /*dcb0*/  FMNMX.FTZ R12, R5, R0, !PT ;  /* 0x00000000050c7209 */ /* 0x000fe40007810000 */
[----:B------:R-:W-:Y:S02]  /*dcc0*/  FSEL R233, R233, -INF , !P6 ;  /* 0xff800000e9e97808 */ /* 0x000fe40007000000 */
[----:B------:R-:W-:Y:S02]  /*dcd0*/  ISETP.GE.AND P6, PT, R11, R217, PT ;  /* 0x000000d90b00720c */ /* 0x000fe40003fc6270 */
[----:B------:R-:W-:Y:S02]  /*dce0*/  FSEL R158, R248, -INF , !P1 ;  /* 0xff800000f89e7808 */ /* 0x000fe40004800000 */
[----:B------:R-:W-:Y:S02]  /*dcf0*/  ISETP.GE.OR P0, PT, R13, R218, !P0 ;  /* 0x000000da0d00720c */ /* 0x000fe40004706670 */
[----:B------:R-:W-:Y:S02]  /*dd00*/  FMNMX.FTZ R12, R7, R12, !PT ;  /* 0x0000000c070c7209 */ /* 0x000fe40007810000 */
[----:B------:R-:W-:Y:S02]  /*dd10*/  ISETP.GE.AND P1, PT, R3, R219, PT ;  /* 0x000000db0300720c */ /* 0x000fe40003f26270 */
[----:B------:R-:W-:Y:S02]  /*dd20*/  ISETP.GE.OR P6, PT, R11, R216, !P6 ;  /* 0x000000d80b00720c */ /* 0x000fe400077c6670 */
[----:B------:R-:W-:Y:S02]  /*dd30*/  FMNMX.FTZ R11, R222, R2, !PT ;  /* 0x00000002de0b7209 */ /* 0x000fe40007810000 */
[----:B------:R-:W-:Y:S02]  /*dd40*/  FSEL R160, R245, -INF , !P0 ;  /* 0xff800000f5a07808 */ /* 0x000fe40004000000 */
[----:B------:R-:W-:Y:S02]  /*dd50*/  ISETP.GE.OR P1, PT, R3, R218, !P1 ;  /* 0x000000da0300720c */ /* 0x000fe40004f26670 */
[----:B------:R-:W-:Y:S02]  /*dd60*/  IADD3 R8, R4, 0x29, RZ ;  /* 0x0000002904087810 */ /* 0x000fe40007ffe0ff */
[----:B------:R-:W-:Y:S02]  /*dd70*/  FMNMX.FTZ R12, R233, R12, !PT ;  /* 0x0000000ce90c7209 */ /* 0x000fe40007810000 */
[----:B------:R-:W-:Y:S02]  /*dd80*/  ISETP.GE.AND P0, PT, R10, R217, PT ;  /* 0x000000d90a00720c */ /* 0x000fe40003f06270 */
[----:B------:R-:W-:Y:S02]  /*dd90*/  FMNMX.FTZ R11, R224, R11, !PT ;  /* 0x0000000be00b7209 */ /* 0x000fe40007810000 */
[----:B------:R-:W-:Y:S02]  /*dda0*/  FSEL R163, R236, -INF , !P6 ;  /* 0xff800000eca37808 */ /* 0x000fe40007000000 */
[----:B------:R-:W-:Y:S02]  /*ddb0*/  FSEL R156, R251, -INF , !P1 ;  /* 0xff800000fb9c7808 */ /* 0x000fe40004800000 */
[----:B------:R-:W-:Y:S02]  /*ddc0*/  ISETP.GE.OR P0, PT, R10, R216, !P0 ;  /* 0x000000d80a00720c */ /* 0x000fe40004706670 */
[----:B------:R-:W-:Y:S02]  /*ddd0*/  ISETP.GE.AND P1, PT, R8, R219, PT ;  /* 0x000000db0800720c */ /* 0x000fe40003f26270 */
[----:B------:R-:W-:Y:S02]  /*dde0*/  FMNMX.FTZ R12, R9, R12, !PT ;  /* 0x0000000c090c7209 */ /* 0x000fe40007810000 */
[----:B------:R-:W-:Y:S02]  /*ddf0*/  ISETP.GE.AND P6, PT, R6, R217, PT ;  /* 0x000000d90600720c */ /* 0x000fe40003fc6270 */
[----:B------:R-:W-:Y:S02]  /*de00*/  FMNMX.FTZ R11, R230, R11, !PT ;  /* 0x0000000be60b7209 */ /* 0x000fe40007810000 */
[----:B------:R-:W-:Y:S02]  /*de10*/  FSEL R161, R235, -INF , !P0 ;  /* 0xff800000eba17808 */ /* 0x000fe40004000000 */
[----:B------:R-:W-:Y:S02]  /*de20*/  FMNMX.FTZ R12, R163, R12, !PT ;  /* 0x0000000ca30c7209 */ /* 0x000fe40007810000 */
[----:B------:R-:W-:Y:S02]  /*de30*/  ISETP.GE.OR P6, PT, R6, R216, !P6 ;  /* 0x000000d80600720c */ /* 0x000fe400077c6670 */
[----:B------:R-:W-:Y:S02]  /*de40*/  ISETP.GE.OR P1, PT, R8, R218, !P1 ;  /* 0x000000da0800720c */ /* 0x000fe40004f26670 */
[----:B------:R-:W-:Y:S02]  /*de50*/  ISETP.GE.AND P0, PT, R13, R217, PT ;  /* 0x000000d90d00720c */ /* 0x000fe40003f06270 */
[----:B------:R-:W-:Y:S02]  /*de60*/  IADD3 R6, R4, 0x30, RZ ;  /* 0x0000003004067810 */ /* 0x000fe40007ffe0ff */
        /* <DEDUP_REMOVED lines=20> */
[----:B------:R-:W-:Y:S02]  /*dfb0*/  FMNMX.FTZ R11, R140, R11, !PT ;  /* 0x0000000b8c0b7209 */ /* 0x000fe40007810000 */
[----:B------:R-:W-:Y:S02]  /*dfc0*/  IADD3 R10, R4, 0x31, RZ ;  /* 0x00000031040a7810 */ /* 0x000fe40007ffe0ff */
[----:B------:R-:W-:Y:S02]  /*dfd0*/  FSEL R155, R247, -INF , !P1 ;  /* 0xff800000f79b7808 */ /* 0x000fe40004800000 */
[----:B------:R-:W-:Y:S02]  /*dfe0*/  FMNMX.FTZ R8, R157, R8, !PT ;  /* 0x000000089d087209 */ /* 0x000fe40007810000 */
[----:B------:R-:W-:Y:S02]  /*dff0*/  ISETP.GE.AND P5, PT, R6, R217, PT ;  /* 0x000000d90600720c */ /* 0x000fe40003fa6270 */
[----:B------:R-:W-:Y:S02]  /*e000*/  FMNMX.FTZ R11, R160, R11, !PT ;  /* 0x0000000ba00b7209 */ /* 0x000fe40007810000 */
[----:B------:R-:W-:Y:S02]  /*e010*/  ISETP.GE.AND P6, PT, R10, R219, PT ;  /* 0x000000db0a00720c */ /* 0x000fe40003fc6270 */
[----:B------:R-:W-:Y:S02]  /*e020*/  FSEL R153, R246, -INF , !P0 ;  /* 0xff800000f6997808 */ /* 0x000fe40004000000 */
[----:B------:R-:W-:Y:S02]  /*e030*/  FMNMX.FTZ R8, R155, R8, !PT ;  /* 0x000000089b087209 */ /* 0x000fe40007810000 */
[----:B------:R-:W-:Y:S02]  /*e040*/  ISETP.GE.OR P5, PT, R6, R216, !P5 ;  /* 0x000000d80600720c */ /* 0x000fe40006fa6670 */
[----:B------:R-:W-:Y:S02]  /*e050*/  ISETP.GE.AND P1, PT, R10, R217, PT ;  /* 0x000000d90a00720c */ /* 0x000fe40003f26270 */
[----:B------:R-:W-:Y:S02]  /*e060*/  IADD3 R3, R4, 0x38, RZ ;  /* 0x0000003804037810 */ /* 0x000fe40007ffe0ff */
[----:B------:R-:W-:Y:S02]  /*e070*/  FMNMX.FTZ R11, R158, R11, !PT ;  /* 0x0000000b9e0b7209 */ /* 0x000fe40007810000 */
[C---:B------:R-:W-:Y:S02]  /*e080*/  ISETP.GE.OR P6, PT, R10.reuse, R218, !P6 ;  /* 0x000000da0a00720c */ /* 0x040fe400077c6670 */
[----:B------:R-:W-:Y:S02]  /*e090*/  FSEL R149, R21, -INF , !P5 ;  /* 0xff80000015957808 */ /* 0x000fe40006800000 */
[----:B------:R-:W-:Y:S02]  /*e0a0*/  FMNMX.FTZ R8, R153, R8, !PT ;  /* 0x0000000899087209 */ /* 0x000fe40007810000 */
[----:B------:R-:W-:Y:S02]  /*e0b0*/  ISETP.GE.OR P1, PT, R10, R216, !P1 ;  /* 0x000000d80a00720c */ /* 0x000fe40004f26670 */
[----:B------:R-:W-:Y:S02]  /*e0c0*/  IADD3 R4, R4, 0x39, RZ ;  /* 0x0000003904047810 */ /* 0x000fe40007ffe0ff */
[C---:B------:R-:W-:Y:S02]  /*e0d0*/  ISETP.GE.AND P0, PT, R3.reuse, R217, PT ;  /* 0x000000d90300720c */ /* 0x040fe40003f06270 */
[----:B------:R-:W-:Y:S02]  /*e0e0*/  FSEL R150, R26, -INF , !P6 ;  /* 0xff8000001a967808 */ /* 0x000fe40007000000 */
[----:B------:R-:W-:Y:S02]  /*e0f0*/  FMNMX.FTZ R11, R156, R11, !PT ;  /* 0x0000000b9c0b7209 */ /* 0x000fe40007810000 */
[----:B------:R-:W-:Y:S02]  /*e100*/  ISETP.GE.AND P6, PT, R3, R219, PT ;  /* 0x000000db0300720c */ /* 0x000fe40003fc6270 */
[----:B------:R-:W-:Y:S02]  /*e110*/  FSEL R147, R252, -INF , !P1 ;  /* 0xff800000fc937808 */ /* 0x000fe40004800000 */
[----:B------:R-:W-:Y:S02]  /*e120*/  FMNMX.FTZ R8, R149, R8, !PT ;  /* 0x0000000895087209 */ /* 0x000fe40007810000 */
[C---:B------:R-:W-:Y:S02]  /*e130*/  ISETP.GE.OR P5, PT, R3.reuse, R216, !P0 ;  /* 0x000000d80300720c */ /* 0x040fe400047a6670 */
        /* <DEDUP_REMOVED lines=9> */
[----:B------:R-:W-:Y:S02]  /*e1d0*/  FSEL R133, R22, -INF , !P0 ;  /* 0xff80000016857808 */ /* 0x000fe40004000000 */
[----:B------:R-:W-:Y:S01]  /*e1e0*/  FMNMX.FTZ R8, R145, R8, !PT ;  /* 0x0000000891087209 */ /* 0x000fe20007810000 */
[----:B------:R-:W-:Y:S01]  /*e1f0*/  LDSM.16.MT88.4 R20, [R194+0x12000] ;  /* 0x01200000c214783b */ /* 0x000fe20000004200 */
        /* <DEDUP_REMOVED lines=30> */
[----:B------:R-:W-:Y:S01]  /*e3e0*/  ISETP.GT.AND P0, PT, R223, R206, PT ;  /* 0x000000cedf00720c */ /* 0x000fe20003f04270 */
        /* <DEDUP_REMOVED lines=283> */
[----:B------:R-:W4:Y:S03]  /*f5a0*/  LDSM.16.MT88.4 R108, [R196+0x17000] ;  /* 0x01700000c46c783b */ /* 0x000f260000004200 */
[----:B------:R-:W-:Y:S04]  /*f5b0*/  IMAD.MOV.U32 R231, RZ, RZ, R223 ;  /* 0x000000ffffe77224 */ /* 0x000fe800078e00df */
        /* <DEDUP_REMOVED lines=67> */
.L_x_385:
        /* <DEDUP_REMOVED lines=334> */
.L_x_390:
[----:B---3--:R-:W-:Y:S05]  /*10ed0*/  BSYNC B0 ;  /* 0x0000000000007941 */ /* 0x008fea0003800000 */
.L_x_389:
        /* <DEDUP_REMOVED lines=31> */
.L_x_392:
[----:B------:R-:W-:Y:S05]  /*110d0*/  BSYNC B0 ;  /* 0x0000000000007941 */ /* 0x000fea0003800000 */
.L_x_391:
        /* <DEDUP_REMOVED lines=20> */
.L_x_394:
[----:B------:R-:W-:Y:S05]  /*11220*/  BSYNC B0 ;  /* 0x0000000000007941 */ /* 0x000fea0003800000 */
.L_x_393:
        /* <DEDUP_REMOVED lines=20> */
.L_x_396:
[----:B------:R-:W-:Y:S05]  /*11370*/  BSYNC B0 ;  /* 0x0000000000007941 */ /* 0x000fea0003800000 */
.L_x_395:
        /* <DEDUP_REMOVED lines=20> */
.L_x_397:
        /* <DEDUP_REMOVED lines=12> */
.L_x_1283:


//--------------------- .text._ZN5flash16flash_fwd_kernelI23Flash_fwd_kernel_traitsILi192ELi128ELi64ELi8ELb0ELb0EN7cutlass6half_tE19Flash_kernel_traitsILi192ELi128ELi64ELi8ES3_EELb0ELb0ELb1ELb1ELb0ELb0ELb0ELb0EEEvNS_16Flash_fwd_paramsE --------------------------
	.section	.text._ZN5flash16flash_fwd_kernelI23Flash_fwd_kernel_traitsILi192ELi128ELi64ELi8ELb0ELb0EN7cutlass6half_tE19Flash_kernel_traitsILi192ELi128ELi64ELi8ES3_EELb0ELb0ELb1ELb1ELb0ELb0ELb0ELb0EEEvNS_16Flash_fwd_paramsE,"ax",@progbits
	.sectioninfo	@"SHI_REGISTERS=244"
	.align	128
        .global         _ZN5flash16flash_fwd_kernelI23Flash_fwd_kernel_traitsILi192ELi128ELi64ELi8ELb0ELb0EN7cutlass6half_tE19Flash_kernel_traitsILi192ELi128ELi64ELi8ES3_EELb0ELb0ELb1ELb1ELb0ELb0ELb0ELb0EEEvNS_16Flash_fwd_paramsE
        .type           _ZN5flash16flash_fwd_kernelI23Flash_fwd_kernel_traitsILi192ELi128ELi64ELi8ELb0ELb0EN7cutlass6half_tE19Flash_kernel_traitsILi192ELi128ELi64ELi8ES3_EELb0ELb0ELb1ELb1ELb0ELb0ELb0ELb0EEEvNS_16Flash_fwd_paramsE,@function
        .size           _ZN5flash16flash_fwd_kernelI23Flash_fwd_kernel_traitsILi192ELi128ELi64ELi8ELb0ELb0EN7cutlass6half_tE19Flash_kernel_traitsILi192ELi128ELi64ELi8ES3_EELb0ELb0ELb1ELb1ELb0ELb0ELb0ELb0EEEvNS_16Flash_fwd_paramsE,(.L_x_1284 - _ZN5flash16flash_fwd_kernelI23Flash_fwd_kernel_traitsILi192ELi128ELi64ELi8ELb0ELb0EN7cutlass6half_tE19Flash_kernel_traitsILi192ELi128ELi64ELi8ES3_EELb0ELb0ELb1ELb1ELb0ELb0ELb0ELb0EEEvNS_16Flash_fwd_paramsE)
        .other          _ZN5flash16flash_fwd_kernelI23Flash_fwd_kernel_traitsILi192ELi128ELi64ELi8ELb0ELb0EN7cutlass6half_tE19Flash_kernel_traitsILi192ELi128ELi64ELi8ES3_EELb0ELb0ELb1ELb1ELb0ELb0ELb0ELb0EEEvNS_16Flash_fwd_paramsE,@"STO_CUDA_ENTRY STV_DEFAULT"
_ZN5flash16flash_fwd_kernelI23Flash_fwd_kernel_traitsILi192ELi128ELi64ELi8ELb0ELb0EN7cutlass6half_tE19Flash_kernel_traitsILi192ELi128ELi64ELi8ES3_EELb0ELb0ELb1ELb1ELb0ELb0ELb0ELb0EEEvNS_16Flash_fwd_paramsE:
.text._ZN5flash16flash_fwd_kernelI23Flash_fwd_kernel_traitsILi192ELi128ELi64ELi8ELb0ELb0EN7cutlass6half_tE19Flash_kernel_traitsILi192ELi128ELi64ELi8ES3_EELb0ELb0ELb1ELb1ELb0ELb0ELb0ELb0EEEvNS_16Flash_fwd_paramsE:
        /* <DEDUP_REMOVED lines=35> */
[----:B------:R-:W-:Y:S02]  /*0230*/  UMOV UR17, URZ ;  /* 0x0000003f00117c82 */ /* 0x000fe40008000000 */
        /* <DEDUP_REMOVED lines=19> */
.L_x_398:
[----:B------:R-:W-:Y:S02]  /*0370*/  ULDC UR6, c[0x0][0x218] ;  /* 0x0000860000067ab9 */ /* 0x000fe40000000800 */
.L_x_399:
        /* <DEDUP_REMOVED lines=21> */
[----:B------:R-:W-:Y:S01]  /*04d0*/  UIADD3 UR6, UR21, UR20, -UR12 ;  /* 0x0000001415067290 */ /* 0x000fe2000fffe80c */
[----:B------:R-:W1:Y:S01]  /*04e0*/  S2R R4, SR_TID.X ;  /* 0x0000000000047919 */ /* 0x000e620000002100 */
[----:B------:R-:W-:Y:S02]  /*04f0*/  UIADD3 UR7, UR21, 0x3f, URZ ;  /* 0x0000003f15077890 */ /* 0x000fe4000fffe03f */
[----:B------:R-:W-:Y:S02]  /*0500*/  ULDC UR8, c[0x0][0x2e4] ;  /* 0x0000b90000087ab9 */ /* 0x000fe40000000800 */
[----:B------:R-:W-:Y:S02]  /*0510*/  UIADD3 UR5, -UR12, 0xbf, UR20 ;  /* 0x000000bf0c057890 */ /* 0x000fe4000fffe114 */
[----:B------:R-:W-:Y:S02]  /*0520*/  ULDC UR4, c[0x0][0x2e8] ;  /* 0x0000ba0000047ab9 */ /* 0x000fe40000000800 */
[----:B------:R-:W-:-:S02]  /*0530*/  UIADD3 UR8, UR6, -UR8, URZ ;  /* 0x8000000806087290 */ /* 0x000fc4000fffe03f */
[----:B------:R-:W-:Y:S02]  /*0540*/  USHF.R.S32.HI UR6, URZ, 0x1f, UR7 ;  /* 0x0000001f3f067899 */ /* 0x000fe40008011407 */
[----:B------:R-:W-:Y:S02]  /*0550*/  UIADD3 UR4, UR5, UR4, UR21 ;  /* 0x0000000405047290 */ /* 0x000fe4000fffe015 */
[----:B------:R-:W-:Y:S02]  /*0560*/  ULEA.HI UR7, UR6, UR7, URZ, 0x6 ;  /* 0x0000000706077291 */ /* 0x000fe4000f8f303f */
[----:B------:R-:W-:Y:S02]  /*0570*/  USHF.R.S32.HI UR5, URZ, 0x1f, UR8 ;  /* 0x0000001f3f057899 */ /* 0x000fe40008011408 */
[----:B------:R-:W-:Y:S02]  /*0580*/  USHF.R.S32.HI UR6, URZ, 0x1f, UR4 ;  /* 0x0000001f3f067899 */ /* 0x000fe40008011404 */
        /* <DEDUP_REMOVED lines=12> */
[----:B-1----:R-:W-:Y:S01]  /*0650*/  UISETP.NE.AND UP0, UPT, UR10, -0x1, UPT ;  /* 0xffffffff0a00788c */ /* 0x002fe2000bf05270 */
[----:B------:R-:W-:Y:S01]  /*0660*/  SHF.R.S32.HI R3, RZ, 0x1f, R4 ;  /* 0x0000001fff037819 */ /* 0x000fe20000011404 */
[----:B------:R-:W-:Y:S01]  /*0670*/  ULDC.U8 UR17, c[0x0][0x329] ;  /* 0x0000ca4000117ab9 */ /* 0x000fe20000000000 */
[----:B------:R-:W1:Y:S01]  /*0680*/  S2R R10, SR_CTAID.Z ;  /* 0x00000000000a7919 */ /* 0x000e620000002700 */
[----:B------:R-:W-:Y:S01]  /*0690*/  UISETP.NE.AND UP1, UPT, UR17, URZ, UPT ;  /* 0x0000003f1100728c */ /* 0x000fe2000bf25270 */
[----:B------:R-:W-:Y:S01]  /*06a0*/  LEA.HI R14, R3, R4, RZ, 0x3 ;  /* 0x00000004030e7211 */ /* 0x000fe200078f18ff */
[----:B------:R-:W-:Y:S01]  /*06b0*/  ULDC.64 UR6, c[0x0][0x1e8] ;  /* 0x00007a0000067ab9 */ /* 0x000fe20000000a00 */
[----:B------:R-:W-:Y:S01]  /*06c0*/  IMAD.U32 R17, RZ, RZ, UR11 ;  /* 0x0000000bff117e24 */ /* 0x000fe2000f8e00ff */
[----:B------:R-:W-:Y:S01]  /*06d0*/  ULDC.U8 UR18, c[0x0][0x328] ;  /* 0x0000ca0000127ab9 */ /* 0x000fe20000000000 */
[----:B------:R-:W-:Y:S01]  /*06e0*/  LOP3.LUT R9, R14, 0xfffffff8, RZ, 0xc0, !PT ;  /* 0xfffffff80e097812 */ /* 0x000fe200078ec0ff */
[----:B------:R-:W-:Y:S01]  /*06f0*/  UISETP.NE.AND UP2, UPT, UR18, URZ, UPT ;  /* 0x0000003f1200728c */ /* 0x000fe2000bf45270 */
[----:B------:R-:W-:Y:S01]  /*0700*/  SHF.R.S32.HI R14, RZ, 0x3, R14 ;  /* 0x00000003ff0e7819 */ /* 0x000fe2000001140e */
[----:B------:R-:W-:Y:S01]  /*0710*/  @UP0 UIMAD.WIDE.U32 UR8, UR10, UR6, URZ ;  /* 0x000000060a0802a5 */ /* 0x000fe2000f8e003f */
[----:B------:R-:W-:Y:S01]  /*0720*/  BSSY B0, `(.L_x_401) ;  /* 0x0000040000007945 */ /* 0x000fe20003800000 */
[----:B------:R-:W-:Y:S01]  /*0730*/  @!UP0 USHF.R.S32.HI UR19, URZ, 0x1f, UR16 ;  /* 0x0000001f3f138899 */ /* 0x000fe20008011410 */
[----:B------:R-:W-:Y:S01]  /*0740*/  IMAD.IADD R9, R4, 0x1, -R9 ;  /* 0x0000000104097824 */ /* 0x000fe200078e0a09 */
[----:B------:R-:W-:Y:S01]  /*0750*/  ULDC.64 UR4, c[0x0][0x1e0] ;  /* 0x0000780000047ab9 */ /* 0x000fe20000000a00 */
[----:B------:R-:W-:Y:S01]  /*0760*/  SHF.R.S32.HI R15, RZ, 0x1f, R14 ;  /* 0x0000001fff0f7819 */ /* 0x000fe2000001140e */
[----:B------:R-:W-:Y:S01]  /*0770*/  UISETP.NE.OR UP3, UPT, UR17, URZ, !UP2 ;  /* 0x0000003f1100728c */ /* 0x000fe2000d765670 */
[----:B------:R-:W-:Y:S01]  /*0780*/  IMAD.SHL.U32 R8, R9, 0x8, RZ ;  /* 0x0000000809087824 */ /* 0x000fe200078e00ff */
[----:B------:R-:W-:-:S02]  /*0790*/  @UP0 UIMAD UR7, UR10, UR7, UR9 ;  /* 0x000000070a0702a4 */ /* 0x000fc4000f8e0209 */
[----:B------:R-:W-:Y:S01]  /*07a0*/  ULDC UR13, c[0x0][0x214] ;  /* 0x00008500000d7ab9 */ /* 0x000fe20000000800 */
[----:B------:R-:W-:Y:S01]  /*07b0*/  IMAD.WIDE R16, R17, 0x80, R14 ;  /* 0x0000008011107825 */ /* 0x000fe200078e020e */
[----:B------:R-:W-:Y:S01]  /*07c0*/  @UP1 ULDC UR17, c[0x0][0x210] ;  /* 0x0000840000111ab9 */ /* 0x000fe20000000800 */
[C---:B------:R-:W-:Y:S01]  /*07d0*/  IADD3 R7, R8.reuse, 0x40, RZ ;  /* 0x0000004008077810 */ /* 0x040fe20007ffe0ff */
[----:B------:R-:W-:Y:S01]  /*07e0*/  @!UP0 UIMAD UR19, UR19, UR4, URZ ;  /* 0x00000004131382a4 */ /* 0x000fe2000f8e023f */
[----:B------:R-:W-:Y:S01]  /*07f0*/  IADD3 R6, R8, 0x80, RZ ;  /* 0x0000008008067810 */ /* 0x000fe20007ffe0ff */
[----:B------:R-:W-:Y:S02]  /*0800*/  ULDC UR9, c[0x0][0x234] ;  /* 0x00008d0000097ab9 */ /* 0x000fe40000000800 */
[----:B------:R-:W-:Y:S02]  /*0810*/  @!UP0 UIMAD.WIDE.U32 UR22, UR16, UR4, URZ ;  /* 0x00000004101682a5 */ /* 0x000fe4000f8e003f */
[----:B------:R-:W-:-:S02]  /*0820*/  @UP1 UIMAD UR17, UR17, UR13, URZ ;  /* 0x0000000d111112a4 */ /* 0x000fc4000f8e023f */
[----:B------:R-:W-:Y:S02]  /*0830*/  @!UP1 USEL UR17, UR13, UR9, !UP2 ;  /* 0x000000090d119287 */ /* 0x000fe4000d000000 */
[----:B------:R-:W-:Y:S02]  /*0840*/  @!UP0 UIMAD UR19, UR16, UR5, UR19 ;  /* 0x00000005101382a4 */ /* 0x000fe4000f8e0213 */
[----:B------:R-:W-:Y:S02]  /*0850*/  ULDC UR6, c[0x0][0x1c0] ;  /* 0x0000700000067ab9 */ /* 0x000fe40000000800 */
[----:B------:R-:W-:Y:S02]  /*0860*/  @UP1 UMOV UR18, 0x1 ;  /* 0x0000000100121882 */ /* 0x000fe40000000000 */
[----:B------:R-:W-:Y:S02]  /*0870*/  @!UP1 UIMAD UR18, UR17, UR6, URZ ;  /* 0x00000006111292a4 */ /* 0x000fe4000f8e023f */
[----:B------:R-:W-:-:S02]  /*0880*/  @!UP0 UMOV UR8, UR22 ;  /* 0x0000001600088c82 */ /* 0x000fc40008000000 */
[----:B------:R-:W-:Y:S01]  /*0890*/  @!UP0 UIADD3 UR7, UR23, UR19, URZ ;  /* 0x0000001317078290 */ /* 0x000fe2000fffe03f */
[C---:B------:R-:W-:Y:S01]  /*08a0*/  IADD3 R2, P0, R8.reuse, UR8, RZ ;  /* 0x0000000808027c10 */ /* 0x040fe2000ff1e0ff */
[----:B------:R-:W-:Y:S02]  /*08b0*/  USHF.R.S32.HI UR21, URZ, 0x1f, UR26 ;  /* 0x0000001f3f157899 */ /* 0x000fe4000801141a */
[----:B------:R-:W-:Y:S02]  /*08c0*/  UIADD3 UR12, -UR20, UR12, URZ ;  /* 0x0000000c140c7290 */ /* 0x000fe4000fffe13f */
[----:B------:R-:W-:Y:S01]  /*08d0*/  @!UP3 UIMAD UR22, UR16, UR13, URZ ;  /* 0x0000000d1016b2a4 */ /* 0x000fe2000f8e023f */
[----:B------:R-:W-:Y:S01]  /*08e0*/  LEA.HI.X.SX32 R3, R8, UR7, 0x1, P0 ;  /* 0x0000000708037c11 */ /* 0x000fe200080f0eff */
[----:B------:R-:W-:Y:S02]  /*08f0*/  UIMAD UR18, UR16, UR18, URZ ;  /* 0x00000012101272a4 */ /* 0x000fe4000f8e023f */
[----:B------:R-:W-:Y:S01]  /*0900*/  ULDC.64 UR4, c[0x0][0x1f0] ;  /* 0x00007c0000047ab9 */ /* 0x000fe20000000a00 */
[----:B------:R-:W-:Y:S01]  /*0910*/  ISETP.GE.AND P0, PT, R14, UR12, PT ;  /* 0x0000000c0e007c0c */ /* 0x000fe2000bf06270 */
[----:B------:R-:W-:Y:S01]  /*0920*/  @!UP3 USEL UR22, UR22, UR10, !UP0 ;  /* 0x0000000a1616b287 */ /* 0x000fe2000c000000 */
[----:B-1----:R-:W-:Y:S01]  /*0930*/  IMAD.WIDE.U32 R10, R10, c[0x0][0x1f0], R2 ;  /* 0x00007c000a0a7a25 */ /* 0x002fe200078e0002 */
[----:B------:R-:W-:-:S02]  /*0940*/  USEL UR18, UR18, URZ, UP3 ;  /* 0x0000003f12127287 */ /* 0x000fc40009800000 */
[----:B------:R-:W-:Y:S02]  /*0950*/  UIMAD UR4, UR21, UR4, URZ ;  /* 0x00000004150472a4 */ /* 0x000fe4000f8e023f */
[----:B------:R-:W-:Y:S02]  /*0960*/  UIMAD UR17, UR26, UR17, UR18 ;  /* 0x000000111a1172a4 */ /* 0x000fe4000f8e0212 */
[----:B------:R-:W-:Y:S02]  /*0970*/  @UP1 ULDC UR21, c[0x0][0x210] ;  /* 0x0000840000151ab9 */ /* 0x000fe40000000800 */
[----:B------:R-:W-:Y:S02]  /*0980*/  @!UP1 UMOV UR21, 0x1 ;  /* 0x0000000100159882 */ /* 0x000fe40000000000 */
[----:B------:R-:W-:Y:S02]  /*0990*/  UIMAD UR20, UR20, UR21, URZ ;  /* 0x00000015141472a4 */ /* 0x000fe4000f8e023f */
[----:B------:R-:W-:-:S02]  /*09a0*/  UMOV UR24, URZ ;  /* 0x0000003f00187c82 */ /* 0x000fc40008000000 */
[----:B------:R-:W-:Y:S02]  /*09b0*/  @!UP3 UMOV UR24, UR22 ;  /* 0x000000160018bc82 */ /* 0x000fe40008000000 */
[----:B------:R-:W-:Y:S02]  /*09c0*/  UIMAD UR4, UR26, UR5, UR4 ;  /* 0x000000051a0472a4 */ /* 0x000fe4000f8e0204 */
[----:B------:R-:W-:Y:S02]  /*09d0*/  UMOV UR25, URZ ;  /* 0x0000003f00197c82 */ /* 0x000fe40008000000 */
[----:B------:R-:W-:Y:S02]  /*09e0*/  USHF.R.S32.HI UR7, URZ, 0x1f, UR17 ;  /* 0x0000001f3f077899 */ /* 0x000fe40008011411 */
[----:B------:R-:W-:Y:S01]  /*09f0*/  @!UP3 USHF.R.S32.HI UR25, URZ, 0x1f, UR22 ;  /* 0x0000001f3f19b899 */ /* 0x000fe20008011416 */
[----:B------:R-:W-:Y:S01]  /*0a00*/  IADD3 R13, R11, UR4, RZ ;  /* 0x000000040b0d7c10 */ /* 0x000fe2000fffe0ff */
[----:B------:R-:W-:-:S02]  /*0a10*/  USHF.R.S32.HI UR6, URZ, 0x1f, UR20 ;  /* 0x0000001f3f067899 */ /* 0x000fc40008011414 */
[----:B------:R-:W-:-:S04]  /*0a20*/  UIADD3 UR17, UP1, UP0, UR20, UR24, UR17 ;  /* 0x0000001814117290 */ /* 0x000fc8000f83e011 */
[----:B------:R-:W-:Y:S01]  /*0a30*/  UIADD3.X UR6, UR6, UR25, UR7, UP1, UP0 ;  /* 0x0000001906067290 */ /* 0x000fe20008fe0407 */
[----:B------:R-:W-:Y:S06]  /*0a40*/  @P0 BRA `(.L_x_402) ;  /* 0x000000d000000947 */ /* 0x000fec0003800000 */
        /* <DEDUP_REMOVED lines=13> */
.L_x_402:
[----:B------:R-:W-:Y:S05]  /*0b20*/  BSYNC B0 ;  /* 0x0000000000007941 */ /* 0x000fea0003800000 */
.L_x_401:
[----:B------:R-:W-:Y:S01]  /*0b30*/  IADD3 R5, R14, 0x20, RZ ;  /* 0x000000200e057810 */ /* 0x000fe20007ffe0ff */
[----:B------:R-:W-:Y:S03]  /*0b40*/  BSSY B0, `(.L_x_403) ;  /* 0x0000013000007945 */ /* 0x000fe60003800000 */
[----:B------:R-:W-:-:S13]  /*0b50*/  ISETP.GE.AND P0, PT, R5, UR12, PT ;  /* 0x0000000c05007c0c */ /* 0x000fda000bf06270 */
        /* <DEDUP_REMOVED lines=17> */
.L_x_404:
[----:B------:R-:W-:Y:S05]  /*0c70*/  BSYNC B0 ;  /* 0x0000000000007941 */ /* 0x000fea0003800000 */
.L_x_403:
        /* <DEDUP_REMOVED lines=20> */
.L_x_406:
[----:B------:R-:W-:Y:S05]  /*0dc0*/  BSYNC B0 ;  /* 0x0000000000007941 */ /* 0x000fea0003800000 */
.L_x_405:
[----:B-1----:R-:W-:Y:S01]  /*0dd0*/  IADD3 R2, R14, 0x60, RZ ;  /* 0x000000600e027810 */ /* 0x002fe20007ffe0ff */
[----:B------:R-:W-:Y:S03]  /*0de0*/  BSSY B0, `(.L_x_407) ;  /* 0x0000012000007945 */ /* 0x000fe60003800000 */
[----:B------:R-:W-:-:S13]  /*0df0*/  ISETP.GE.AND P0, PT, R2, UR12, PT ;  /* 0x0000000c02007c0c */ /* 0x000fda000bf06270 */
        /* <DEDUP_REMOVED lines=16> */
.L_x_408:
[----:B------:R-:W-:Y:S05]  /*0f00*/  BSYNC B0 ;  /* 0x0000000000007941 */ /* 0x000fea0003800000 */
.L_x_407:
[----:B------:R-:W-:-:S04]  /*0f10*/  ISETP.NE.AND P6, PT, R9, RZ, PT ;  /* 0x000000ff0900720c */ /* 0x000fc80003fc5270 */
[----:B------:R-:W-:Y:S02]  /*0f20*/  ISETP.GE.OR P5, PT, R14, UR12, P6 ;  /* 0x0000000c0e007c0c */ /* 0x000fe4000b7a6670 */
[----:B------:R-:W-:Y:S02]  /*0f30*/  ISETP.GE.OR P4, PT, R5, UR12, P6 ;  /* 0x0000000c05007c0c */ /* 0x000fe4000b786670 */
[----:B------:R-:W-:Y:S02]  /*0f40*/  ISETP.GE.OR P3, PT, R4, UR12, P6 ;  /* 0x0000000c04007c0c */ /* 0x000fe4000b766670 */
[----:B------:R-:W-:-:S07]  /*0f50*/  ISETP.GE.OR P6, PT, R2, UR12, P6 ;  /* 0x0000000c02007c0c */ /* 0x000fce000b7c6670 */
[----:B-1----:R-:W-:Y:S02]  /*0f60*/  @!P5 IMAD R7, R14, UR21, RZ ;  /* 0x000000150e07dc24 */ /* 0x002fe4000f8e02ff */
[----:B------:R-:W-:Y:S02]  /*0f70*/  @!P4 IMAD R0, R5, UR21, RZ ;  /* 0x000000150500cc24 */ /* 0x000fe4000f8e02ff */
[----:B------:R-:W-:Y:S01]  /*0f80*/  @!P3 IMAD R4, R4, UR21, RZ ;  /* 0x000000150404bc24 */ /* 0x000fe2000f8e02ff */
[C---:B------:R-:W-:Y:S02]  /*0f90*/  @!P5 IADD3 R6, P0, R7.reuse, UR17, RZ ;  /* 0x000000110706dc10 */ /* 0x040fe4000ff1e0ff */
[----:B------:R-:W-:Y:S02]  /*0fa0*/  @!P4 IADD3 R3, P1, R0, UR17, RZ ;  /* 0x000000110003cc10 */ /* 0x000fe4000ff3e0ff */
[----:B------:R-:W-:Y:S02]  /*0fb0*/  @!P5 LEA.HI.X.SX32 R7, R7, UR6, 0x1, P0 ;  /* 0x000000060707dc11 */ /* 0x000fe400080f0eff */
[----:B------:R-:W-:-:S02]  /*0fc0*/  @!P5 LEA R10, P2, R6, c[0x0][0x200], 0x2 ;  /* 0x00008000060ada11 */ /* 0x000fc400078410ff */
        /* <DEDUP_REMOVED lines=23> */
.L_x_400:
[----:B-1----:R-:W-:Y:S02]  /*1140*/  UISETP.NE.AND UP0, UPT, UR10, -0x1, UPT ;  /* 0xffffffff0a00788c */ /* 0x002fe4000bf05270 */
[----:B------:R-:W-:Y:S02]  /*1150*/  UISETP.NE.AND UP1, UPT, UR18, -0x1, UPT ;  /* 0xffffffff1200788c */ /* 0x000fe4000bf25270 */
[----:B------:R-:W-:Y:S02]  /*1160*/  ULDC.64 UR4, c[0x0][0x190] ;  /* 0x0000640000047ab9 */ /* 0x000fe40000000a00 */
[----:B------:R-:W-:Y:S02]  /*1170*/  ULDC.64 UR8, c[0x0][0x178] ;  /* 0x00005e0000087ab9 */ /* 0x000fe40000000a00 */
[----:B------:R-:W-:Y:S01]  /*1180*/  PLOP3.LUT P0, PT, PT, PT, UP1, 0x80, 0x0 ;  /* 0x000000000000781c */ /* 0x000fe20003f0f018 */
[----:B------:R-:W-:-:S02]  /*1190*/  USHF.R.S32.HI UR27, URZ, 0x1f, UR26 ;  /* 0x0000001f3f1b7899 */ /* 0x000fc4000801141a */
[----:B------:R-:W-:Y:S02]  /*11a0*/  @UP0 UIMAD.WIDE.U32 UR22, UR10, UR4, URZ ;  /* 0x000000040a1602a5 */ /* 0x000fe4000f8e003f */
[----:B------:R-:W-:Y:S02]  /*11b0*/  @!UP0 USHF.R.S32.HI UR19, URZ, 0x1f, UR16 ;  /* 0x0000001f3f138899 */ /* 0x000fe40008011410 */
[----:B------:R-:W-:Y:S02]  /*11c0*/  @UP0 UIMAD UR6, UR10, UR5, UR23 ;  /* 0x000000050a0602a4 */ /* 0x000fe4000f8e0217 */
[----:B------:R-:W-:Y:S02]  /*11d0*/  @UP1 UIADD3 UR23, UR17, UR18, URZ ;  /* 0x0000001211171290 */ /* 0x000fe4000fffe03f */
[----:B------:R-:W-:Y:S02]  /*11e0*/  @!UP0 UIMAD UR19, UR19, UR8, URZ ;  /* 0x00000008131382a4 */ /* 0x000fe4000f8e023f */
[----:B------:R-:W-:-:S02]  /*11f0*/  @!UP0 UIMAD.WIDE.U32 UR28, UR16, UR8, URZ ;  /* 0x00000008101c82a5 */ /* 0x000fc4000f8e003f */
[----:B------:R-:W-:Y:S02]  /*1200*/  ULDC.64 UR4, c[0x0][0x198] ;  /* 0x0000660000047ab9 */ /* 0x000fe40000000a00 */
[----:B------:R-:W-:Y:S02]  /*1210*/  @UP1 UIMAD.WIDE.U32 UR24, UR23, UR4, URZ ;  /* 0x00000004171812a5 */ /* 0x000fe4000f8e003f */
[----:B------:R-:W-:Y:S02]  /*1220*/  @!UP0 UIMAD UR19, UR16, UR9, UR19 ;  /* 0x00000009101382a4 */ /* 0x000fe4000f8e0213 */
[----:B------:R-:W-:Y:S02]  /*1230*/  @UP0 UMOV UR8, UR22 ;  /* 0x0000001600080c82 */ /* 0x000fe40008000000 */
[----:B------:R-:W-:Y:S02]  /*1240*/  @UP1 UIMAD UR9, UR23, UR5, UR25 ;  /* 0x00000005170912a4 */ /* 0x000fe4000f8e0219 */
[----:B------:R-:W-:-:S02]  /*1250*/  @!UP0 UIADD3 UR6, UR29, UR19, URZ ;  /* 0x000000131d068290 */ /* 0x000fc4000fffe03f */
[----:B------:R-:W-:Y:S01]  /*1260*/  @!UP0 UMOV UR8, UR28 ;  /* 0x0000001c00088c82 */ /* 0x000fe20008000000 */
[----:B------:R-:W-:Y:S05]  /*1270*/  @P0 BRA `(.L_x_409) ;  /* 0x000000c000000947 */ /* 0x000fea0003800000 */
[----:B------:R-:W-:Y:S02]  /*1280*/  USHF.R.S32.HI UR19, URZ, 0x1f, UR17 ;  /* 0x0000001f3f137899 */ /* 0x000fe40008011411 */
[----:B------:R-:W-:Y:S02]  /*1290*/  ULDC.64 UR4, c[0x0][0x198] ;  /* 0x0000660000047ab9 */ /* 0x000fe40000000a00 */
[----:B------:R-:W-:Y:S02]  /*12a0*/  UIMAD UR19, UR19, UR4, URZ ;  /* 0x00000004131372a4 */ /* 0x000fe4000f8e023f */
[----:B------:R-:W-:Y:S02]  /*12b0*/  UIMAD.WIDE.U32 UR22, UR17, UR4, URZ ;  /* 0x00000004111672a5 */ /* 0x000fe4000f8e003f */
[----:B------:R-:W-:Y:S02]  /*12c0*/  UIMAD UR19, UR17, UR5, UR19 ;  /* 0x00000005111372a4 */ /* 0x000fe4000f8e0213 */
[----:B------:R-:W-:-:S02]  /*12d0*/  USHF.R.S32.HI UR9, URZ, 0x1f, UR16 ;  /* 0x0000001f3f097899 */ /* 0x000fc40008011410 */
[----:B------:R-:W-:Y:S02]  /*12e0*/  ULDC.64 UR4, c[0x0][0x180] ;  /* 0x0000600000047ab9 */ /* 0x000fe40000000a00 */
[----:B------:R-:W-:Y:S02]  /*12f0*/  UIADD3 UR23, UR23, UR19, URZ ;  /* 0x0000001317177290 */ /* 0x000fe4000fffe03f */
[----:B------:R-:W-:Y:S02]  /*1300*/  UIMAD UR9, UR9, UR4, URZ ;  /* 0x00000004090972a4 */ /* 0x000fe4000f8e023f */
[----:B------:R-:W-:Y:S02]  /*1310*/  UIMAD.WIDE.U32 UR24, UR16, UR4, UR22 ;  /* 0x00000004101872a5 */ /* 0x000fe4000f8e0016 */
[----:B------:R-:W-:-:S04]  /*1320*/  UIMAD UR9, UR16, UR5, UR9 ;  /* 0x00000005100972a4 */ /* 0x000fc8000f8e0209 */
[----:B------:R-:W-:Y:S02]  /*1330*/  UIADD3 UR9, UR25, UR9, URZ ;  /* 0x0000000919097290 */ /* 0x000fe4000fffe03f */
.L_x_409:
        /* <DEDUP_REMOVED lines=11> */
[----:B-1----:R-:W-:Y:S02]  /*13f0*/  IABS R0, R0 ;  /* 0x0000000000007213 */ /* 0x002fe40000000000 */
[----:B--2---:R-:W-:-:S05]  /*1400*/  IADD3 R6, R6, 0xffffffe, RZ ;  /* 0x0ffffffe06067810 */ /* 0x004fca0007ffe0ff */
        /* <DEDUP_REMOVED lines=27> */
[----:B------:R-:W-:Y:S02]  /*15c0*/  UMOV UR18, UR22 ;  /* 0x0000001600127c82 */ /* 0x000fe40008000000 */
[----:B------:R-:W-:-:S02]  /*15d0*/  UIMAD UR5, UR16, UR5, UR17 ;  /* 0x00000005100572a4 */ /* 0x000fc4000f8e0211 */
[----:B------:R-:W-:-:S04]  /*15e0*/  UIMAD.WIDE.U32 UR22, UR16, UR4, UR18 ;  /* 0x00000004101672a5 */ /* 0x000fc8000f8e0012 */
[----:B------:R-:W-:Y:S02]  /*15f0*/  UIADD3 UR5, UR23, UR5, URZ ;  /* 0x0000000517057290 */ /* 0x000fe4000fffe03f */
.L_x_410:
[----:B------:R-:W-:Y:S01]  /*1600*/  SHF.R.S32.HI R85, RZ, 0x1f, R4 ;  /* 0x0000001fff557819 */ /* 0x000fe20000011404 */
[----:B------:R-:W1:Y:S01]  /*1610*/  S2R R14, SR_CTAID.Z ;  /* 0x00000000000e7919 */ /* 0x000e620000002700 */
[----:B------:R-:W-:Y:S01]  /*1620*/  SHF.R.S32.HI R23, RZ, 0x1f, R20 ;  /* 0x0000001fff177819 */ /* 0x000fe20000011414 */
[----:B------:R-:W-:Y:S01]  /*1630*/  IMAD.U32 R19, RZ, RZ, UR11 ;  /* 0x0000000bff137e24 */ /* 0x000fe2000f8e00ff */
[CC--:B------:R-:W-:Y:S01]  /*1640*/  LEA.HI R3, R85.reuse, R4.reuse, RZ, 0x3 ;  /* 0x0000000455037211 */ /* 0x0c0fe200078f18ff */
[----:B------:R-:W-:Y:S01]  /*1650*/  BSSY B0, `(.L_x_411) ;  /* 0x000006a000007945 */ /* 0x000fe20003800000 */
[----:B------:R-:W-:Y:S01]  /*1660*/  LEA.HI R5, R85, R4, RZ, 0x4 ;  /* 0x0000000455057211 */ /* 0x000fe200078f20ff */
[C---:B------:R-:W-:Y:S01]  /*1670*/  IMAD R203, R23.reuse, c[0x0][0x1b0], RZ ;  /* 0x00006c0017cb7a24 */ /* 0x040fe200078e02ff */
[----:B------:R-:W-:Y:S01]  /*1680*/  SHF.R.S32.HI R12, RZ, 0x3, R3 ;  /* 0x00000003ff0c7819 */ /* 0x000fe20000011403 */
[----:B------:R-:W-:Y:S01]  /*1690*/  IMAD R23, R23, c[0x0][0x1b8], RZ ;  /* 0x00006e0017177a24 */ /* 0x000fe200078e02ff */
[----:B------:R-:W-:Y:S01]  /*16a0*/  LOP3.LUT R3, R3, 0xfffffff8, RZ, 0xc0, !PT ;  /* 0xfffffff803037812 */ /* 0x000fe200078ec0ff */
[----:B------:R-:W-:Y:S01]  /*16b0*/  IMAD R203, R20, c[0x0][0x1b4], R203 ;  /* 0x00006d0014cb7a24 */ /* 0x000fe200078e02cb */
[----:B------:R-:W-:Y:S01]  /*16c0*/  SHF.R.S32.HI R6, RZ, 0x4, R5 ;  /* 0x00000004ff067819 */ /* 0x000fe20000011405 */
[----:B------:R-:W-:Y:S01]  /*16d0*/  IMAD.SHL.U32 R199, R12, 0x40, RZ ;  /* 0x000000400cc77824 */ /* 0x000fe200078e00ff */
[--C-:B------:R-:W-:Y:S01]  /*16e0*/  SHF.R.S32.HI R13, RZ, 0x1f, R12.reuse ;  /* 0x0000001fff0d7819 */ /* 0x100fe2000001140c */
[----:B------:R-:W-:Y:S01]  /*16f0*/  IMAD.IADD R2, R4, 0x1, -R3 ;  /* 0x0000000104027824 */ /* 0x000fe200078e0a03 */
[----:B------:R-:W-:Y:S01]  /*1700*/  LEA.HI R193, R5, R6, RZ, 0x1 ;  /* 0x0000000605c17211 */ /* 0x000fe200078f08ff */
[----:B------:R-:W-:Y:S01]  /*1710*/  IMAD R23, R20, c[0x0][0x1bc], R23 ;  /* 0x00006f0014177a24 */ /* 0x000fe200078e0217 */
[----:B------:R-:W-:Y:S01]  /*1720*/  LOP3.LUT R199, R199, 0x1c0, RZ, 0xc0, !PT ;  /* 0x000001c0c7c77812 */ /* 0x000fe200078ec0ff */
[----:B------:R-:W-:Y:S01]  /*1730*/  IMAD.SHL.U32 R210, R2, 0x8, RZ ;  /* 0x0000000802d27824 */ /* 0x000fe200078e00ff */
[----:B------:R-:W-:Y:S01]  /*1740*/  LOP3.LUT R5, R5, 0xfffffff0, RZ, 0xc0, !PT ;  /* 0xfffffff005057812 */ /* 0x000fe200078ec0ff */
[----:B------:R-:W-:Y:S01]  /*1750*/  IMAD R7, R13, c[0x0][0x198], RZ ;  /* 0x000066000d077a24 */ /* 0x000fe200078e02ff */
[----:B------:R-:W-:Y:S01]  /*1760*/  LOP3.LUT R193, R193, 0xfffffffe, RZ, 0xc0, !PT ;  /* 0xfffffffec1c17812 */ /* 0x000fe200078ec0ff */
[----:B------:R-:W-:Y:S01]  /*1770*/  IMAD.WIDE R18, R19, 0x80, R12 ;  /* 0x0000008013127825 */ /* 0x000fe200078e020c */
[----:B------:R-:W-:-:S02]  /*1780*/  LOP3.LUT R0, R199, 0x38, R210, 0xf8, !PT ;  /* 0x00000038c7007812 */ /* 0x000fc400078ef8d2 */
[----:B------:R-:W-:Y:S01]  /*1790*/  SHF.R.U32.HI R199, RZ, 0x3, R199 ;  /* 0x00000003ffc77819 */ /* 0x000fe200000116c7 */
[----:B------:R-:W-:Y:S01]  /*17a0*/  IMAD.IADD R5, R4, 0x1, -R5 ;  /* 0x0000000104057824 */ /* 0x000fe200078e0a05 */
[--C-:B------:R-:W-:Y:S01]  /*17b0*/  SHF.R.S32.HI R211, RZ, 0x1f, R210.reuse ;  /* 0x0000001fffd37819 */ /* 0x100fe200000114d2 */
[----:B------:R-:W-:Y:S01]  /*17c0*/  IMAD.IADD R193, R6, 0x1, -R193 ;  /* 0x0000000106c17824 */ /* 0x000fe200078e0ac1 */
[----:B------:R-:W-:Y:S01]  /*17d0*/  LOP3.LUT R199, R0, R199, RZ, 0x3c, !PT ;  /* 0x000000c700c77212 */ /* 0x000fe200078e3cff */
[C---:B------:R-:W-:Y:S01]  /*17e0*/  IMAD R7, R12.reuse, c[0x0][0x19c], R7 ;  /* 0x000067000c077a24 */ /* 0x040fe200078e0207 */
[----:B------:R-:W-:Y:S01]  /*17f0*/  SHF.R.S32.HI R0, RZ, 0x1f, R5 ;  /* 0x0000001fff007819 */ /* 0x000fe20000011405 */
[--C-:B------:R-:W-:Y:S01]  /*1800*/  IMAD.WIDE.U32 R16, R12, c[0x0][0x198], R210.reuse ;  /* 0x000066000c107a25 */ /* 0x100fe200078e00d2 */
[----:B------:R-:W-:Y:S02]  /*1810*/  LEA.HI R6, R85, R4, RZ, 0x6 ;  /* 0x0000000455067211 */ /* 0x000fe400078f30ff */
[----:B------:R-:W-:Y:S01]  /*1820*/  LEA.HI R3, R0, R5, RZ, 0x3 ;  /* 0x0000000500037211 */ /* 0x000fe200078f18ff */
[----:B------:R-:W-:Y:S01]  /*1830*/  IMAD.WIDE.U32 R10, R12, c[0x0][0x1a0], R210 ;  /* 0x000068000c0a7a25 */ /* 0x000fe200078e00d2 */
[----:B------:R-:W-:-:S02]  /*1840*/  IADD3 R8, P0, R210, UR8, RZ ;  /* 0x00000008d2087c10 */ /* 0x000fc4000ff1e0ff */
[----:B------:R-:W-:Y:S01]  /*1850*/  LOP3.LUT R0, R3, 0xfffffff8, RZ, 0xc0, !PT ;  /* 0xfffffff803007812 */ /* 0x000fe200078ec0ff */
[----:B------:R-:W-:Y:S01]  /*1860*/  IMAD.SHL.U32 R6, R6, 0x8, RZ ;  /* 0x0000000806067824 */ /* 0x000fe200078e00ff */
[----:B------:R-:W-:Y:S01]  /*1870*/  IADD3.X R9, R211, UR6, RZ, P0, !PT ;  /* 0x00000006d3097c10 */ /* 0x000fe200087fe4ff */
[----:B------:R-:W-:Y:S01]  /*1880*/  UIADD3 UR6, -UR20, UR12, URZ ;  /* 0x0000000c14067290 */ /* 0x000fe2000fffe13f */
[----:B------:R-:W-:Y:S01]  /*1890*/  IADD3 R200, P1, R16, UR24, RZ ;  /* 0x0000001810c87c10 */ /* 0x000fe2000ff3e0ff */
[----:B------:R-:W-:Y:S01]  /*18a0*/  IMAD.IADD R0, R5, 0x1, -R0 ;  /* 0x0000000105007824 */ /* 0x000fe200078e0a00 */
[----:B------:R-:W-:Y:S01]  /*18b0*/  LOP3.LUT R199, R199, 0xfffffe00, R6, 0xf8, !PT ;  /* 0xfffffe00c7c77812 */ /* 0x000fe200078ef806 */
[----:B------:R-:W-:Y:S01]  /*18c0*/  IMAD R5, R13, c[0x0][0x1a0], RZ ;  /* 0x000068000d057a24 */ /* 0x000fe200078e02ff */
[----:B------:R-:W-:Y:S01]  /*18d0*/  IADD3 R6, P0, R10, UR22, RZ ;  /* 0x000000160a067c10 */ /* 0x000fe2000ff1e0ff */
[----:B-1----:R-:W-:Y:S01]  /*18e0*/  IMAD.WIDE.U32 R14, R14, c[0x0][0x1a8], R8 ;  /* 0x00006a000e0e7a25 */ /* 0x002fe200078e0008 */
[----:B------:R-:W-:-:S02]  /*18f0*/  LOP3.LUT P3, RZ, R0, 0x4, RZ, 0xc0, !PT ;  /* 0x0000000400ff7812 */ /* 0x000fc4000786c0ff */
[C---:B------:R-:W-:Y:S01]  /*1900*/  LOP3.LUT P2, RZ, R0.reuse, 0x2, RZ, 0xc0, !PT ;  /* 0x0000000200ff7812 */ /* 0x040fe2000784c0ff */
[----:B------:R-:W-:Y:S01]  /*1910*/  IMAD.SHL.U32 R0, R0, 0x40, RZ ;  /* 0x0000004000007824 */ /* 0x000fe200078e00ff */
[----:B------:R-:W-:Y:S01]  /*1920*/  IADD3.X R201, R17, UR9, R7, P1, !PT ;  /* 0x0000000911c97c10 */ /* 0x000fe20008ffe407 */
[----:B------:R-:W-:Y:S01]  /*1930*/  IMAD R5, R12, c[0x0][0x1a4], R5 ;  /* 0x000069000c057a24 */ /* 0x000fe200078e0205 */
[----:B------:R-:W-:Y:S01]  /*1940*/  LEA.HI R85, R85, R4, RZ, 0x5 ;  /* 0x0000000455557211 */ /* 0x000fe200078f28ff */
[----:B------:R-:W-:Y:S01]  /*1950*/  IMAD.SHL.U32 R9, R193, 0x8, RZ ;  /* 0x00000008c1097824 */ /* 0x000fe200078e00ff */
[----:B------:R-:W-:Y:S01]  /*1960*/  LOP3.LUT R0, R0, 0x1c0, RZ, 0xc0, !PT ;  /* 0x000001c000007812 */ /* 0x000fe200078ec0ff */
[----:B------:R-:W-:Y:S01]  /*1970*/  IMAD.SHL.U32 R3, R3, 0x40, RZ ;  /* 0x0000004003037824 */ /* 0x000fe200078e00ff */
[----:B------:R-:W-:Y:S01]  /*1980*/  IADD3.X R7, R11, UR5, R5, P0, !PT ;  /* 0x000000050b077c10 */ /* 0x000fe200087fe405 */
[----:B------:R-:W-:Y:S01]  /*1990*/  ULDC.64 UR4, c[0x0][0x1a8] ;  /* 0x00006a0000047ab9 */ /* 0x000fe20000000a00 */
[----:B------:R-:W-:Y:S01]  /*19a0*/  LOP3.LUT R5, R0, 0x8, R9, 0xf8, !PT ;  /* 0x0000000800057812 */ /* 0x000fe200078ef809 */
[----:B------:R-:W-:Y:S01]  /*19b0*/  UIMAD UR4, UR27, UR4, URZ ;  /* 0x000000041b0472a4 */ /* 0x000fe2000f8e023f */
[----:B------:R-:W-:Y:S01]  /*19c0*/  ISETP.GE.AND P0, PT, R12, UR6, PT ;  /* 0x000000060c007c0c */ /* 0x000fe2000bf06270 */
[----:B------:R-:W-:Y:S01]  /*19d0*/  IMAD.WIDE.U32 R200, R20, c[0x0][0x1b0], R200 ;  /* 0x00006c0014c87a25 */ /* 0x000fe200078e00c8 */
[----:B------:R-:W-:Y:S01]  /*19e0*/  SHF.R.U32.HI R0, RZ, 0x3, R0 ;  /* 0x00000003ff007819 */ /* 0x000fe20000011600 */
[----:B------:R-:W-:Y:S01]  /*19f0*/  UIMAD UR4, UR26, UR5, UR4 ;  /* 0x000000051a0472a4 */ /* 0x000fe2000f8e0204 */
[----:B------:R-:W-:Y:S01]  /*1a00*/  IADD3 R197, R210, 0x40, RZ ;  /* 0x00000040d2c57810 */ /* 0x000fe20007ffe0ff */
[----:B------:R-:W-:Y:S01]  /*1a10*/  IMAD.WIDE.U32 R20, R20, c[0x0][0x1b8], R6 ;  /* 0x00006e0014147a25 */ /* 0x000fe200078e0006 */
[----:B------:R-:W-:-:S02]  /*1a20*/  LOP3.LUT R0, R5, R0, RZ, 0x3c, !PT ;  /* 0x0000000005007212 */ /* 0x000fc400078e3cff */
[----:B------:R-:W-:Y:S01]  /*1a30*/  IADD3 R196, R210, 0x80, RZ ;  /* 0x00000080d2c47810 */ /* 0x000fe20007ffe0ff */
[----:B------:R-:W-:Y:S01]  /*1a40*/  IMAD.MOV.U32 R7, RZ, RZ, 0x10 ;  /* 0x00000010ff077424 */ /* 0x000fe200078e00ff */
[----:B------:R-:W-:Y:S01]  /*1a50*/  LOP3.LUT R0, R0, 0xfffffe00, R3, 0xf8, !PT ;  /* 0xfffffe0000007812 */ /* 0x000fe200078ef803 */
[----:B------:R-:W-:Y:S01]  /*1a60*/  IMAD.MOV.U32 R5, RZ, RZ, 0x20 ;  /* 0x00000020ff057424 */ /* 0x000fe200078e00ff */
[----:B------:R-:W-:Y:S01]  /*1a70*/  LOP3.LUT R3, R85, 0xffffffe0, RZ, 0xc0, !PT ;  /* 0xffffffe055037812 */ /* 0x000fe200078ec0ff */
[----:B------:R-:W-:Y:S01]  /*1a80*/  IMAD.SHL.U32 R199, R199, 0x2, RZ ;  /* 0x00000002c7c77824 */ /* 0x000fe200078e00ff */
[----:B------:R-:W-:Y:S01]  /*1a90*/  IADD3 R17, R15, UR4, RZ ;  /* 0x000000040f117c10 */ /* 0x000fe2000fffe0ff */
[----:B------:R-:W-:Y:S01]  /*1aa0*/  IMAD.IADD R203, R201, 0x1, R203 ;  /* 0x00000001c9cb7824 */ /* 0x000fe200078e02cb */
[----:B------:R-:W-:Y:S01]  /*1ab0*/  SHF.R.S32.HI R85, RZ, 0x5, R85 ;  /* 0x00000005ff557819 */ /* 0x000fe20000011455 */
[----:B------:R-:W-:Y:S01]  /*1ac0*/  IMAD.IADD R8, R4, 0x1, -R3 ;  /* 0x0000000104087824 */ /* 0x000fe200078e0a03 */
[----:B------:R-:W-:Y:S01]  /*1ad0*/  SEL R7, R7, 0xfffffff0, !P2 ;  /* 0xfffffff007077807 */ /* 0x000fe20005000000 */
[----:B------:R-:W-:Y:S01]  /*1ae0*/  IMAD.IADD R23, R21, 0x1, R23 ;  /* 0x0000000115177824 */ /* 0x000fe200078e0217 */
[----:B------:R-:W-:Y:S01]  /*1af0*/  SEL R5, R5, 0xffffffe0, !P3 ;  /* 0xffffffe005057807 */ /* 0x000fe20005800000 */
        /* <DEDUP_REMOVED lines=31> */
.L_x_412:
[----:B------:R-:W-:Y:S05]  /*1cf0*/  BSYNC B0 ;  /* 0x0000000000007941 */ /* 0x000fea0003800000 */
.L_x_411:
[----:B------:R-:W-:Y:S01]  /*1d00*/  IADD3 R6, R12, 0x20, RZ ;  /* 0x000000200c067810 */ /* 0x000fe20007ffe0ff */
[----:B------:R-:W-:Y:S03]  /*1d10*/  BSSY B0, `(.L_x_413) ;  /* 0x0000024000007945 */ /* 0x000fe60003800000 */
[----:B------:R-:W-:-:S13]  /*1d20*/  ISETP.GE.AND P0, PT, R6, UR6, PT ;  /* 0x0000000606007c0c */ /* 0x000fda000bf06270 */
        /* <DEDUP_REMOVED lines=34> */
.L_x_414:
[----:B------:R-:W-:Y:S05]  /*1f50*/  BSYNC B0 ;  /* 0x0000000000007941 */ /* 0x000fea0003800000 */
.L_x_413:
[----:B------:R-:W-:Y:S01]  /*1f60*/  IADD3 R3, R12, 0x40, RZ ;  /* 0x000000400c037810 */ /* 0x000fe20007ffe0ff */
[----:B------:R-:W-:Y:S03]  /*1f70*/  BSSY B0, `(.L_x_415) ;  /* 0x0000024000007945 */ /* 0x000fe60003800000 */
[----:B------:R-:W-:-:S13]  /*1f80*/  ISETP.GE.AND P0, PT, R3, UR6, PT ;  /* 0x0000000603007c0c */ /* 0x000fda000bf06270 */
        /* <DEDUP_REMOVED lines=34> */
.L_x_416:
[----:B------:R-:W-:Y:S05]  /*21b0*/  BSYNC B0 ;  /* 0x0000000000007941 */ /* 0x000fea0003800000 */
.L_x_415:
[----:B------:R-:W-:Y:S01]  /*21c0*/  IADD3 R3, R12, 0x60, RZ ;  /* 0x000000600c037810 */ /* 0x000fe20007ffe0ff */
[----:B------:R-:W-:Y:S01]  /*21d0*/  UMOV UR17, 0x6 ;  /* 0x0000000600117882 */ /* 0x000fe20000000000 */
[----:B------:R-:W-:Y:S01]  /*21e0*/  BSSY B0, `(.L_x_417) ;  /* 0x0000026000007945 */ /* 0x000fe20003800000 */
[----:B------:R-:W-:Y:S01]  /*21f0*/  ULDC.64 UR8, c[0x0][0x198] ;  /* 0x0000660000087ab9 */ /* 0x000fe20000000a00 */
[----:B------:R-:W-:Y:S01]  /*2200*/  ISETP.GE.AND P0, PT, R3, UR6, PT ;  /* 0x0000000603007c0c */ /* 0x000fe2000bf06270 */
[----:B------:R-:W-:Y:S02]  /*2210*/  USHF.L.U64.HI UR24, UR8, UR17, UR9 ;  /* 0x0000001108187299 */ /* 0x000fe40008010209 */
[----:B------:R-:W-:-:S10]  /*2220*/  USHF.L.U32 UR25, UR8, 0x6, URZ ;  /* 0x0000000608197899 */ /* 0x000fd4000800063f */
[----:B------:R-:W-:Y:S05]  /*2230*/  @P0 BRA `(.L_x_418) ;  /* 0x0000020000000947 */ /* 0x000fea0003800000 */
[----:B------:R-:W-:Y:S01]  /*2240*/  IADD3 R3, P0, R18, 0x60, RZ ;  /* 0x0000006012037810 */ /* 0x000fe20007f1e0ff */
[----:B------:R-:W-:Y:S01]  /*2250*/  IMAD.MOV.U32 R15, RZ, RZ, R17 ;  /* 0x000000ffff0f7224 */ /* 0x000fe200078e0011 */
[----:B------:R-:W-:Y:S02]  /*2260*/  ISETP.GE.AND P3, PT, R210, c[0x0][0x220], PT ;  /* 0x00008800d2007a0c */ /* 0x000fe40003f66270 */
[----:B------:R-:W-:Y:S01]  /*2270*/  ISETP.GE.AND P2, PT, R197, c[0x0][0x220], PT ;  /* 0x00008800c5007a0c */ /* 0x000fe20003f46270 */
[----:B-1----:R-:W-:Y:S01]  /*2280*/  IMAD.X R10, RZ, RZ, R19, P0 ;  /* 0x000000ffff0a7224 */ /* 0x002fe200000e0613 */
        /* <DEDUP_REMOVED lines=27> */
.L_x_418:
[----:B------:R-:W-:Y:S05]  /*2440*/  BSYNC B0 ;  /* 0x0000000000007941 */ /* 0x000fea0003800000 */
.L_x_417:
[----:B------:R-:W-:Y:S01]  /*2450*/  UIADD3 UR22, UR13, -0x1, URZ ;  /* 0xffffffff0d167890 */ /* 0x000fe2000fffe03f */
[----:B------:R-:W-:Y:S01]  /*2460*/  MOV R202, R200 ;  /* 0x000000c800ca7202 */ /* 0x000fe20000000f00 */
[----:B------:R-:W-:Y:S01]  /*2470*/  IMAD.U32 R3, RZ, RZ, UR25 ;  /* 0x00000019ff037e24 */ /* 0x000fe2000f8e00ff */
[----:B------:R-:W-:Y:S01]  /*2480*/  BSSY B0, `(.L_x_419) ;  /* 0x0000022000007945 */ /* 0x000fe20003800000 */
[----:B------:R-:W-:Y:S02]  /*2490*/  UIMAD UR18, UR22, -0x40, UR21 ;  /* 0xffffffc0161278a4 */ /* 0x000fe4000f8e0215 */
[----:B------:R-:W-:Y:S01]  /*24a0*/  USHF.R.S32.HI UR19, URZ, 0x1f, UR22 ;  /* 0x0000001f3f137899 */ /* 0x000fe20008011416 */
[----:B------:R-:W-:Y:S01]  /*24b0*/  IMAD.WIDE.U32 R14, R3, UR22, R202 ;  /* 0x00000016030e7c25 */ /* 0x000fe2000f8e00ca */
[----:B------:R-:W-:Y:S02]  /*24c0*/  UIMAD UR4, UR24, UR22, URZ ;  /* 0x00000016180472a4 */ /* 0x000fe4000f8e023f */
[----:B------:R-:W-:-:S02]  /*24d0*/  ISETP.GE.AND P0, PT, R12, UR18, PT ;  /* 0x000000120c007c0c */ /* 0x000fc4000bf06270 */
[----:B------:R-:W-:-:S06]  /*24e0*/  UIMAD UR4, UR19, UR25, UR4 ;  /* 0x00000019130472a4 */ /* 0x000fcc000f8e0204 */
[----:B------:R-:W-:-:S05]  /*24f0*/  IADD3 R9, R15, UR4, RZ ;  /* 0x000000040f097c10 */ /* 0x000fca000fffe0ff */
        /* <DEDUP_REMOVED lines=26> */
.L_x_420:
[----:B------:R-:W-:Y:S05]  /*26a0*/  BSYNC B0 ;  /* 0x0000000000007941 */ /* 0x000fea0003800000 */
.L_x_419:
[----:B------:R-:W-:Y:S01]  /*26b0*/  ISETP.GE.AND P0, PT, R6, UR18, PT ;  /* 0x0000001206007c0c */ /* 0x000fe2000bf06270 */
        /* <DEDUP_REMOVED lines=8> */
[----:B-1----:R-:W-:Y:S02]  /*2740*/  IADD3 R10, P1, R14, UR9, RZ ;  /* 0x000000090e0a7c10 */ /* 0x002fe4000ff3e0ff */
        /* <DEDUP_REMOVED lines=24> */
.L_x_422:
[----:B------:R-:W-:Y:S05]  /*28d0*/  BSYNC B0 ;  /* 0x0000000000007941 */ /* 0x000fea0003800000 */
.L_x_421:
[----:B------:R-:W-:Y:S01]  /*28e0*/  ULDC.64 UR4, c[0x0][0x318] ;  /* 0x0000c60000047ab9 */ /* 0x000fe20000000a00 */
[----:B------:R-:W0:Y:S01]  /*28f0*/  LDGDEPBAR ;  /* 0x00000000000079af */ /* 0x000e220000000000 */
[----:B------:R-:W-:-:S04]  /*2900*/  UISETP.NE.U32.AND UP1, UPT, URZ, UR4, UPT ;  /* 0x000000043f00728c */ /* 0x000fc8000bf25070 */
[----:B------:R-:W-:-:S03]  /*2910*/  UISETP.NE.AND.EX UP1, UPT, URZ, UR5, UPT, UP1 ;  /* 0x000000053f00728c */ /* 0x000fc6000bf25310 */
[----:B------:R-:W-:-:S03]  /*2920*/  ULDC.64 UR4, c[0x0][0x320] ;  /* 0x0000c80000047ab9 */ /* 0x000fc60000000a00 */
[----:B------:R-:W-:-:S05]  /*2930*/  PLOP3.LUT P0, PT, PT, PT, UP1, 0x80, 0x0 ;  /* 0x000000000000781c */ /* 0x000fca0003f0f018 */
[----:B------:R-:W-:Y:S02]  /*2940*/  @UP1 USHF.R.S32.HI UR28, URZ, 0x1f, UR16 ;  /* 0x0000001f3f1c1899 */ /* 0x000fe40008011410 */
[----:B------:R-:W-:Y:S02]  /*2950*/  @UP1 UIMAD.WIDE.U32 UR26, UR16, UR4, UR26 ;  /* 0x00000004101a12a5 */ /* 0x000fe4000f8e001a */
[----:B------:R-:W-:-:S03]  /*2960*/  @UP1 UIMAD UR28, UR28, UR4, URZ ;  /* 0x000000041c1c12a4 */ /* 0x000fc6000f8e023f */
[----:B------:R-:W-:Y:S01]  /*2970*/  ULDC UR4, c[0x0][0x318] ;  /* 0x0000c60000047ab9 */ /* 0x000fe20000000800 */
[----:B------:R-:W-:-:S04]  /*2980*/  DEPBAR.LE SB0, 0x0 ;  /* 0x000080000000791a */ /* 0x000fc80000000000 */
[----:B------:R-:W-:Y:S02]  /*2990*/  @UP1 UIMAD UR5, UR16, UR5, UR28 ;  /* 0x00000005100512a4 */ /* 0x000fe4000f8e021c */
[----:B------:R-:W-:Y:S02]  /*29a0*/  @UP1 ULEA UR28, UP0, UR26, UR4, 0x2 ;  /* 0x000000041a1c1291 */ /* 0x000fe4000f80103f */
[----:B------:R-:W-:Y:S02]  /*29b0*/  @UP1 UIADD3 UR5, UR27, UR5, URZ ;  /* 0x000000051b051290 */ /* 0x000fe4000fffe03f */
[----:B------:R-:W-:Y:S02]  /*29c0*/  ULDC UR4, c[0x0][0x31c] ;  /* 0x0000c70000047ab9 */ /* 0x000fe40000000800 */
[----:B------:R-:W-:Y:S01]  /*29d0*/  @UP1 ULEA.HI.X UR29, UR26, UR4, UR5, 0x2, UP0 ;  /* 0x000000041a1d1291 */ /* 0x000fe200080f1405 */
[----:B-1----:R-:W-:Y:S01]  /*29e0*/  IMAD.U32 R14, RZ, RZ, UR28 ;  /* 0x0000001cff0e7e24 */ /* 0x002fe2000f8e00ff */
[----:B------:R-:W1:Y:S01]  /*29f0*/  @P0 MUFU.RCP R9, c[0x0][0x238] ;  /* 0x00008e0000090b08 */ /* 0x000e620000001000 */
[----:B------:R-:W-:Y:S01]  /*2a00*/  ISETP.GE.AND P1, PT, R12, UR18, PT ;  /* 0x000000120c007c0c */ /* 0x000fe2000bf26270 */
[----:B------:R-:W-:-:S02]  /*2a10*/  ULDC.64 UR4, c[0x0][0x1a0] ;  /* 0x0000680000047ab9 */ /* 0x000fc40000000a00 */
[----:B------:R-:W-:-:S05]  /*2a20*/  IMAD.U32 R15, RZ, RZ, UR29 ;  /* 0x0000001dff0f7e24 */ /* 0x000fca000f8e00ff */
[----:B------:R-:W1:Y:S01]  /*2a30*/  @P0 LDG.E R10, [R14.64] ;  /* 0x0000000e0e0a0981 */ /* 0x000e62000c1e1900 */
[----:B------:R-:W-:Y:S01]  /*2a40*/  USHF.L.U32 UR16, UR4, 0x6, URZ ;  /* 0x0000000604107899 */ /* 0x000fe2000800063f */
[----:B------:R-:W-:Y:S01]  /*2a50*/  IMAD.MOV.U32 R22, RZ, RZ, R20 ;  /* 0x000000ffff167224 */ /* 0x000fe200078e0014 */
[----:B------:R-:W-:Y:S01]  /*2a60*/  USHF.L.U64.HI UR17, UR4, UR17, UR5 ;  /* 0x0000001104117299 */ /* 0x000fe20008010205 */
[----:B------:R-:W-:Y:S01]  /*2a70*/  BAR.SYNC.DEFER_BLOCKING 0x0 ;  /* 0x0000000000007b1d */ /* 0x000fe20000010000 */
[----:B------:R-:W-:Y:S02]  /*2a80*/  IMAD.SHL.U32 R198, R4, 0x2, RZ ;  /* 0x0000000204c67824 */ /* 0x000fe400078e00ff */
[----:B------:R-:W-:Y:S01]  /*2a90*/  UIMAD UR5, UR17, UR22, URZ ;  /* 0x00000016110572a4 */ /* 0x000fe2000f8e023f */
[----:B------:R-:W-:Y:S02]  /*2aa0*/  IMAD.U32 R195, RZ, RZ, UR16 ;  /* 0x00000010ffc37e24 */ /* 0x000fe4000f8e00ff */
[----:B------:R-:W-:Y:S01]  /*2ab0*/  BSSY B0, `(.L_x_423) ;  /* 0x0000029000007945 */ /* 0x000fe20003800000 */
[----:B------:R-:W-:Y:S01]  /*2ac0*/  UIMAD UR5, UR19, UR16, UR5 ;  /* 0x00000010130572a4 */ /* 0x000fe2000f8e0205 */
[----:B------:R-:W-:-:S02]  /*2ad0*/  LOP3.LUT R198, R198, 0x6, RZ, 0xc0, !PT ;  /* 0x00000006c6c67812 */ /* 0x000fc400078ec0ff */
[----:B------:R-:W-:Y:S01]  /*2ae0*/  UMOV UR19, URZ ;  /* 0x0000003f00137c82 */ /* 0x000fe20008000000 */
[----:B------:R2:W-:Y:S04]  /*2af0*/  @P1 STS.128 [R199+0x12000], RZ ;  /* 0x012000ffc7001388 */ /* 0x0005e80000000c00 */
[----:B------:R2:W-:Y:S04]  /*2b00*/  @P1 STS.128 [R199+0x14000], RZ ;  /* 0x014000ffc7001388 */ /* 0x0005e80000000c00 */
[----:B------:R2:W-:Y:S01]  /*2b10*/  @P1 STS.128 [R199+0x16000], RZ ;  /* 0x016000ffc7001388 */ /* 0x0005e20000000c00 */
[----:B-1----:R-:W-:Y:S01]  /*2b20*/  @P0 FMUL.FTZ R10, R10, R9 ;  /* 0x000000090a0a0220 */ /* 0x002fe20000410000 */
[----:B------:R-:W-:-:S03]  /*2b30*/  SHF.R.S32.HI R9, RZ, 0x1f, R8 ;  /* 0x0000001fff097819 */ /* 0x000fc60000011408 */
[----:B------:R1:W3:Y:S01]  /*2b40*/  @P0 R2UR UR26, R10 ;  /* 0x000000000a1a03c2 */ /* 0x0002e200000e0000 */
[----:B------:R-:W-:-:S04]  /*2b50*/  LEA.HI R8, R9, R8, RZ, 0x2 ;  /* 0x0000000809087211 */ /* 0x000fc800078f10ff */
[----:B------:R-:W-:Y:S01]  /*2b60*/  SHF.R.S32.HI R4, RZ, 0x2, R8 ;  /* 0x00000002ff047819 */ /* 0x000fe20000011408 */
[----:B-1----:R-:W-:Y:S01]  /*2b70*/  IMAD.WIDE.U32 R10, R195, UR22, R22 ;  /* 0x00000016c30a7c25 */ /* 0x002fe2000f8e0016 */
[----:B---3--:R-:W-:-:S04]  /*2b80*/  @UP1 UMOV UR19, UR26 ;  /* 0x0000001a00131c82 */ /* 0x008fc80008000000 */
[----:B------:R-:W-:Y:S01]  /*2b90*/  IADD3 R8, R11, UR5, RZ ;  /* 0x000000050b087c10 */ /* 0x000fe2000fffe0ff */
[----:B------:R-:W-:Y:S05]  /*2ba0*/  @P1 BRA `(.L_x_424) ;  /* 0x0000019000001947 */ /* 0x000fea0003800000 */
[----:B--2---:R-:W-:Y:S02]  /*2bb0*/  ISETP.GE.AND P3, PT, R210, c[0x0][0x220], PT ;  /* 0x00008800d2007a0c */ /* 0x004fe40003f66270 */
        /* <DEDUP_REMOVED lines=24> */
.L_x_424:
[----:B--2---:R-:W-:Y:S05]  /*2d40*/  BSYNC B0 ;  /* 0x0000000000007941 */ /* 0x004fea0003800000 */
.L_x_423:
[----:B------:R-:W-:Y:S01]  /*2d50*/  ISETP.GE.AND P0, PT, R6, UR18, PT ;  /* 0x0000001206007c0c */ /* 0x000fe2000bf06270 */
        /* <DEDUP_REMOVED lines=35> */
.L_x_426:
[----:B------:R-:W-:Y:S05]  /*2f90*/  BSYNC B0 ;  /* 0x0000000000007941 */ /* 0x000fea0003800000 */
.L_x_425:
[C---:B------:R-:W-:Y:S01]  /*2fa0*/  IMAD.SHL.U32 R6, R2.reuse, 0x40, RZ ;  /* 0x0000004002067824 */ /* 0x040fe200078e00ff */
[----:B------:R-:W-:Y:S01]  /*2fb0*/  R2P PR, R2, 0x6 ;  /* 0x0000000602007804 */ /* 0x000fe20000000000 */
[----:B------:R-:W-:Y:S01]  /*2fc0*/  IMAD.SHL.U32 R12, R12, 0x8, RZ ;  /* 0x000000080c0c7824 */ /* 0x000fe200078e00ff */
[----:B------:R-:W-:Y:S01]  /*2fd0*/  UIADD3 UR4, UR21, -UR12, URZ ;  /* 0x8000000c15047290 */ /* 0x000fe2000fffe03f */
[C---:B------:R-:W-:Y:S01]  /*2fe0*/  IMAD R194, R85.reuse, 0x400, R0 ;  /* 0x0000040055c27824 */ /* 0x040fe200078e0200 */
[----:B---3--:R-:W-:Y:S01]  /*2ff0*/  LOP3.LUT R9, R6, 0x1c0, RZ, 0xc0, !PT ;  /* 0x000001c006097812 */ /* 0x008fe200078ec0ff */
[----:B------:R-:W-:Y:S01]  /*3000*/  UIADD3 UR5, UR21, 0x1, -UR12 ;  /* 0x0000000115057890 */ /* 0x000fe2000fffe80c */
[----:B------:R-:W-:Y:S01]  /*3010*/  LEA R85, R85, UR20, 0x4 ;  /* 0x0000001455557c11 */ /* 0x000fe2000f8e20ff */
[----:B------:R-:W-:Y:S01]  /*3020*/  IMAD.SHL.U32 R194, R194, 0x2, RZ ;  /* 0x00000002c2c27824 */ /* 0x000fe200078e00ff */
[----:B------:R-:W-:Y:S01]  /*3030*/  LOP3.LUT R6, R9, 0x8, R12, 0xf8, !PT ;  /* 0x0000000809067812 */ /* 0x000fe200078ef80c */
[----:B------:R-:W0:Y:S01]  /*3040*/  LDGDEPBAR ;  /* 0x00000000000079af */ /* 0x000e220000000000 */
[----:B------:R-:W-:Y:S01]  /*3050*/  SHF.R.U32.HI R9, RZ, 0x3, R9 ;  /* 0x00000003ff097819 */ /* 0x000fe20000011609 */
[--C-:B------:R-:W-:Y:S01]  /*3060*/  IMAD R192, R7, 0x2, R194.reuse ;  /* 0x0000000207c07824 */ /* 0x100fe200078e02c2 */
[----:B------:R-:W-:Y:S01]  /*3070*/  UISETP.GT.AND UP0, UPT, UR22, UR7, UPT ;  /* 0x000000071600728c */ /* 0x000fe2000bf04270 */
[----:B------:R-:W-:Y:S01]  /*3080*/  LDSM.16.M88.4 R64, [R194] ;  /* 0x00000000c240783b */ /* 0x000fe20000000200 */
[----:B------:R-:W-:Y:S01]  /*3090*/  LOP3.LUT R6, R6, R9, RZ, 0x3c, !PT ;  /* 0x0000000906067212 */ /* 0x000fe200078e3cff */
[----:B------:R-:W-:-:S02]  /*30a0*/  IMAD R190, R5, 0x2, R194 ;  /* 0x0000000205be7824 */ /* 0x000fc400078e02c2 */
[----:B------:R-:W-:Y:S01]  /*30b0*/  LDSM.16.M88.4 R48, [R192] ;  /* 0x00000000c030783b */ /* 0x000fe20000000200 */
[----:B------:R-:W-:Y:S02]  /*30c0*/  IMAD R189, R5, 0x2, R192 ;  /* 0x0000000205bd7824 */ /* 0x000fe400078e02c0 */
[----:B------:R-:W-:Y:S01]  /*30d0*/  IMAD R193, R193, 0x200, R6 ;  /* 0x00000200c1c17824 */ /* 0x000fe200078e0206 */
[----:B-1----:R-:W-:Y:S01]  /*30e0*/  LDSM.16.M88.4 R12, [R190] ;  /* 0x00000000be0c783b */ /* 0x002fe20000000200 */
[----:B------:R-:W-:Y:S02]  /*30f0*/  IMAD.IADD R4, R4, 0x1, R85 ;  /* 0x0000000104047824 */ /* 0x000fe400078e0255 */
[----:B------:R-:W-:-:S03]  /*3100*/  IMAD.SHL.U32 R193, R193, 0x2, RZ ;  /* 0x00000002c1c17824 */ /* 0x000fc600078e00ff */
[----:B------:R-:W-:Y:S02]  /*3110*/  IADD3 R209, R4, UR4, RZ ;  /* 0x0000000404d17c10 */ /* 0x000fe4000fffe0ff */
[----:B------:R-:W1:Y:S01]  /*3120*/  LDSM.16.M88.4 R28, [R193+0xc800] ;  /* 0x00c80000c11c783b */ /* 0x000e620000000200 */
[C---:B------:R-:W-:Y:S02]  /*3130*/  IADD3 R2, R193.reuse, 0xc000, RZ ;  /* 0x0000c000c1027810 */ /* 0x040fe40007ffe0ff */
[----:B------:R-:W-:Y:S01]  /*3140*/  IADD3 R191, R193, 0xc020, RZ ;  /* 0x0000c020c1bf7810 */ /* 0x000fe20007ffe0ff */
[----:B------:R-:W3:Y:S01]  /*3150*/  LDSM.16.M88.4 R36, [R193+0xc000] ;  /* 0x00c00000c124783b */ /* 0x000ee20000000200 */
[----:B------:R-:W-:Y:S01]  /*3160*/  @P1 IADD3 R191, R2, -0x20, RZ ;  /* 0xffffffe002bf1810 */ /* 0x000fe20007ffe0ff */
[----:B------:R-:W-:Y:S01]  /*3170*/  IMAD.MOV.U32 R2, RZ, RZ, 0x40 ;  /* 0x00000040ff027424 */ /* 0x000fe200078e00ff */
[----:B------:R-:W-:Y:S01]  /*3180*/  IADD3 R208, R209, -c[0x0][0x2e4], RZ ;  /* 0x8000b900d1d07a10 */ /* 0x000fe20007ffe0ff */
[----:B------:R-:W4:Y:S01]  /*3190*/  LDSM.16.M88.4 R16, [R193+0xd000] ;  /* 0x00d00000c110783b */ /* 0x000f220000000200 */
[----:B------:R-:W-:-:S02]  /*31a0*/  IADD3 R183, R191, 0x800, RZ ;  /* 0x00000800bfb77810 */ /* 0x000fc40007ffe0ff */
[----:B------:R-:W-:Y:S01]  /*31b0*/  SEL R2, R2, 0xffffffc0, !P2 ;  /* 0xffffffc002027807 */ /* 0x000fe20005000000 */
[----:B------:R-:W5:Y:S01]  /*31c0*/  LDSM.16.M88.4 R72, [R193+0xd800] ;  /* 0x00d80000c148783b */ /* 0x000f620000000200 */
[----:B------:R-:W-:Y:S02]  /*31d0*/  IMNMX R208, RZ, R208, !PT ;  /* 0x000000d0ffd07217 */ /* 0x000fe40007800200 */
[----:B------:R-:W-:Y:S01]  /*31e0*/  IADD3 R182, R191, 0x1000, RZ ;  /* 0x00001000bfb67810 */ /* 0x000fe20007ffe0ff */
[----:B------:R-:W2:Y:S01]  /*31f0*/  LDSM.16.M88.4 R8, [R191+0x800] ;  /* 0x00080000bf08783b */ /* 0x000ea20000000200 */
[----:B------:R-:W-:Y:S01]  /*3200*/  IMAD.IADD R187, R193, 0x1, R2 ;  /* 0x00000001c1bb7824 */ /* 0x000fe200078e0202 */
[----:B------:R-:W-:Y:S01]  /*3210*/  IADD3 R181, R191, 0x1800, RZ ;  /* 0x00001800bfb57810 */ /* 0x000fe20007ffe0ff */
[----:B------:R-:W-:Y:S01]  /*3220*/  IMAD.IADD R180, R2, 0x1, R191 ;  /* 0x0000000102b47824 */ /* 0x000fe200078e02bf */
[----:B------:R-:W2:Y:S01]  /*3230*/  LDSM.16.M88.4 R60, [R191] ;  /* 0x00000000bf3c783b */ /* 0x000ea20000000200 */
[----:B------:R-:W-:-:S02]  /*3240*/  IADD3 R2, R4, 0x8, RZ ;  /* 0x0000000804027810 */ /* 0x000fc40007ffe0ff */
[C---:B------:R-:W-:Y:S01]  /*3250*/  IADD3 R179, R191.reuse, 0x2000, RZ ;  /* 0x00002000bfb37810 */ /* 0x040fe20007ffe0ff */
[----:B------:R-:W2:Y:S01]  /*3260*/  LDSM.16.M88.4 R56, [R191+0x1000] ;  /* 0x00100000bf38783b */ /* 0x000ea20000000200 */
[----:B------:R-:W-:Y:S01]  /*3270*/  IADD3 R206, R2, UR4, RZ ;  /* 0x0000000402ce7c10 */ /* 0x000fe2000fffe0ff */
[----:B------:R-:W-:Y:S01]  /*3280*/  ULDC UR4, c[0x0][0x2e8] ;  /* 0x0000ba0000047ab9 */ /* 0x000fe20000000800 */
[C---:B------:R-:W-:Y:S01]  /*3290*/  IADD3 R178, R191.reuse, 0x2800, RZ ;  /* 0x00002800bfb27810 */ /* 0x040fe20007ffe0ff */
[----:B------:R-:W2:Y:S01]  /*32a0*/  LDSM.16.M88.4 R52, [R191+0x1800] ;  /* 0x00180000bf34783b */ /* 0x000ea20000000200 */
[----:B------:R-:W-:Y:S01]  /*32b0*/  UIADD3 UR4, UR5, UR4, URZ ;  /* 0x0000000405047290 */ /* 0x000fe2000fffe03f */
[----:B------:R-:W-:Y:S02]  /*32c0*/  IADD3 R205, R206, -c[0x0][0x2e4], RZ ;  /* 0x8000b900cecd7a10 */ /* 0x000fe40007ffe0ff */
[----:B------:R-:W2:Y:S01]  /*32d0*/  LDSM.16.M88.4 R44, [R187+0xc000] ;  /* 0x00c00000bb2c783b */ /* 0x000ea20000000200 */
[----:B------:R-:W-:-:S02]  /*32e0*/  IADD3 R177, R191, 0x3000, RZ ;  /* 0x00003000bfb17810 */ /* 0x000fc40007ffe0ff */
[----:B------:R-:W-:Y:S01]  /*32f0*/  IADD3 R207, R4, UR4, RZ ;  /* 0x0000000404cf7c10 */ /* 0x000fe2000fffe0ff */
[----:B------:R-:W-:Y:S01]  /*3300*/  LDSM.16.M88.4 R76, [R191+0x2800] ;  /* 0x00280000bf4c783b */ /* 0x000fe20000000200 */
[----:B------:R-:W-:Y:S02]  /*3310*/  IADD3 R204, R2, UR4, RZ ;  /* 0x0000000402cc7c10 */ /* 0x000fe4000fffe0ff */
[----:B------:R-:W-:Y:S01]  /*3320*/  IMNMX R207, R207, UR21, PT ;  /* 0x00000015cfcf7c17 */ /* 0x000fe2000b800200 */
[----:B-1----:R-:W-:Y:S01]  /*3330*/  HMMA.16816.F32 R32, R64, R28, RZ ;  /* 0x0000001c4020723c */ /* 0x002fe200000018ff */
[----:B------:R-:W-:Y:S01]  /*3340*/  LDSM.16.M88.4 R80, [R193+0x11000] ;  /* 0x01100000c150783b */ /* 0x000fe20000000200 */
[----:B------:R-:W-:Y:S02]  /*3350*/  IMNMX R204, R204, UR21, PT ;  /* 0x00000015cccc7c17 */ /* 0x000fe4000b800200 */
[----:B------:R-:W-:Y:S02]  /*3360*/  IMNMX R205, RZ, R205, !PT ;  /* 0x000000cdffcd7217 */ /* 0x000fe40007800200 */
[----:B------:R-:W-:-:S02]  /*3370*/  IADD3 R176, R191, 0x3800, RZ ;  /* 0x00003800bfb07810 */ /* 0x000fc40007ffe0ff */
[C---:B------:R-:W-:Y:S01]  /*3380*/  HMMA.16816.F32 R28, R64.reuse, R30, RZ ;  /* 0x0000001e401c723c */ /* 0x040fe200000018ff */
[C---:B------:R-:W-:Y:S02]  /*3390*/  IADD3 R175, R191.reuse, 0x4000, RZ ;  /* 0x00004000bfaf7810 */ /* 0x040fe40007ffe0ff */
[C---:B------:R-:W-:Y:S02]  /*33a0*/  IADD3 R174, R191.reuse, 0x4800, RZ ;  /* 0x00004800bfae7810 */ /* 0x040fe40007ffe0ff */
[C---:B------:R-:W-:Y:S02]  /*33b0*/  IADD3 R173, R191.reuse, 0x5000, RZ ;  /* 0x00005000bfad7810 */ /* 0x040fe40007ffe0ff */
[----:B------:R-:W-:Y:S01]  /*33c0*/  IADD3 R172, R191, 0x5800, RZ ;  /* 0x00005800bfac7810 */ /* 0x000fe20007ffe0ff */
[C---:B---3--:R-:W-:Y:S08]  /*33d0*/  HMMA.16816.F32 R40, R64.reuse, R36, RZ ;  /* 0x000000244028723c */ /* 0x048ff000000018ff */
[C---:B------:R-:W-:Y:S08]  /*33e0*/  HMMA.16816.F32 R36, R64.reuse, R38, RZ ;  /* 0x000000264024723c */ /* 0x040ff000000018ff */
[C---:B----4-:R-:W-:Y:S08]  /*33f0*/  HMMA.16816.F32 R24, R64.reuse, R16, RZ ;  /* 0x000000104018723c */ /* 0x050ff000000018ff */
[C---:B------:R-:W-:Y:S08]  /*3400*/  HMMA.16816.F32 R16, R64.reuse, R18, RZ ;  /* 0x000000124010723c */ /* 0x040ff000000018ff */
[C---:B-----5:R-:W-:Y:S08]  /*3410*/  HMMA.16816.F32 R68, R64.reuse, R72, RZ ;  /* 0x000000484044723c */ /* 0x060ff000000018ff */
[----:B------:R-:W-:Y:S01]  /*3420*/  HMMA.16816.F32 R64, R64, R74, RZ ;  /* 0x0000004a4040723c */ /* 0x000fe200000018ff */
[----:B------:R-:W-:Y:S07]  /*3430*/  LDSM.16.M88.4 R72, [R193+0xf800] ;  /* 0x00f80000c148783b */ /* 0x000fee0000000200 */
[C---:B--2---:R-:W-:Y:S08]  /*3440*/  HMMA.16816.F32 R32, R48.reuse, R8, R32 ;  /* 0x000000083020723c */ /* 0x044ff00000001820 */
[C---:B------:R-:W-:Y:S01]  /*3450*/  HMMA.16816.F32 R28, R48.reuse, R10, R28 ;  /* 0x0000000a301c723c */ /* 0x040fe2000000181c */
[----:B------:R-:W1:Y:S07]  /*3460*/  LDSM.16.M88.4 R8, [R187+0xc800] ;  /* 0x00c80000bb08783b */ /* 0x000e6e0000000200 */
[C---:B------:R-:W-:Y:S08]  /*3470*/  HMMA.16816.F32 R40, R48.reuse, R60, R40 ;  /* 0x0000003c3028723c */ /* 0x040ff00000001828 */
[C---:B------:R-:W-:Y:S01]  /*3480*/  HMMA.16816.F32 R36, R48.reuse, R62, R36 ;  /* 0x0000003e3024723c */ /* 0x040fe20000001824 */
[----:B------:R-:W-:Y:S07]  /*3490*/  LDSM.16.M88.4 R60, [R180+0x1000] ;  /* 0x00100000b43c783b */ /* 0x000fee0000000200 */
[C---:B------:R-:W-:Y:S08]  /*34a0*/  HMMA.16816.F32 R24, R48.reuse, R56, R24 ;  /* 0x000000383018723c */ /* 0x040ff00000001818 */
[C---:B------:R-:W-:Y:S01]  /*34b0*/  HMMA.16816.F32 R16, R48.reuse, R58, R16 ;  /* 0x0000003a3010723c */ /* 0x040fe20000001810 */
[----:B------:R-:W2:Y:S07]  /*34c0*/  LDSM.16.M88.4 R56, [R187+0xd000] ;  /* 0x00d00000bb38783b */ /* 0x000eae0000000200 */
[C---:B------:R-:W-:Y:S08]  /*34d0*/  HMMA.16816.F32 R68, R48.reuse, R52, R68 ;  /* 0x000000343044723c */ /* 0x040ff00000001844 */
[----:B------:R-:W-:Y:S01]  /*34e0*/  HMMA.16816.F32 R64, R48, R54, R64 ;  /* 0x000000363040723c */ /* 0x000fe20000001840 */
[----:B------:R-:W3:Y:S04]  /*34f0*/  LDSM.16.M88.4 R48, [R187+0xd800] ;  /* 0x00d80000bb30783b */ /* 0x000ee80000000200 */
[----:B------:R-:W-:Y:S03]  /*3500*/  LDSM.16.M88.4 R52, [R180] ;  /* 0x00000000b434783b */ /* 0x000fe60000000200 */
[C---:B------:R-:W-:Y:S08]  /*3510*/  HMMA.16816.F32 R40, R12.reuse, R44, R40 ;  /* 0x0000002c0c28723c */ /* 0x040ff00000001828 */
[C---:B------:R-:W-:Y:S01]  /*3520*/  HMMA.16816.F32 R36, R12.reuse, R46, R36 ;  /* 0x0000002e0c24723c */ /* 0x040fe20000001824 */
[----:B------:R-:W4:Y:S07]  /*3530*/  LDSM.16.M88.4 R44, [R189] ;  /* 0x00000000bd2c783b */ /* 0x000f2e0000000200 */
[C---:B-1----:R-:W-:Y:S08]  /*3540*/  HMMA.16816.F32 R32, R12.reuse, R8, R32 ;  /* 0x000000080c20723c */ /* 0x042ff00000001820 */
[C---:B------:R-:W-:Y:S01]  /*3550*/  HMMA.16816.F32 R28, R12.reuse, R10, R28 ;  /* 0x0000000a0c1c723c */ /* 0x040fe2000000181c */
[----:B------:R-:W1:Y:S07]  /*3560*/  LDSM.16.M88.4 R8, [R180+0x800] ;  /* 0x00080000b408783b */ /* 0x000e6e0000000200 */
[C---:B--2---:R-:W-:Y:S08]  /*3570*/  HMMA.16816.F32 R24, R12.reuse, R56, R24 ;  /* 0x000000380c18723c */ /* 0x044ff00000001818 */
[C---:B------:R-:W-:Y:S01]  /*3580*/  HMMA.16816.F32 R16, R12.reuse, R58, R16 ;  /* 0x0000003a0c10723c */ /* 0x040fe20000001810 */
[----:B------:R-:W2:Y:S07]  /*3590*/  LDSM.16.M88.4 R56, [R180+0x1800] ;  /* 0x00180000b438783b */ /* 0x000eae0000000200 */
[C---:B---3--:R-:W-:Y:S08]  /*35a0*/  HMMA.16816.F32 R68, R12.reuse, R48, R68 ;  /* 0x000000300c44723c */ /* 0x048ff00000001844 */
[----:B------:R-:W-:Y:S01]  /*35b0*/  HMMA.16816.F32 R64, R12, R50, R64 ;  /* 0x000000320c40723c */ /* 0x000fe20000001840 */
[----:B------:R-:W-:Y:S04]  /*35c0*/  LDSM.16.M88.4 R48, [R194+0x4000] ;  /* 0x00400000c230783b */ /* 0x000fe80000000200 */
[----:B------:R-:W3:Y:S03]  /*35d0*/  LDSM.16.M88.4 R12, [R193+0xe000] ;  /* 0x00e00000c10c783b */ /* 0x000ee60000000200 */
[C---:B----4-:R-:W-:Y:S08]  /*35e0*/  HMMA.16816.F32 R40, R44.reuse, R52, R40 ;  /* 0x000000342c28723c */ /* 0x050ff00000001828 */
[C---:B------:R-:W-:Y:S01]  /*35f0*/  HMMA.16816.F32 R36, R44.reuse, R54, R36 ;  /* 0x000000362c24723c */ /* 0x040fe20000001824 */
[----:B------:R-:W4:Y:S07]  /*3600*/  LDSM.16.M88.4 R52, [R193+0xe800] ;  /* 0x00e80000c134783b */ /* 0x000f2e0000000200 */
[C---:B-1----:R-:W-:Y:S08]  /*3610*/  HMMA.16816.F32 R32, R44.reuse, R8, R32 ;  /* 0x000000082c20723c */ /* 0x042ff00000001820 */
[C---:B------:R-:W-:Y:S01]  /*3620*/  HMMA.16816.F32 R28, R44.reuse, R10, R28 ;  /* 0x0000000a2c1c723c */ /* 0x040fe2000000181c */
[----:B------:R-:W1:Y:S07]  /*3630*/  LDSM.16.M88.4 R8, [R193+0xf000] ;  /* 0x00f00000c108783b */ /* 0x000e6e0000000200 */
[C---:B------:R-:W-:Y:S08]  /*3640*/  HMMA.16816.F32 R24, R44.reuse, R60, R24 ;  /* 0x0000003c2c18723c */ /* 0x040ff00000001818 */
[C---:B------:R-:W-:Y:S01]  /*3650*/  HMMA.16816.F32 R16, R44.reuse, R62, R16 ;  /* 0x0000003e2c10723c */ /* 0x040fe20000001810 */
[----:B------:R-:W-:Y:S07]  /*3660*/  LDSM.16.M88.4 R60, [R191+0x3000] ;  /* 0x00300000bf3c783b */ /* 0x000fee0000000200 */
[C---:B--2---:R-:W-:Y:S08]  /*3670*/  HMMA.16816.F32 R68, R44.reuse, R56, R68 ;  /* 0x000000382c44723c */ /* 0x044ff00000001844 */
[----:B------:R-:W-:Y:S01]  /*3680*/  HMMA.16816.F32 R64, R44, R58, R64 ;  /* 0x0000003a2c40723c */ /* 0x000fe20000001840 */
[----:B------:R-:W-:Y:S04]  /*3690*/  LDSM.16.M88.4 R44, [R192+0x4000] ;  /* 0x00400000c02c783b */ /* 0x000fe80000000200 */
[----:B------:R-:W-:Y:S03]  /*36a0*/  LDSM.16.M88.4 R56, [R191+0x3800] ;  /* 0x00380000bf38783b */ /* 0x000fe60000000200 */
[C---:B---3--:R-:W-:Y:S08]  /*36b0*/  HMMA.16816.F32 R40, R48.reuse, R12, R40 ;  /* 0x0000000c3028723c */ /* 0x048ff00000001828 */
[C---:B------:R-:W-:Y:S01]  /*36c0*/  HMMA.16816.F32 R36, R48.reuse, R14, R36 ;  /* 0x0000000e3024723c */ /* 0x040fe20000001824 */
[----:B------:R-:W2:Y:S07]  /*36d0*/  LDSM.16.M88.4 R12, [R191+0x2000] ;  /* 0x00200000bf0c783b */ /* 0x000eae0000000200 */
[C---:B----4-:R-:W-:Y:S08]  /*36e0*/  HMMA.16816.F32 R32, R48.reuse, R52, R32 ;  /* 0x000000343020723c */ /* 0x050ff00000001820 */
[C---:B------:R-:W-:Y:S01]  /*36f0*/  HMMA.16816.F32 R28, R48.reuse, R54, R28 ;  /* 0x00000036301c723c */ /* 0x040fe2000000181c */
[----:B------:R-:W-:Y:S07]  /*3700*/  LDSM.16.M88.4 R52, [R187+0xe000] ;  /* 0x00e00000bb34783b */ /* 0x000fee0000000200 */
[C---:B-1----:R-:W-:Y:S08]  /*3710*/  HMMA.16816.F32 R24, R48.reuse, R8, R24 ;  /* 0x000000083018723c */ /* 0x042ff00000001818 */
[C---:B------:R-:W-:Y:S01]  /*3720*/  HMMA.16816.F32 R16, R48.reuse, R10, R16 ;  /* 0x0000000a3010723c */ /* 0x040fe20000001810 */
[----:B------:R-:W1:Y:S07]  /*3730*/  LDSM.16.M88.4 R8, [R190+0x4000] ;  /* 0x00400000be08783b */ /* 0x000e6e0000000200 */
        /* <DEDUP_REMOVED lines=25> */
[----:B------:R-:W-:Y:S07]  /*38d0*/  LDSM.16.M88.4 R72, [R193+0x11800] ;  /* 0x01180000c148783b */ /* 0x000fee0000000200 */
[C---:B--2---:R-:W-:Y:S08]  /*38e0*/  HMMA.16816.F32 R68, R8.reuse, R12, R68 ;  /* 0x0000000c0844723c */ /* 0x044ff00000001844 */
[----:B------:R-:W-:Y:S01]  /*38f0*/  HMMA.16816.F32 R64, R8, R14, R64 ;  /* 0x0000000e0840723c */ /* 0x000fe20000001840 */
[----:B------:R-:W2:Y:S04]  /*3900*/  LDSM.16.M88.4 R12, [R193+0x10000] ;  /* 0x01000000c10c783b */ /* 0x000ea80000000200 */
[----:B------:R-:W4:Y:S03]  /*3910*/  LDSM.16.M88.4 R8, [R193+0x10800] ;  /* 0x01080000c108783b */ /* 0x000f260000000200 */
[C---:B-----5:R-:W-:Y:S08]  /*3920*/  HMMA.16816.F32 R40, R44.reuse, R60, R40 ;  /* 0x0000003c2c28723c */ /* 0x060ff00000001828 */
[C---:B------:R-:W-:Y:S01]  /*3930*/  HMMA.16816.F32 R36, R44.reuse, R62, R36 ;  /* 0x0000003e2c24723c */ /* 0x040fe20000001824 */
[----:B------:R-:W-:Y:S07]  /*3940*/  LDSM.16.M88.4 R60, [R192+0x8000] ;  /* 0x00800000c03c783b */ /* 0x000fee0000000200 */
[C---:B------:R-:W-:Y:S08]  /*3950*/  HMMA.16816.F32 R32, R44.reuse, R56, R32 ;  /* 0x000000382c20723c */ /* 0x040ff00000001820 */
[C---:B------:R-:W-:Y:S01]  /*3960*/  HMMA.16816.F32 R28, R44.reuse, R58, R28 ;  /* 0x0000003a2c1c723c */ /* 0x040fe2000000181c */
[----:B------:R-:W5:Y:S07]  /*3970*/  LDSM.16.M88.4 R56, [R191+0x4000] ;  /* 0x00400000bf38783b */ /* 0x000f6e0000000200 */
        /* <DEDUP_REMOVED lines=15> */
[C---:B------:R-:W-:Y:S01]  /*3a70*/  HMMA.16816.F32 R72, R76.reuse, R74, R64 ;  /* 0x0000004a4c48723c */ /* 0x040fe20000001840 */
[----:B------:R-:W4:Y:S07]  /*3a80*/  LDSM.16.M88.4 R64, [R187+0x10800] ;  /* 0x01080000bb40783b */ /* 0x000f2e0000000200 */
[----:B------:R-:W-:Y:S01]  /*3a90*/  HMMA.16816.F32 R16, R76, R82, R16 ;  /* 0x000000524c10723c */ /* 0x000fe20000001810 */
[----:B------:R-:W2:Y:S07]  /*3aa0*/  LDSM.16.M88.4 R76, [R187+0x11000] ;  /* 0x01100000bb4c783b */ /* 0x000eae0000000200 */
[C---:B-----5:R-:W-:Y:S07]  /*3ab0*/  HMMA.16816.F32 R40, R60.reuse, R56, R40 ;  /* 0x000000383c28723c */ /* 0x060fee0000001828 */
[----:B------:R-:W-:Y:S01]  /*3ac0*/  IMAD.U32 R57, RZ, RZ, UR22 ;  /* 0x00000016ff397e24 */ /* 0x000fe2000f8e00ff */
[----:B-1----:R-:W-:Y:S03]  /*3ad0*/  HMMA.16816.F32 R32, R60, R52, R32 ;  /* 0x000000343c20723c */ /* 0x002fe60000001820 */
[----:B------:R-:W-:-:S04]  /*3ae0*/  IMAD R56, R57, 0x40, R198 ;  /* 0x0000004039387824 */ /* 0x000fc800078e02c6 */
[----:B------:R-:W-:Y:S01]  /*3af0*/  IMAD.IADD R6, R209, 0x1, -R56 ;  /* 0x00000001d1067824 */ /* 0x000fe200078e0a38 */
[C---:B------:R-:W-:Y:S01]  /*3b00*/  HMMA.16816.F32 R28, R60.reuse, R54, R28 ;  /* 0x000000363c1c723c */ /* 0x040fe2000000181c */
[C---:B------:R-:W-:Y:S02]  /*3b10*/  ISETP.GE.AND P5, PT, R56.reuse, R207, PT ;  /* 0x000000cf3800720c */ /* 0x040fe40003fa6270 */
[C---:B------:R-:W-:Y:S02]  /*3b20*/  ISETP.GE.AND P4, PT, R56.reuse, R204, PT ;  /* 0x000000cc3800720c */ /* 0x040fe40003f86270 */
[----:B------:R-:W-:Y:S02]  /*3b30*/  IABS R6, R6 ;  /* 0x0000000600067213 */ /* 0x000fe40000000000 */
[C---:B------:R-:W-:Y:S01]  /*3b40*/  ISETP.LT.OR P5, PT, R56.reuse, R208, P5 ;  /* 0x000000d03800720c */ /* 0x040fe20002fa1670 */
[----:B---3--:R-:W-:Y:S01]  /*3b50*/  HMMA.16816.F32 R52, R60, R48, R24 ;  /* 0x000000303c34723c */ /* 0x008fe20000001818 */
[----:B------:R-:W1:Y:S01]  /*3b60*/  LDSM.16.M88.4 R24, [R187+0x11800] ;  /* 0x01180000bb18783b */ /* 0x000e620000000200 */
[----:B------:R-:W-:-:S02]  /*3b70*/  ISETP.LT.OR P4, PT, R56, R205, P4 ;  /* 0x000000cd3800720c */ /* 0x000fc40002781670 */
[----:B------:R-:W-:-:S04]  /*3b80*/  IADD3 R2, R56, 0x11, RZ ;  /* 0x0000001138027810 */ /* 0x000fc80007ffe0ff */
[C---:B------:R-:W-:Y:S08]  /*3b90*/  HMMA.16816.F32 R68, R60.reuse, R44, R68 ;  /* 0x0000002c3c44723c */ /* 0x040ff00000001844 */
[C---:B------:R-:W-:Y:S08]  /*3ba0*/  HMMA.16816.F32 R72, R60.reuse, R46, R72 ;  /* 0x0000002e3c48723c */ /* 0x040ff00000001848 */
[----:B------:R-:W-:Y:S01]  /*3bb0*/  HMMA.16816.F32 R16, R60, R50, R16 ;  /* 0x000000323c10723c */ /* 0x000fe20000001810 */
[----:B------:R-:W-:Y:S07]  /*3bc0*/  LDSM.16.M88.4 R48, [R180+0x4000] ;  /* 0x00400000b430783b */ /* 0x000fee0000000200 */
[----:B--2---:R-:W-:Y:S01]  /*3bd0*/  HMMA.16816.F32 R44, R8, R12, R40 ;  /* 0x0000000c082c723c */ /* 0x004fe20000001828 */
[----:B------:R-:W2:Y:S07]  /*3be0*/  LDSM.16.M88.4 R40, [R189+0x8000] ;  /* 0x00800000bd28783b */ /* 0x000eae0000000200 */
[----:B------:R-:W-:Y:S08]  /*3bf0*/  HMMA.16816.F32 R36, R60, R58, R36 ;  /* 0x0000003a3c24723c */ /* 0x000ff00000001824 */
[C---:B----4-:R-:W-:Y:S08]  /*3c00*/  HMMA.16816.F32 R32, R8.reuse, R64, R32 ;  /* 0x000000400820723c */ /* 0x050ff00000001820 */
[C---:B------:R-:W-:Y:S08]  /*3c10*/  HMMA.16816.F32 R28, R8.reuse, R66, R28 ;  /* 0x00000042081c723c */ /* 0x040ff0000000181c */
[C---:B------:R-:W-:Y:S01]  /*3c20*/  HMMA.16816.F32 R36, R8.reuse, R14, R36 ;  /* 0x0000000e0824723c */ /* 0x040fe20000001824 */
[----:B------:R-:W3:Y:S07]  /*3c30*/  LDSM.16.M88.4 R12, [R180+0x4800] ;  /* 0x00480000b40c783b */ /* 0x000eee0000000200 */
[C---:B------:R-:W-:Y:S08]  /*3c40*/  HMMA.16816.F32 R52, R8.reuse, R76, R52 ;  /* 0x0000004c0834723c */ /* 0x040ff00000001834 */
[C---:B------:R-:W-:Y:S08]  /*3c50*/  HMMA.16816.F32 R16, R8.reuse, R78, R16 ;  /* 0x0000004e0810723c */ /* 0x040ff00000001810 */
[C---:B-1----:R-:W-:Y:S07]  /*3c60*/  HMMA.16816.F32 R68, R8.reuse, R24, R68 ;  /* 0x000000180844723c */ /* 0x042fee0000001844 */
[----:B------:R-:W-:Y:S01]  /*3c70*/  IADD3 R25, R56, 0x8, RZ ;  /* 0x0000000838197810 */ /* 0x000fe20007ffe0ff */
[----:B------:R-:W-:Y:S01]  /*3c80*/  HMMA.16816.F32 R72, R8, R26, R72 ;  /* 0x0000001a0848723c */ /* 0x000fe20000001848 */
[----:B------:R-:W-:-:S02]  /*3c90*/  IMAD.IADD R24, R209, 0x1, -R2 ;  /* 0x00000001d1187824 */ /* 0x000fc400078e0a02 */
[CC--:B------:R-:W-:Y:S02]  /*3ca0*/  ISETP.GE.AND P0, PT, R25.reuse, R207.reuse, PT ;  /* 0x000000cf1900720c */ /* 0x0c0fe40003f06270 */
[----:B------:R-:W-:Y:S02]  /*3cb0*/  ISETP.GE.AND P6, PT, R25, R204, PT ;  /* 0x000000cc1900720c */ /* 0x000fe40003fc6270 */
[----:B------:R-:W-:Y:S01]  /*3cc0*/  IMAD.IADD R8, R206, 0x1, -R56 ;  /* 0x00000001ce087824 */ /* 0x000fe200078e0a38 */
[C---:B--2---:R-:W-:Y:S01]  /*3cd0*/  HMMA.16816.F32 R44, R40.reuse, R48, R44 ;  /* 0x00000030282c723c */ /* 0x044fe2000000182c */
[----:B------:R-:W-:Y:S01]  /*3ce0*/  IMAD.MOV.U32 R9, RZ, RZ, R6 ;  /* 0x000000ffff097224 */ /* 0x000fe200078e0006 */
[----:B------:R-:W-:Y:S01]  /*3cf0*/  IADD3 R6, R56, 0x1, RZ ;  /* 0x0000000138067810 */ /* 0x000fe20007ffe0ff */
[C---:B------:R-:W-:Y:S01]  /*3d00*/  IMAD.IADD R27, R209.reuse, 0x1, -R25 ;  /* 0x00000001d11b7824 */ /* 0x040fe200078e0a19 */
[----:B------:R-:W-:Y:S02]  /*3d10*/  IABS R8, R8 ;  /* 0x0000000800087213 */ /* 0x000fe40000000000 */
[----:B------:R-:W-:Y:S01]  /*3d20*/  ISETP.GE.AND P2, PT, R6, R207, PT ;  /* 0x000000cf0600720c */ /* 0x000fe20003f46270 */
[----:B------:R-:W-:Y:S01]  /*3d30*/  IMAD.IADD R10, R209, 0x1, -R6 ;  /* 0x00000001d10a7824 */ /* 0x000fe200078e0a06 */
[----:B------:R-:W1:Y:S01]  /*3d40*/  I2F R9, R9 ;  /* 0x0000000900097306 */ /* 0x000e620000201400 */
[----:B------:R-:W-:Y:S01]  /*3d50*/  IMAD.MOV.U32 R11, RZ, RZ, R8 ;  /* 0x000000ffff0b7224 */ /* 0x000fe200078e0008 */
[----:B---3--:R-:W-:Y:S01]  /*3d60*/  HMMA.16816.F32 R28, R40, R14, R28 ;  /* 0x0000000e281c723c */ /* 0x008fe2000000181c */
[----:B------:R-:W-:Y:S01]  /*3d70*/  IMAD.IADD R26, R206, 0x1, -R6 ;  /* 0x00000001ce1a7824 */ /* 0x000fe200078e0a06 */
[----:B------:R-:W-:-:S02]  /*3d80*/  IABS R8, R10 ;  /* 0x0000000a00087213 */ /* 0x000fc40000000000 */
[----:B------:R-:W-:Y:S02]  /*3d90*/  ISETP.GE.AND P1, PT, R6, R204, PT ;  /* 0x000000cc0600720c */ /* 0x000fe40003f26270 */
[----:B------:R-:W2:Y:S01]  /*3da0*/  I2F R11, R11 ;  /* 0x0000000b000b7306 */ /* 0x000ea20000201400 */
[----:B------:R-:W-:Y:S01]  /*3db0*/  IADD3 R14, R56, 0x9, RZ ;  /* 0x00000009380e7810 */ /* 0x000fe20007ffe0ff */
[C---:B------:R-:W-:Y:S01]  /*3dc0*/  HMMA.16816.F32 R36, R40.reuse, R50, R36 ;  /* 0x000000322824723c */ /* 0x040fe20000001824 */
[----:B------:R-:W-:Y:S02]  /*3dd0*/  ISETP.LT.OR P0, PT, R25, R208, P0 ;  /* 0x000000d01900720c */ /* 0x000fe40000701670 */
[----:B------:R-:W-:Y:S01]  /*3de0*/  ISETP.GE.AND P3, PT, R14, R207, PT ;  /* 0x000000cf0e00720c */ /* 0x000fe20003f66270 */
[----:B------:R-:W-:Y:S01]  /*3df0*/  IMAD.IADD R4, R209, 0x1, -R14 ;  /* 0x00000001d1047824 */ /* 0x000fe200078e0a0e */
[----:B------:R-:W-:Y:S01]  /*3e00*/  ISETP.LT.OR P6, PT, R25, R205, P6 ;  /* 0x000000cd1900720c */ /* 0x000fe200037c1670 */
[----:B------:R-:W3:Y:S01]  /*3e10*/  I2F R8, R8 ;  /* 0x0000000800087306 */ /* 0x000ee20000201400 */
[----:B-1----:R-:W-:Y:S01]  /*3e20*/  FFMA.FTZ R44, R9, -UR19, R44 ;  /* 0x80000013092c7c23 */ /* 0x002fe2000801002c */
[----:B------:R-:W-:Y:S01]  /*3e30*/  HMMA.16816.F32 R32, R40, R12, R32 ;  /* 0x0000000c2820723c */ /* 0x000fe20000001820 */
[----:B------:R-:W-:Y:S01]  /*3e40*/  IABS R4, R4 ;  /* 0x0000000400047213 */ /* 0x000fe20000000000 */
[----:B------:R-:W-:Y:S01]  /*3e50*/  IMAD.IADD R25, R206, 0x1, -R25 ;  /* 0x00000001ce197824 */ /* 0x000fe200078e0a19 */
[----:B------:R-:W-:-:S02]  /*3e60*/  ISETP.LT.OR P2, PT, R6, R208, P2 ;  /* 0x000000d00600720c */ /* 0x000fc40001741670 */
[----:B------:R-:W-:Y:S01]  /*3e70*/  FSEL R44, R44, -INF , !P5 ;  /* 0xff8000002c2c7808 */ /* 0x000fe20006800000 */
[----:B--2---:R-:W-:Y:S01]  /*3e80*/  FFMA.FTZ R46, R11, -UR19, R46 ;  /* 0x800000130b2e7c23 */ /* 0x004fe2000801002e */
[----:B------:R-:W-:Y:S01]  /*3e90*/  IADD3 R12, R56, 0x10, RZ ;  /* 0x00000010380c7810 */ /* 0x000fe20007ffe0ff */
[----:B------:R-:W1:Y:S01]  /*3ea0*/  I2F R4, R4 ;  /* 0x0000000400047306 */ /* 0x000e620000201400 */
[C---:B------:R-:W-:Y:S02]  /*3eb0*/  ISETP.GE.AND P5, PT, R14.reuse, R204, PT ;  /* 0x000000cc0e00720c */ /* 0x040fe40003fa6270 */
[C---:B------:R-:W-:Y:S01]  /*3ec0*/  ISETP.LT.OR P3, PT, R14.reuse, R208, P3 ;  /* 0x000000d00e00720c */ /* 0x040fe20001f61670 */
[----:B------:R-:W-:Y:S01]  /*3ed0*/  IMAD.IADD R13, R209, 0x1, -R12 ;  /* 0x00000001d10d7824 */ /* 0x000fe200078e0a0c */
[----:B------:R-:W-:Y:S01]  /*3ee0*/  ISETP.LT.OR P5, PT, R14, R205, P5 ;  /* 0x000000cd0e00720c */ /* 0x000fe20002fa1670 */
[----:B---3--:R-:W-:Y:S01]  /*3ef0*/  FFMA.FTZ R45, R8, -UR19, R45 ;  /* 0x80000013082d7c23 */ /* 0x008fe2000801002d */
[----:B------:R-:W-:Y:S01]  /*3f00*/  IABS R26, R26 ;  /* 0x0000001a001a7213 */ /* 0x000fe20000000000 */
[----:B------:R-:W2:Y:S01]  /*3f10*/  LDSM.16.M88.4 R8, [R180+0x5000] ;  /* 0x00500000b408783b */ /* 0x000ea20000000200 */
[C---:B------:R-:W-:Y:S01]  /*3f20*/  IMAD.IADD R14, R206.reuse, 0x1, -R14 ;  /* 0x00000001ce0e7824 */ /* 0x040fe200078e0a0e */
[----:B------:R-:W-:Y:S01]  /*3f30*/  IABS R27, R27 ;  /* 0x0000001b001b7213 */ /* 0x000fe20000000000 */
[----:B------:R-:W-:Y:S01]  /*3f40*/  IMAD.IADD R15, R206, 0x1, -R12 ;  /* 0x00000001ce0f7824 */ /* 0x000fe200078e0a0c */
[----:B------:R-:W-:Y:S01]  /*3f50*/  ISETP.LT.OR P1, PT, R6, R205, P1 ;  /* 0x000000cd0600720c */ /* 0x000fe20000f21670 */
[----:B------:R-:W3:Y:S01]  /*3f60*/  I2F R26, R26 ;  /* 0x0000001a001a7306 */ /* 0x000ee20000201400 */
[----:B------:R-:W-:-:S02]  /*3f70*/  FSEL R6, R46, -INF , !P4 ;  /* 0xff8000002e067808 */ /* 0x000fc40006000000 */
[----:B------:R-:W-:Y:S01]  /*3f80*/  FSEL R45, R45, -INF , !P2 ;  /* 0xff8000002d2d7808 */ /* 0x000fe20005000000 */
[----:B-1----:R-:W-:Y:S01]  /*3f90*/  FFMA.FTZ R37, R4, -UR19, R37 ;  /* 0x8000001304257c23 */ /* 0x002fe20008010025 */
[----:B------:R-:W-:Y:S02]  /*3fa0*/  IABS R25, R25 ;  /* 0x0000001900197213 */ /* 0x000fe40000000000 */
[C---:B------:R-:W-:Y:S01]  /*3fb0*/  ISETP.GE.AND P4, PT, R12.reuse, R207, PT ;  /* 0x000000cf0c00720c */ /* 0x040fe20003f86270 */
[----:B------:R-:W1:Y:S01]  /*3fc0*/  I2F R27, R27 ;  /* 0x0000001b001b7306 */ /* 0x000e620000201400 */
[----:B------:R-:W-:Y:S02]  /*3fd0*/  ISETP.GE.AND P2, PT, R12, R204, PT ;  /* 0x000000cc0c00720c */ /* 0x000fe40003f46270 */
[----:B------:R-:W-:Y:S02]  /*3fe0*/  IABS R13, R13 ;  /* 0x0000000d000d7213 */ /* 0x000fe40000000000 */
[----:B------:R-:W-:-:S02]  /*3ff0*/  IABS R14, R14 ;  /* 0x0000000e000e7213 */ /* 0x000fc40000000000 */
[C---:B------:R-:W-:Y:S01]  /*4000*/  ISETP.LT.OR P4, PT, R12.reuse, R208, P4 ;  /* 0x000000d00c00720c */ /* 0x040fe20002781670 */
[----:B------:R-:W4:Y:S01]  /*4010*/  I2F R25, R25 ;  /* 0x0000001900197306 */ /* 0x000f220000201400 */
[----:B------:R-:W-:Y:S01]  /*4020*/  ISETP.LT.OR P2, PT, R12, R205, P2 ;  /* 0x000000cd0c00720c */ /* 0x000fe20001741670 */
[----:B---3--:R-:W-:Y:S01]  /*4030*/  FFMA.FTZ R26, R26, -UR19, R47 ;  /* 0x800000131a1a7c23 */ /* 0x008fe2000801002f */
[----:B------:R-:W-:Y:S02]  /*4040*/  IADD3 R12, R56, 0x18, RZ ;  /* 0x00000018380c7810 */ /* 0x000fe40007ffe0ff */
[----:B------:R-:W-:Y:S02]  /*4050*/  IABS R15, R15 ;  /* 0x0000000f000f7213 */ /* 0x000fe40000000000 */
[----:B------:R-:W-:Y:S01]  /*4060*/  IABS R24, R24 ;  /* 0x0000001800187213 */ /* 0x000fe20000000000 */
[----:B------:R-:W3:Y:S01]  /*4070*/  I2F R13, R13 ;  /* 0x0000000d000d7306 */ /* 0x000ee20000201400 */
[----:B-1----:R-:W-:Y:S01]  /*4080*/  FFMA.FTZ R36, R27, -UR19, R36 ;  /* 0x800000131b247c23 */ /* 0x002fe20008010024 */
[----:B------:R-:W-:-:S02]  /*4090*/  FSEL R37, R37, -INF , !P3 ;  /* 0xff80000025257808 */ /* 0x000fc40005800000 */
[----:B------:R-:W-:Y:S02]  /*40a0*/  ISETP.GE.AND P3, PT, R12, R204, PT ;  /* 0x000000cc0c00720c */ /* 0x000fe40003f66270 */
[----:B------:R-:W-:Y:S02]  /*40b0*/  IADD3 R46, R56, 0x31, RZ ;  /* 0x00000031382e7810 */ /* 0x000fe40007ffe0ff */
[----:B------:R-:W1:Y:S01]  /*40c0*/  I2F R14, R14 ;  /* 0x0000000e000e7306 */ /* 0x000e620000201400 */
[----:B----4-:R-:W-:Y:S01]  /*40d0*/  FFMA.FTZ R38, R25, -UR19, R38 ;  /* 0x8000001319267c23 */ /* 0x010fe20008010026 */
[----:B------:R-:W-:Y:S01]  /*40e0*/  ISETP.LT.OR P3, PT, R12, R205, P3 ;  /* 0x000000cd0c00720c */ /* 0x000fe20001f61670 */
[C---:B--2---:R-:W-:Y:S05]  /*40f0*/  HMMA.16816.F32 R52, R40.reuse, R8, R52 ;  /* 0x000000082834723c */ /* 0x044fea0000001834 */
[----:B------:R-:W2:Y:S01]  /*4100*/  I2F R15, R15 ;  /* 0x0000000f000f7306 */ /* 0x000ea20000201400 */
[----:B---3--:R-:W-:Y:S01]  /*4110*/  FFMA.FTZ R27, R13, -UR19, R32 ;  /* 0x800000130d1b7c23 */ /* 0x008fe20008010020 */
[----:B------:R-:W-:Y:S01]  /*4120*/  IADD3 R8, R56, 0x19, RZ ;  /* 0x0000001938087810 */ /* 0x000fe20007ffe0ff */
[C---:B------:R-:W-:Y:S01]  /*4130*/  IMAD.IADD R9, R209.reuse, 0x1, -R12 ;  /* 0x00000001d1097824 */ /* 0x040fe200078e0a0c */
[----:B------:R-:W-:Y:S01]  /*4140*/  FSEL R32, R26, -INF , !P1 ;  /* 0xff8000001a207808 */ /* 0x000fe20004800000 */
[----:B------:R-:W-:Y:S01]  /*4150*/  IMAD.IADD R26, R206, 0x1, -R2 ;  /* 0x00000001ce1a7824 */ /* 0x000fe200078e0a02 */
[----:B------:R-:W-:Y:S01]  /*4160*/  ISETP.GE.AND P1, PT, R2, R207, PT ;  /* 0x000000cf0200720c */ /* 0x000fe20003f26270 */
[----:B------:R-:W-:Y:S01]  /*4170*/  IMAD.IADD R4, R209, 0x1, -R8 ;  /* 0x00000001d1047824 */ /* 0x000fe200078e0a08 */
[----:B------:R-:W-:Y:S01]  /*4180*/  IABS R9, R9 ;  /* 0x0000000900097213 */ /* 0x000fe20000000000 */
[----:B-1----:R-:W-:Y:S01]  /*4190*/  FFMA.FTZ R25, R14, -UR19, R39 ;  /* 0x800000130e197c23 */ /* 0x002fe20008010027 */
[----:B------:R-:W-:Y:S01]  /*41a0*/  FSEL R39, R36, -INF , !P0 ;  /* 0xff80000024277808 */ /* 0x000fe20004000000 */
[----:B------:R-:W-:Y:S01]  /*41b0*/  I2F R24, R24 ;  /* 0x0000001800187306 */ /* 0x000fe20000201400 */
[----:B------:R-:W-:Y:S01]  /*41c0*/  IABS R4, R4 ;  /* 0x0000000400047213 */ /* 0x000fe20000000000 */
[----:B------:R-:W-:Y:S01]  /*41d0*/  HMMA.16816.F32 R16, R40, R10, R16 ;  /* 0x0000000a2810723c */ /* 0x000fe20000001810 */
[----:B------:R-:W-:-:S02]  /*41e0*/  ISETP.GE.AND P0, PT, R2, R204, PT ;  /* 0x000000cc0200720c */ /* 0x000fc40003f06270 */
[C---:B------:R-:W-:Y:S01]  /*41f0*/  ISETP.LT.OR P1, PT, R2.reuse, R208, P1 ;  /* 0x000000d00200720c */ /* 0x040fe20000f21670 */
[----:B------:R-:W-:Y:S01]  /*4200*/  IMAD.MOV.U32 R48, RZ, RZ, R4 ;  /* 0x000000ffff307224 */ /* 0x000fe200078e0004 */
[----:B------:R-:W-:Y:S01]  /*4210*/  ISETP.LT.OR P0, PT, R2, R205, P0 ;  /* 0x000000cd0200720c */ /* 0x000fe20000701670 */
[----:B------:R1:W3:Y:S01]  /*4220*/  I2F R47, R9 ;  /* 0x00000009002f7306 */ /* 0x0002e20000201400 */
[----:B--2---:R-:W-:Y:S01]  /*4230*/  FFMA.FTZ R15, R15, -UR19, R34 ;  /* 0x800000130f0f7c23 */ /* 0x004fe20008010022 */
[----:B------:R-:W-:Y:S02]  /*4240*/  IADD3 R14, R56, 0x20, RZ ;  /* 0x00000020380e7810 */ /* 0x000fe40007ffe0ff */
[----:B------:R-:W-:Y:S02]  /*4250*/  IABS R26, R26 ;  /* 0x0000001a001a7213 */ /* 0x000fe40000000000 */
[----:B------:R-:W-:Y:S01]  /*4260*/  FSEL R27, R27, -INF , !P4 ;  /* 0xff8000001b1b7808 */ /* 0x000fe20006000000 */
[----:B------:R-:W-:Y:S01]  /*4270*/  IMAD.IADD R13, R209, 0x1, -R14 ;  /* 0x00000001d10d7824 */ /* 0x000fe200078e0a0e */
[----:B------:R-:W-:Y:S01]  /*4280*/  ISETP.GE.AND P4, PT, R8, R204, PT ;  /* 0x000000cc0800720c */ /* 0x000fe20003f86270 */
[----:B------:R-:W2:Y:S03]  /*4290*/  I2F R48, R48 ;  /* 0x0000003000307306 */ /* 0x000ea60000201400 */
[----:B------:R-:W-:-:S02]  /*42a0*/  IABS R13, R13 ;  /* 0x0000000d000d7213 */ /* 0x000fc40000000000 */
[----:B------:R-:W-:Y:S02]  /*42b0*/  ISETP.LT.OR P4, PT, R8, R205, P4 ;  /* 0x000000cd0800720c */ /* 0x000fe40002781670 */
[----:B-1----:R-:W-:Y:S01]  /*42c0*/  IADD3 R9, R56, 0x21, RZ ;  /* 0x0000002138097810 */ /* 0x002fe20007ffe0ff */
[----:B------:R-:W1:Y:S01]  /*42d0*/  I2F R26, R26 ;  /* 0x0000001a001a7306 */ /* 0x000e620000201400 */
[----:B---3--:R-:W-:-:S03]  /*42e0*/  FFMA.FTZ R11, R47, -UR19, R28 ;  /* 0x800000132f0b7c23 */ /* 0x008fc6000801001c */
[----:B------:R-:W-:-:S04]  /*42f0*/  IMAD.IADD R4, R209, 0x1, -R9 ;  /* 0x00000001d1047824 */ /* 0x000fc800078e0a09 */
[----:B------:R-:W3:Y:S01]  /*4300*/  I2F R13, R13 ;  /* 0x0000000d000d7306 */ /* 0x000ee20000201400 */
[----:B------:R-:W-:Y:S01]  /*4310*/  IABS R2, R4 ;  /* 0x0000000400027213 */ /* 0x000fe20000000000 */
[----:B--2---:R-:W-:Y:S01]  /*4320*/  FFMA.FTZ R48, R48, -UR19, R29 ;  /* 0x8000001330307c23 */ /* 0x004fe2000801001d */
[----:B------:R-:W-:Y:S02]  /*4330*/  FSEL R4, R38, -INF , !P6 ;  /* 0xff80000026047808 */ /* 0x000fe40007000000 */
[----:B------:R-:W-:Y:S02]  /*4340*/  ISETP.GE.AND P6, PT, R12, R207, PT ;  /* 0x000000cf0c00720c */ /* 0x000fe40003fc6270 */
[----:B------:R-:W-:Y:S01]  /*4350*/  IADD3 R38, R56, 0x30, RZ ;  /* 0x0000003038267810 */ /* 0x000fe20007ffe0ff */
[----:B------:R-:W2:Y:S01]  /*4360*/  I2F R34, R2 ;  /* 0x0000000200227306 */ /* 0x000ea20000201400 */
[----:B------:R-:W-:Y:S01]  /*4370*/  ISETP.LT.OR P6, PT, R12, R208, P6 ;  /* 0x000000d00c00720c */ /* 0x000fe200037c1670 */
[----:B------:R-:W-:-:S02]  /*4380*/  IMAD.IADD R12, R206, 0x1, -R12 ;  /* 0x00000001ce0c7824 */ /* 0x000fc400078e0a0c */
[----:B-1----:R-:W-:Y:S01]  /*4390*/  FFMA.FTZ R26, R26, -UR19, R35 ;  /* 0x800000131a1a7c23 */ /* 0x002fe20008010023 */
[----:B------:R-:W-:Y:S02]  /*43a0*/  FSEL R11, R11, -INF , !P6 ;  /* 0xff8000000b0b7808 */ /* 0x000fe40007000000 */
[----:B------:R-:W-:Y:S01]  /*43b0*/  IABS R49, R12 ;  /* 0x0000000c00317213 */ /* 0x000fe20000000000 */
[----:B------:R-:W-:Y:S01]  /*43c0*/  IMAD.IADD R12, R206, 0x1, -R8 ;  /* 0x00000001ce0c7824 */ /* 0x000fe200078e0a08 */
[----:B------:R-:W-:Y:S01]  /*43d0*/  FSEL R26, R26, -INF , !P0 ;  /* 0xff8000001a1a7808 */ /* 0x000fe20004000000 */
[----:B---3--:R-:W-:Y:S01]  /*43e0*/  FFMA.FTZ R52, R13, -UR19, R52 ;  /* 0x800000130d347c23 */ /* 0x008fe20008010034 */
[CC--:B------:R-:W-:Y:S02]  /*43f0*/  ISETP.GE.AND P0, PT, R9.reuse, R207.reuse, PT ;  /* 0x000000cf0900720c */ /* 0x0c0fe40003f06270 */
[----:B------:R-:W-:Y:S01]  /*4400*/  IABS R12, R12 ;  /* 0x0000000c000c7213 */ /* 0x000fe20000000000 */
[----:B------:R-:W1:Y:S01]  /*4410*/  I2F R49, R49 ;  /* 0x0000003100317306 */ /* 0x000e620000201400 */
[----:B------:R-:W-:Y:S01]  /*4420*/  ISETP.GE.AND P6, PT, R9, R204, PT ;  /* 0x000000cc0900720c */ /* 0x000fe20003fc6270 */
[----:B--2---:R-:W-:Y:S01]  /*4430*/  FFMA.FTZ R53, R34, -UR19, R53 ;  /* 0x8000001322357c23 */ /* 0x004fe20008010035 */
[----:B------:R-:W-:Y:S01]  /*4440*/  FSEL R2, R25, -INF , !P5 ;  /* 0xff80000019027808 */ /* 0x000fe20006800000 */
[----:B------:R-:W-:Y:S01]  /*4450*/  FFMA.FTZ R25, R24, -UR19, R33 ;  /* 0x8000001318197c23 */ /* 0x000fe20008010021 */
[----:B------:R-:W-:Y:S01]  /*4460*/  FSEL R24, R15, -INF , !P2 ;  /* 0xff8000000f187808 */ /* 0x000fe20005000000 */
[----:B------:R-:W-:Y:S01]  /*4470*/  IMAD.IADD R15, R206, 0x1, -R14 ;  /* 0x00000001ce0f7824 */ /* 0x000fe200078e0a0e */
[----:B------:R-:W-:Y:S01]  /*4480*/  ISETP.GE.AND P5, PT, R8, R207, PT ;  /* 0x000000cf0800720c */ /* 0x000fe20003fa6270 */
[----:B------:R-:W2:Y:S01]  /*4490*/  I2F R12, R12 ;  /* 0x0000000c000c7306 */ /* 0x000ea20000201400 */
[----:B------:R-:W-:-:S02]  /*44a0*/  FSEL R25, R25, -INF , !P1 ;  /* 0xff80000019197808 */ /* 0x000fc40004800000 */
[----:B------:R-:W-:Y:S02]  /*44b0*/  ISETP.LT.OR P5, PT, R8, R208, P5 ;  /* 0x000000d00800720c */ /* 0x000fe40002fa1670 */
[----:B------:R-:W-:Y:S02]  /*44c0*/  IABS R15, R15 ;  /* 0x0000000f000f7213 */ /* 0x000fe40000000000 */
[----:B------:R-:W-:Y:S01]  /*44d0*/  IADD3 R8, R56, 0x28, RZ ;  /* 0x0000002838087810 */ /* 0x000fe20007ffe0ff */
[----:B-1----:R-:W-:Y:S01]  /*44e0*/  FFMA.FTZ R10, R49, -UR19, R30 ;  /* 0x80000013310a7c23 */ /* 0x002fe2000801001e */
[C---:B------:R-:W-:Y:S01]  /*44f0*/  ISETP.GE.AND P2, PT, R14.reuse, R207, PT ;  /* 0x000000cf0e00720c */ /* 0x040fe20003f46270 */
[----:B------:R-:W-:Y:S01]  /*4500*/  IMAD.IADD R30, R209, 0x1, -R46 ;  /* 0x00000001d11e7824 */ /* 0x000fe200078e0a2e */
[C---:B------:R-:W-:Y:S01]  /*4510*/  ISETP.GE.AND P1, PT, R14.reuse, R204, PT ;  /* 0x000000cc0e00720c */ /* 0x040fe20003f26270 */
[----:B------:R-:W1:Y:S01]  /*4520*/  I2F R15, R15 ;  /* 0x0000000f000f7306 */ /* 0x000e620000201400 */
[----:B------:R-:W-:-:S02]  /*4530*/  ISETP.LT.OR P2, PT, R14, R208, P2 ;  /* 0x000000d00e00720c */ /* 0x000fc40001741670 */
[-C--:B------:R-:W-:Y:S01]  /*4540*/  ISETP.LT.OR P1, PT, R14, R205.reuse, P1 ;  /* 0x000000cd0e00720c */ /* 0x080fe20000f21670 */
[----:B------:R-:W-:Y:S01]  /*4550*/  IMAD.IADD R14, R209, 0x1, -R8 ;  /* 0x00000001d10e7824 */ /* 0x000fe200078e0a08 */
[----:B------:R-:W-:Y:S01]  /*4560*/  IADD3 R33, R56, 0x29, RZ ;  /* 0x0000002938217810 */ /* 0x000fe20007ffe0ff */
[----:B--2---:R-:W-:Y:S01]  /*4570*/  FFMA.FTZ R47, R12, -UR19, R31 ;  /* 0x800000130c2f7c23 */ /* 0x004fe2000801001f */
[----:B------:R-:W-:Y:S01]  /*4580*/  ISETP.LT.OR P0, PT, R9, R208, P0 ;  /* 0x000000d00900720c */ /* 0x000fe20000701670 */
[C---:B------:R-:W-:Y:S01]  /*4590*/  IMAD.IADD R31, R209.reuse, 0x1, -R38 ;  /* 0x00000001d11f7824 */ /* 0x040fe200078e0a26 */
[----:B------:R-:W-:Y:S01]  /*45a0*/  IABS R14, R14 ;  /* 0x0000000e000e7213 */ /* 0x000fe20000000000 */
[----:B------:R-:W-:Y:S01]  /*45b0*/  IMAD.IADD R28, R209, 0x1, -R33 ;  /* 0x00000001d11c7824 */ /* 0x000fe200078e0a21 */
[----:B------:R-:W-:Y:S01]  /*45c0*/  ISETP.LT.OR P6, PT, R9, R205, P6 ;  /* 0x000000cd0900720c */ /* 0x000fe200037c1670 */
[----:B------:R-:W-:Y:S01]  /*45d0*/  IMAD.IADD R9, R206, 0x1, -R9 ;  /* 0x00000001ce097824 */ /* 0x000fe200078e0a09 */
[----:B------:R-:W-:Y:S01]  /*45e0*/  FSEL R10, R10, -INF , !P3 ;  /* 0xff8000000a0a7808 */ /* 0x000fe20005800000 */
[----:B------:R-:W-:Y:S01]  /*45f0*/  IMAD.MOV.U32 R35, RZ, RZ, R14 ;  /* 0x000000ffff237224 */ /* 0x000fe200078e000e */
[----:B------:R-:W-:Y:S01]  /*4600*/  IABS R14, R28 ;  /* 0x0000001c000e7213 */ /* 0x000fe20000000000 */
[----:B-1----:R-:W-:Y:S01]  /*4610*/  FFMA.FTZ R54, R15, -UR19, R54 ;  /* 0x800000130f367c23 */ /* 0x002fe20008010036 */
[----:B------:R-:W-:Y:S01]  /*4620*/  IABS R34, R9 ;  /* 0x0000000900227213 */ /* 0x000fe20000000000 */
[----:B------:R-:W-:Y:S01]  /*4630*/  IMAD.IADD R50, R206, 0x1, -R33 ;  /* 0x00000001ce327824 */ /* 0x000fe200078e0a21 */
[----:B------:R1:W2:Y:S01]  /*4640*/  I2F R36, R14 ;  /* 0x0000000e00247306 */ /* 0x0002a20000201400 */
[----:B------:R-:W-:-:S02]  /*4650*/  FSEL R9, R48, -INF , !P5 ;  /* 0xff80000030097808 */ /* 0x000fc40006800000 */
[C---:B------:R-:W-:Y:S01]  /*4660*/  ISETP.GE.AND P3, PT, R8.reuse, R207, PT ;  /* 0x000000cf0800720c */ /* 0x040fe20003f66270 */
[----:B------:R-:W-:Y:S01]  /*4670*/  IMAD.MOV.U32 R48, RZ, RZ, R34 ;  /* 0x000000ffff307224 */ /* 0x000fe200078e0022 */
[----:B------:R-:W-:Y:S01]  /*4680*/  ISETP.GE.AND P5, PT, R8, R204, PT ;  /* 0x000000cc0800720c */ /* 0x000fe20003fa6270 */
[----:B------:R-:W-:Y:S01]  /*4690*/  IMAD.IADD R34, R206, 0x1, -R8 ;  /* 0x00000001ce227824 */ /* 0x000fe200078e0a08 */
[C---:B------:R-:W-:Y:S01]  /*46a0*/  ISETP.LT.OR P3, PT, R8.reuse, R208, P3 ;  /* 0x000000d00800720c */ /* 0x040fe20001f61670 */
[----:B------:R-:W3:Y:S01]  /*46b0*/  I2F R35, R35 ;  /* 0x0000002300237306 */ /* 0x000ee20000201400 */
[----:B------:R-:W-:Y:S02]  /*46c0*/  ISETP.LT.OR P5, PT, R8, R205, P5 ;  /* 0x000000cd0800720c */ /* 0x000fe40002fa1670 */
[----:B------:R-:W-:Y:S02]  /*46d0*/  FSEL R8, R47, -INF , !P4 ;  /* 0xff8000002f087808 */ /* 0x000fe40006000000 */
[----:B------:R-:W-:-:S02]  /*46e0*/  FSEL R169, R52, -INF , !P2 ;  /* 0xff80000034a97808 */ /* 0x000fc40005000000 */
[C---:B------:R-:W-:Y:S01]  /*46f0*/  ISETP.GE.AND P4, PT, R33.reuse, R207, PT ;  /* 0x000000cf2100720c */ /* 0x040fe20003f86270 */
[----:B-1----:R-:W1:Y:S01]  /*4700*/  LDSM.16.M88.4 R12, [R180+0x5800] ;  /* 0x00580000b40c783b */ /* 0x002e620000000200 */
[----:B------:R-:W-:Y:S01]  /*4710*/  ISETP.GE.AND P2, PT, R33, R204, PT ;  /* 0x000000cc2100720c */ /* 0x000fe20003f46270 */
[----:B------:R-:W4:Y:S01]  /*4720*/  I2F R48, R48 ;  /* 0x0000003000307306 */ /* 0x000f220000201400 */
[----:B------:R-:W-:Y:S01]  /*4730*/  IABS R47, R34 ;  /* 0x00000022002f7213 */ /* 0x000fe20000000000 */
[----:B--2---:R-:W-:Y:S01]  /*4740*/  FFMA.FTZ R17, R36, -UR19, R17 ;  /* 0x8000001324117c23 */ /* 0x004fe20008010011 */
[----:B------:R-:W-:Y:S01]  /*4750*/  IADD3 R28, R56, 0x38, RZ ;  /* 0x00000038381c7810 */ /* 0x000fe20007ffe0ff */
[----:B------:R-:W-:-:S04]  /*4760*/  DEPBAR.LE SB0, 0x0 ;  /* 0x000080000000791a */ /* 0x000fc80000000000 */
[----:B------:R-:W-:Y:S01]  /*4770*/  IADD3 R56, R56, 0x39, RZ ;  /* 0x0000003938387810 */ /* 0x000fe20007ffe0ff */
[----:B---3--:R-:W-:Y:S01]  /*4780*/  FFMA.FTZ R16, R35, -UR19, R16 ;  /* 0x8000001323107c23 */ /* 0x008fe20008010010 */
[----:B------:R-:W-:Y:S01]  /*4790*/  ISETP.LT.OR P4, PT, R33, R208, P4 ;  /* 0x000000d02100720c */ /* 0x000fe20002781670 */
[----:B------:R-:W-:Y:S01]  /*47a0*/  IMAD.IADD R29, R209, 0x1, -R28 ;  /* 0x00000001d11d7824 */ /* 0x000fe200078e0a1c */
[----:B------:R-:W-:Y:S01]  /*47b0*/  ISETP.LT.OR P2, PT, R33, R205, P2 ;  /* 0x000000cd2100720c */ /* 0x000fe20001741670 */
[----:B------:R-:W-:Y:S01]  /*47c0*/  IMAD.MOV.U32 R33, RZ, RZ, R47 ;  /* 0x000000ffff217224 */ /* 0x000fe200078e002f */
[----:B------:R-:W-:Y:S01]  /*47d0*/  IABS R31, R31 ;  /* 0x0000001f001f7213 */ /* 0x000fe20000000000 */
[----:B------:R-:W-:Y:S01]  /*47e0*/  IMAD.IADD R47, R206, 0x1, -R38 ;  /* 0x00000001ce2f7824 */ /* 0x000fe200078e0a26 */
[----:B------:R-:W-:Y:S01]  /*47f0*/  FSEL R164, R54, -INF , !P1 ;  /* 0xff80000036a47808 */ /* 0x000fe20004800000 */
[----:B------:R-:W-:Y:S01]  /*4800*/  IMAD.IADD R49, R209, 0x1, -R56 ;  /* 0x00000001d1317824 */ /* 0x000fe200078e0a38 */
[----:B------:R-:W-:Y:S01]  /*4810*/  FSEL R161, R53, -INF , !P0 ;  /* 0xff80000035a17808 */ /* 0x000fe20004000000 */
[----:B------:R-:W2:Y:S01]  /*4820*/  I2F R33, R33 ;  /* 0x0000002100217306 */ /* 0x000ea20000201400 */
[----:B------:R-:W-:Y:S01]  /*4830*/  IABS R47, R47 ;  /* 0x0000002f002f7213 */ /* 0x000fe20000000000 */
[----:B----4-:R-:W-:Y:S01]  /*4840*/  FFMA.FTZ R48, R48, -UR19, R55 ;  /* 0x8000001330307c23 */ /* 0x010fe20008010037 */
[----:B------:R-:W-:-:S02]  /*4850*/  IABS R49, R49 ;  /* 0x0000003100317213 */ /* 0x000fc40000000000 */
[C---:B------:R-:W-:Y:S02]  /*4860*/  ISETP.GE.AND P1, PT, R38.reuse, R207, PT ;  /* 0x000000cf2600720c */ /* 0x040fe40003f26270 */
[C---:B------:R-:W-:Y:S01]  /*4870*/  ISETP.GE.AND P0, PT, R38.reuse, R204, PT ;  /* 0x000000cc2600720c */ /* 0x040fe20003f06270 */
[----:B------:R3:W-:Y:S01]  /*4880*/  I2F R34, R49 ;  /* 0x0000003100227306 */ /* 0x0007e20000201400 */
[C---:B------:R-:W-:Y:S02]  /*4890*/  ISETP.LT.OR P1, PT, R38.reuse, R208, P1 ;  /* 0x000000d02600720c */ /* 0x040fe40000f21670 */
[----:B------:R-:W-:Y:S02]  /*48a0*/  ISETP.LT.OR P0, PT, R38, R205, P0 ;  /* 0x000000cd2600720c */ /* 0x000fe40000701670 */
[----:B------:R-:W-:Y:S01]  /*48b0*/  FSEL R167, R16, -INF , !P3 ;  /* 0xff80000010a77808 */ /* 0x000fe20005800000 */
[----:B------:R-:W-:Y:S01]  /*48c0*/  IMAD.IADD R16, R206, 0x1, -R28 ;  /* 0x00000001ce107824 */ /* 0x000fe200078e0a1c */
[----:B------:R-:W-:Y:S01]  /*48d0*/  IABS R30, R30 ;  /* 0x0000001e001e7213 */ /* 0x000fe20000000000 */
[----:B------:R-:W-:Y:S01]  /*48e0*/  I2F R31, R31 ;  /* 0x0000001f001f7306 */ /* 0x000fe20000201400 */
[----:B------:R-:W-:Y:S01]  /*48f0*/  IABS R29, R29 ;  /* 0x0000001d001d7213 */ /* 0x000fe20000000000 */
[----:B--2---:R-:W-:Y:S01]  /*4900*/  FFMA.FTZ R18, R33, -UR19, R18 ;  /* 0x8000001321127c23 */ /* 0x004fe20008010012 */
[----:B-1----:R-:W-:Y:S01]  /*4910*/  HMMA.16816.F32 R68, R40, R12, R68 ;  /* 0x0000000c2844723c */ /* 0x002fe20000001844 */
[----:B------:R-:W-:-:S02]  /*4920*/  IABS R16, R16 ;  /* 0x0000001000107213 */ /* 0x000fc40000000000 */
[----:B------:R-:W-:Y:S02]  /*4930*/  FSEL R214, R48, -INF , !P6 ;  /* 0xff80000030d67808 */ /* 0x000fe40007000000 */
[----:B------:R-:W1:Y:S01]  /*4940*/  I2F R13, R47 ;  /* 0x0000002f000d7306 */ /* 0x000e620000201400 */
[----:B---3--:R-:W-:Y:S01]  /*4950*/  IABS R49, R50 ;  /* 0x0000003200317213 */ /* 0x008fe20000000000 */
[----:B------:R-:W-:Y:S01]  /*4960*/  IMAD.IADD R12, R206, 0x1, -R46 ;  /* 0x00000001ce0c7824 */ /* 0x000fe200078e0a2e */
[----:B------:R-:W-:Y:S01]  /*4970*/  HMMA.16816.F32 R72, R40, R14, R72 ;  /* 0x0000000e2848723c */ /* 0x000fe20000001848 */
[----:B------:R-:W-:Y:S02]  /*4980*/  FSEL R168, R18, -INF , !P5 ;  /* 0xff80000012a87808 */ /* 0x000fe40006800000 */
[----:B------:R-:W-:Y:S02]  /*4990*/  FSEL R163, R17, -INF , !P4 ;  /* 0xff80000011a37808 */ /* 0x000fe40006000000 */
[----:B------:R-:W2:Y:S01]  /*49a0*/  I2F R38, R49 ;  /* 0x0000003100267306 */ /* 0x000ea20000201400 */
[----:B------:R-:W-:Y:S01]  /*49b0*/  IABS R12, R12 ;  /* 0x0000000c000c7213 */ /* 0x000fe20000000000 */
[----:B------:R-:W-:Y:S01]  /*49c0*/  IMAD.IADD R14, R206, 0x1, -R56 ;  /* 0x00000001ce0e7824 */ /* 0x000fe200078e0a38 */
[----:B------:R-:W-:-:S02]  /*49d0*/  ISETP.GE.AND P6, PT, R46, R207, PT ;  /* 0x000000cf2e00720c */ /* 0x000fc40003fc6270 */
[----:B------:R-:W-:Y:S02]  /*49e0*/  ISETP.GE.AND P3, PT, R46, R204, PT ;  /* 0x000000cc2e00720c */ /* 0x000fe40003f66270 */
[----:B------:R-:W-:Y:S01]  /*49f0*/  IABS R14, R14 ;  /* 0x0000000e000e7213 */ /* 0x000fe20000000000 */
[----:B------:R-:W3:Y:S01]  /*4a00*/  I2F R30, R30 ;  /* 0x0000001e001e7306 */ /* 0x000ee20000201400 */
[-C--:B------:R-:W-:Y:S02]  /*4a10*/  ISETP.GE.AND P5, PT, R28, R207.reuse, PT ;  /* 0x000000cf1c00720c */ /* 0x080fe40003fa6270 */
[----:B-1----:R-:W-:Y:S01]  /*4a20*/  FFMA.FTZ R13, R13, -UR19, R70 ;  /* 0x800000130d0d7c23 */ /* 0x002fe20008010046 */
[----:B------:R-:W-:Y:S01]  /*4a30*/  ISETP.GE.AND P4, PT, R56, R207, PT ;  /* 0x000000cf3800720c */ /* 0x000fe20003f86270 */
[----:B------:R-:W-:Y:S01]  /*4a40*/  FFMA.FTZ R31, R31, -UR19, R68 ;  /* 0x800000131f1f7c23 */ /* 0x000fe20008010044 */
[----:B------:R-:W-:Y:S02]  /*4a50*/  ISETP.LT.OR P6, PT, R46, R208, P6 ;  /* 0x000000d02e00720c */ /* 0x000fe400037c1670 */
[----:B------:R-:W1:Y:S01]  /*4a60*/  I2F R29, R29 ;  /* 0x0000001d001d7306 */ /* 0x000e620000201400 */
[----:B------:R-:W-:Y:S01]  /*4a70*/  FSEL R166, R13, -INF , !P0 ;  /* 0xff8000000da67808 */ /* 0x000fe20004000000 */
[----:B--2---:R-:W-:Y:S01]  /*4a80*/  FFMA.FTZ R19, R38, -UR19, R19 ;  /* 0x8000001326137c23 */ /* 0x004fe20008010013 */
[----:B------:R-:W-:Y:S01]  /*4a90*/  PLOP3.LUT P0, PT, PT, PT, UP0, 0x80, 0x0 ;  /* 0x000000000000781c */ /* 0x000fe20003f0f008 */
[----:B------:R-:W-:Y:S01]  /*4aa0*/  FFMA.FTZ R34, R34, -UR19, R73 ;  /* 0x8000001322227c23 */ /* 0x000fe20008010049 */
[----:B------:R-:W-:-:S02]  /*4ab0*/  FSEL R213, R31, -INF , !P1 ;  /* 0xff8000001fd57808 */ /* 0x000fc40004800000 */
[----:B------:R-:W-:Y:S01]  /*4ac0*/  FSEL R212, R19, -INF , !P2 ;  /* 0xff80000013d47808 */ /* 0x000fe20005000000 */
[----:B------:R-:W2:Y:S01]  /*4ad0*/  I2F R12, R12 ;  /* 0x0000000c000c7306 */ /* 0x000ea20000201400 */
[-C--:B------:R-:W-:Y:S01]  /*4ae0*/  ISETP.GE.AND P2, PT, R28, R204.reuse, PT ;  /* 0x000000cc1c00720c */ /* 0x080fe20003f46270 */
[----:B---3--:R-:W-:Y:S01]  /*4af0*/  FFMA.FTZ R30, R30, -UR19, R69 ;  /* 0x800000131e1e7c23 */ /* 0x008fe20008010045 */
[----:B------:R-:W-:Y:S02]  /*4b00*/  ISETP.GE.AND P1, PT, R56, R204, PT ;  /* 0x000000cc3800720c */ /* 0x000fe40003f26270 */
[-C--:B------:R-:W-:Y:S02]  /*4b10*/  ISETP.LT.OR P3, PT, R46, R205.reuse, P3 ;  /* 0x000000cd2e00720c */ /* 0x080fe40001f61670 */
[CC--:B------:R-:W-:Y:S01]  /*4b20*/  ISETP.LT.OR P5, PT, R28.reuse, R208.reuse, P5 ;  /* 0x000000d01c00720c */ /* 0x0c0fe20002fa1670 */
[----:B------:R-:W3:Y:S01]  /*4b30*/  I2F R15, R16 ;  /* 0x00000010000f7306 */ /* 0x000ee20000201400 */
[----:B-1----:R-:W-:Y:S01]  /*4b40*/  FFMA.FTZ R29, R29, -UR19, R72 ;  /* 0x800000131d1d7c23 */ /* 0x002fe20008010048 */
[----:B------:R-:W-:Y:S01]  /*4b50*/  ISETP.LT.OR P2, PT, R28, R205, P2 ;  /* 0x000000cd1c00720c */ /* 0x000fe20001741670 */
[----:B------:R-:W-:Y:S01]  /*4b60*/  BAR.SYNC.DEFER_BLOCKING 0x0 ;  /* 0x0000000000007b1d */ /* 0x000fe20000010000 */
[----:B------:R-:W-:-:S02]  /*4b70*/  ISETP.LT.OR P4, PT, R56, R208, P4 ;  /* 0x000000d03800720c */ /* 0x000fc40002781670 */
[----:B------:R-:W-:Y:S01]  /*4b80*/  ISETP.LT.OR P1, PT, R56, R205, P1 ;  /* 0x000000cd3800720c */ /* 0x000fe20000f21670 */
[----:B--2---:R-:W-:Y:S02]  /*4b90*/  FFMA.FTZ R12, R12, -UR19, R71 ;  /* 0x800000130c0c7c23 */ /* 0x004fe40008010047 */
[----:B------:R-:W1:Y:S01]  /*4ba0*/  I2F R14, R14 ;  /* 0x0000000e000e7306 */ /* 0x000e620000201400 */
[----:B------:R-:W-:Y:S02]  /*4bb0*/  FSEL R171, R30, -INF , !P6 ;  /* 0xff8000001eab7808 */ /* 0x000fe40007000000 */
[----:B------:R-:W-:Y:S02]  /*4bc0*/  FSEL R147, R29, -INF , !P5 ;  /* 0xff8000001d937808 */ /* 0x000fe40006800000 */
[----:B------:R-:W-:Y:S01]  /*4bd0*/  FSEL R146, R12, -INF , !P3 ;  /* 0xff8000000c927808 */ /* 0x000fe20005800000 */
[----:B---3--:R-:W-:Y:S01]  /*4be0*/  FFMA.FTZ R74, R15, -UR19, R74 ;  /* 0x800000130f4a7c23 */ /* 0x008fe2000801004a */
[----:B------:R-:W-:-:S04]  /*4bf0*/  FSEL R145, R34, -INF , !P4 ;  /* 0xff80000022917808 */ /* 0x000fc80006000000 */
[----:B------:R-:W-:Y:S01]  /*4c00*/  FSEL R144, R74, -INF , !P2 ;  /* 0xff8000004a907808 */ /* 0x000fe20005000000 */
[----:B-1----:R-:W-:-:S05]  /*4c10*/  FFMA.FTZ R75, R14, -UR19, R75 ;  /* 0x800000130e4b7c23 */ /* 0x002fca000801004b */
[----:B------:R-:W-:Y:S01]  /*4c20*/  FSEL R162, R75, -INF , !P1 ;  /* 0xff8000004ba27808 */ /* 0x000fe20004800000 */
[----:B------:R-:W-:Y:S05]  /*4c30*/  @!P0 BRA `(.L_x_427) ;  /* 0x0000039000008947 */ /* 0x000fea0003800000 */
[----:B------:R-:W-:Y:S01]  /*4c40*/  UIADD3 UR5, UR13, -0x2, URZ ;  /* 0xfffffffe0d057890 */ /* 0x000fe2000fffe03f */
[----:B------:R-:W-:Y:S01]  /*4c50*/  ISETP.GE.AND P5, PT, R210, c[0x0][0x220], PT ;  /* 0x00008800d2007a0c */ /* 0x000fe20003fa6270 */
[----:B------:R-:W-:Y:S01]  /*4c60*/  BSSY B0, `(.L_x_428) ;  /* 0x0000035000007945 */ /* 0x000fe20003800000 */
[----:B------:R-:W-:Y:S01]  /*4c70*/  ISETP.GE.AND P4, PT, R197, c[0x0][0x220], PT ;  /* 0x00008800c5007a0c */ /* 0x000fe20003f86270 */
[----:B------:R-:W-:Y:S01]  /*4c80*/  USHF.R.S32.HI UR4, URZ, 0x1f, UR5 ;  /* 0x0000001f3f047899 */ /* 0x000fe20008011405 */
[----:B------:R-:W-:Y:S01]  /*4c90*/  ISETP.GE.AND P2, PT, R196, c[0x0][0x220], PT ;  /* 0x00008800c4007a0c */ /* 0x000fe20003f46270 */
[----:B------:R-:W-:Y:S01]  /*4ca0*/  UIMAD UR24, UR24, UR5, URZ ;  /* 0x00000005181872a4 */ /* 0x000fe2000f8e023f */
[----:B------:R-:W-:-:S03]  /*4cb0*/  IMAD.WIDE.U32 R14, R3, UR5, R202 ;  /* 0x00000005030e7c25 */ /* 0x000fc6000f8e00ca */
[----:B------:R-:W-:-:S04]  /*4cc0*/  UIMAD UR4, UR4, UR25, UR24 ;  /* 0x00000019040472a4 */ /* 0x000fc8000f8e0218 */
[C---:B------:R-:W-:Y:S01]  /*4cd0*/  @!P5 LEA R30, P6, R14.reuse, c[0x0][0x168], 0x1 ;  /* 0x00005a000e1eda11 */ /* 0x040fe200078c08ff */
[----:B------:R1:W-:Y:S01]  /*4ce0*/  @P5 STS.128 [R199+0xc000], RZ ;  /* 0x00c000ffc7005388 */ /* 0x0003e20000000c00 */
[----:B------:R-:W-:Y:S02]  /*4cf0*/  IADD3 R3, R15, UR4, RZ ;  /* 0x000000040f037c10 */ /* 0x000fe4000fffe0ff */
        /* <DEDUP_REMOVED lines=43> */
.L_x_429:
[----:B------:R-:W-:Y:S05]  /*4fb0*/  BSYNC B0 ;  /* 0x0000000000007941 */ /* 0x000fea0003800000 */
.L_x_428:
[----:B------:R-:W0:Y:S02]  /*4fc0*/  LDGDEPBAR ;  /* 0x00000000000079af */ /* 0x000e240000000000 */
.L_x_427:
        /* <DEDUP_REMOVED lines=74> */
[----:B------:R-:W2:Y:S01]  /*5470*/  LDSM.16.MT88.4 R4, [R184+0x16000] ;  /* 0x01600000b804783b */ /* 0x000ea20000004200 */
[--C-:B------:R-:W-:Y:S02]  /*5480*/  FFMA.FTZ R2, R9, c[0x0][0x23c], -R170.reuse ;  /* 0x00008f0009027a23 */ /* 0x100fe400000108aa */
[--C-:B------:R-:W-:Y:S01]  /*5490*/  FFMA.FTZ R149, R10, c[0x0][0x23c], -R165.reuse ;  /* 0x00008f000a957a23 */ /* 0x100fe200000108a5 */
[----:B------:R-:W-:Y:S01]  /*54a0*/  LDSM.16.MT88.4 R32, [R184+0x12800] ;  /* 0x01280000b820783b */ /* 0x000fe20000004200 */
[----:B------:R-:W-:Y:S01]  /*54b0*/  FFMA.FTZ R0, R8, c[0x0][0x23c], -R165 ;  /* 0x00008f0008007a23 */ /* 0x000fe200000108a5 */
[----:B------:R-:W-:Y:S01]  /*54c0*/  MUFU.EX2 R155, R155 ;  /* 0x0000009b009b7308 */ /* 0x000fe20000000800 */
[--C-:B------:R-:W-:Y:S01]  /*54d0*/  FFMA.FTZ R153, R27, c[0x0][0x23c], -R170.reuse ;  /* 0x00008f001b997a23 */ /* 0x100fe200000108aa */
[----:B------:R-:W2:Y:S01]  /*54e0*/  LDSM.16.MT88.4 R8, [R188+0x14800] ;  /* 0x01480000bc08783b */ /* 0x000ea20000004200 */
[----:B------:R-:W-:-:S02]  /*54f0*/  FFMA.FTZ R134, R25, c[0x0][0x23c], -R170 ;  /* 0x00008f0019867a23 */ /* 0x000fc400000108aa */
[--C-:B------:R-:W-:Y:S01]  /*5500*/  FFMA.FTZ R150, R24, c[0x0][0x23c], -R165.reuse ;  /* 0x00008f0018967a23 */ /* 0x100fe200000108a5 */
[----:B------:R-:W-:Y:S01]  /*5510*/  LDSM.16.MT88.4 R28, [R186+0x14800] ;  /* 0x01480000ba1c783b */ /* 0x000fe20000004200 */
        /* <DEDUP_REMOVED lines=218> */
[----:B------:R-:W-:-:S04]  /*62c0*/  DEPBAR.LE SB0, 0x0 ;  /* 0x000080000000791a */ /* 0x000fc80000000000 */
[----:B------:R-:W-:Y:S01]  /*62d0*/  UIADD3 UR22, UR13, -0x2, URZ ;  /* 0xfffffffe0d167890 */ /* 0x000fe2000fffe03f */
[----:B------:R-:W-:Y:S01]  /*62e0*/  BAR.SYNC.DEFER_BLOCKING 0x0 ;  /* 0x0000000000007b1d */ /* 0x000fe20000010000 */
[----:B------:R-:W-:Y:S02]  /*62f0*/  ISETP.GE.AND P4, PT, R210, c[0x0][0x220], PT ;  /* 0x00008800d2007a0c */ /* 0x000fe40003f86270 */
[----:B------:R-:W-:Y:S01]  /*6300*/  ISETP.GE.AND P3, PT, R197, c[0x0][0x220], PT ;  /* 0x00008800c5007a0c */ /* 0x000fe20003f66270 */
[----:B------:R-:W-:Y:S01]  /*6310*/  USHF.R.S32.HI UR5, URZ, 0x1f, UR22 ;  /* 0x0000001f3f057899 */ /* 0x000fe20008011416 */
[----:B------:R-:W-:Y:S01]  /*6320*/  ISETP.GE.AND P2, PT, R196, c[0x0][0x220], PT ;  /* 0x00008800c4007a0c */ /* 0x000fe20003f46270 */
[----:B------:R-:W-:Y:S01]  /*6330*/  UIMAD UR4, UR17, UR22, URZ ;  /* 0x00000016110472a4 */ /* 0x000fe2000f8e023f */
[----:B------:R-:W-:Y:S01]  /*6340*/  IMAD.WIDE.U32 R4, R195, UR22, R22 ;  /* 0x00000016c3047c25 */ /* 0x000fe2000f8e0016 */
[----:B------:R-:W-:Y:S02]  /*6350*/  UISETP.GT.AND UP0, UPT, UR22, UR7, UPT ;  /* 0x000000071600728c */ /* 0x000fe4000bf04270 */
[----:B------:R-:W-:-:S04]  /*6360*/  UIMAD UR4, UR5, UR16, UR4 ;  /* 0x00000010050472a4 */ /* 0x000fc8000f8e0204 */
[C---:B------:R-:W-:Y:S02]  /*6370*/  @!P4 LEA R10, P6, R4.reuse, c[0x0][0x170], 0x1 ;  /* 0x00005c00040aca11 */ /* 0x040fe400078c08ff */
[----:B------:R-:W-:Y:S02]  /*6380*/  IADD3 R0, R5, UR4, RZ ;  /* 0x0000000405007c10 */ /* 0x000fe4000fffe0ff */
[C---:B------:R-:W-:Y:S02]  /*6390*/  @!P3 LEA R8, P1, R4.reuse, c[0x0][0x170], 0x1 ;  /* 0x00005c000408ba11 */ /* 0x040fe400078208ff */
[C---:B------:R-:W-:Y:S02]  /*63a0*/  @!P2 LEA R6, P0, R4.reuse, c[0x0][0x170], 0x1 ;  /* 0x00005c000406aa11 */ /* 0x040fe400078008ff */
[C---:B------:R-:W-:Y:S02]  /*63b0*/  IADD3 R5, P5, R4.reuse, UR18, RZ ;  /* 0x0000001204057c10 */ /* 0x040fe4000ffbe0ff */
[C-C-:B------:R-:W-:Y:S01]  /*63c0*/  @!P4 LEA.HI.X R11, R4.reuse, c[0x0][0x174], R0.reuse, 0x1, P6 ;  /* 0x00005d00040bca11 */ /* 0x140fe200030f0c00 */
[----:B------:R-:W-:Y:S01]  /*63d0*/  @P4 STS.128 [R199+0x12000], RZ ;  /* 0x012000ffc7004388 */ /* 0x000fe20000000c00 */
[----:B------:R-:W-:-:S02]  /*63e0*/  @!P3 LEA.HI.X R9, R4, c[0x0][0x174], R0, 0x1, P1 ;  /* 0x00005d000409ba11 */ /* 0x000fc400008f0c00 */
[----:B------:R-:W-:Y:S01]  /*63f0*/  @!P2 LEA.HI.X R7, R4, c[0x0][0x174], R0, 0x1, P0 ;  /* 0x00005d000407aa11 */ /* 0x000fe200000f0c00 */
[----:B------:R-:W-:Y:S01]  /*6400*/  @!PT LDS RZ, [RZ] ;  /* 0x00000000fffff984 */ /* 0x000fe20000000800 */
[----:B------:R-:W-:Y:S01]  /*6410*/  @!PT LDS RZ, [RZ] ;  /* 0x00000000fffff984 */ /* 0x000fe20000000800 */
[----:B------:R-:W-:Y:S01]  /*6420*/  @!PT LDS RZ, [RZ] ;  /* 0x00000000fffff984 */ /* 0x000fe20000000800 */
[----:B------:R1:W-:Y:S01]  /*6430*/  @!P4 LDGSTS.E.BYPASS.LTC128B.128 [R199+0x12000], [R10.64] ;  /* 0x120000000ac7cfae */ /* 0x0003e2000b901d4e */
[C---:B------:R-:W-:Y:S02]  /*6440*/  @!P4 LEA R12, P0, R5.reuse, c[0x0][0x170], 0x1 ;  /* 0x00005c00050cca11 */ /* 0x040fe400078008ff */
        /* <DEDUP_REMOVED lines=8> */
[----:B------:R-:W-:-:S02]  /*64d0*/  @!P4 LEA.HI.X R13, R5, c[0x0][0x174], R0, 0x1, P0 ;  /* 0x00005d00050dca11 */ /* 0x000fc400000f0c00 */
[C-C-:B------:R-:W-:Y:S01]  /*64e0*/  @!P3 LEA.HI.X R19, R5.reuse, c[0x0][0x174], R0.reuse, 0x1, P5 ;  /* 0x00005d000513ba11 */ /* 0x140fe200028f0c00 */
[----:B------:R-:W-:Y:S01]  /*64f0*/  @P2 STS.128 [R199+0x16000], RZ ;  /* 0x016000ffc7002388 */ /* 0x000fe20000000c00 */
[----:B------:R-:W-:-:S03]  /*6500*/  @!P2 LEA.HI.X R17, R5, c[0x0][0x174], R0, 0x1, P1 ;  /* 0x00005d000511aa11 */ /* 0x000fc600008f0c00 */
        /* <DEDUP_REMOVED lines=20> */
[----:B------:R-:W3:Y:S04]  /*6650*/  LDSM.16.M88.4 R144, [R193+0xc000] ;  /* 0x00c00000c190783b */ /* 0x000ee80000000200 */
[----:B------:R-:W5:Y:S04]  /*6660*/  LDSM.16.M88.4 R136, [R193+0xc800] ;  /* 0x00c80000c188783b */ /* 0x000f680000000200 */
[----:B------:R-:W5:Y:S04]  /*6670*/  LDSM.16.M88.4 R28, [R193+0xd000] ;  /* 0x00d00000c11c783b */ /* 0x000f680000000200 */
[----:B-1----:R-:W1:Y:S04]  /*6680*/  LDSM.16.M88.4 R8, [R193+0xd800] ;  /* 0x00d80000c108783b */ /* 0x002e680000000200 */
[----:B------:R-:W-:Y:S04]  /*6690*/  LDSM.16.M88.4 R160, [R192] ;  /* 0x00000000c0a0783b */ /* 0x000fe80000000200 */
[----:B--2---:R-:W2:Y:S04]  /*66a0*/  LDSM.16.M88.4 R4, [R191] ;  /* 0x00000000bf04783b */ /* 0x004ea80000000200 */
[----:B------:R-:W1:Y:S04]  /*66b0*/  LDSM.16.M88.4 R148, [R183] ;  /* 0x00000000b794783b */ /* 0x000e680000000200 */
[----:B------:R-:W1:Y:S04]  /*66c0*/  LDSM.16.M88.4 R24, [R182] ;  /* 0x00000000b618783b */ /* 0x000e680000000200 */
[----:B------:R-:W1:Y:S04]  /*66d0*/  LDSM.16.M88.4 R228, [R181] ;  /* 0x00000000b5e4783b */ /* 0x000e680000000200 */
[----:B------:R-:W-:Y:S01]  /*66e0*/  LDSM.16.M88.4 R152, [R187+0xc000] ;  /* 0x00c00000bb98783b */ /* 0x000fe20000000200 */
[C---:B---3--:R-:W-:Y:S03]  /*66f0*/  HMMA.16816.F32 R12, R164.reuse, R144, RZ ;  /* 0x00000090a40c723c */ /* 0x048fe600000018ff */
[----:B----4-:R-:W-:Y:S04]  /*6700*/  LDSM.16.M88.4 R16, [R187+0xc800] ;  /* 0x00c80000bb10783b */ /* 0x010fe80000000200 */
[----:B------:R-:W-:Y:S01]  /*6710*/  LDSM.16.M88.4 R224, [R187+0xd800] ;  /* 0x00d80000bbe0783b */ /* 0x000fe20000000200 */
[C---:B------:R-:W-:Y:S03]  /*6720*/  HMMA.16816.F32 R144, R164.reuse, R146, RZ ;  /* 0x00000092a490723c */ /* 0x040fe600000018ff */
[----:B------:R-:W-:Y:S04]  /*6730*/  LDSM.16.M88.4 R156, [R189] ;  /* 0x00000000bd9c783b */ /* 0x000fe80000000200 */
[----:B------:R-:W-:Y:S01]  /*6740*/  LDSM.16.M88.4 R220, [R180] ;  /* 0x00000000b4dc783b */ /* 0x000fe20000000200 */
[C---:B-----5:R-:W-:Y:S03]  /*6750*/  HMMA.16816.F32 R140, R164.reuse, R136, RZ ;  /* 0x00000088a48c723c */ /* 0x060fe600000018ff */
[----:B------:R-:W0:Y:S05]  /*6760*/  LDGDEPBAR ;  /* 0x00000000000079af */ /* 0x000e2a0000000000 */
[C---:B------:R-:W-:Y:S08]  /*6770*/  HMMA.16816.F32 R136, R164.reuse, R138, RZ ;  /* 0x0000008aa488723c */ /* 0x040ff000000018ff */
[C---:B------:R-:W-:Y:S08]  /*6780*/  HMMA.16816.F32 R32, R164.reuse, R28, RZ ;  /* 0x0000001ca420723c */ /* 0x040ff000000018ff */
[C---:B------:R-:W-:Y:S08]  /*6790*/  HMMA.16816.F32 R28, R164.reuse, R30, RZ ;  /* 0x0000001ea41c723c */ /* 0x040ff000000018ff */
[C---:B-1----:R-:W-:Y:S08]  /*67a0*/  HMMA.16816.F32 R168, R164.reuse, R8, RZ ;  /* 0x00000008a4a8723c */ /* 0x042ff000000018ff */
[----:B------:R-:W-:Y:S01]  /*67b0*/  HMMA.16816.F32 R164, R164, R10, RZ ;  /* 0x0000000aa4a4723c */ /* 0x000fe200000018ff */
[----:B------:R-:W1:Y:S07]  /*67c0*/  LDSM.16.M88.4 R8, [R190] ;  /* 0x00000000be08783b */ /* 0x000e6e0000000200 */
[C---:B--2---:R-:W-:Y:S08]  /*67d0*/  HMMA.16816.F32 R12, R160.reuse, R4, R12 ;  /* 0x00000004a00c723c */ /* 0x044ff0000000180c */
[C---:B------:R-:W-:Y:S01]  /*67e0*/  HMMA.16816.F32 R144, R160.reuse, R6, R144 ;  /* 0x00000006a090723c */ /* 0x040fe20000001890 */
[----:B------:R-:W2:Y:S07]  /*67f0*/  LDSM.16.M88.4 R4, [R187+0xd000] ;  /* 0x00d00000bb04783b */ /* 0x000eae0000000200 */
[C---:B------:R-:W-:Y:S08]  /*6800*/  HMMA.16816.F32 R140, R160.reuse, R148, R140 ;  /* 0x00000094a08c723c */ /* 0x040ff0000000188c */
[C---:B------:R-:W-:Y:S01]  /*6810*/  HMMA.16816.F32 R136, R160.reuse, R150, R136 ;  /* 0x00000096a088723c */ /* 0x040fe20000001888 */
[----:B------:R-:W3:Y:S07]  /*6820*/  LDSM.16.M88.4 R148, [R180+0x800] ;  /* 0x00080000b494783b */ /* 0x000eee0000000200 */
[C---:B------:R-:W-:Y:S08]  /*6830*/  HMMA.16816.F32 R32, R160.reuse, R24, R32 ;  /* 0x00000018a020723c */ /* 0x040ff00000001820 */
[C---:B------:R-:W-:Y:S01]  /*6840*/  HMMA.16816.F32 R28, R160.reuse, R26, R28 ;  /* 0x0000001aa01c723c */ /* 0x040fe2000000181c */
[----:B------:R-:W4:Y:S07]  /*6850*/  LDSM.16.M88.4 R24, [R180+0x1000] ;  /* 0x00100000b418783b */ /* 0x000f2e0000000200 */
[C---:B------:R-:W-:Y:S08]  /*6860*/  HMMA.16816.F32 R168, R160.reuse, R228, R168 ;  /* 0x000000e4a0a8723c */ /* 0x040ff000000018a8 */
[----:B------:R-:W-:Y:S01]  /*6870*/  HMMA.16816.F32 R164, R160, R230, R164 ;  /* 0x000000e6a0a4723c */ /* 0x000fe200000018a4 */
[----:B------:R-:W5:Y:S04]  /*6880*/  LDSM.16.M88.4 R160, [R180+0x1800] ;  /* 0x00180000b4a0783b */ /* 0x000f680000000200 */
[----:B------:R-:W-:Y:S03]  /*6890*/  LDSM.16.M88.4 R228, [R175] ;  /* 0x00000000afe4783b */ /* 0x000fe60000000200 */
[C---:B-1----:R-:W-:Y:S08]  /*68a0*/  HMMA.16816.F32 R12, R8.reuse, R152, R12 ;  /* 0x00000098080c723c */ /* 0x042ff0000000180c */
[C---:B------:R-:W-:Y:S01]  /*68b0*/  HMMA.16816.F32 R144, R8.reuse, R154, R144 ;  /* 0x0000009a0890723c */ /* 0x040fe20000001890 */
[----:B------:R-:W-:Y:S07]  /*68c0*/  LDSM.16.M88.4 R152, [R193+0xe000] ;  /* 0x00e00000c198783b */ /* 0x000fee0000000200 */
[C---:B------:R-:W-:Y:S08]  /*68d0*/  HMMA.16816.F32 R140, R8.reuse, R16, R140 ;  /* 0x00000010088c723c */ /* 0x040ff0000000188c */
[C---:B------:R-:W-:Y:S01]  /*68e0*/  HMMA.16816.F32 R136, R8.reuse, R18, R136 ;  /* 0x000000120888723c */ /* 0x040fe20000001888 */
[----:B------:R-:W-:Y:S07]  /*68f0*/  LDSM.16.M88.4 R16, [R193+0xe800] ;  /* 0x00e80000c110783b */ /* 0x000fee0000000200 */
[C---:B--2---:R-:W-:Y:S08]  /*6900*/  HMMA.16816.F32 R32, R8.reuse, R4, R32 ;  /* 0x000000040820723c */ /* 0x044ff00000001820 */
[C---:B------:R-:W-:Y:S01]  /*6910*/  HMMA.16816.F32 R28, R8.reuse, R6, R28 ;  /* 0x00000006081c723c */ /* 0x040fe2000000181c */
[----:B------:R-:W1:Y:S07]  /*6920*/  LDSM.16.M88.4 R4, [R194+0x4000] ;  /* 0x00400000c204783b */ /* 0x000e6e0000000200 */
[C---:B------:R-:W-:Y:S08]  /*6930*/  HMMA.16816.F32 R168, R8.reuse, R224, R168 ;  /* 0x000000e008a8723c */ /* 0x040ff000000018a8 */
[----:B------:R-:W-:Y:S01]  /*6940*/  HMMA.16816.F32 R164, R8, R226, R164 ;  /* 0x000000e208a4723c */ /* 0x000fe200000018a4 */
[----:B------:R-:W2:Y:S04]  /*6950*/  LDSM.16.M88.4 R8, [R193+0xf000] ;  /* 0x00f00000c108783b */ /* 0x000ea80000000200 */
[----:B------:R-:W-:Y:S03]  /*6960*/  LDSM.16.M88.4 R224, [R194+0x8000] ;  /* 0x00800000c2e0783b */ /* 0x000fe60000000200 */
[C---:B------:R-:W-:Y:S08]  /*6970*/  HMMA.16816.F32 R12, R156.reuse, R220, R12 ;  /* 0x000000dc9c0c723c */ /* 0x040ff0000000180c */
[C---:B------:R-:W-:Y:S01]  /*6980*/  HMMA.16816.F32 R144, R156.reuse, R222, R144 ;  /* 0x000000de9c90723c */ /* 0x040fe20000001890 */
[----:B------:R-:W-:Y:S07]  /*6990*/  LDSM.16.M88.4 R220, [R179] ;  /* 0x00000000b3dc783b */ /* 0x000fee0000000200 */
[C---:B---3--:R-:W-:Y:S08]  /*69a0*/  HMMA.16816.F32 R140, R156.reuse, R148, R140 ;  /* 0x000000949c8c723c */ /* 0x048ff0000000188c */
[C---:B------:R-:W-:Y:S01]  /*69b0*/  HMMA.16816.F32 R136, R156.reuse, R150, R136 ;  /* 0x000000969c88723c */ /* 0x040fe20000001888 */
[----:B------:R-:W3:Y:S07]  /*69c0*/  LDSM.16.M88.4 R148, [R193+0xf800] ;  /* 0x00f80000c194783b */ /* 0x000eee0000000200 */
[C---:B----4-:R-:W-:Y:S08]  /*69d0*/  HMMA.16816.F32 R32, R156.reuse, R24, R32 ;  /* 0x000000189c20723c */ /* 0x050ff00000001820 */
[C---:B------:R-:W-:Y:S01]  /*69e0*/  HMMA.16816.F32 R28, R156.reuse, R26, R28 ;  /* 0x0000001a9c1c723c */ /* 0x040fe2000000181c */
[----:B------:R-:W4:Y:S07]  /*69f0*/  LDSM.16.M88.4 R24, [R192+0x4000] ;  /* 0x00400000c018783b */ /* 0x000f2e0000000200 */
[C---:B-----5:R-:W-:Y:S08]  /*6a00*/  HMMA.16816.F32 R168, R156.reuse, R160, R168 ;  /* 0x000000a09ca8723c */ /* 0x060ff000000018a8 */
[----:B------:R-:W-:Y:S01]  /*6a10*/  HMMA.16816.F32 R164, R156, R162, R164 ;  /* 0x000000a29ca4723c */ /* 0x000fe200000018a4 */
[----:B------:R-:W5:Y:S04]  /*6a20*/  LDSM.16.M88.4 R156, [R177] ;  /* 0x00000000b19c783b */ /* 0x000f680000000200 */
[----:B------:R-:W3:Y:S03]  /*6a30*/  LDSM.16.M88.4 R160, [R178] ;  /* 0x00000000b2a0783b */ /* 0x000ee60000000200 */
[C---:B-1----:R-:W-:Y:S08]  /*6a40*/  HMMA.16816.F32 R12, R4.reuse, R152, R12 ;  /* 0x00000098040c723c */ /* 0x042ff0000000180c */
[C---:B------:R-:W-:Y:S01]  /*6a50*/  HMMA.16816.F32 R144, R4.reuse, R154, R144 ;  /* 0x0000009a0490723c */ /* 0x040fe20000001890 */
[----:B------:R-:W1:Y:S07]  /*6a60*/  LDSM.16.M88.4 R152, [R176] ;  /* 0x00000000b098783b */ /* 0x000e6e0000000200 */
[C---:B------:R-:W-:Y:S08]  /*6a70*/  HMMA.16816.F32 R140, R4.reuse, R16, R140 ;  /* 0x00000010048c723c */ /* 0x040ff0000000188c */
[C---:B------:R-:W-:Y:S01]  /*6a80*/  HMMA.16816.F32 R136, R4.reuse, R18, R136 ;  /* 0x000000120488723c */ /* 0x040fe20000001888 */
[----:B------:R-:W-:Y:S07]  /*6a90*/  LDSM.16.M88.4 R16, [R190+0x4000] ;  /* 0x00400000be10783b */ /* 0x000fee0000000200 */
[C---:B--2---:R-:W-:Y:S08]  /*6aa0*/  HMMA.16816.F32 R32, R4.reuse, R8, R32 ;  /* 0x000000080420723c */ /* 0x044ff00000001820 */
[C---:B------:R-:W-:Y:S01]  /*6ab0*/  HMMA.16816.F32 R28, R4.reuse, R10, R28 ;  /* 0x0000000a041c723c */ /* 0x040fe2000000181c */
[----:B------:R-:W2:Y:S07]  /*6ac0*/  LDSM.16.M88.4 R8, [R187+0xe000] ;  /* 0x00e00000bb08783b */ /* 0x000eae0000000200 */
[C---:B---3--:R-:W-:Y:S08]  /*6ad0*/  HMMA.16816.F32 R168, R4.reuse, R148, R168 ;  /* 0x0000009404a8723c */ /* 0x048ff000000018a8 */
[----:B------:R-:W-:Y:S01]  /*6ae0*/  HMMA.16816.F32 R164, R4, R150, R164 ;  /* 0x0000009604a4723c */ /* 0x000fe200000018a4 */
[----:B------:R-:W3:Y:S04]  /*6af0*/  LDSM.16.M88.4 R4, [R187+0xe800] ;  /* 0x00e80000bb04783b */ /* 0x000ee80000000200 */
[----:B------:R-:W1:Y:S03]  /*6b00*/  LDSM.16.M88.4 R148, [R187+0xf000] ;  /* 0x00f00000bb94783b */ /* 0x000e660000000200 */
[C---:B----4-:R-:W-:Y:S08]  /*6b10*/  HMMA.16816.F32 R12, R24.reuse, R220, R12 ;  /* 0x000000dc180c723c */ /* 0x050ff0000000180c */
[C---:B------:R-:W-:Y:S01]  /*6b20*/  HMMA.16816.F32 R144, R24.reuse, R222, R144 ;  /* 0x000000de1890723c */ /* 0x040fe20000001890 */
[----:B------:R-:W-:Y:S07]  /*6b30*/  LDSM.16.M88.4 R220, [R193+0x11800] ;  /* 0x01180000c1dc783b */ /* 0x000fee0000000200 */
[C---:B-----5:R-:W-:Y:S08]  /*6b40*/  HMMA.16816.F32 R32, R24.reuse, R156, R32 ;  /* 0x0000009c1820723c */ /* 0x060ff00000001820 */
[C---:B------:R-:W-:Y:S01]  /*6b50*/  HMMA.16816.F32 R28, R24.reuse, R158, R28 ;  /* 0x0000009e181c723c */ /* 0x040fe2000000181c */
[----:B------:R-:W4:Y:S07]  /*6b60*/  LDSM.16.M88.4 R156, [R187+0xf800] ;  /* 0x00f80000bb9c783b */ /* 0x000f2e0000000200 */
[C---:B------:R-:W-:Y:S08]  /*6b70*/  HMMA.16816.F32 R140, R24.reuse, R160, R140 ;  /* 0x000000a0188c723c */ /* 0x040ff0000000188c */
[C---:B------:R-:W-:Y:S01]  /*6b80*/  HMMA.16816.F32 R136, R24.reuse, R162, R136 ;  /* 0x000000a21888723c */ /* 0x040fe20000001888 */
[----:B------:R-:W-:Y:S07]  /*6b90*/  LDSM.16.M88.4 R160, [R192+0x8000] ;  /* 0x00800000c0a0783b */ /* 0x000fee0000000200 */
[C---:B-1----:R-:W-:Y:S08]  /*6ba0*/  HMMA.16816.F32 R168, R24.reuse, R152, R168 ;  /* 0x0000009818a8723c */ /* 0x042ff000000018a8 */
[----:B------:R-:W-:Y:S01]  /*6bb0*/  HMMA.16816.F32 R164, R24, R154, R164 ;  /* 0x0000009a18a4723c */ /* 0x000fe200000018a4 */
[----:B------:R-:W-:Y:S04]  /*6bc0*/  LDSM.16.M88.4 R24, [R189+0x4000] ;  /* 0x00400000bd18783b */ /* 0x000fe80000000200 */
[----:B------:R-:W-:Y:S03]  /*6bd0*/  LDSM.16.M88.4 R152, [R180+0x2800] ;  /* 0x00280000b498783b */ /* 0x000fe60000000200 */
[C---:B--2---:R-:W-:Y:S08]  /*6be0*/  HMMA.16816.F32 R12, R16.reuse, R8, R12 ;  /* 0x00000008100c723c */ /* 0x044ff0000000180c */
        /* <DEDUP_REMOVED lines=8> */
[C---:B----4-:R-:W-:Y:S08]  /*6c70*/  HMMA.16816.F32 R168, R16.reuse, R156, R168 ;  /* 0x0000009c10a8723c */ /* 0x050ff000000018a8 */
[----:B------:R-:W-:Y:S01]  /*6c80*/  HMMA.16816.F32 R164, R16, R158, R164 ;  /* 0x0000009e10a4723c */ /* 0x000fe200000018a4 */
[----:B------:R-:W3:Y:S04]  /*6c90*/  LDSM.16.M88.4 R16, [R193+0x10000] ;  /* 0x01000000c110783b */ /* 0x000ee80000000200 */
[----:B------:R-:W-:Y:S03]  /*6ca0*/  LDSM.16.M88.4 R156, [R174] ;  /* 0x00000000ae9c783b */ /* 0x000fe60000000200 */
[C---:B-1----:R-:W-:Y:S08]  /*6cb0*/  HMMA.16816.F32 R12, R24.reuse, R8, R12 ;  /* 0x00000008180c723c */ /* 0x042ff0000000180c */
[C---:B------:R-:W-:Y:S01]  /*6cc0*/  HMMA.16816.F32 R144, R24.reuse, R10, R144 ;  /* 0x0000000a1890723c */ /* 0x040fe20000001890 */
[----:B------:R-:W1:Y:S07]  /*6cd0*/  LDSM.16.M88.4 R8, [R193+0x10800] ;  /* 0x01080000c108783b */ /* 0x000e6e0000000200 */
[C---:B--2---:R-:W-:Y:S08]  /*6ce0*/  HMMA.16816.F32 R32, R24.reuse, R4, R32 ;  /* 0x000000041820723c */ /* 0x044ff00000001820 */
[C---:B------:R-:W-:Y:S01]  /*6cf0*/  HMMA.16816.F32 R28, R24.reuse, R6, R28 ;  /* 0x00000006181c723c */ /* 0x040fe2000000181c */
[----:B------:R-:W2:Y:S07]  /*6d00*/  LDSM.16.M88.4 R4, [R193+0x11000] ;  /* 0x01100000c104783b */ /* 0x000eae0000000200 */
[----:B------:R-:W-:Y:S08]  /*6d10*/  HMMA.16816.F32 R140, R24, R152, R140 ;  /* 0x00000098188c723c */ /* 0x000ff0000000188c */
[----:B---3--:R-:W-:Y:S08]  /*6d20*/  HMMA.16816.F32 R12, R224, R16, R12 ;  /* 0x00000010e00c723c */ /* 0x008ff0000000180c */
[C---:B------:R-:W-:Y:S01]  /*6d30*/  HMMA.16816.F32 R136, R24.reuse, R154, R136 ;  /* 0x0000009a1888723c */ /* 0x040fe20000001888 */
[----:B------:R-:W-:Y:S07]  /*6d40*/  LDSM.16.M88.4 R152, [R173] ;  /* 0x00000000ad98783b */ /* 0x000fee0000000200 */
[C---:B------:R-:W-:Y:S08]  /*6d50*/  HMMA.16816.F32 R168, R24.reuse, R148, R168 ;  /* 0x0000009418a8723c */ /* 0x040ff000000018a8 */
[----:B------:R-:W-:Y:S01]  /*6d60*/  HMMA.16816.F32 R164, R24, R150, R164 ;  /* 0x0000009618a4723c */ /* 0x000fe200000018a4 */
[----:B------:R-:W-:Y:S04]  /*6d70*/  LDSM.16.M88.4 R24, [R190+0x8000] ;  /* 0x00800000be18783b */ /* 0x000fe80000000200 */
[----:B------:R-:W-:Y:S03]  /*6d80*/  LDSM.16.M88.4 R148, [R172] ;  /* 0x00000000ac94783b */ /* 0x000fe60000000200 */
[----:B------:R-:W-:Y:S01]  /*6d90*/  HMMA.16816.F32 R144, R224, R18, R144 ;  /* 0x00000012e090723c */ /* 0x000fe20000001890 */
[----:B------:R-:W3:Y:S07]  /*6da0*/  LDSM.16.M88.4 R16, [R187+0x10000] ;  /* 0x01000000bb10783b */ /* 0x000eee0000000200 */
[----:B------:R-:W-:Y:S08]  /*6db0*/  HMMA.16816.F32 R12, R160, R228, R12 ;  /* 0x000000e4a00c723c */ /* 0x000ff0000000180c */
[C---:B-1----:R-:W-:Y:S08]  /*6dc0*/  HMMA.16816.F32 R140, R224.reuse, R8, R140 ;  /* 0x00000008e08c723c */ /* 0x042ff0000000188c */
[C---:B------:R-:W-:Y:S01]  /*6dd0*/  HMMA.16816.F32 R136, R224.reuse, R10, R136 ;  /* 0x0000000ae088723c */ /* 0x040fe20000001888 */
[----:B------:R-:W-:Y:S07]  /*6de0*/  LDSM.16.M88.4 R8, [R189+0x8000] ;  /* 0x00800000bd08783b */ /* 0x000fee0000000200 */
[C---:B--2---:R-:W-:Y:S08]  /*6df0*/  HMMA.16816.F32 R32, R224.reuse, R4, R32 ;  /* 0x00000004e020723c */ /* 0x044ff00000001820 */
[----:B------:R-:W-:Y:S01]  /*6e00*/  HMMA.16816.F32 R28, R224, R6, R28 ;  /* 0x00000006e01c723c */ /* 0x000fe2000000181c */
[----:B------:R-:W1:Y:S07]  /*6e10*/  LDSM.16.M88.4 R4, [R180+0x4000] ;  /* 0x00400000b404783b */ /* 0x000e6e0000000200 */
[----:B---3--:R-:W-:Y:S07]  /*6e20*/  HMMA.16816.F32 R12, R24, R16, R12 ;  /* 0x00000010180c723c */ /* 0x008fee000000180c */
[----:B------:R-:W-:Y:S01]  /*6e30*/  IMAD.U32 R17, RZ, RZ, UR22 ;  /* 0x00000016ff117e24 */ /* 0x000fe2000f8e00ff */
[----:B------:R-:W-:Y:S03]  /*6e40*/  HMMA.16816.F32 R144, R160, R230, R144 ;  /* 0x000000e6a090723c */ /* 0x000fe60000001890 */
[----:B------:R-:W-:-:S04]  /*6e50*/  IMAD R0, R17, 0x40, R198 ;  /* 0x0000004011007824 */ /* 0x000fc800078e02c6 */
[----:B------:R-:W-:Y:S01]  /*6e60*/  IMAD.IADD R2, R209, 0x1, -R0 ;  /* 0x00000001d1027824 */ /* 0x000fe200078e0a00 */
[----:B------:R-:W-:Y:S01]  /*6e70*/  HMMA.16816.F32 R168, R224, R220, R168 ;  /* 0x000000dce0a8723c */ /* 0x000fe200000018a8 */
[C---:B------:R-:W-:Y:S02]  /*6e80*/  ISETP.GE.AND P5, PT, R0.reuse, R204, PT ;  /* 0x000000cc0000720c */ /* 0x040fe40003fa6270 */
[C---:B------:R-:W-:Y:S02]  /*6e90*/  ISETP.GE.AND P0, PT, R0.reuse, R207, PT ;  /* 0x000000cf0000720c */ /* 0x040fe40003f06270 */
[----:B------:R-:W-:Y:S02]  /*6ea0*/  IABS R2, R2 ;  /* 0x0000000200027213 */ /* 0x000fe40000000000 */
[C---:B------:R-:W-:Y:S01]  /*6eb0*/  ISETP.LT.OR P5, PT, R0.reuse, R205, P5 ;  /* 0x000000cd0000720c */ /* 0x040fe20002fa1670 */
[----:B------:R-:W-:Y:S01]  /*6ec0*/  HMMA.16816.F32 R140, R160, R156, R140 ;  /* 0x0000009ca08c723c */ /* 0x000fe2000000188c */
[----:B------:R-:W-:-:S07]  /*6ed0*/  ISETP.LT.OR P0, PT, R0, R208, P0 ;  /* 0x000000d00000720c */ /* 0x000fce0000701670 */
[----:B------:R-:W-:Y:S01]  /*6ee0*/  HMMA.16816.F32 R136, R160, R158, R136 ;  /* 0x0000009ea088723c */ /* 0x000fe20000001888 */
[----:B------:R-:W2:Y:S07]  /*6ef0*/  LDSM.16.M88.4 R156, [R187+0x10800] ;  /* 0x01080000bb9c783b */ /* 0x000eae0000000200 */
[----:B-1----:R-:W-:Y:S07]  /*6f00*/  HMMA.16816.F32 R12, R8, R4, R12 ;  /* 0x00000004080c723c */ /* 0x002fee000000180c */
[----:B------:R-:W-:Y:S01]  /*6f10*/  IMAD.MOV.U32 R5, RZ, RZ, R2 ;  /* 0x000000ffff057224 */ /* 0x000fe200078e0002 */
[----:B------:R-:W-:Y:S01]  /*6f20*/  HMMA.16816.F32 R144, R24, R18, R144 ;  /* 0x000000121890723c */ /* 0x000fe20000001890 */
[----:B------:R-:W-:-:S04]  /*6f30*/  IMAD.IADD R4, R206, 0x1, -R0 ;  /* 0x00000001ce047824 */ /* 0x000fc800078e0a00 */
[----:B------:R-:W1:Y:S01]  /*6f40*/  I2F R5, R5 ;  /* 0x0000000500057306 */ /* 0x000e620000201400 */
[----:B------:R-:W-:Y:S02]  /*6f50*/  IABS R2, R4 ;  /* 0x0000000400027213 */ /* 0x000fe40000000000 */
[----:B------:R-:W-:Y:S01]  /*6f60*/  HMMA.16816.F32 R164, R224, R222, R164 ;  /* 0x000000dee0a4723c */ /* 0x000fe200000018a4 */
[----:B------:R-:W-:-:S04]  /*6f70*/  IADD3 R4, R0, 0x1, RZ ;  /* 0x0000000100047810 */ /* 0x000fc80007ffe0ff */
[----:B------:R3:W4:Y:S01]  /*6f80*/  I2F R17, R2 ;  /* 0x0000000200117306 */ /* 0x0007220000201400 */
[C---:B------:R-:W-:Y:S02]  /*6f90*/  ISETP.GE.AND P6, PT, R4.reuse, R207, PT ;  /* 0x000000cf0400720c */ /* 0x040fe40003fc6270 */
[C---:B------:R-:W-:Y:S01]  /*6fa0*/  ISETP.GE.AND P1, PT, R4.reuse, R204, PT ;  /* 0x000000cc0400720c */ /* 0x040fe20003f26270 */
[----:B------:R-:W-:Y:S01]  /*6fb0*/  HMMA.16816.F32 R32, R160, R152, R32 ;  /* 0x00000098a020723c */ /* 0x000fe20000001820 */
[C---:B------:R-:W-:Y:S02]  /*6fc0*/  ISETP.LT.OR P6, PT, R4.reuse, R208, P6 ;  /* 0x000000d00400720c */ /* 0x040fe400037c1670 */
[----:B------:R-:W-:-:S05]  /*6fd0*/  ISETP.LT.OR P1, PT, R4, R205, P1 ;  /* 0x000000cd0400720c */ /* 0x000fca0000f21670 */
[----:B------:R-:W-:Y:S01]  /*6fe0*/  HMMA.16816.F32 R168, R160, R148, R168 ;  /* 0x00000094a0a8723c */ /* 0x000fe200000018a8 */
[--C-:B---3--:R-:W-:Y:S02]  /*6ff0*/  IMAD.IADD R2, R209, 0x1, -R4.reuse ;  /* 0x00000001d1027824 */ /* 0x108fe400078e0a04 */
[----:B------:R-:W-:-:S04]  /*7000*/  IMAD.IADD R4, R206, 0x1, -R4 ;  /* 0x00000001ce047824 */ /* 0x000fc800078e0a04 */
[----:B-1----:R-:W-:Y:S01]  /*7010*/  FFMA.FTZ R148, R5, -UR19, R12 ;  /* 0x8000001305947c23 */ /* 0x002fe2000801000c */
[----:B------:R-:W-:Y:S01]  /*7020*/  IABS R152, R2 ;  /* 0x0000000200987213 */ /* 0x000fe20000000000 */
[----:B----4-:R-:W-:Y:S01]  /*7030*/  FFMA.FTZ R14, R17, -UR19, R14 ;  /* 0x80000013110e7c23 */ /* 0x010fe2000801000e */
[----:B------:R-:W-:Y:S01]  /*7040*/  IABS R12, R4 ;  /* 0x00000004000c7213 */ /* 0x000fe20000000000 */
[----:B------:R-:W-:Y:S01]  /*7050*/  HMMA.16816.F32 R144, R8, R6, R144 ;  /* 0x000000060890723c */ /* 0x000fe20000001890 */
[----:B------:R-:W-:Y:S01]  /*7060*/  IADD3 R2, R0, 0x8, RZ ;  /* 0x0000000800027810 */ /* 0x000fe20007ffe0ff */
[----:B------:R-:W1:Y:S01]  /*7070*/  LDSM.16.M88.4 R4, [R180+0x4800] ;  /* 0x00480000b404783b */ /* 0x000e620000000200 */
[----:B------:R-:W3:Y:S01]  /*7080*/  I2F R152, R152 ;  /* 0x0000009800987306 */ /* 0x000ee20000201400 */
[----:B------:R-:W-:Y:S02]  /*7090*/  FSEL R148, R148, -INF , !P0 ;  /* 0xff80000094947808 */ /* 0x000fe40004000000 */
[C---:B------:R-:W-:Y:S01]  /*70a0*/  ISETP.GE.AND P0, PT, R2.reuse, R207, PT ;  /* 0x000000cf0200720c */ /* 0x040fe20003f06270 */
[----:B------:R-:W4:Y:S01]  /*70b0*/  LDSM.16.M88.4 R16, [R187+0x11000] ;  /* 0x01100000bb10783b */ /* 0x000f220000000200 */
[----:B------:R-:W-:Y:S01]  /*70c0*/  HMMA.16816.F32 R164, R160, R150, R164 ;  /* 0x00000096a0a4723c */ /* 0x000fe200000018a4 */
[----:B------:R-:W-:Y:S01]  /*70d0*/  IMAD.IADD R133, R209, 0x1, -R2 ;  /* 0x00000001d1857824 */ /* 0x000fe200078e0a02 */
[----:B------:R-:W-:Y:S01]  /*70e0*/  ISETP.LT.OR P0, PT, R2, R208, P0 ;  /* 0x000000d00200720c */ /* 0x000fe20000701670 */
[----:B------:R-:W5:Y:S03]  /*70f0*/  I2F R12, R12 ;  /* 0x0000000c000c7306 */ /* 0x000f660000201400 */
[----:B------:R-:W-:-:S02]  /*7100*/  IABS R133, R133 ;  /* 0x0000008500857213 */ /* 0x000fc40000000000 */
[----:B------:R-:W-:Y:S01]  /*7110*/  FSEL R151, R14, -INF , !P5 ;  /* 0xff8000000e977808 */ /* 0x000fe20006800000 */
[----:B------:R-:W-:Y:S01]  /*7120*/  IMAD.IADD R14, R206, 0x1, -R2 ;  /* 0x00000001ce0e7824 */ /* 0x000fe200078e0a02 */
[----:B------:R-:W-:Y:S01]  /*7130*/  ISETP.GE.AND P5, PT, R2, R204, PT ;  /* 0x000000cc0200720c */ /* 0x000fe20003fa6270 */
[----:B---3--:R-:W-:Y:S01]  /*7140*/  FFMA.FTZ R152, R152, -UR19, R13 ;  /* 0x8000001398987c23 */ /* 0x008fe2000801000d */
[C---:B--2---:R-:W-:Y:S01]  /*7150*/  HMMA.16816.F32 R140, R24.reuse, R156, R140 ;  /* 0x0000009c188c723c */ /* 0x044fe2000000188c */
[----:B------:R-:W2:Y:S01]  /*7160*/  I2F R133, R133 ;  /* 0x0000008500857306 */ /* 0x000ea20000201400 */
[----:B------:R-:W-:Y:S02]  /*7170*/  ISETP.LT.OR P5, PT, R2, R205, P5 ;  /* 0x000000cd0200720c */ /* 0x000fe40002fa1670 */
[----:B------:R-:W-:Y:S02]  /*7180*/  IABS R14, R14 ;  /* 0x0000000e000e7213 */ /* 0x000fe40000000000 */
[----:B------:R-:W-:Y:S01]  /*7190*/  IADD3 R2, R0, 0x9, RZ ;  /* 0x0000000900027810 */ /* 0x000fe20007ffe0ff */
[----:B-----5:R-:W-:Y:S01]  /*71a0*/  FFMA.FTZ R15, R12, -UR19, R15 ;  /* 0x800000130c0f7c23 */ /* 0x020fe2000801000f */
[----:B------:R-:W-:Y:S01]  /*71b0*/  HMMA.16816.F32 R136, R24, R158, R136 ;  /* 0x0000009e1888723c */ /* 0x000fe20000001888 */
[----:B------:R-:W-:Y:S01]  /*71c0*/  IMAD.MOV.U32 R13, RZ, RZ, R14 ;  /* 0x000000ffff0d7224 */ /* 0x000fe200078e000e */
[----:B------:R-:W-:Y:S01]  /*71d0*/  FSEL R152, R152, -INF , !P6 ;  /* 0xff80000098987808 */ /* 0x000fe20007000000 */
[--C-:B------:R-:W-:Y:S01]  /*71e0*/  IMAD.IADD R12, R209, 0x1, -R2.reuse ;  /* 0x00000001d10c7824 */ /* 0x100fe200078e0a02 */
[----:B------:R-:W-:Y:S01]  /*71f0*/  ISETP.GE.AND P6, PT, R2, R207, PT ;  /* 0x000000cf0200720c */ /* 0x000fe20003fc6270 */
[----:B------:R-:W-:-:S02]  /*7200*/  IMAD.IADD R14, R206, 0x1, -R2 ;  /* 0x00000001ce0e7824 */ /* 0x000fc400078e0a02 */
[----:B------:R-:W3:Y:S01]  /*7210*/  I2F R13, R13 ;  /* 0x0000000d000d7306 */ /* 0x000ee20000201400 */
[----:B------:R-:W-:Y:S01]  /*7220*/  IABS R12, R12 ;  /* 0x0000000c000c7213 */ /* 0x000fe20000000000 */
[----:B--2---:R-:W-:Y:S01]  /*7230*/  FFMA.FTZ R144, R133, -UR19, R144 ;  /* 0x8000001385907c23 */ /* 0x004fe20008010090 */
[----:B------:R-:W-:Y:S01]  /*7240*/  IABS R14, R14 ;  /* 0x0000000e000e7213 */ /* 0x000fe20000000000 */
[----:B------:R-:W-:Y:S01]  /*7250*/  HMMA.16816.F32 R28, R160, R154, R28 ;  /* 0x0000009aa01c723c */ /* 0x000fe2000000181c */
[----:B------:R-:W-:Y:S02]  /*7260*/  FSEL R159, R15, -INF , !P1 ;  /* 0xff8000000f9f7808 */ /* 0x000fe40004800000 */
[C---:B------:R-:W-:Y:S01]  /*7270*/  ISETP.GE.AND P1, PT, R2.reuse, R204, PT ;  /* 0x000000cc0200720c */ /* 0x040fe20003f26270 */
[----:B------:R-:W2:Y:S01]  /*7280*/  I2F R12, R12 ;  /* 0x0000000c000c7306 */ /* 0x000ea20000201400 */
[C---:B------:R-:W-:Y:S02]  /*7290*/  ISETP.LT.OR P6, PT, R2.reuse, R208, P6 ;  /* 0x000000d00200720c */ /* 0x040fe400037c1670 */
[----:B------:R-:W-:Y:S01]  /*72a0*/  ISETP.LT.OR P1, PT, R2, R205, P1 ;  /* 0x000000cd0200720c */ /* 0x000fe20000f21670 */
[----:B-1----:R-:W-:Y:S01]  /*72b0*/  HMMA.16816.F32 R140, R8, R4, R140 ;  /* 0x00000004088c723c */ /* 0x002fe2000000188c */
[----:B------:R-:W-:-:S02]  /*72c0*/  IADD3 R2, R0, 0x10, RZ ;  /* 0x0000001000027810 */ /* 0x000fc40007ffe0ff */
[----:B------:R-:W-:Y:S01]  /*72d0*/  FSEL R144, R144, -INF , !P0 ;  /* 0xff80000090907808 */ /* 0x000fe20004000000 */
[----:B------:R-:W1:Y:S01]  /*72e0*/  I2F R14, R14 ;  /* 0x0000000e000e7306 */ /* 0x000e620000201400 */
[----:B---3--:R-:W-:Y:S01]  /*72f0*/  FFMA.FTZ R13, R13, -UR19, R146 ;  /* 0x800000130d0d7c23 */ /* 0x008fe20008010092 */
[----:B------:R-:W-:Y:S01]  /*7300*/  ISETP.GE.AND P0, PT, R2, R207, PT ;  /* 0x000000cf0200720c */ /* 0x000fe20003f06270 */
[--C-:B------:R-:W-:Y:S01]  /*7310*/  IMAD.IADD R5, R209, 0x1, -R2.reuse ;  /* 0x00000001d1057824 */ /* 0x100fe200078e0a02 */
[----:B------:R-:W-:Y:S01]  /*7320*/  IADD3 R4, R0, 0x11, RZ ;  /* 0x0000001100047810 */ /* 0x000fe20007ffe0ff */
[C---:B----4-:R-:W-:Y:S01]  /*7330*/  HMMA.16816.F32 R32, R24.reuse, R16, R32 ;  /* 0x000000101820723c */ /* 0x050fe20000001820 */
[----:B------:R-:W-:Y:S01]  /*7340*/  FSEL R161, R13, -INF , !P5 ;  /* 0xff8000000da17808 */ /* 0x000fe20006800000 */
[----:B------:R-:W-:Y:S01]  /*7350*/  IMAD.IADD R133, R206, 0x1, -R2 ;  /* 0x00000001ce857824 */ /* 0x000fe200078e0a02 */
[----:B------:R-:W-:Y:S01]  /*7360*/  ISETP.GE.AND P5, PT, R2, R204, PT ;  /* 0x000000cc0200720c */ /* 0x000fe20003fa6270 */
[----:B--2---:R-:W-:Y:S01]  /*7370*/  FFMA.FTZ R12, R12, -UR19, R145 ;  /* 0x800000130c0c7c23 */ /* 0x004fe20008010091 */
[----:B------:R-:W-:Y:S01]  /*7380*/  ISETP.LT.OR P0, PT, R2, R208, P0 ;  /* 0x000000d00200720c */ /* 0x000fe20000701670 */
[--C-:B------:R-:W-:Y:S01]  /*7390*/  IMAD.IADD R134, R206, 0x1, -R4.reuse ;  /* 0x00000001ce867824 */ /* 0x100fe200078e0a04 */
[----:B------:R-:W-:Y:S01]  /*73a0*/  ISETP.LT.OR P5, PT, R2, R205, P5 ;  /* 0x000000cd0200720c */ /* 0x000fe20002fa1670 */
[----:B------:R-:W-:Y:S01]  /*73b0*/  IMAD.IADD R2, R209, 0x1, -R4 ;  /* 0x00000001d1027824 */ /* 0x000fe200078e0a04 */
[----:B------:R-:W-:Y:S01]  /*73c0*/  FSEL R16, R12, -INF , !P6 ;  /* 0xff8000000c107808 */ /* 0x000fe20007000000 */
[----:B------:R-:W-:Y:S01]  /*73d0*/  HMMA.16816.F32 R28, R24, R18, R28 ;  /* 0x00000012181c723c */ /* 0x000fe2000000181c */
[----:B-1----:R-:W-:Y:S01]  /*73e0*/  FFMA.FTZ R14, R14, -UR19, R147 ;  /* 0x800000130e0e7c23 */ /* 0x002fe20008010093 */
[----:B------:R-:W-:-:S02]  /*73f0*/  IABS R5, R5 ;  /* 0x0000000500057213 */ /* 0x000fc40000000000 */
[----:B------:R-:W-:Y:S02]  /*7400*/  IABS R2, R2 ;  /* 0x0000000200027213 */ /* 0x000fe40000000000 */
[----:B------:R-:W-:Y:S02]  /*7410*/  FSEL R163, R14, -INF , !P1 ;  /* 0xff8000000ea37808 */ /* 0x000fe40004800000 */
[----:B------:R-:W1:Y:S01]  /*7420*/  LDSM.16.M88.4 R12, [R180+0x5000] ;  /* 0x00500000b40c783b */ /* 0x000e620000000200 */
[----:B------:R-:W-:Y:S01]  /*7430*/  IABS R133, R133 ;  /* 0x0000008500857213 */ /* 0x000fe20000000000 */
[----:B------:R-:W2:Y:S01]  /*7440*/  I2F R5, R5 ;  /* 0x0000000500057306 */ /* 0x000ea20000201400 */
[----:B------:R-:W-:Y:S01]  /*7450*/  IABS R134, R134 ;  /* 0x0000008600867213 */ /* 0x000fe20000000000 */
[----:B------:R-:W-:Y:S01]  /*7460*/  HMMA.16816.F32 R136, R8, R6, R136 ;  /* 0x000000060888723c */ /* 0x000fe20000001888 */
[C---:B------:R-:W-:Y:S02]  /*7470*/  ISETP.GE.AND P6, PT, R4.reuse, R207, PT ;  /* 0x000000cf0400720c */ /* 0x040fe40003fc6270 */
[----:B------:R-:W-:-:S02]  /*7480*/  ISETP.GE.AND P1, PT, R4, R204, PT ;  /* 0x000000cc0400720c */ /* 0x000fc40003f26270 */
[C---:B------:R-:W-:Y:S01]  /*7490*/  ISETP.LT.OR P6, PT, R4.reuse, R208, P6 ;  /* 0x000000d00400720c */ /* 0x040fe200037c1670 */
[----:B------:R-:W3:Y:S01]  /*74a0*/  I2F R17, R133 ;  /* 0x0000008500117306 */ /* 0x000ee20000201400 */
[----:B------:R-:W-:Y:S02]  /*74b0*/  ISETP.LT.OR P1, PT, R4, R205, P1 ;  /* 0x000000cd0400720c */ /* 0x000fe40000f21670 */
[C---:B------:R-:W-:Y:S02]  /*74c0*/  IADD3 R4, R0.reuse, 0x18, RZ ;  /* 0x0000001800047810 */ /* 0x040fe40007ffe0ff */
[----:B------:R-:W-:-:S03]  /*74d0*/  IADD3 R18, R0, 0x20, RZ ;  /* 0x0000002000127810 */ /* 0x000fc60007ffe0ff */
[----:B------:R-:W4:Y:S01]  /*74e0*/  I2F R2, R2 ;  /* 0x0000000200027306 */ /* 0x000f220000201400 */
[----:B--2---:R-:W-:-:S05]  /*74f0*/  FFMA.FTZ R5, R5, -UR19, R140 ;  /* 0x8000001305057c23 */ /* 0x004fca000801008c */
[----:B------:R-:W-:Y:S02]  /*7500*/  FSEL R162, R5, -INF , !P0 ;  /* 0xff80000005a27808 */ /* 0x000fe40004000000 */
[----:B------:R-:W2:Y:S01]  /*7510*/  I2F R134, R134 ;  /* 0x0000008600867306 */ /* 0x000ea20000201400 */
[----:B---3--:R-:W-:Y:S01]  /*7520*/  FFMA.FTZ R135, R17, -UR19, R142 ;  /* 0x8000001311877c23 */ /* 0x008fe2000801008e */
[----:B------:R-:W-:Y:S01]  /*7530*/  ISETP.GE.AND P0, PT, R4, R207, PT ;  /* 0x000000cf0400720c */ /* 0x000fe20003f06270 */
[--C-:B------:R-:W-:Y:S02]  /*7540*/  IMAD.IADD R17, R209, 0x1, -R4.reuse ;  /* 0x00000001d1117824 */ /* 0x100fe400078e0a04 */
[----:B------:R-:W-:Y:S01]  /*7550*/  IMAD.IADD R133, R206, 0x1, -R4 ;  /* 0x00000001ce857824 */ /* 0x000fe200078e0a04 */
[----:B------:R-:W-:Y:S01]  /*7560*/  FSEL R135, R135, -INF , !P5 ;  /* 0xff80000087877808 */ /* 0x000fe20006800000 */
[----:B----4-:R-:W-:Y:S01]  /*7570*/  FFMA.FTZ R141, R2, -UR19, R141 ;  /* 0x80000013028d7c23 */ /* 0x010fe2000801008d */
[----:B------:R-:W-:-:S02]  /*7580*/  IADD3 R2, R0, 0x19, RZ ;  /* 0x0000001900027810 */ /* 0x000fc40007ffe0ff */
[----:B------:R-:W-:Y:S02]  /*7590*/  ISETP.GE.AND P5, PT, R4, R204, PT ;  /* 0x000000cc0400720c */ /* 0x000fe40003fa6270 */
[----:B------:R-:W-:Y:S01]  /*75a0*/  IABS R17, R17 ;  /* 0x0000001100117213 */ /* 0x000fe20000000000 */
[--C-:B------:R-:W-:Y:S01]  /*75b0*/  IMAD.IADD R140, R209, 0x1, -R2.reuse ;  /* 0x00000001d18c7824 */ /* 0x100fe200078e0a02 */
[----:B------:R-:W-:Y:S01]  /*75c0*/  IABS R133, R133 ;  /* 0x0000008500857213 */ /* 0x000fe20000000000 */
[----:B--2---:R-:W-:Y:S01]  /*75d0*/  FFMA.FTZ R134, R134, -UR19, R143 ;  /* 0x8000001386867c23 */ /* 0x004fe2000801008f */
[----:B------:R-:W-:Y:S01]  /*75e0*/  ISETP.LT.OR P0, PT, R4, R208, P0 ;  /* 0x000000d00400720c */ /* 0x000fe20000701670 */
[----:B------:R-:W-:Y:S01]  /*75f0*/  IMAD.IADD R19, R206, 0x1, -R2 ;  /* 0x00000001ce137824 */ /* 0x000fe200078e0a02 */
[----:B------:R-:W-:Y:S01]  /*7600*/  ISETP.LT.OR P5, PT, R4, R205, P5 ;  /* 0x000000cd0400720c */ /* 0x000fe20002fa1670 */
[----:B-1----:R-:W-:Y:S01]  /*7610*/  HMMA.16816.F32 R32, R8, R12, R32 ;  /* 0x0000000c0820723c */ /* 0x002fe20000001820 */
[----:B------:R-:W-:Y:S01]  /*7620*/  FSEL R160, R141, -INF , !P6 ;  /* 0xff8000008da07808 */ /* 0x000fe20007000000 */
[----:B------:R-:W1:Y:S01]  /*7630*/  LDSM.16.M88.4 R4, [R187+0x11800] ;  /* 0x01180000bb04783b */ /* 0x000e620000000200 */
[----:B------:R-:W-:Y:S01]  /*7640*/  FSEL R227, R134, -INF , !P1 ;  /* 0xff80000086e37808 */ /* 0x000fe20004800000 */
[----:B------:R-:W2:Y:S01]  /*7650*/  I2F R17, R17 ;  /* 0x0000001100117306 */ /* 0x000ea20000201400 */
[----:B------:R-:W-:-:S02]  /*7660*/  ISETP.GE.AND P6, PT, R2, R207, PT ;  /* 0x000000cf0200720c */ /* 0x000fc40003fc6270 */
[C---:B------:R-:W-:Y:S01]  /*7670*/  ISETP.GE.AND P1, PT, R2.reuse, R204, PT ;  /* 0x000000cc0200720c */ /* 0x040fe20003f26270 */
[----:B------:R-:W-:Y:S01]  /*7680*/  IMAD.IADD R13, R209, 0x1, -R18 ;  /* 0x00000001d10d7824 */ /* 0x000fe200078e0a12 */
[----:B------:R-:W-:Y:S01]  /*7690*/  IABS R140, R140 ;  /* 0x0000008c008c7213 */ /* 0x000fe20000000000 */
[----:B------:R-:W-:Y:S01]  /*76a0*/  HMMA.16816.F32 R28, R8, R14, R28 ;  /* 0x0000000e081c723c */ /* 0x000fe2000000181c */
[----:B------:R-:W-:Y:S01]  /*76b0*/  IABS R19, R19 ;  /* 0x0000001300137213 */ /* 0x000fe20000000000 */
[----:B------:R-:W3:Y:S01]  /*76c0*/  I2F R133, R133 ;  /* 0x0000008500857306 */ /* 0x000ee20000201400 */
[C---:B------:R-:W-:Y:S02]  /*76d0*/  ISETP.LT.OR P6, PT, R2.reuse, R208, P6 ;  /* 0x000000d00200720c */ /* 0x040fe400037c1670 */
[----:B------:R-:W-:Y:S02]  /*76e0*/  ISETP.LT.OR P1, PT, R2, R205, P1 ;  /* 0x000000cd0200720c */ /* 0x000fe40000f21670 */
[----:B------:R-:W-:-:S02]  /*76f0*/  IABS R13, R13 ;  /* 0x0000000d000d7213 */ /* 0x000fc40000000000 */
[----:B------:R-:W-:Y:S01]  /*7700*/  IADD3 R12, R0, 0x21, RZ ;  /* 0x00000021000c7810 */ /* 0x000fe20007ffe0ff */
[----:B------:R-:W4:Y:S01]  /*7710*/  I2F R2, R140 ;  /* 0x0000008c00027306 */ /* 0x000f220000201400 */
[----:B--2---:R-:W-:Y:S02]  /*7720*/  FFMA.FTZ R136, R17, -UR19, R136 ;  /* 0x8000001311887c23 */ /* 0x004fe40008010088 */
[----:B------:R-:W-:-:S03]  /*7730*/  IMAD.IADD R17, R206, 0x1, -R18 ;  /* 0x00000001ce117824 */ /* 0x000fc600078e0a12 */
[----:B------:R-:W-:Y:S02]  /*7740*/  FSEL R136, R136, -INF , !P0 ;  /* 0xff80000088887808 */ /* 0x000fe40004000000 */
[----:B------:R-:W2:Y:S01]  /*7750*/  I2F R134, R19 ;  /* 0x0000001300867306 */ /* 0x000ea20000201400 */
[----:B---3--:R-:W-:Y:S01]  /*7760*/  FFMA.FTZ R133, R133, -UR19, R138 ;  /* 0x8000001385857c23 */ /* 0x008fe2000801008a */
[----:B------:R-:W-:Y:S02]  /*7770*/  ISETP.GE.AND P0, PT, R18, R207, PT ;  /* 0x000000cf1200720c */ /* 0x000fe40003f06270 */
[----:B------:R-:W-:Y:S02]  /*7780*/  IABS R17, R17 ;  /* 0x0000001100117213 */ /* 0x000fe40000000000 */
[----:B------:R-:W-:Y:S02]  /*7790*/  FSEL R133, R133, -INF , !P5 ;  /* 0xff80000085857808 */ /* 0x000fe40006800000 */
[----:B------:R-:W3:Y:S01]  /*77a0*/  I2F R13, R13 ;  /* 0x0000000d000d7306 */ /* 0x000ee20000201400 */
[----:B----4-:R-:W-:Y:S01]  /*77b0*/  FFMA.FTZ R137, R2, -UR19, R137 ;  /* 0x8000001302897c23 */ /* 0x010fe20008010089 */
[----:B------:R-:W-:-:S02]  /*77c0*/  ISETP.GE.AND P5, PT, R18, R204, PT ;  /* 0x000000cc1200720c */ /* 0x000fc40003fa6270 */
[C---:B------:R-:W-:Y:S02]  /*77d0*/  ISETP.LT.OR P0, PT, R18.reuse, R208, P0 ;  /* 0x000000d01200720c */ /* 0x040fe40000701670 */
[----:B------:R-:W-:Y:S01]  /*77e0*/  ISETP.LT.OR P5, PT, R18, R205, P5 ;  /* 0x000000cd1200720c */ /* 0x000fe20002fa1670 */
[--C-:B------:R-:W-:Y:S01]  /*77f0*/  IMAD.IADD R18, R209, 0x1, -R12.reuse ;  /* 0x00000001d1127824 */ /* 0x100fe200078e0a0c */
[----:B-1----:R-:W-:Y:S01]  /*7800*/  HMMA.16816.F32 R168, R24, R4, R168 ;  /* 0x0000000418a8723c */ /* 0x002fe200000018a8 */
[----:B--2---:R-:W-:Y:S01]  /*7810*/  FFMA.FTZ R139, R134, -UR19, R139 ;  /* 0x80000013868b7c23 */ /* 0x004fe2000801008b */
[----:B------:R-:W-:Y:S01]  /*7820*/  FSEL R134, R137, -INF , !P6 ;  /* 0xff80000089867808 */ /* 0x000fe20007000000 */
[----:B------:R-:W-:Y:S01]  /*7830*/  IMAD.IADD R19, R206, 0x1, -R12 ;  /* 0x00000001ce137824 */ /* 0x000fe200078e0a0c */
[----:B------:R-:W-:Y:S01]  /*7840*/  ISETP.GE.AND P6, PT, R12, R207, PT ;  /* 0x000000cf0c00720c */ /* 0x000fe20003fc6270 */
[----:B------:R-:W1:Y:S01]  /*7850*/  I2F R5, R17 ;  /* 0x0000001100057306 */ /* 0x000e620000201400 */
[----:B------:R-:W-:-:S02]  /*7860*/  FSEL R225, R139, -INF , !P1 ;  /* 0xff8000008be17808 */ /* 0x000fc40004800000 */
[C---:B------:R-:W-:Y:S01]  /*7870*/  ISETP.GE.AND P1, PT, R12.reuse, R204, PT ;  /* 0x000000cc0c00720c */ /* 0x040fe20003f26270 */
[----:B---3--:R-:W-:Y:S01]  /*7880*/  FFMA.FTZ R32, R13, -UR19, R32 ;  /* 0x800000130d207c23 */ /* 0x008fe20008010020 */
[C---:B------:R-:W-:Y:S01]  /*7890*/  ISETP.LT.OR P6, PT, R12.reuse, R208, P6 ;  /* 0x000000d00c00720c */ /* 0x040fe200037c1670 */
[----:B------:R-:W-:Y:S01]  /*78a0*/  HMMA.16816.F32 R164, R24, R6, R164 ;  /* 0x0000000618a4723c */ /* 0x000fe200000018a4 */
[----:B------:R-:W-:Y:S02]  /*78b0*/  ISETP.LT.OR P1, PT, R12, R205, P1 ;  /* 0x000000cd0c00720c */ /* 0x000fe40000f21670 */
[----:B------:R-:W2:Y:S01]  /*78c0*/  LDSM.16.M88.4 R12, [R180+0x5800] ;  /* 0x00580000b40c783b */ /* 0x000ea20000000200 */
[----:B------:R-:W-:Y:S01]  /*78d0*/  IABS R18, R18 ;  /* 0x0000001200127213 */ /* 0x000fe20000000000 */
[----:B------:R-:W-:-:S04]  /*78e0*/  DEPBAR.LE SB0, 0x0 ;  /* 0x000080000000791a */ /* 0x000fc80000000000 */
[----:B------:R-:W-:Y:S01]  /*78f0*/  IMAD.MOV.U32 R4, RZ, RZ, R18 ;  /* 0x000000ffff047224 */ /* 0x000fe200078e0012 */
[----:B------:R-:W-:Y:S01]  /*7900*/  IABS R18, R19 ;  /* 0x0000001300127213 */ /* 0x000fe20000000000 */
[----:B-1----:R-:W-:Y:S01]  /*7910*/  FFMA.FTZ R5, R5, -UR19, R34 ;  /* 0x8000001305057c23 */ /* 0x002fe20008010022 */
[C---:B------:R-:W-:Y:S02]  /*7920*/  IADD3 R2, R0.reuse, 0x28, RZ ;  /* 0x0000002800027810 */ /* 0x040fe40007ffe0ff */
[----:B------:R-:W-:Y:S01]  /*7930*/  IADD3 R19, R0, 0x29, RZ ;  /* 0x0000002900137810 */ /* 0x000fe20007ffe0ff */
[----:B------:R-:W1:Y:S01]  /*7940*/  I2F R4, R4 ;  /* 0x0000000400047306 */ /* 0x000e620000201400 */
[----:B------:R-:W-:Y:S01]  /*7950*/  FSEL R215, R5, -INF , !P5 ;  /* 0xff80000005d77808 */ /* 0x000fe20006800000 */
[C-C-:B------:R-:W-:Y:S01]  /*7960*/  IMAD.IADD R17, R209.reuse, 0x1, -R2.reuse ;  /* 0x00000001d1117824 */ /* 0x140fe200078e0a02 */
[----:B------:R-:W-:Y:S01]  /*7970*/  FSEL R212, R32, -INF , !P0 ;  /* 0xff80000020d47808 */ /* 0x000fe20004000000 */
[----:B------:R-:W-:Y:S01]  /*7980*/  IMAD.IADD R137, R206, 0x1, -R2 ;  /* 0x00000001ce897824 */ /* 0x000fe200078e0a02 */
[----:B------:R-:W-:Y:S01]  /*7990*/  ISETP.GE.AND P0, PT, R2, R207, PT ;  /* 0x000000cf0200720c */ /* 0x000fe20003f06270 */
[--C-:B------:R-:W-:Y:S01]  /*79a0*/  IMAD.IADD R34, R209, 0x1, -R19.reuse ;  /* 0x00000001d1227824 */ /* 0x100fe200078e0a13 */
[----:B------:R-:W-:Y:S01]  /*79b0*/  IABS R17, R17 ;  /* 0x0000001100117213 */ /* 0x000fe20000000000 */
[----:B------:R-:W3:Y:S01]  /*79c0*/  I2F R18, R18 ;  /* 0x0000001200127306 */ /* 0x000ee20000201400 */
[----:B------:R-:W-:Y:S01]  /*79d0*/  IABS R137, R137 ;  /* 0x0000008900897213 */ /* 0x000fe20000000000 */
[----:B------:R-:W-:Y:S01]  /*79e0*/  IMAD.IADD R32, R206, 0x1, -R19 ;  /* 0x00000001ce207824 */ /* 0x000fe200078e0a13 */
[----:B------:R-:W-:-:S02]  /*79f0*/  ISETP.GE.AND P5, PT, R2, R204, PT ;  /* 0x000000cc0200720c */ /* 0x000fc40003fa6270 */
[----:B------:R-:W-:Y:S02]  /*7a00*/  IABS R34, R34 ;  /* 0x0000002200227213 */ /* 0x000fe40000000000 */
[----:B------:R-:W-:Y:S01]  /*7a10*/  ISETP.LT.OR P0, PT, R2, R208, P0 ;  /* 0x000000d00200720c */ /* 0x000fe20000701670 */
[----:B-1----:R-:W-:Y:S01]  /*7a20*/  FFMA.FTZ R33, R4, -UR19, R33 ;  /* 0x8000001304217c23 */ /* 0x002fe20008010021 */
[----:B------:R-:W-:Y:S01]  /*7a30*/  IADD3 R4, R0, 0x30, RZ ;  /* 0x0000003000047810 */ /* 0x000fe20007ffe0ff */
[----:B------:R-:W1:Y:S01]  /*7a40*/  I2F R17, R17 ;  /* 0x0000001100117306 */ /* 0x000e620000201400 */
[----:B------:R-:W-:Y:S01]  /*7a50*/  ISETP.LT.OR P5, PT, R2, R205, P5 ;  /* 0x000000cd0200720c */ /* 0x000fe20002fa1670 */
[----:B------:R-:W-:Y:S01]  /*7a60*/  IMAD.MOV.U32 R2, RZ, RZ, R34 ;  /* 0x000000ffff027224 */ /* 0x000fe200078e0022 */
[----:B------:R-:W-:Y:S01]  /*7a70*/  FSEL R216, R33, -INF , !P6 ;  /* 0xff80000021d87808 */ /* 0x000fe20007000000 */
[--C-:B------:R-:W-:Y:S01]  /*7a80*/  IMAD.IADD R7, R209, 0x1, -R4.reuse ;  /* 0x00000001d1077824 */ /* 0x100fe200078e0a04 */
[----:B------:R-:W-:Y:S01]  /*7a90*/  ISETP.GE.AND P6, PT, R19, R207, PT ;  /* 0x000000cf1300720c */ /* 0x000fe20003fc6270 */
[----:B---3--:R-:W-:Y:S01]  /*7aa0*/  FFMA.FTZ R35, R18, -UR19, R35 ;  /* 0x8000001312237c23 */ /* 0x008fe20008010023 */
[----:B------:R-:W-:Y:S01]  /*7ab0*/  IADD3 R6, R0, 0x31, RZ ;  /* 0x0000003100067810 */ /* 0x000fe20007ffe0ff */
[----:B------:R-:W3:Y:S01]  /*7ac0*/  I2F R5, R137 ;  /* 0x0000008900057306 */ /* 0x000ee20000201400 */
[----:B------:R-:W-:Y:S01]  /*7ad0*/  IABS R7, R7 ;  /* 0x0000000700077213 */ /* 0x000fe20000000000 */
[----:B--2---:R-:W-:Y:S01]  /*7ae0*/  HMMA.16816.F32 R168, R8, R12, R168 ;  /* 0x0000000c08a8723c */ /* 0x004fe200000018a8 */
[----:B------:R-:W-:Y:S01]  /*7af0*/  FSEL R221, R35, -INF , !P1 ;  /* 0xff80000023dd7808 */ /* 0x000fe20004800000 */
[----:B------:R-:W-:Y:S01]  /*7b00*/  IMAD.IADD R24, R206, 0x1, -R4 ;  /* 0x00000001ce187824 */ /* 0x000fe200078e0a04 */
[----:B------:R-:W-:-:S02]  /*7b10*/  ISETP.GE.AND P1, PT, R19, R204, PT ;  /* 0x000000cc1300720c */ /* 0x000fc40003f26270 */
[C---:B------:R-:W-:Y:S01]  /*7b20*/  ISETP.LT.OR P6, PT, R19.reuse, R208, P6 ;  /* 0x000000d01300720c */ /* 0x040fe200037c1670 */
[----:B------:R-:W2:Y:S01]  /*7b30*/  I2F R7, R7 ;  /* 0x0000000700077306 */ /* 0x000ea20000201400 */
[----:B------:R-:W-:Y:S01]  /*7b40*/  ISETP.LT.OR P1, PT, R19, R205, P1 ;  /* 0x000000cd1300720c */ /* 0x000fe20000f21670 */
[----:B-1----:R-:W-:Y:S01]  /*7b50*/  FFMA.FTZ R17, R17, -UR19, R28 ;  /* 0x8000001311117c23 */ /* 0x002fe2000801001c */
[----:B------:R-:W-:Y:S01]  /*7b60*/  IABS R19, R24 ;  /* 0x0000001800137213 */ /* 0x000fe20000000000 */
[----:B------:R-:W-:Y:S01]  /*7b70*/  HMMA.16816.F32 R164, R8, R14, R164 ;  /* 0x0000000e08a4723c */ /* 0x000fe200000018a4 */
[----:B------:R-:W-:Y:S01]  /*7b80*/  IABS R32, R32 ;  /* 0x0000002000207213 */ /* 0x000fe20000000000 */
[----:B------:R-:W-:Y:S01]  /*7b90*/  IMAD.IADD R12, R209, 0x1, -R6 ;  /* 0x00000001d10c7824 */ /* 0x000fe200078e0a06 */
[----:B------:R-:W-:Y:S01]  /*7ba0*/  FSEL R214, R17, -INF , !P0 ;  /* 0xff80000011d67808 */ /* 0x000fe20004000000 */
[----:B------:R-:W1:Y:S01]  /*7bb0*/  I2F R2, R2 ;  /* 0x0000000200027306 */ /* 0x000e620000201400 */
[----:B---3--:R-:W-:Y:S01]  /*7bc0*/  FFMA.FTZ R30, R5, -UR19, R30 ;  /* 0x80000013051e7c23 */ /* 0x008fe2000801001e */
[----:B------:R-:W-:Y:S01]  /*7bd0*/  IADD3 R5, R0, 0x38, RZ ;  /* 0x0000003800057810 */ /* 0x000fe20007ffe0ff */
[----:B------:R-:W-:Y:S01]  /*7be0*/  IMAD.MOV.U32 R13, RZ, RZ, R19 ;  /* 0x000000ffff0d7224 */ /* 0x000fe200078e0013 */
[----:B------:R-:W-:Y:S01]  /*7bf0*/  ISETP.GE.AND P0, PT, R4, R207, PT ;  /* 0x000000cf0400720c */ /* 0x000fe20003f06270 */
[----:B------:R-:W-:Y:S01]  /*7c00*/  IMAD.IADD R19, R206, 0x1, -R6 ;  /* 0x00000001ce137824 */ /* 0x000fe200078e0a06 */
[----:B------:R-:W-:Y:S01]  /*7c10*/  FSEL R219, R30, -INF , !P5 ;  /* 0xff8000001edb7808 */ /* 0x000fe20006800000 */
[--C-:B------:R-:W-:Y:S01]  /*7c20*/  IMAD.IADD R17, R209, 0x1, -R5.reuse ;  /* 0x00000001d1117824 */ /* 0x100fe200078e0a05 */
[----:B------:R-:W-:Y:S01]  /*7c30*/  ISETP.GE.AND P5, PT, R4, R204, PT ;  /* 0x000000cc0400720c */ /* 0x000fe20003fa6270 */
[----:B------:R-:W3:Y:S01]  /*7c40*/  I2F R18, R32 ;  /* 0x0000002000127306 */ /* 0x000ee20000201400 */
[----:B--2---:R-:W-:Y:S01]  /*7c50*/  FFMA.FTZ R158, R7, -UR19, R168 ;  /* 0x80000013079e7c23 */ /* 0x004fe200080100a8 */
[----:B------:R-:W-:Y:S01]  /*7c60*/  IABS R19, R19 ;  /* 0x0000001300137213 */ /* 0x000fe20000000000 */
[----:B------:R-:W-:Y:S01]  /*7c70*/  IMAD.IADD R7, R206, 0x1, -R5 ;  /* 0x00000001ce077824 */ /* 0x000fe200078e0a05 */
[----:B------:R-:W-:-:S02]  /*7c80*/  IABS R17, R17 ;  /* 0x0000001100117213 */ /* 0x000fc40000000000 */
[----:B------:R-:W-:Y:S01]  /*7c90*/  ISETP.LT.OR P0, PT, R4, R208, P0 ;  /* 0x000000d00400720c */ /* 0x000fe20000701670 */
[----:B-1----:R-:W-:Y:S01]  /*7ca0*/  FFMA.FTZ R2, R2, -UR19, R29 ;  /* 0x8000001302027c23 */ /* 0x002fe2000801001d */
[----:B------:R-:W-:Y:S01]  /*7cb0*/  IABS R8, R7 ;  /* 0x0000000700087213 */ /* 0x000fe20000000000 */
[----:B------:R-:W1:Y:S01]  /*7cc0*/  I2F R13, R13 ;  /* 0x0000000d000d7306 */ /* 0x000e620000201400 */
[----:B------:R-:W-:Y:S01]  /*7cd0*/  ISETP.LT.OR P5, PT, R4, R205, P5 ;  /* 0x000000cd0400720c */ /* 0x000fe20002fa1670 */
[----:B------:R-:W-:Y:S01]  /*7ce0*/  IMAD.MOV.U32 R4, RZ, RZ, R19 ;  /* 0x000000ffff047224 */ /* 0x000fe200078e0013 */
[----:B------:R-:W-:Y:S01]  /*7cf0*/  IADD3 R0, R0, 0x39, RZ ;  /* 0x0000003900007810 */ /* 0x000fe20007ffe0ff */
[----:B------:R-:W-:Y:S01]  /*7d00*/  IMAD.MOV.U32 R9, RZ, RZ, R8 ;  /* 0x000000ffff097224 */ /* 0x000fe200078e0008 */
[----:B------:R-:W-:Y:S02]  /*7d10*/  IABS R12, R12 ;  /* 0x0000000c000c7213 */ /* 0x000fe40000000000 */
[----:B------:R-:W-:Y:S01]  /*7d20*/  FSEL R168, R2, -INF , !P6 ;  /* 0xff80000002a87808 */ /* 0x000fe20007000000 */
[----:B------:R-:W2:Y:S01]  /*7d30*/  I2F R7, R17 ;  /* 0x0000001100077306 */ /* 0x000ea20000201400 */
[--C-:B------:R-:W-:Y:S01]  /*7d40*/  IMAD.IADD R2, R209, 0x1, -R0.reuse ;  /* 0x00000001d1027824 */ /* 0x100fe200078e0a00 */
[----:B------:R-:W-:Y:S01]  /*7d50*/  FSEL R158, R158, -INF , !P0 ;  /* 0xff8000009e9e7808 */ /* 0x000fe20004000000 */
[----:B------:R-:W-:Y:S01]  /*7d60*/  IMAD.IADD R8, R206, 0x1, -R0 ;  /* 0x00000001ce087824 */ /* 0x000fe200078e0a00 */
[----:B------:R-:W-:Y:S01]  /*7d70*/  ISETP.GE.AND P0, PT, R5, R207, PT ;  /* 0x000000cf0500720c */ /* 0x000fe20003f06270 */
[----:B---3--:R-:W-:Y:S01]  /*7d80*/  FFMA.FTZ R18, R18, -UR19, R31 ;  /* 0x8000001312127c23 */ /* 0x008fe2000801001f */
[----:B------:R-:W-:-:S02]  /*7d90*/  IABS R2, R2 ;  /* 0x0000000200027213 */ /* 0x000fc40000000000 */
[----:B------:R-:W3:Y:S01]  /*7da0*/  I2F R12, R12 ;  /* 0x0000000c000c7306 */ /* 0x000ee20000201400 */
[----:B------:R-:W-:Y:S01]  /*7db0*/  IABS R8, R8 ;  /* 0x0000000800087213 */ /* 0x000fe20000000000 */
[----:B-1----:R-:W-:Y:S01]  /*7dc0*/  FFMA.FTZ R13, R13, -UR19, R170 ;  /* 0x800000130d0d7c23 */ /* 0x002fe200080100aa */
[----:B------:R-:W-:Y:S02]  /*7dd0*/  ISETP.LT.OR P0, PT, R5, R208, P0 ;  /* 0x000000d00500720c */ /* 0x000fe40000701670 */
[----:B------:R-:W-:Y:S02]  /*7de0*/  FSEL R223, R18, -INF , !P1 ;  /* 0xff80000012df7808 */ /* 0x000fe40004800000 */
[C---:B------:R-:W-:Y:S01]  /*7df0*/  ISETP.GE.AND P6, PT, R6.reuse, R207, PT ;  /* 0x000000cf0600720c */ /* 0x040fe20003fc6270 */
[----:B------:R-:W1:Y:S01]  /*7e00*/  I2F R4, R4 ;  /* 0x0000000400047306 */ /* 0x000e620000201400 */
[----:B--2---:R-:W-:Y:S01]  /*7e10*/  FFMA.FTZ R7, R7, -UR19, R164 ;  /* 0x8000001307077c23 */ /* 0x004fe200080100a4 */
[----:B------:R-:W-:-:S02]  /*7e20*/  ISETP.GE.AND P1, PT, R6, R204, PT ;  /* 0x000000cc0600720c */ /* 0x000fc40003f26270 */
[----:B------:R-:W-:Y:S02]  /*7e30*/  ISETP.LT.OR P6, PT, R6, R208, P6 ;  /* 0x000000d00600720c */ /* 0x000fe400037c1670 */
[----:B------:R-:W-:Y:S02]  /*7e40*/  FSEL R142, R7, -INF , !P0 ;  /* 0xff800000078e7808 */ /* 0x000fe40004000000 */
[----:B------:R-:W2:Y:S01]  /*7e50*/  I2F R9, R9 ;  /* 0x0000000900097306 */ /* 0x000ea20000201400 */
[----:B------:R-:W-:Y:S01]  /*7e60*/  PLOP3.LUT P0, PT, PT, PT, UP0, 0x80, 0x0 ;  /* 0x000000000000781c */ /* 0x000fe20003f0f008 */
[----:B---3--:R-:W-:Y:S01]  /*7e70*/  FFMA.FTZ R12, R12, -UR19, R169 ;  /* 0x800000130c0c7c23 */ /* 0x008fe200080100a9 */
[----:B------:R-:W-:Y:S01]  /*7e80*/  BAR.SYNC.DEFER_BLOCKING 0x0 ;  /* 0x0000000000007b1d */ /* 0x000fe20000010000 */
[----:B------:R-:W-:Y:S02]  /*7e90*/  ISETP.LT.OR P1, PT, R6, R205, P1 ;  /* 0x000000cd0600720c */ /* 0x000fe40000f21670 */
[----:B------:R-:W-:Y:S01]  /*7ea0*/  FSEL R155, R13, -INF , !P5 ;  /* 0xff8000000d9b7808 */ /* 0x000fe20006800000 */
[----:B-1----:R-:W-:-:S02]  /*7eb0*/  FFMA.FTZ R4, R4, -UR19, R171 ;  /* 0x8000001304047c23 */ /* 0x002fc400080100ab */
[----:B------:R-:W1:Y:S01]  /*7ec0*/  I2F R2, R2 ;  /* 0x0000000200027306 */ /* 0x000e620000201400 */
[----:B------:R-:W-:Y:S02]  /*7ed0*/  FSEL R156, R12, -INF , !P6 ;  /* 0xff8000000c9c7808 */ /* 0x000fe40007000000 */
[-C--:B------:R-:W-:Y:S02]  /*7ee0*/  ISETP.GE.AND P5, PT, R5, R204.reuse, PT ;  /* 0x000000cc0500720c */ /* 0x080fe40003fa6270 */
[----:B------:R-:W-:Y:S02]  /*7ef0*/  FSEL R143, R4, -INF , !P1 ;  /* 0xff800000048f7808 */ /* 0x000fe40004800000 */
[C---:B------:R-:W-:Y:S01]  /*7f00*/  ISETP.GE.AND P6, PT, R0.reuse, R207, PT ;  /* 0x000000cf0000720c */ /* 0x040fe20003fc6270 */
[----:B------:R-:W3:Y:S01]  /*7f10*/  I2F R8, R8 ;  /* 0x0000000800087306 */ /* 0x000ee20000201400 */
[----:B------:R-:W-:Y:S01]  /*7f20*/  ISETP.GE.AND P1, PT, R0, R204, PT ;  /* 0x000000cc0000720c */ /* 0x000fe20003f26270 */
[----:B--2---:R-:W-:Y:S01]  /*7f30*/  FFMA.FTZ R9, R9, -UR19, R166 ;  /* 0x8000001309097c23 */ /* 0x004fe200080100a6 */
[----:B------:R-:W-:-:S02]  /*7f40*/  ISETP.LT.OR P5, PT, R5, R205, P5 ;  /* 0x000000cd0500720c */ /* 0x000fc40002fa1670 */
[C---:B------:R-:W-:Y:S02]  /*7f50*/  ISETP.LT.OR P6, PT, R0.reuse, R208, P6 ;  /* 0x000000d00000720c */ /* 0x040fe400037c1670 */
[----:B------:R-:W-:Y:S01]  /*7f60*/  ISETP.LT.OR P1, PT, R0, R205, P1 ;  /* 0x000000cd0000720c */ /* 0x000fe20000f21670 */
[----:B-1----:R-:W-:Y:S01]  /*7f70*/  FFMA.FTZ R2, R2, -UR19, R165 ;  /* 0x8000001302027c23 */ /* 0x002fe200080100a5 */
[----:B------:R-:W-:-:S04]  /*7f80*/  FSEL R141, R9, -INF , !P5 ;  /* 0xff800000098d7808 */ /* 0x000fc80006800000 */
[----:B------:R-:W-:Y:S01]  /*7f90*/  FSEL R140, R2, -INF , !P6 ;  /* 0xff800000028c7808 */ /* 0x000fe20007000000 */
[----:B---3--:R-:W-:-:S05]  /*7fa0*/  FFMA.FTZ R8, R8, -UR19, R167 ;  /* 0x8000001308087c23 */ /* 0x008fca00080100a7 */
[----:B------:R-:W-:Y:S01]  /*7fb0*/  FSEL R153, R8, -INF , !P1 ;  /* 0xff80000008997808 */ /* 0x000fe20004800000 */
[----:B------:R-:W-:Y:S05]  /*7fc0*/  @!P0 BRA `(.L_x_431) ;  /* 0x000003c000008947 */ /* 0x000fea0003800000 */
[----:B------:R-:W-:Y:S01]  /*7fd0*/  UIADD3 UR21, UR13, -0x3, URZ ;  /* 0xfffffffd0d157890 */ /* 0x000fe2000fffe03f */
[----:B------:R1:W-:Y:S01]  /*7fe0*/  @P4 STS.128 [R199+0xc000], RZ ;  /* 0x00c000ffc7004388 */ /* 0x0003e20000000c00 */
[----:B------:R-:W-:Y:S01]  /*7ff0*/  ULDC.64 UR4, c[0x0][0x198] ;  /* 0x0000660000047ab9 */ /* 0x000fe20000000a00 */
[----:B------:R-:W-:Y:S01]  /*8000*/  BSSY B0, `(.L_x_432) ;  /* 0x0000037000007945 */ /* 0x000fe20003800000 */
        /* <DEDUP_REMOVED lines=9> */
[----:B------:R-:W-:-:S04]  /*80a0*/  @!P4 LEA R6, P1, R2, c[0x0][0x168], 0x1 ;  /* 0x00005a000206ca11 */ /* 0x000fc800078208ff */
[----:B------:R-:W-:Y:S02]  /*80b0*/  LEA.HI.X R5, R0, R203, R5, 0x6, P5 ;  /* 0x000000cb00057211 */ /* 0x000fe400028f3405 */
[C---:B------:R-:W-:Y:S02]  /*80c0*/  @!P3 LEA R10, P5, R2.reuse, c[0x0][0x168], 0x1 ;  /* 0x00005a00020aba11 */ /* 0x040fe400078a08ff */
[C-C-:B------:R-:W-:Y:S02]  /*80d0*/  @!P4 LEA.HI.X R7, R2.reuse, c[0x0][0x16c], R5.reuse, 0x1, P1 ;  /* 0x00005b000207ca11 */ /* 0x140fe400008f0c05 */
[C---:B------:R-:W-:Y:S02]  /*80e0*/  @!P2 LEA R8, P1, R2.reuse, c[0x0][0x168], 0x1 ;  /* 0x00005a000208aa11 */ /* 0x040fe400078208ff */
[C---:B------:R-:W-:Y:S01]  /*80f0*/  IADD3 R0, P6, R2.reuse, UR9, RZ ;  /* 0x0000000902007c10 */ /* 0x040fe2000ffde0ff */
[----:B------:R-:W-:Y:S01]  /*8100*/  @!PT LDS RZ, [RZ] ;  /* 0x00000000fffff984 */ /* 0x000fe20000000800 */
[----:B------:R-:W-:Y:S01]  /*8110*/  @!PT LDS RZ, [RZ] ;  /* 0x00000000fffff984 */ /* 0x000fe20000000800 */
[----:B------:R-:W-:Y:S01]  /*8120*/  @!PT LDS RZ, [RZ] ;  /* 0x00000000fffff984 */ /* 0x000fe20000000800 */
[----:B------:R1:W-:Y:S01]  /*8130*/  @!P4 LDGSTS.E.BYPASS.LTC128B.128 [R199+0xc000], [R6.64] ;  /* 0x0c00000006c7cfae */ /* 0x0003e2000b901d4e */
[----:B------:R-:W-:-:S02]  /*8140*/  @!P3 LEA.HI.X R11, R2, c[0x0][0x16c], R5, 0x1, P5 ;  /* 0x00005b00020bba11 */ /* 0x000fc400028f0c05 */
        /* <DEDUP_REMOVED lines=11> */
[----:B------:R-:W-:-:S03]  /*8200*/  @!P3 LEA.HI.X R15, R0, c[0x0][0x16c], R5, 0x1, P1 ;  /* 0x00005b00000fba11 */ /* 0x000fc600008f0c05 */
        /* <DEDUP_REMOVED lines=22> */
.L_x_433:
[----:B------:R-:W-:Y:S05]  /*8370*/  BSYNC B0 ;  /* 0x0000000000007941 */ /* 0x000fea0003800000 */
.L_x_432:
[----:B------:R-:W0:Y:S02]  /*8380*/  LDGDEPBAR ;  /* 0x00000000000079af */ /* 0x000e240000000000 */
.L_x_431:
[----:B--2---:R-:W-:Y:S01]  /*8390*/  FMNMX.FTZ R5, R132, R148, !PT ;  /* 0x0000009484057209 */ /* 0x004fe20007810000 */
[----:B-1----:R-:W-:Y:S01]  /*83a0*/  LDSM.16.MT88.4 R12, [R186+0x12000] ;  /* 0x01200000ba0c783b */ /* 0x002fe20000004200 */
[----:B------:R-:W-:Y:S02]  /*83b0*/  FMNMX.FTZ R4, R3, R151, !PT ;  /* 0x0000009703047209 */ /* 0x000fe40007810000 */
        /* <DEDUP_REMOVED lines=58> */
[--C-:B------:R-:W-:Y:S01]  /*8760*/  FFMA.FTZ R145, R159, c[0x0][0x23c], -R154.reuse ;  /* 0x00008f009f917a23 */ /* 0x100fe2000001089a */
[----:B------:R-:W1:Y:S01]  /*8770*/  LDSM.16.MT88.4 R16, [R188+0x12000] ;  /* 0x01200000bc10783b */ /* 0x000e620000004200 */
[----:B------:R-:W-:-:S02]  /*8780*/  FFMA.FTZ R144, R161, c[0x0][0x23c], -R154 ;  /* 0x00008f00a1907a23 */ /* 0x000fc4000001089a */
[----:B------:R-:W-:Y:S01]  /*8790*/  FFMA.FTZ R151, R163, c[0x0][0x23c], -R154 ;  /* 0x00008f00a3977a23 */ /* 0x000fe2000001089a */
[----:B------:R-:W2:Y:S01]  /*87a0*/  MUFU.EX2 R149, R149 ;  /* 0x0000009500957308 */ /* 0x000ea20000000800 */
[----:B------:R-:W-:Y:S02]  /*87b0*/  FMUL.FTZ R152, R4, c[0x0][0x23c] ;  /* 0x00008f0004987a20 */ /* 0x000fe40000410000 */
[----:B------:R-:W-:Y:S02]  /*87c0*/  FMUL.FTZ R3, R6, c[0x0][0x23c] ;  /* 0x00008f0006037a20 */ /* 0x000fe40000410000 */
[--C-:B------:R-:W-:Y:S02]  /*87d0*/  FFMA.FTZ R159, R162, c[0x0][0x23c], -R157.reuse ;  /* 0x00008f00a29f7a23 */ /* 0x100fe4000001089d */
[--C-:B------:R-:W-:Y:S01]  /*87e0*/  FFMA.FTZ R160, R160, c[0x0][0x23c], -R157.reuse ;  /* 0x00008f00a0a07a23 */ /* 0x100fe2000001089d */
[----:B------:R-:W-:Y:S01]  /*87f0*/  MUFU.EX2 R148, R148 ;  /* 0x0000009400947308 */ /* 0x000fe20000000800 */
[----:B------:R-:W-:-:S02]  /*8800*/  FFMA.FTZ R161, R136, c[0x0][0x23c], -R157 ;  /* 0x00008f0088a17a23 */ /* 0x000fc4000001089d */
[--C-:B------:R-:W-:Y:S01]  /*8810*/  FFMA.FTZ R162, R134, c[0x0][0x23c], -R157.reuse ;  /* 0x00008f0086a27a23 */ /* 0x100fe2000001089d */
[----:B------:R-:W-:Y:S01]  /*8820*/  LDSM.16.MT88.4 R136, [R186+0x12800] ;  /* 0x01280000ba88783b */ /* 0x000fe20000004200 */
[--C-:B------:R-:W-:Y:S02]  /*8830*/  FFMA.FTZ R163, R135, c[0x0][0x23c], -R154.reuse ;  /* 0x00008f0087a37a23 */ /* 0x100fe4000001089a */
[--C-:B------:R-:W-:Y:S01]  /*8840*/  FFMA.FTZ R166, R227, c[0x0][0x23c], -R154.reuse ;  /* 0x00008f00e3a67a23 */ /* 0x100fe2000001089a */
[----:B------:R-:W3:Y:S01]  /*8850*/  MUFU.EX2 R147, R147 ;  /* 0x0000009300937308 */ /* 0x000ee20000000800 */
[----:B--2---:R-:W-:Y:S01]  /*8860*/  F2FP.PACK_AB R4, R149, R150 ;  /* 0x000000969504723e */ /* 0x004fe200000000ff */
[--C-:B------:R-:W-:Y:S02]  /*8870*/  FFMA.FTZ R164, R133, c[0x0][0x23c], -R154.reuse ;  /* 0x00008f0085a47a23 */ /* 0x100fe4000001089a */
[----:B------:R-:W-:Y:S01]  /*8880*/  FFMA.FTZ R165, R225, c[0x0][0x23c], -R154 ;  /* 0x00008f00e1a57a23 */ /* 0x000fe2000001089a */
[----:B------:R-:W-:Y:S01]  /*8890*/  LDSM.16.MT88.4 R132, [R185+0x12800] ;  /* 0x01280000b984783b */ /* 0x000fe20000004200 */
[----:B------:R-:W-:-:S02]  /*88a0*/  FFMA.FTZ R167, R212, c[0x0][0x23c], -R157 ;  /* 0x00008f00d4a77a23 */ /* 0x000fc4000001089d */
[----:B------:R-:W-:Y:S01]  /*88b0*/  MUFU.EX2 R146, R146 ;  /* 0x0000009200927308 */ /* 0x000fe20000000800 */
[--C-:B------:R-:W-:Y:S02]  /*88c0*/  FFMA.FTZ R169, R214, c[0x0][0x23c], -R157.reuse ;  /* 0x00008f00d6a97a23 */ /* 0x100fe4000001089d */
[--C-:B------:R-:W-:Y:S02]  /*88d0*/  FFMA.FTZ R171, R215, c[0x0][0x23c], -R154.reuse ;  /* 0x00008f00d7ab7a23 */ /* 0x100fe4000001089a */
[--C-:B------:R-:W-:Y:S02]  /*88e0*/  FFMA.FTZ R170, R216, c[0x0][0x23c], -R157.reuse ;  /* 0x00008f00d8aa7a23 */ /* 0x100fe4000001089d */
[----:B------:R-:W-:Y:S01]  /*88f0*/  FFMA.FTZ R168, R168, c[0x0][0x23c], -R157 ;  /* 0x00008f00a8a87a23 */ /* 0x000fe2000001089d */
        /* <DEDUP_REMOVED lines=15> */
[----:B------:R-:W2:Y:S01]  /*89f0*/  MUFU.EX2 R152, R152 ;  /* 0x0000009800987308 */ /* 0x000ea20000000800 */
[----:B------:R-:W-:Y:S01]  /*8a00*/  FFMA.FTZ R153, R153, c[0x0][0x23c], -R154 ;  /* 0x00008f0099997a23 */ /* 0x000fe2000001089a */
[----:B------:R-:W-:Y:S06]  /*8a10*/  LDSM.16.MT88.4 R140, [R186+0x13800] ;  /* 0x01380000ba8c783b */ /* 0x000fec0000004200 */
[----:B------:R-:W4:Y:S01]  /*8a20*/  MUFU.EX2 R3, R3 ;  /* 0x0000000300037308 */ /* 0x000f220000000800 */
[----:B---3--:R-:W-:Y:S01]  /*8a30*/  F2FP.PACK_AB R7, R151, R144 ;  /* 0x000000909707723e */ /* 0x008fe200000000ff */
[----:B--2---:R-:W-:-:S06]  /*8a40*/  FMUL.FTZ R120, R120, R152 ;  /* 0x0000009878787220 */ /* 0x004fcc0000410000 */
[----:B------:R-:W-:Y:S01]  /*8a50*/  MUFU.EX2 R159, R159 ;  /* 0x0000009f009f7308 */ /* 0x000fe20000000800 */
[-C--:B------:R-:W-:Y:S02]  /*8a60*/  FMUL.FTZ R121, R121, R152.reuse ;  /* 0x0000009879797220 */ /* 0x080fe40000410000 */
[-C--:B------:R-:W-:Y:S02]  /*8a70*/  FMUL.FTZ R116, R116, R152.reuse ;  /* 0x0000009874747220 */ /* 0x080fe40000410000 */
[----:B------:R-:W-:Y:S02]  /*8a80*/  FMUL.FTZ R117, R117, R152 ;  /* 0x0000009875757220 */ /* 0x000fe40000410000 */
[-C--:B----4-:R-:W-:Y:S01]  /*8a90*/  FMUL.FTZ R122, R122, R3.reuse ;  /* 0x000000037a7a7220 */ /* 0x090fe20000410000 */
[----:B------:R-:W2:Y:S01]  /*8aa0*/  MUFU.EX2 R160, R160 ;  /* 0x000000a000a07308 */ /* 0x000ea20000000800 */
        /* <DEDUP_REMOVED lines=11> */
[----:B------:R-:W3:Y:S01]  /*8b60*/  LDSM.16.MT88.4 R12, [R188+0x14000] ;  /* 0x01400000bc0c783b */ /* 0x000ee20000004200 */
[----:B------:R-:W-:Y:S01]  /*8b70*/  FMUL.FTZ R125, R125, R152 ;  /* 0x000000987d7d7220 */ /* 0x000fe20000410000 */
[----:B------:R-:W-:Y:S01]  /*8b80*/  MUFU.EX2 R162, R162 ;  /* 0x000000a200a27308 */ /* 0x000fe20000000800 */
        /* <DEDUP_REMOVED lines=10> */
[----:B------:R-:W-:Y:S01]  /*8c30*/  FMUL.FTZ R109, R109, R152 ;  /* 0x000000986d6d7220 */ /* 0x000fe20000410000 */
[----:B------:R-:W1:Y:S01]  /*8c40*/  LDSM.16.MT88.4 R16, [R184+0x12000] ;  /* 0x01200000b810783b */ /* 0x000e620000004200 */
        /* <DEDUP_REMOVED lines=16> */
[C---:B---3--:R-:W-:Y:S01]  /*8d50*/  HMMA.16816.F32 R36, R4.reuse, R12, R36 ;  /* 0x0000000c0424723c */ /* 0x048fe20000001824 */
[-C--:B------:R-:W-:Y:S02]  /*8d60*/  FMUL.FTZ R104, R104, R152.reuse ;  /* 0x0000009868687220 */ /* 0x080fe40000410000 */
[-C--:B------:R-:W-:Y:S02]  /*8d70*/  FMUL.FTZ R105, R105, R152.reuse ;  /* 0x0000009869697220 */ /* 0x080fe40000410000 */
[-C--:B------:R-:W-:Y:S01]  /*8d80*/  FMUL.FTZ R106, R106, R3.reuse ;  /* 0x000000036a6a7220 */ /* 0x080fe20000410000 */
[----:B------:R-:W-:Y:S01]  /*8d90*/  MUFU.EX2 R167, R167 ;  /* 0x000000a700a77308 */ /* 0x000fe20000000800 */
[----:B------:R-:W-:Y:S01]  /*8da0*/  FMUL.FTZ R107, R107, R3 ;  /* 0x000000036b6b7220 */ /* 0x000fe20000410000 */
[----:B------:R-:W-:Y:S01]  /*8db0*/  HMMA.16816.F32 R40, R4, R14, R40 ;  /* 0x0000000e0428723c */ /* 0x000fe20000001828 */
[----:B------:R-:W3:Y:S01]  /*8dc0*/  LDSM.16.MT88.4 R12, [R184+0x14000] ;  /* 0x01400000b80c783b */ /* 0x000ee20000004200 */
[----:B------:R-:W-:-:S02]  /*8dd0*/  FMUL.FTZ R100, R100, R152 ;  /* 0x0000009864647220 */ /* 0x000fc40000410000 */
[-C--:B------:R-:W-:Y:S02]  /*8de0*/  FMUL.FTZ R101, R101, R152.reuse ;  /* 0x0000009865657220 */ /* 0x080fe40000410000 */
[-C--:B------:R-:W-:Y:S01]  /*8df0*/  FMUL.FTZ R102, R102, R3.reuse ;  /* 0x0000000366667220 */ /* 0x080fe20000410000 */
[----:B------:R-:W2:Y:S01]  /*8e00*/  MUFU.EX2 R170, R170 ;  /* 0x000000aa00aa7308 */ /* 0x000ea20000000800 */
[-C--:B------:R-:W-:Y:S02]  /*8e10*/  FMUL.FTZ R103, R103, R3.reuse ;  /* 0x0000000367677220 */ /* 0x080fe40000410000 */
[-C--:B------:R-:W-:Y:S01]  /*8e20*/  FMUL.FTZ R44, R44, R152.reuse ;  /* 0x000000982c2c7220 */ /* 0x080fe20000410000 */
[----:B-1----:R-:W-:Y:S01]  /*8e30*/  HMMA.16816.F32 R104, R4, R16, R104 ;  /* 0x000000100468723c */ /* 0x002fe20000001868 */
[----:B------:R-:W-:Y:S02]  /*8e40*/  FMUL.FTZ R45, R45, R152 ;  /* 0x000000982d2d7220 */ /* 0x000fe40000410000 */
[-C--:B------:R-:W-:Y:S01]  /*8e50*/  FMUL.FTZ R46, R46, R3.reuse ;  /* 0x000000032e2e7220 */ /* 0x080fe20000410000 */
[----:B------:R-:W-:Y:S01]  /*8e60*/  MUFU.EX2 R169, R169 ;  /* 0x000000a900a97308 */ /* 0x000fe20000000800 */
[----:B------:R-:W-:-:S02]  /*8e70*/  FMUL.FTZ R47, R47, R3 ;  /* 0x000000032f2f7220 */ /* 0x000fc40000410000 */
[-C--:B------:R-:W-:Y:S01]  /*8e80*/  FMUL.FTZ R48, R48, R152.reuse ;  /* 0x0000009830307220 */ /* 0x080fe20000410000 */
[C---:B------:R-:W-:Y:S01]  /*8e90*/  HMMA.16816.F32 R100, R4.reuse, R18, R100 ;  /* 0x000000120464723c */ /* 0x040fe20000001864 */
[-C--:B------:R-:W-:Y:S01]  /*8ea0*/  FMUL.FTZ R49, R49, R152.reuse ;  /* 0x0000009831317220 */ /* 0x080fe20000410000 */
[----:B------:R-:W1:Y:S01]  /*8eb0*/  LDSM.16.MT88.4 R16, [R185+0x14000] ;  /* 0x01400000b910783b */ /* 0x000e620000004200 */
        /* <DEDUP_REMOVED lines=88> */
[----:B--2---:R-:W-:Y:S02]  /*9440*/  F2FP.PACK_AB R4, R160, R159 ;  /* 0x0000009fa004723e */ /* 0x004fe400000000ff */
[----:B----4-:R-:W-:Y:S02]  /*9450*/  F2FP.PACK_AB R5, R166, R163 ;  /* 0x000000a3a605723e */ /* 0x010fe400000000ff */
[----:B------:R-:W-:-:S02]  /*9460*/  F2FP.PACK_AB R6, R162, R161 ;  /* 0x000000a1a206723e */ /* 0x000fc400000000ff */
[----:B------:R-:W-:-:S07]  /*9470*/  F2FP.PACK_AB R7, R165, R164 ;  /* 0x000000a4a507723e */ /* 0x000fce00000000ff */
        /* <DEDUP_REMOVED lines=70> */
[C---:B-1----:R-:W-:Y:S08]  /*98e0*/  HMMA.16816.F32 R84, R4.reuse, R16, R84 ;  /* 0x000000100454723c */ /* 0x042ff00000001854 */
[C---:B------:R-:W-:Y:S01]  /*98f0*/  HMMA.16816.F32 R88, R4.reuse, R18, R88 ;  /* 0x000000120458723c */ /* 0x040fe20000001858 */
[----:B------:R-:W1:Y:S07]  /*9900*/  LDSM.16.MT88.4 R16, [R184+0x15800] ;  /* 0x01580000b810783b */ /* 0x000e6e0000004200 */
[C---:B--2---:R-:W-:Y:S08]  /*9910*/  HMMA.16816.F32 R92, R4.reuse, R12, R92 ;  /* 0x0000000c045c723c */ /* 0x044ff0000000185c */
[----:B------:R-:W-:Y:S01]  /*9920*/  HMMA.16816.F32 R96, R4, R14, R96 ;  /* 0x0000000e0460723c */ /* 0x000fe20000001860 */
[----:B------:R-:W2:Y:S06]  /*9930*/  LDSM.16.MT88.4 R12, [R188+0x17800] ;  /* 0x01780000bc0c783b */ /* 0x000eac0000004200 */
[----:B------:R-:W-:-:S02]  /*9940*/  F2FP.PACK_AB R4, R219, R158 ;  /* 0x0000009edb04723e */ /* 0x000fc400000000ff */
[----:B------:R-:W-:Y:S02]  /*9950*/  F2FP.PACK_AB R5, R216, R155 ;  /* 0x0000009bd805723e */ /* 0x000fe400000000ff */
[----:B------:R-:W-:Y:S02]  /*9960*/  F2FP.PACK_AB R6, R157, R156 ;  /* 0x0000009c9d06723e */ /* 0x000fe400000000ff */
[----:B------:R-:W-:-:S07]  /*9970*/  F2FP.PACK_AB R7, R153, R218 ;  /* 0x000000da9907723e */ /* 0x000fce00000000ff */
[C---:B----4-:R-:W-:Y:S08]  /*9980*/  HMMA.16816.F32 R128, R4.reuse, R8, R128 ;  /* 0x000000080480723c */ /* 0x050ff00000001880 */
[C---:B------:R-:W-:Y:S01]  /*9990*/  HMMA.16816.F32 R124, R4.reuse, R10, R124 ;  /* 0x0000000a047c723c */ /* 0x040fe2000000187c */
[----:B------:R-:W3:Y:S07]  /*99a0*/  LDSM.16.MT88.4 R8, [R186+0x17800] ;  /* 0x01780000ba08783b */ /* 0x000eee0000004200 */
[C---:B-1----:R-:W-:Y:S07]  /*99b0*/  HMMA.16816.F32 R60, R4.reuse, R16, R60 ;  /* 0x00000010043c723c */ /* 0x042fee000000183c */
[----:B------:R-:W-:Y:S01]  /*99c0*/  FADD.FTZ R16, R144, R145 ;  /* 0x0000009190107221 */ /* 0x000fe20000010000 */
[----:B------:R-:W-:Y:S03]  /*99d0*/  HMMA.16816.F32 R36, R4, R28, R36 ;  /* 0x0000001c0424723c */ /* 0x000fe60000001824 */
[----:B------:R-:W-:-:S04]  /*99e0*/  FADD.FTZ R16, R151, R16 ;  /* 0x0000001097107221 */ /* 0x000fc80000010000 */
[----:B------:R-:W-:Y:S01]  /*99f0*/  FADD.FTZ R3, R163, R16 ;  /* 0x00000010a3037221 */ /* 0x000fe20000010000 */
[----:B------:R-:W-:Y:S01]  /*9a00*/  HMMA.16816.F32 R40, R4, R30, R40 ;  /* 0x0000001e0428723c */ /* 0x000fe20000001828 */
[----:B------:R-:W1:Y:S02]  /*9a10*/  LDSM.16.MT88.4 R28, [R185+0x17800] ;  /* 0x01780000b91c783b */ /* 0x000e640000004200 */
[----:B------:R-:W-:-:S05]  /*9a20*/  FADD.FTZ R3, R166, R3 ;  /* 0x00000003a6037221 */ /* 0x000fca0000010000 */
[C---:B--2---:R-:W-:Y:S08]  /*9a30*/  HMMA.16816.F32 R68, R4.reuse, R12, R68 ;  /* 0x0000000c0444723c */ /* 0x044ff00000001844 */
[C---:B------:R-:W-:Y:S01]  /*9a40*/  HMMA.16816.F32 R72, R4.reuse, R14, R72 ;  /* 0x0000000e0448723c */ /* 0x040fe20000001848 */
[----:B------:R-:W2:Y:S07]  /*9a50*/  LDSM.16.MT88.4 R12, [R184+0x17800] ;  /* 0x01780000b80c783b */ /* 0x000eae0000004200 */
        /* <DEDUP_REMOVED lines=47> */
[----:B------:R-:W-:Y:S01]  /*9d50*/  BAR.SYNC.DEFER_BLOCKING 0x0 ;  /* 0x0000000000007b1d */ /* 0x000fe20000010000 */
[----:B------:R-:W-:-:S05]  /*9d60*/  UISETP.GT.AND UP0, UPT, UR22, UR7, UPT ;  /* 0x000000071600728c */ /* 0x000fca000bf04270 */
[----:B------:R-:W-:Y:S02]  /*9d70*/  ULDC.64 UR4, c[0x0][0x1a0] ;  /* 0x0000680000047ab9 */ /* 0x000fe40000000a00 */
[----:B------:R-:W-:Y:S02]  /*9d80*/  UIMAD UR20, UR20, UR4, URZ ;  /* 0x00000004141472a4 */ /* 0x000fe4000f8e023f */
[----:B------:R-:W-:Y:S02]  /*9d90*/  UIMAD.WIDE.U32 UR24, UR22, UR4, URZ ;  /* 0x00000004161872a5 */ /* 0x000fe4000f8e003f */
[----:B------:R-:W-:-:S04]  /*9da0*/  UIMAD UR5, UR22, UR5, UR20 ;  /* 0x00000005160572a4 */ /* 0x000fc8000f8e0214 */
[----:B------:R-:W-:Y:S01]  /*9db0*/  UIADD3 UR5, UR25, UR5, URZ ;  /* 0x0000000519057290 */ /* 0x000fe2000fffe03f */
[----:B------:R-:W-:Y:S02]  /*9dc0*/  IMAD.U32 R4, RZ, RZ, UR24 ;  /* 0x00000018ff047e24 */ /* 0x000fe4000f8e00ff */
[----:B------:R-:W-:-:S03]  /*9dd0*/  IMAD.U32 R5, RZ, RZ, UR25 ;  /* 0x00000019ff057e24 */ /* 0x000fc6000f8e00ff */
[----:B------:R-:W-:Y:S01]  /*9de0*/  IMAD.U32 R3, RZ, RZ, UR5 ;  /* 0x00000005ff037e24 */ /* 0x000fe2000f8e00ff */
[C---:B------:R-:W-:Y:S01]  /*9df0*/  LEA R5, P0, R4.reuse, R20, 0x6 ;  /* 0x0000001404057211 */ /* 0x040fe200078030ff */
[----:B------:R-:W-:Y:S03]  /*9e00*/  @P4 STS.128 [R199+0x12000], RZ ;  /* 0x012000ffc7004388 */ /* 0x000fe60000000c00 */
[C---:B------:R-:W-:Y:S02]  /*9e10*/  @!P4 LEA R6, P5, R5.reuse, c[0x0][0x170], 0x1 ;  /* 0x00005c000506ca11 */ /* 0x040fe400078a08ff */
[----:B------:R-:W-:Y:S02]  /*9e20*/  LEA.HI.X R4, R4, R23, R3, 0x6, P0 ;  /* 0x0000001704047211 */ /* 0x000fe400000f3403 */
[C---:B------:R-:W-:Y:S02]  /*9e30*/  @!P3 LEA R10, P1, R5.reuse, c[0x0][0x170], 0x1 ;  /* 0x00005c00050aba11 */ /* 0x040fe400078208ff */
[----:B------:R-:W-:-:S02]  /*9e40*/  @!P2 LEA R8, P0, R5, c[0x0][0x170], 0x1 ;  /* 0x00005c000508aa11 */ /* 0x000fc400078008ff */
        /* <DEDUP_REMOVED lines=11> */
[----:B------:R-:W-:-:S02]  /*9f00*/  @!P3 LEA R18, P1, R3, c[0x0][0x170], 0x1 ;  /* 0x00005c000312ba11 */ /* 0x000fc400078208ff */
        /* <DEDUP_REMOVED lines=8> */
[----:B------:R-:W-:Y:S01]  /*9f90*/  @!P2 LEA.HI.X R17, R3, c[0x0][0x174], R4, 0x1, P0 ;  /* 0x00005d000311aa11 */ /* 0x000fe200000f0c04 */
[----:B------:R-:W-:Y:S02]  /*9fa0*/  IMAD.U32 R3, RZ, RZ, UR22 ;  /* 0x00000016ff037e24 */ /* 0x000fe4000f8e00ff */
[----:B------:R-:W-:Y:S01]  /*9fb0*/  @!PT LDS RZ, [RZ] ;  /* 0x00000000fffff984 */ /* 0x000fe20000000800 */
[----:B------:R-:W-:Y:S01]  /*9fc0*/  @!PT LDS RZ, [RZ] ;  /* 0x00000000fffff984 */ /* 0x000fe20000000800 */
[----:B------:R-:W-:Y:S01]  /*9fd0*/  @!PT LDS RZ, [RZ] ;  /* 0x00000000fffff984 */ /* 0x000fe20000000800 */
[----:B------:R2:W-:Y:S02]  /*9fe0*/  @!P2 LDGSTS.E.BYPASS.LTC128B.128 [R199+0x16000], [R8.64+0x100] ;  /* 0x1600010008c7afae */ /* 0x0005e4000b901d4e */
[----:B------:R-:W-:-:S02]  /*9ff0*/  IMAD R3, R3, 0x40, R198 ;  /* 0x0000004003037824 */ /* 0x000fc400078e02c6 */
[----:B------:R-:W-:Y:S03]  /*a000*/  @P4 STS.128 [R199+0x13000], RZ ;  /* 0x013000ffc7004388 */ /* 0x000fe60000000c00 */
[C---:B------:R-:W-:Y:S01]  /*a010*/  ISETP.GE.AND P5, PT, R3.reuse, R204, PT ;  /* 0x000000cc0300720c */ /* 0x040fe20003fa6270 */
[----:B------:R-:W-:Y:S01]  /*a020*/  @!PT LDS RZ, [RZ] ;  /* 0x00000000fffff984 */ /* 0x000fe20000000800 */
[----:B------:R-:W-:Y:S01]  /*a030*/  @!PT LDS RZ, [RZ] ;  /* 0x00000000fffff984 */ /* 0x000fe20000000800 */
[----:B------:R-:W-:Y:S01]  /*a040*/  @!PT LDS RZ, [RZ] ;  /* 0x00000000fffff984 */ /* 0x000fe20000000800 */
[----:B------:R3:W-:Y:S01]  /*a050*/  @!P4 LDGSTS.E.BYPASS.LTC128B.128 [R199+0x13000], [R12.64] ;  /* 0x130000000cc7cfae */ /* 0x0007e2000b901d4e */
[C---:B------:R-:W-:Y:S02]  /*a060*/  ISETP.GE.AND P0, PT, R3.reuse, R207, PT ;  /* 0x000000cf0300720c */ /* 0x040fe40003f06270 */
[C---:B------:R-:W-:Y:S01]  /*a070*/  ISETP.LT.OR P5, PT, R3.reuse, R205, P5 ;  /* 0x000000cd0300720c */ /* 0x040fe20002fa1670 */
[----:B------:R-:W-:Y:S01]  /*a080*/  @P3 STS.128 [R199+0x15000], RZ ;  /* 0x015000ffc7003388 */ /* 0x000fe20000000c00 */
[----:B------:R-:W-:-:S03]  /*a090*/  ISETP.LT.OR P0, PT, R3, R208, P0 ;  /* 0x000000d00300720c */ /* 0x000fc60000701670 */
        /* <DEDUP_REMOVED lines=13> */
[----:B--2---:R-:W2:Y:S04]  /*a170*/  LDSM.16.M88.4 R8, [R193+0xd800] ;  /* 0x00d80000c108783b */ /* 0x004ea80000000200 */
[----:B------:R-:W-:Y:S04]  /*a180*/  LDSM.16.M88.4 R156, [R192] ;  /* 0x00000000c09c783b */ /* 0x000fe80000000200 */
[----:B-1----:R-:W1:Y:S04]  /*a190*/  LDSM.16.M88.4 R4, [R191] ;  /* 0x00000000bf04783b */ /* 0x002e680000000200 */
        /* <DEDUP_REMOVED lines=15> */
[C---:B--2---:R-:W-:Y:S08]  /*a290*/  HMMA.16816.F32 R164, R160.reuse, R8, RZ ;  /* 0x00000008a0a4723c */ /* 0x044ff000000018ff */
[----:B------:R-:W-:Y:S01]  /*a2a0*/  HMMA.16816.F32 R160, R160, R10, RZ ;  /* 0x0000000aa0a0723c */ /* 0x000fe200000018ff */
[----:B------:R-:W2:Y:S07]  /*a2b0*/  LDSM.16.M88.4 R8, [R190] ;  /* 0x00000000be08783b */ /* 0x000eae0000000200 */
        /* <DEDUP_REMOVED lines=13> */
[C---:B--2---:R-:W-:Y:S08]  /*a390*/  HMMA.16816.F32 R12, R8.reuse, R148, R12 ;  /* 0x00000094080c723c */ /* 0x044ff0000000180c */
[C---:B------:R-:W-:Y:S01]  /*a3a0*/  HMMA.16816.F32 R140, R8.reuse, R150, R140 ;  /* 0x00000096088c723c */ /* 0x040fe2000000188c */
[----:B------:R-:W-:Y:S07]  /*a3b0*/  LDSM.16.M88.4 R148, [R193+0xe000] ;  /* 0x00e00000c194783b */ /* 0x000fee0000000200 */
        /* <DEDUP_REMOVED lines=85> */
[----:B------:R-:W-:Y:S08]  /*a910*/  HMMA.16816.F32 R140, R156, R226, R140 ;  /* 0x000000e29c8c723c */ /* 0x000ff0000000188c */
[----:B---3--:R-:W-:Y:S07]  /*a920*/  HMMA.16816.F32 R12, R24, R16, R12 ;  /* 0x00000010180c723c */ /* 0x008fee000000180c */
[----:B------:R-:W-:Y:S01]  /*a930*/  IMAD.IADD R16, R209, 0x1, -R3 ;  /* 0x00000001d1107824 */ /* 0x000fe200078e0a03 */
[----:B------:R-:W-:Y:S04]  /*a940*/  HMMA.16816.F32 R136, R156, R152, R136 ;  /* 0x000000989c88723c */ /* 0x000fe80000001888 */
[----:B------:R-:W-:-:S04]  /*a950*/  IABS R16, R16 ;  /* 0x0000001000107213 */ /* 0x000fc80000000000 */
[----:B------:R-:W-:Y:S01]  /*a960*/  HMMA.16816.F32 R132, R156, R154, R132 ;  /* 0x0000009a9c84723c */ /* 0x000fe20000001884 */
[----:B------:R-:W2:Y:S07]  /*a970*/  LDSM.16.M88.4 R152, [R187+0x10800] ;  /* 0x01080000bb98783b */ /* 0x000eae0000000200 */
[----:B------:R-:W-:Y:S07]  /*a980*/  HMMA.16816.F32 R140, R24, R18, R140 ;  /* 0x00000012188c723c */ /* 0x000fee000000188c */
[----:B------:R-:W-:Y:S01]  /*a990*/  IADD3 R18, R3, 0x1, RZ ;  /* 0x0000000103127810 */ /* 0x000fe20007ffe0ff */
[----:B-1----:R-:W-:Y:S01]  /*a9a0*/  HMMA.16816.F32 R12, R8, R4, R12 ;  /* 0x00000004080c723c */ /* 0x002fe2000000180c */
[----:B------:R-:W-:Y:S02]  /*a9b0*/  I2F R5, R16 ;  /* 0x0000001000057306 */ /* 0x000fe40000201400 */
[----:B------:R-:W-:-:S02]  /*a9c0*/  ISETP.GE.AND P6, PT, R18, R207, PT ;  /* 0x000000cf1200720c */ /* 0x000fc40003fc6270 */
[----:B------:R-:W-:Y:S02]  /*a9d0*/  ISETP.GE.AND P1, PT, R18, R204, PT ;  /* 0x000000cc1200720c */ /* 0x000fe40003f26270 */
[----:B------:R-:W-:Y:S01]  /*a9e0*/  IMAD.IADD R4, R206, 0x1, -R3 ;  /* 0x00000001ce047824 */ /* 0x000fe200078e0a03 */
[----:B------:R-:W-:Y:S01]  /*a9f0*/  HMMA.16816.F32 R164, R220, R168, R164 ;  /* 0x000000a8dca4723c */ /* 0x000fe200000018a4 */
[C---:B------:R-:W-:Y:S02]  /*aa00*/  ISETP.LT.OR P6, PT, R18.reuse, R208, P6 ;  /* 0x000000d01200720c */ /* 0x040fe400037c1670 */
[----:B------:R-:W-:Y:S02]  /*aa10*/  ISETP.LT.OR P1, PT, R18, R205, P1 ;  /* 0x000000cd1200720c */ /* 0x000fe40000f21670 */
[----:B------:R-:W-:-:S03]  /*aa20*/  IABS R4, R4 ;  /* 0x0000000400047213 */ /* 0x000fc60000000000 */
[----:B------:R-:W-:Y:S01]  /*aa30*/  HMMA.16816.F32 R160, R220, R170, R160 ;  /* 0x000000aadca0723c */ /* 0x000fe200000018a0 */
[----:B------:R1:W3:Y:S07]  /*aa40*/  I2F R17, R4 ;  /* 0x0000000400117306 */ /* 0x0002ee0000201400 */
[C---:B------:R-:W-:Y:S08]  /*aa50*/  HMMA.16816.F32 R28, R156.reuse, R150, R28 ;  /* 0x000000969c1c723c */ /* 0x040ff0000000181c */
[----:B------:R-:W-:Y:S01]  /*aa60*/  HMMA.16816.F32 R32, R156, R148, R32 ;  /* 0x000000949c20723c */ /* 0x000fe20000001820 */
[----:B-1----:R-:W-:-:S02]  /*aa70*/  IMAD.IADD R4, R209, 0x1, -R18 ;  /* 0x00000001d1047824 */ /* 0x002fc400078e0a12 */
[----:B------:R-:W-:Y:S02]  /*aa80*/  IMAD.IADD R18, R206, 0x1, -R18 ;  /* 0x00000001ce127824 */ /* 0x000fe400078e0a12 */
[----:B---3--:R-:W-:Y:S01]  /*aa90*/  FFMA.FTZ R17, R17, -UR19, R14 ;  /* 0x8000001311117c23 */ /* 0x008fe2000801000e */
[----:B------:R-:W-:Y:S01]  /*aaa0*/  IABS R150, R4 ;  /* 0x0000000400967213 */ /* 0x000fe20000000000 */
[----:B------:R-:W-:Y:S01]  /*aab0*/  FFMA.FTZ R148, R5, -UR19, R12 ;  /* 0x8000001305947c23 */ /* 0x000fe2000801000c */
[----:B------:R-:W-:Y:S01]  /*aac0*/  HMMA.16816.F32 R140, R8, R6, R140 ;  /* 0x00000006088c723c */ /* 0x000fe2000000188c */
[----:B------:R-:W1:Y:S01]  /*aad0*/  LDSM.16.M88.4 R4, [R180+0x4800] ;  /* 0x00480000b404783b */ /* 0x000e620000000200 */
[----:B------:R-:W-:Y:S02]  /*aae0*/  IADD3 R12, R3, 0x8, RZ ;  /* 0x00000008030c7810 */ /* 0x000fe40007ffe0ff */
[----:B------:R-:W3:Y:S01]  /*aaf0*/  I2F R150, R150 ;  /* 0x0000009600967306 */ /* 0x000ee20000201400 */
[----:B------:R-:W-:-:S02]  /*ab00*/  IABS R14, R18 ;  /* 0x00000012000e7213 */ /* 0x000fc40000000000 */
[----:B------:R-:W-:Y:S01]  /*ab10*/  FSEL R148, R148, -INF , !P0 ;  /* 0xff80000094947808 */ /* 0x000fe20004000000 */
[----:B------:R-:W-:Y:S01]  /*ab20*/  HMMA.16816.F32 R164, R156, R144, R164 ;  /* 0x000000909ca4723c */ /* 0x000fe200000018a4 */
[----:B------:R-:W-:-:S03]  /*ab30*/  ISETP.GE.AND P0, PT, R12, R207, PT ;  /* 0x000000cf0c00720c */ /* 0x000fc60003f06270 */
[----:B------:R-:W4:Y:S01]  /*ab40*/  I2F R14, R14 ;  /* 0x0000000e000e7306 */ /* 0x000f220000201400 */
[----:B------:R-:W-:Y:S02]  /*ab50*/  ISETP.LT.OR P0, PT, R12, R208, P0 ;  /* 0x000000d00c00720c */ /* 0x000fe40000701670 */
[--C-:B------:R-:W-:Y:S01]  /*ab60*/  IMAD.IADD R144, R206, 0x1, -R12.reuse ;  /* 0x00000001ce907824 */ /* 0x100fe200078e0a0c */
[----:B------:R-:W-:Y:S01]  /*ab70*/  HMMA.16816.F32 R160, R156, R146, R160 ;  /* 0x000000929ca0723c */ /* 0x000fe200000018a0 */
[----:B------:R-:W-:-:S03]  /*ab80*/  IMAD.IADD R145, R209, 0x1, -R12 ;  /* 0x00000001d1917824 */ /* 0x000fc600078e0a0c */
[----:B------:R-:W-:Y:S01]  /*ab90*/  IABS R144, R144 ;  /* 0x0000009000907213 */ /* 0x000fe20000000000 */
[----:B---3--:R-:W-:Y:S01]  /*aba0*/  FFMA.FTZ R150, R150, -UR19, R13 ;  /* 0x8000001396967c23 */ /* 0x008fe2000801000d */
[----:B------:R-:W-:Y:S02]  /*abb0*/  IABS R145, R145 ;  /* 0x0000009100917213 */ /* 0x000fe40000000000 */
[----:B------:R-:W-:Y:S01]  /*abc0*/  FSEL R159, R17, -INF , !P5 ;  /* 0xff800000119f7808 */ /* 0x000fe20006800000 */
[----:B------:R-:W-:Y:S01]  /*abd0*/  IMAD.MOV.U32 R13, RZ, RZ, R144 ;  /* 0x000000ffff0d7224 */ /* 0x000fe200078e0090 */
[----:B------:R-:W3:Y:S01]  /*abe0*/  LDSM.16.M88.4 R16, [R187+0x11000] ;  /* 0x01100000bb10783b */ /* 0x000ee20000000200 */
[----:B--2---:R-:W-:Y:S01]  /*abf0*/  HMMA.16816.F32 R136, R24, R152, R136 ;  /* 0x000000981888723c */ /* 0x004fe20000001888 */
[----:B------:R-:W-:Y:S01]  /*ac00*/  ISETP.GE.AND P5, PT, R12, R204, PT ;  /* 0x000000cc0c00720c */ /* 0x000fe20003fa6270 */
[----:B------:R-:W2:Y:S01]  /*ac10*/  I2F R145, R145 ;  /* 0x0000009100917306 */ /* 0x000ea20000201400 */
[----:B----4-:R-:W-:Y:S01]  /*ac20*/  FFMA.FTZ R15, R14, -UR19, R15 ;  /* 0x800000130e0f7c23 */ /* 0x010fe2000801000f */
[----:B------:R-:W-:-:S02]  /*ac30*/  FSEL R150, R150, -INF , !P6 ;  /* 0xff80000096967808 */ /* 0x000fc40007000000 */
[----:B------:R-:W-:Y:S02]  /*ac40*/  ISETP.LT.OR P5, PT, R12, R205, P5 ;  /* 0x000000cd0c00720c */ /* 0x000fe40002fa1670 */
[----:B------:R-:W-:Y:S01]  /*ac50*/  IADD3 R12, R3, 0x9, RZ ;  /* 0x00000009030c7810 */ /* 0x000fe20007ffe0ff */
[----:B------:R-:W-:Y:S01]  /*ac60*/  HMMA.16816.F32 R132, R24, R154, R132 ;  /* 0x0000009a1884723c */ /* 0x000fe20000001884 */
[----:B------:R-:W4:Y:S01]  /*ac70*/  I2F R13, R13 ;  /* 0x0000000d000d7306 */ /* 0x000f220000201400 */
[----:B------:R-:W-:Y:S02]  /*ac80*/  FSEL R223, R15, -INF , !P1 ;  /* 0xff8000000fdf7808 */ /* 0x000fe40004800000 */
[--C-:B------:R-:W-:Y:S01]  /*ac90*/  IMAD.IADD R14, R209, 0x1, -R12.reuse ;  /* 0x00000001d10e7824 */ /* 0x100fe200078e0a0c */
[----:B------:R-:W-:Y:S01]  /*aca0*/  ISETP.GE.AND P6, PT, R12, R207, PT ;  /* 0x000000cf0c00720c */ /* 0x000fe20003fc6270 */
[----:B------:R-:W-:Y:S01]  /*acb0*/  IMAD.IADD R15, R206, 0x1, -R12 ;  /* 0x00000001ce0f7824 */ /* 0x000fe200078e0a0c */
[----:B------:R-:W-:-:S02]  /*acc0*/  ISETP.GE.AND P1, PT, R12, R204, PT ;  /* 0x000000cc0c00720c */ /* 0x000fc40003f26270 */
[----:B------:R-:W-:Y:S01]  /*acd0*/  IABS R14, R14 ;  /* 0x0000000e000e7213 */ /* 0x000fe20000000000 */
[----:B--2---:R-:W-:Y:S01]  /*ace0*/  FFMA.FTZ R145, R145, -UR19, R140 ;  /* 0x8000001391917c23 */ /* 0x004fe2000801008c */
[C---:B------:R-:W-:Y:S02]  /*acf0*/  ISETP.LT.OR P6, PT, R12.reuse, R208, P6 ;  /* 0x000000d00c00720c */ /* 0x040fe400037c1670 */
[----:B------:R-:W-:Y:S02]  /*ad00*/  ISETP.LT.OR P1, PT, R12, R205, P1 ;  /* 0x000000cd0c00720c */ /* 0x000fe40000f21670 */
[----:B------:R-:W-:Y:S01]  /*ad10*/  IADD3 R12, R3, 0x10, RZ ;  /* 0x00000010030c7810 */ /* 0x000fe20007ffe0ff */
[----:B------:R-:W2:Y:S01]  /*ad20*/  I2F R14, R14 ;  /* 0x0000000e000e7306 */ /* 0x000ea20000201400 */
[----:B------:R-:W-:Y:S01]  /*ad30*/  IABS R15, R15 ;  /* 0x0000000f000f7213 */ /* 0x000fe20000000000 */
[----:B----4-:R-:W-:Y:S01]  /*ad40*/  FFMA.FTZ R13, R13, -UR19, R142 ;  /* 0x800000130d0d7c23 */ /* 0x010fe2000801008e */
[----:B-1----:R-:W-:Y:S01]  /*ad50*/  HMMA.16816.F32 R136, R8, R4, R136 ;  /* 0x000000040888723c */ /* 0x002fe20000001888 */
[----:B------:R-:W-:Y:S01]  /*ad60*/  FSEL R152, R145, -INF , !P0 ;  /* 0xff80000091987808 */ /* 0x000fe20004000000 */
[----:B------:R-:W-:Y:S01]  /*ad70*/  IMAD.IADD R142, R206, 0x1, -R12 ;  /* 0x00000001ce8e7824 */ /* 0x000fe200078e0a0c */
[----:B------:R-:W-:-:S02]  /*ad80*/  ISETP.GE.AND P0, PT, R12, R207, PT ;  /* 0x000000cf0c00720c */ /* 0x000fc40003f06270 */
[----:B------:R-:W1:Y:S01]  /*ad90*/  I2F R140, R15 ;  /* 0x0000000f008c7306 */ /* 0x000e620000201400 */
[----:B------:R-:W-:Y:S01]  /*ada0*/  FSEL R225, R13, -INF , !P5 ;  /* 0xff8000000de17808 */ /* 0x000fe20006800000 */
[----:B------:R-:W-:Y:S01]  /*adb0*/  IMAD.IADD R5, R209, 0x1, -R12 ;  /* 0x00000001d1057824 */ /* 0x000fe200078e0a0c */
[----:B------:R-:W-:Y:S01]  /*adc0*/  IADD3 R4, R3, 0x11, RZ ;  /* 0x0000001103047810 */ /* 0x000fe20007ffe0ff */
[----:B------:R-:W-:Y:S01]  /*add0*/  HMMA.16816.F32 R132, R8, R6, R132 ;  /* 0x000000060884723c */ /* 0x000fe20000001884 */
[----:B------:R-:W-:Y:S02]  /*ade0*/  ISETP.GE.AND P5, PT, R12, R204, PT ;  /* 0x000000cc0c00720c */ /* 0x000fe40003fa6270 */
[----:B------:R-:W-:Y:S01]  /*adf0*/  IABS R5, R5 ;  /* 0x0000000500057213 */ /* 0x000fe20000000000 */
[----:B--2---:R-:W-:Y:S01]  /*ae00*/  FFMA.FTZ R14, R14, -UR19, R141 ;  /* 0x800000130e0e7c23 */ /* 0x004fe2000801008d */
[----:B------:R-:W-:Y:S01]  /*ae10*/  ISETP.LT.OR P0, PT, R12, R208, P0 ;  /* 0x000000d00c00720c */ /* 0x000fe20000701670 */
[--C-:B------:R-:W-:Y:S01]  /*ae20*/  IMAD.IADD R141, R206, 0x1, -R4.reuse ;  /* 0x00000001ce8d7824 */ /* 0x100fe200078e0a04 */
[----:B------:R-:W-:Y:S01]  /*ae30*/  ISETP.LT.OR P5, PT, R12, R205, P5 ;  /* 0x000000cd0c00720c */ /* 0x000fe20002fa1670 */
[----:B------:R-:W-:Y:S01]  /*ae40*/  IMAD.IADD R12, R209, 0x1, -R4 ;  /* 0x00000001d10c7824 */ /* 0x000fe200078e0a04 */
[----:B------:R-:W-:Y:S01]  /*ae50*/  IABS R142, R142 ;  /* 0x0000008e008e7213 */ /* 0x000fe20000000000 */
[----:B------:R-:W2:Y:S01]  /*ae60*/  I2F R5, R5 ;  /* 0x0000000500057306 */ /* 0x000ea20000201400 */
[----:B---3--:R-:W-:Y:S01]  /*ae70*/  HMMA.16816.F32 R32, R24, R16, R32 ;  /* 0x000000101820723c */ /* 0x008fe20000001820 */
[----:B-1----:R-:W-:Y:S01]  /*ae80*/  FFMA.FTZ R143, R140, -UR19, R143 ;  /* 0x800000138c8f7c23 */ /* 0x002fe2000801008f */
[----:B------:R-:W-:-:S02]  /*ae90*/  IABS R12, R12 ;  /* 0x0000000c000c7213 */ /* 0x000fc40000000000 */
[----:B------:R-:W-:Y:S02]  /*aea0*/  IABS R141, R141 ;  /* 0x0000008d008d7213 */ /* 0x000fe40000000000 */
[----:B------:R-:W-:Y:S01]  /*aeb0*/  FSEL R143, R143, -INF , !P1 ;  /* 0xff8000008f8f7808 */ /* 0x000fe20004800000 */
[----:B------:R-:W1:Y:S01]  /*aec0*/  I2F R17, R142 ;  /* 0x0000008e00117306 */ /* 0x000e620000201400 */
[----:B------:R-:W-:Y:S01]  /*aed0*/  FSEL R16, R14, -INF , !P6 ;  /* 0xff8000000e107808 */ /* 0x000fe20007000000 */
[----:B------:R-:W-:Y:S01]  /*aee0*/  HMMA.16816.F32 R28, R24, R18, R28 ;  /* 0x00000012181c723c */ /* 0x000fe2000000181c */
[C---:B------:R-:W-:Y:S02]  /*aef0*/  ISETP.GE.AND P6, PT, R4.reuse, R207, PT ;  /* 0x000000cf0400720c */ /* 0x040fe40003fc6270 */
[C---:B------:R-:W-:Y:S02]  /*af00*/  ISETP.GE.AND P1, PT, R4.reuse, R204, PT ;  /* 0x000000cc0400720c */ /* 0x040fe40003f26270 */
[C---:B------:R-:W-:Y:S01]  /*af10*/  ISETP.LT.OR P6, PT, R4.reuse, R208, P6 ;  /* 0x000000d00400720c */ /* 0x040fe200037c1670 */
[----:B------:R3:W4:Y:S01]  /*af20*/  I2F R140, R12 ;  /* 0x0000000c008c7306 */ /* 0x0007220000201400 */
[----:B------:R-:W-:Y:S01]  /*af30*/  ISETP.LT.OR P1, PT, R4, R205, P1 ;  /* 0x000000cd0400720c */ /* 0x000fe20000f21670 */
[----:B--2---:R-:W-:Y:S01]  /*af40*/  FFMA.FTZ R5, R5, -UR19, R136 ;  /* 0x8000001305057c23 */ /* 0x004fe20008010088 */
[C---:B------:R-:W-:Y:S01]  /*af50*/  IADD3 R4, R3.reuse, 0x18, RZ ;  /* 0x0000001803047810 */ /* 0x040fe20007ffe0ff */
[----:B------:R-:W-:Y:S01]  /*af60*/  IMAD.MOV.U32 R136, RZ, RZ, R141 ;  /* 0x000000ffff887224 */ /* 0x000fe200078e008d */
[----:B------:R-:W-:Y:S01]  /*af70*/  IADD3 R19, R3, 0x20, RZ ;  /* 0x0000002003137810 */ /* 0x000fe20007ffe0ff */
[----:B-1----:R-:W-:Y:S01]  /*af80*/  FFMA.FTZ R138, R17, -UR19, R138 ;  /* 0x80000013118a7c23 */ /* 0x002fe2000801008a */
[----:B------:R-:W-:Y:S01]  /*af90*/  FSEL R142, R5, -INF , !P0 ;  /* 0xff800000058e7808 */ /* 0x000fe20004000000 */
[----:B------:R-:W-:-:S02]  /*afa0*/  IMAD.IADD R17, R209, 0x1, -R4 ;  /* 0x00000001d1117824 */ /* 0x000fc400078e0a04 */
[----:B------:R-:W1:Y:S01]  /*afb0*/  I2F R136, R136 ;  /* 0x0000008800887306 */ /* 0x000e620000201400 */
[----:B------:R-:W-:Y:S02]  /*afc0*/  ISETP.GE.AND P0, PT, R4, R207, PT ;  /* 0x000000cf0400720c */ /* 0x000fe40003f06270 */
[----:B------:R-:W-:Y:S01]  /*afd0*/  FSEL R141, R138, -INF , !P5 ;  /* 0xff8000008a8d7808 */ /* 0x000fe20006800000 */
[----:B------:R-:W-:Y:S01]  /*afe0*/  IMAD.IADD R138, R206, 0x1, -R4 ;  /* 0x00000001ce8a7824 */ /* 0x000fe200078e0a04 */
[----:B---3--:R-:W2:Y:S01]  /*aff0*/  LDSM.16.M88.4 R12, [R180+0x5000] ;  /* 0x00500000b40c783b */ /* 0x008ea20000000200 */
[----:B------:R-:W-:Y:S01]  /*b000*/  IABS R17, R17 ;  /* 0x0000001100117213 */ /* 0x000fe20000000000 */
[----:B----4-:R-:W-:Y:S01]  /*b010*/  FFMA.FTZ R140, R140, -UR19, R137 ;  /* 0x800000138c8c7c23 */ /* 0x010fe20008010089 */
[----:B------:R-:W-:Y:S02]  /*b020*/  IADD3 R137, R3, 0x19, RZ ;  /* 0x0000001903897810 */ /* 0x000fe40007ffe0ff */
[----:B------:R-:W-:-:S02]  /*b030*/  ISETP.GE.AND P5, PT, R4, R204, PT ;  /* 0x000000cc0400720c */ /* 0x000fc40003fa6270 */
[----:B------:R-:W3:Y:S01]  /*b040*/  I2F R17, R17 ;  /* 0x0000001100117306 */ /* 0x000ee20000201400 */
[C---:B------:R-:W-:Y:S01]  /*b050*/  ISETP.LT.OR P0, PT, R4.reuse, R208, P0 ;  /* 0x000000d00400720c */ /* 0x040fe20000701670 */
[----:B------:R-:W-:Y:S01]  /*b060*/  IMAD.IADD R18, R209, 0x1, -R137 ;  /* 0x00000001d1127824 */ /* 0x000fe200078e0a89 */
[----:B------:R-:W-:Y:S01]  /*b070*/  ISETP.LT.OR P5, PT, R4, R205, P5 ;  /* 0x000000cd0400720c */ /* 0x000fe20002fa1670 */
[----:B-1----:R-:W-:Y:S01]  /*b080*/  FFMA.FTZ R139, R136, -UR19, R139 ;  /* 0x80000013888b7c23 */ /* 0x002fe2000801008b */
[----:B------:R-:W1:Y:S01]  /*b090*/  LDSM.16.M88.4 R4, [R187+0x11800] ;  /* 0x01180000bb04783b */ /* 0x000e620000000200 */
[----:B------:R-:W-:Y:S01]  /*b0a0*/  IMAD.IADD R136, R206, 0x1, -R137 ;  /* 0x00000001ce887824 */ /* 0x000fe200078e0a89 */
[----:B------:R-:W-:Y:S02]  /*b0b0*/  IABS R18, R18 ;  /* 0x0000001200127213 */ /* 0x000fe40000000000 */
[----:B------:R-:W-:Y:S02]  /*b0c0*/  IABS R138, R138 ;  /* 0x0000008a008a7213 */ /* 0x000fe40000000000 */
[----:B------:R-:W-:-:S02]  /*b0d0*/  IABS R136, R136 ;  /* 0x0000008800887213 */ /* 0x000fc40000000000 */
[----:B------:R-:W4:Y:S01]  /*b0e0*/  I2F R145, R138 ;  /* 0x0000008a00917306 */ /* 0x000f220000201400 */
[----:B------:R-:W-:Y:S01]  /*b0f0*/  FSEL R140, R140, -INF , !P6 ;  /* 0xff8000008c8c7808 */ /* 0x000fe20007000000 */
[----:B---3--:R-:W-:Y:S01]  /*b100*/  FFMA.FTZ R17, R17, -UR19, R132 ;  /* 0x8000001311117c23 */ /* 0x008fe20008010084 */
[----:B------:R-:W-:Y:S02]  /*b110*/  FSEL R139, R139, -INF , !P1 ;  /* 0xff8000008b8b7808 */ /* 0x000fe40004800000 */
[----:B------:R-:W-:-:S03]  /*b120*/  ISETP.GE.AND P6, PT, R137, R207, PT ;  /* 0x000000cf8900720c */ /* 0x000fc60003fc6270 */
[----:B------:R-:W3:Y:S01]  /*b130*/  I2F R18, R18 ;  /* 0x0000001200127306 */ /* 0x000ee20000201400 */
[C---:B------:R-:W-:Y:S02]  /*b140*/  ISETP.GE.AND P1, PT, R137.reuse, R204, PT ;  /* 0x000000cc8900720c */ /* 0x040fe40003f26270 */
[C---:B------:R-:W-:Y:S02]  /*b150*/  ISETP.LT.OR P6, PT, R137.reuse, R208, P6 ;  /* 0x000000d08900720c */ /* 0x040fe400037c1670 */
[----:B------:R-:W-:-:S03]  /*b160*/  ISETP.LT.OR P1, PT, R137, R205, P1 ;  /* 0x000000cd8900720c */ /* 0x000fc60000f21670 */
[----:B------:R-:W5:Y:S01]  /*b170*/  I2F R132, R136 ;  /* 0x0000008800847306 */ /* 0x000f620000201400 */
[----:B----4-:R-:W-:Y:S01]  /*b180*/  FFMA.FTZ R134, R145, -UR19, R134 ;  /* 0x8000001391867c23 */ /* 0x010fe20008010086 */
[----:B------:R-:W-:Y:S01]  /*b190*/  FSEL R138, R17, -INF , !P0 ;  /* 0xff800000118a7808 */ /* 0x000fe20004000000 */
[----:B------:R-:W-:Y:S01]  /*b1a0*/  IMAD.IADD R17, R206, 0x1, -R19 ;  /* 0x00000001ce117824 */ /* 0x000fe200078e0a13 */
[C---:B--2---:R-:W-:Y:S01]  /*b1b0*/  HMMA.16816.F32 R32, R8.reuse, R12, R32 ;  /* 0x0000000c0820723c */ /* 0x044fe20000001820 */
[C---:B------:R-:W-:Y:S02]  /*b1c0*/  ISETP.GE.AND P0, PT, R19.reuse, R207, PT ;  /* 0x000000cf1300720c */ /* 0x040fe40003f06270 */
[----:B------:R-:W-:Y:S01]  /*b1d0*/  FSEL R137, R134, -INF , !P5 ;  /* 0xff80000086897808 */ /* 0x000fe20006800000 */
[----:B---3--:R-:W-:Y:S01]  /*b1e0*/  FFMA.FTZ R18, R18, -UR19, R133 ;  /* 0x8000001312127c23 */ /* 0x008fe20008010085 */
[----:B------:R-:W-:Y:S02]  /*b1f0*/  ISETP.GE.AND P5, PT, R19, R204, PT ;  /* 0x000000cc1300720c */ /* 0x000fe40003fa6270 */
[----:B------:R-:W-:Y:S01]  /*b200*/  IMAD.IADD R13, R209, 0x1, -R19 ;  /* 0x00000001d10d7824 */ /* 0x000fe200078e0a13 */
[----:B------:R-:W-:Y:S01]  /*b210*/  IADD3 R12, R3, 0x21, RZ ;  /* 0x00000021030c7810 */ /* 0x000fe20007ffe0ff */
[----:B------:R-:W-:Y:S01]  /*b220*/  HMMA.16816.F32 R28, R8, R14, R28 ;  /* 0x0000000e081c723c */ /* 0x000fe2000000181c */
[----:B------:R-:W-:-:S02]  /*b230*/  ISETP.LT.OR P0, PT, R19, R208, P0 ;  /* 0x000000d01300720c */ /* 0x000fc40000701670 */
[----:B------:R-:W-:Y:S01]  /*b240*/  IABS R13, R13 ;  /* 0x0000000d000d7213 */ /* 0x000fe20000000000 */
[----:B-----5:R-:W-:Y:S01]  /*b250*/  FFMA.FTZ R135, R132, -UR19, R135 ;  /* 0x8000001384877c23 */ /* 0x020fe20008010087 */
[----:B------:R-:W-:Y:S01]  /*b260*/  FSEL R136, R18, -INF , !P6 ;  /* 0xff80000012887808 */ /* 0x000fe20007000000 */
[--C-:B------:R-:W-:Y:S01]  /*b270*/  IMAD.IADD R132, R206, 0x1, -R12.reuse ;  /* 0x00000001ce847824 */ /* 0x100fe200078e0a0c */
[C---:B------:R-:W-:Y:S01]  /*b280*/  ISETP.GE.AND P6, PT, R12.reuse, R207, PT ;  /* 0x000000cf0c00720c */ /* 0x040fe20003fc6270 */
[C---:B-1----:R-:W-:Y:S01]  /*b290*/  HMMA.16816.F32 R164, R24.reuse, R4, R164 ;  /* 0x0000000418a4723c */ /* 0x042fe200000018a4 */
[----:B------:R-:W1:Y:S01]  /*b2a0*/  I2F R13, R13 ;  /* 0x0000000d000d7306 */ /* 0x000e620000201400 */
[----:B------:R-:W-:Y:S02]  /*b2b0*/  FSEL R221, R135, -INF , !P1 ;  /* 0xff80000087dd7808 */ /* 0x000fe40004800000 */
[C---:B------:R-:W-:Y:S02]  /*b2c0*/  ISETP.GE.AND P1, PT, R12.reuse, R204, PT ;  /* 0x000000cc0c00720c */ /* 0x040fe40003f26270 */
[-C--:B------:R-:W-:Y:S01]  /*b2d0*/  ISETP.LT.OR P5, PT, R19, R205.reuse, P5 ;  /* 0x000000cd1300720c */ /* 0x080fe20002fa1670 */
[----:B------:R-:W-:Y:S01]  /*b2e0*/  IMAD.IADD R19, R209, 0x1, -R12 ;  /* 0x00000001d1137824 */ /* 0x000fe200078e0a0c */
[C---:B------:R-:W-:Y:S01]  /*b2f0*/  ISETP.LT.OR P6, PT, R12.reuse, R208, P6 ;  /* 0x000000d00c00720c */ /* 0x040fe200037c1670 */
[----:B------:R-:W-:Y:S01]  /*b300*/  HMMA.16816.F32 R160, R24, R6, R160 ;  /* 0x0000000618a0723c */ /* 0x000fe200000018a0 */
[----:B------:R-:W-:-:S02]  /*b310*/  ISETP.LT.OR P1, PT, R12, R205, P1 ;  /* 0x000000cd0c00720c */ /* 0x000fc40000f21670 */
[----:B------:R-:W-:Y:S02]  /*b320*/  IABS R17, R17 ;  /* 0x0000001100117213 */ /* 0x000fe40000000000 */
[----:B------:R-:W-:Y:S02]  /*b330*/  IADD3 R4, R3, 0x28, RZ ;  /* 0x0000002803047810 */ /* 0x000fe40007ffe0ff */
[----:B------:R-:W2:Y:S01]  /*b340*/  I2F R5, R17 ;  /* 0x0000001100057306 */ /* 0x000ea20000201400 */
[----:B-1----:R-:W-:Y:S01]  /*b350*/  FFMA.FTZ R168, R13, -UR19, R32 ;  /* 0x800000130da87c23 */ /* 0x002fe20008010020 */
[----:B------:R-:W-:Y:S01]  /*b360*/  IADD3 R32, R3, 0x29, RZ ;  /* 0x0000002903207810 */ /* 0x000fe20007ffe0ff */
[----:B------:R-:W1:Y:S01]  /*b370*/  LDSM.16.M88.4 R12, [R180+0x5800] ;  /* 0x00580000b40c783b */ /* 0x000e620000000200 */
[----:B------:R-:W-:Y:S01]  /*b380*/  IABS R19, R19 ;  /* 0x0000001300137213 */ /* 0x000fe20000000000 */
[----:B------:R-:W-:-:S04]  /*b390*/  DEPBAR.LE SB0, 0x0 ;  /* 0x000080000000791a */ /* 0x000fc80000000000 */
[----:B------:R-:W-:Y:S01]  /*b3a0*/  IMAD.IADD R133, R209, 0x1, -R32 ;  /* 0x00000001d1857824 */ /* 0x000fe200078e0a20 */
[----:B------:R-:W-:Y:S02]  /*b3b0*/  FSEL R168, R168, -INF , !P0 ;  /* 0xff800000a8a87808 */ /* 0x000fe40004000000 */
[----:B------:R-:W-:Y:S02]  /*b3c0*/  IABS R18, R132 ;  /* 0x0000008400127213 */ /* 0x000fe40000000000 */
[C---:B------:R-:W-:Y:S01]  /*b3d0*/  ISETP.GE.AND P0, PT, R4.reuse, R207, PT ;  /* 0x000000cf0400720c */ /* 0x040fe20003f06270 */
[----:B------:R3:W4:Y:S01]  /*b3e0*/  I2F R132, R19 ;  /* 0x0000001300847306 */ /* 0x0007220000201400 */
[----:B--2---:R-:W-:Y:S01]  /*b3f0*/  FFMA.FTZ R5, R5, -UR19, R34 ;  /* 0x8000001305057c23 */ /* 0x004fe20008010022 */
[----:B------:R-:W-:Y:S01]  /*b400*/  IADD3 R6, R3, 0x31, RZ ;  /* 0x0000003103067810 */ /* 0x000fe20007ffe0ff */
[----:B------:R-:W-:Y:S01]  /*b410*/  IMAD.IADD R17, R209, 0x1, -R4 ;  /* 0x00000001d1117824 */ /* 0x000fe200078e0a04 */
[----:B------:R-:W-:-:S02]  /*b420*/  ISETP.LT.OR P0, PT, R4, R208, P0 ;  /* 0x000000d00400720c */ /* 0x000fc40000701670 */
[----:B------:R-:W-:Y:S01]  /*b430*/  FSEL R169, R5, -INF , !P5 ;  /* 0xff80000005a97808 */ /* 0x000fe20006800000 */
[----:B------:R-:W-:Y:S01]  /*b440*/  IMAD.IADD R25, R209, 0x1, -R6 ;  /* 0x00000001d1197824 */ /* 0x000fe200078e0a06 */
[C---:B------:R-:W-:Y:S01]  /*b450*/  ISETP.GE.AND P5, PT, R4.reuse, R204, PT ;  /* 0x000000cc0400720c */ /* 0x040fe20003fa6270 */
[----:B------:R-:W2:Y:S01]  /*b460*/  I2F R18, R18 ;  /* 0x0000001200127306 */ /* 0x000ea20000201400 */
[----:B------:R-:W-:Y:S02]  /*b470*/  IABS R5, R133 ;  /* 0x0000008500057213 */ /* 0x000fe40000000000 */
[----:B------:R-:W-:Y:S01]  /*b480*/  IABS R17, R17 ;  /* 0x0000001100117213 */ /* 0x000fe20000000000 */
[----:B------:R-:W-:Y:S01]  /*b490*/  BAR.SYNC.DEFER_BLOCKING 0x0 ;  /* 0x0000000000007b1d */ /* 0x000fe20000010000 */
[----:B------:R-:W-:Y:S01]  /*b4a0*/  ISETP.LT.OR P5, PT, R4, R205, P5 ;  /* 0x000000cd0400720c */ /* 0x000fe20002fa1670 */
[----:B---3--:R-:W-:Y:S02]  /*b4b0*/  IMAD.IADD R19, R206, 0x1, -R4 ;  /* 0x00000001ce137824 */ /* 0x008fe400078e0a04 */
[----:B------:R-:W-:Y:S01]  /*b4c0*/  IMAD.MOV.U32 R4, RZ, RZ, R5 ;  /* 0x000000ffff047224 */ /* 0x000fe200078e0005 */
[----:B------:R-:W-:Y:S01]  /*b4d0*/  IADD3 R5, R3, 0x30, RZ ;  /* 0x0000003003057810 */ /* 0x000fe20007ffe0ff */
[----:B----4-:R-:W-:Y:S01]  /*b4e0*/  FFMA.FTZ R132, R132, -UR19, R33 ;  /* 0x8000001384847c23 */ /* 0x010fe20008010021 */
[----:B------:R-:W-:-:S02]  /*b4f0*/  IABS R34, R19 ;  /* 0x0000001300227213 */ /* 0x000fc40000000000 */
[----:B------:R-:W3:Y:S01]  /*b500*/  I2F R19, R17 ;  /* 0x0000001100137306 */ /* 0x000ee20000201400 */
[--C-:B------:R-:W-:Y:S01]  /*b510*/  IMAD.IADD R7, R209, 0x1, -R5.reuse ;  /* 0x00000001d1077824 */ /* 0x100fe200078e0a05 */
[----:B------:R-:W-:Y:S01]  /*b520*/  FSEL R212, R132, -INF , !P6 ;  /* 0xff80000084d47808 */ /* 0x000fe20007000000 */
[----:B------:R-:W-:Y:S01]  /*b530*/  IMAD.IADD R24, R206, 0x1, -R5 ;  /* 0x00000001ce187824 */ /* 0x000fe200078e0a05 */
[----:B------:R-:W-:Y:S01]  /*b540*/  ISETP.GE.AND P6, PT, R32, R207, PT ;  /* 0x000000cf2000720c */ /* 0x000fe20003fc6270 */
[----:B-1----:R-:W-:Y:S01]  /*b550*/  HMMA.16816.F32 R164, R8, R12, R164 ;  /* 0x0000000c08a4723c */ /* 0x002fe200000018a4 */
[----:B------:R-:W-:Y:S01]  /*b560*/  IABS R7, R7 ;  /* 0x0000000700077213 */ /* 0x000fe20000000000 */
[----:B--2---:R-:W-:Y:S01]  /*b570*/  FFMA.FTZ R35, R18, -UR19, R35 ;  /* 0x8000001312237c23 */ /* 0x004fe20008010023 */
[----:B------:R-:W1:Y:S01]  /*b580*/  I2F R17, R34 ;  /* 0x0000002200117306 */ /* 0x000e620000201400 */
[----:B------:R-:W-:Y:S02]  /*b590*/  IABS R24, R24 ;  /* 0x0000001800187213 */ /* 0x000fe40000000000 */
[----:B------:R-:W-:-:S02]  /*b5a0*/  ISETP.LT.OR P6, PT, R32, R208, P6 ;  /* 0x000000d02000720c */ /* 0x000fc400037c1670 */
[C---:B------:R-:W-:Y:S01]  /*b5b0*/  IADD3 R12, R3.reuse, 0x38, RZ ;  /* 0x00000038030c7810 */ /* 0x040fe20007ffe0ff */
[----:B------:R-:W-:Y:S01]  /*b5c0*/  HMMA.16816.F32 R160, R8, R14, R160 ;  /* 0x0000000e08a0723c */ /* 0x000fe200000018a0 */
[----:B------:R-:W-:Y:S01]  /*b5d0*/  IADD3 R3, R3, 0x39, RZ ;  /* 0x0000003903037810 */ /* 0x000fe20007ffe0ff */
[----:B------:R-:W2:Y:S01]  /*b5e0*/  I2F R7, R7 ;  /* 0x0000000700077306 */ /* 0x000ea20000201400 */
[----:B---3--:R-:W-:Y:S01]  /*b5f0*/  FFMA.FTZ R19, R19, -UR19, R28 ;  /* 0x8000001313137c23 */ /* 0x008fe2000801001c */
[----:B------:R-:W-:Y:S01]  /*b600*/  FSEL R215, R35, -INF , !P1 ;  /* 0xff80000023d77808 */ /* 0x000fe20004800000 */
[----:B------:R-:W-:Y:S01]  /*b610*/  IMAD.MOV.U32 R13, RZ, RZ, R24 ;  /* 0x000000ffff0d7224 */ /* 0x000fe200078e0018 */
[----:B------:R-:W-:Y:S01]  /*b620*/  IABS R24, R25 ;  /* 0x0000001900187213 */ /* 0x000fe20000000000 */
[----:B------:R-:W-:Y:S01]  /*b630*/  IMAD.IADD R9, R209, 0x1, -R3 ;  /* 0x00000001d1097824 */ /* 0x000fe200078e0a03 */
[----:B------:R-:W-:Y:S01]  /*b640*/  FSEL R170, R19, -INF , !P0 ;  /* 0xff80000013aa7808 */ /* 0x000fe20004000000 */
[C---:B------:R-:W-:Y:S01]  /*b650*/  IMAD.IADD R19, R206.reuse, 0x1, -R6 ;  /* 0x00000001ce137824 */ /* 0x040fe200078e0a06 */
[----:B------:R-:W3:Y:S01]  /*b660*/  I2F R4, R4 ;  /* 0x0000000400047306 */ /* 0x000ee20000201400 */
[----:B-1----:R-:W-:Y:S01]  /*b670*/  FFMA.FTZ R17, R17, -UR19, R30 ;  /* 0x8000001311117c23 */ /* 0x002fe2000801001e */
[----:B------:R-:W-:Y:S01]  /*b680*/  ISETP.GE.AND P0, PT, R5, R207, PT ;  /* 0x000000cf0500720c */ /* 0x000fe20003f06270 */
[----:B------:R-:W-:Y:S01]  /*b690*/  IMAD.IADD R34, R206, 0x1, -R32 ;  /* 0x00000001ce227824 */ /* 0x000fe200078e0a20 */
[----:B------:R-:W-:-:S02]  /*b6a0*/  IABS R19, R19 ;  /* 0x0000001300137213 */ /* 0x000fc40000000000 */
[----:B------:R-:W-:Y:S01]  /*b6b0*/  FSEL R171, R17, -INF , !P5 ;  /* 0xff80000011ab7808 */ /* 0x000fe20006800000 */
[----:B------:R-:W-:Y:S01]  /*b6c0*/  IMAD.IADD R17, R209, 0x1, -R12 ;  /* 0x00000001d1117824 */ /* 0x000fe200078e0a0c */
[----:B------:R-:W-:Y:S01]  /*b6d0*/  ISETP.GE.AND P5, PT, R5, R204, PT ;  /* 0x000000cc0500720c */ /* 0x000fe20003fa6270 */
[----:B--2---:R-:W-:Y:S01]  /*b6e0*/  FFMA.FTZ R158, R7, -UR19, R164 ;  /* 0x80000013079e7c23 */ /* 0x004fe200080100a4 */
[----:B------:R-:W-:Y:S01]  /*b6f0*/  IABS R33, R34 ;  /* 0x0000002200217213 */ /* 0x000fe20000000000 */
[----:B------:R-:W-:Y:S01]  /*b700*/  IMAD.IADD R7, R206, 0x1, -R12 ;  /* 0x00000001ce077824 */ /* 0x000fe200078e0a0c */
[C---:B------:R-:W-:Y:S01]  /*b710*/  ISETP.LT.OR P0, PT, R5.reuse, R208, P0 ;  /* 0x000000d00500720c */ /* 0x040fe20000701670 */
[----:B------:R-:W1:Y:S01]  /*b720*/  I2F R13, R13 ;  /* 0x0000000d000d7306 */ /* 0x000e620000201400 */
[----:B------:R-:W-:Y:S01]  /*b730*/  ISETP.LT.OR P5, PT, R5, R205, P5 ;  /* 0x000000cd0500720c */ /* 0x000fe20002fa1670 */
[----:B------:R-:W-:Y:S01]  /*b740*/  IMAD.MOV.U32 R5, RZ, RZ, R19 ;  /* 0x000000ffff057224 */ /* 0x000fe200078e0013 */
[----:B------:R-:W-:Y:S01]  /*b750*/  IABS R17, R17 ;  /* 0x0000001100117213 */ /* 0x000fe20000000000 */
[----:B---3--:R-:W-:Y:S01]  /*b760*/  FFMA.FTZ R29, R4, -UR19, R29 ;  /* 0x80000013041d7c23 */ /* 0x008fe2000801001d */
[----:B------:R-:W-:-:S02]  /*b770*/  IABS R8, R7 ;  /* 0x0000000700087213 */ /* 0x000fc40000000000 */
[----:B------:R-:W-:Y:S01]  /*b780*/  ISETP.GE.AND P1, PT, R32, R204, PT ;  /* 0x000000cc2000720c */ /* 0x000fe20003f26270 */
[----:B------:R-:W2:Y:S01]  /*b790*/  I2F R18, R33 ;  /* 0x0000002100127306 */ /* 0x000ea20000201400 */
[----:B------:R-:W-:Y:S02]  /*b7a0*/  FSEL R158, R158, -INF , !P0 ;  /* 0xff8000009e9e7808 */ /* 0x000fe40004000000 */
[----:B------:R-:W-:Y:S02]  /*b7b0*/  ISETP.GE.AND P0, PT, R12, R207, PT ;  /* 0x000000cf0c00720c */ /* 0x000fe40003f06270 */
[----:B------:R-:W-:Y:S02]  /*b7c0*/  ISETP.LT.OR P1, PT, R32, R205, P1 ;  /* 0x000000cd2000720c */ /* 0x000fe40000f21670 */
[----:B------:R-:W-:Y:S01]  /*b7d0*/  ISETP.LT.OR P0, PT, R12, R208, P0 ;  /* 0x000000d00c00720c */ /* 0x000fe20000701670 */
[----:B------:R3:W4:Y:S01]  /*b7e0*/  I2F R4, R5 ;  /* 0x0000000500047306 */ /* 0x0007220000201400 */
[----:B------:R-:W-:Y:S01]  /*b7f0*/  FSEL R214, R29, -INF , !P6 ;  /* 0xff8000001dd67808 */ /* 0x000fe20007000000 */
[----:B-1----:R-:W-:Y:S01]  /*b800*/  FFMA.FTZ R13, R13, -UR19, R166 ;  /* 0x800000130d0d7c23 */ /* 0x002fe200080100a6 */
[----:B------:R-:W-:-:S04]  /*b810*/  ISETP.GE.AND P6, PT, R6, R207, PT ;  /* 0x000000cf0600720c */ /* 0x000fc80003fc6270 */
[----:B------:R-:W-:Y:S01]  /*b820*/  ISETP.LT.OR P6, PT, R6, R208, P6 ;  /* 0x000000d00600720c */ /* 0x000fe200037c1670 */
[----:B------:R-:W1:Y:S01]  /*b830*/  I2F R7, R17 ;  /* 0x0000001100077306 */ /* 0x000e620000201400 */
[----:B--2---:R-:W-:Y:S01]  /*b840*/  FFMA.FTZ R18, R18, -UR19, R31 ;  /* 0x8000001312127c23 */ /* 0x004fe2000801001f */
[----:B------:R-:W-:Y:S02]  /*b850*/  FSEL R155, R13, -INF , !P5 ;  /* 0xff8000000d9b7808 */ /* 0x000fe40006800000 */
[-C--:B------:R-:W-:Y:S02]  /*b860*/  ISETP.GE.AND P5, PT, R12, R204.reuse, PT ;  /* 0x000000cc0c00720c */ /* 0x080fe40003fa6270 */
[----:B------:R-:W-:Y:S01]  /*b870*/  FSEL R219, R18, -INF , !P1 ;  /* 0xff80000012db7808 */ /* 0x000fe20004800000 */
[----:B---3--:R-:W-:Y:S01]  /*b880*/  IMAD.MOV.U32 R5, RZ, RZ, R8 ;  /* 0x000000ffff057224 */ /* 0x008fe200078e0008 */
[----:B------:R-:W-:Y:S01]  /*b890*/  IABS R8, R9 ;  /* 0x0000000900087213 */ /* 0x000fe20000000000 */
[----:B------:R-:W2:Y:S01]  /*b8a0*/  I2F R24, R24 ;  /* 0x0000001800187306 */ /* 0x000ea20000201400 */
[----:B------:R-:W-:Y:S01]  /*b8b0*/  IMAD.IADD R9, R206, 0x1, -R3 ;  /* 0x00000001ce097824 */ /* 0x000fe200078e0a03 */
[----:B------:R-:W-:Y:S01]  /*b8c0*/  ISETP.GE.AND P1, PT, R6, R204, PT ;  /* 0x000000cc0600720c */ /* 0x000fe20003f26270 */
[----:B----4-:R-:W-:Y:S01]  /*b8d0*/  FFMA.FTZ R147, R4, -UR19, R167 ;  /* 0x8000001304937c23 */ /* 0x010fe200080100a7 */
[----:B------:R-:W-:-:S02]  /*b8e0*/  ISETP.LT.OR P5, PT, R12, R205, P5 ;  /* 0x000000cd0c00720c */ /* 0x000fc40002fa1670 */
[----:B------:R-:W-:Y:S01]  /*b8f0*/  IABS R9, R9 ;  /* 0x0000000900097213 */ /* 0x000fe20000000000 */
[----:B-1----:R-:W-:Y:S01]  /*b900*/  FFMA.FTZ R7, R7, -UR19, R160 ;  /* 0x8000001307077c23 */ /* 0x002fe200080100a0 */
[----:B------:R-:W1:Y:S01]  /*b910*/  I2F R5, R5 ;  /* 0x0000000500057306 */ /* 0x000e620000201400 */
[----:B------:R-:W-:-:S03]  /*b920*/  ISETP.LT.OR P1, PT, R6, R205, P1 ;  /* 0x000000cd0600720c */ /* 0x000fc60000f21670 */
[----:B------:R-:W-:Y:S02]  /*b930*/  FSEL R146, R7, -INF , !P0 ;  /* 0xff80000007927808 */ /* 0x000fe40004000000 */
[----:B------:R-:W-:Y:S02]  /*b940*/  PLOP3.LUT P0, PT, PT, PT, UP0, 0x80, 0x0 ;  /* 0x000000000000781c */ /* 0x000fe40003f0f008 */
[----:B------:R-:W3:Y:S01]  /*b950*/  I2F R8, R8 ;  /* 0x0000000800087306 */ /* 0x000ee20000201400 */
[----:B--2---:R-:W-:Y:S01]  /*b960*/  FFMA.FTZ R24, R24, -UR19, R165 ;  /* 0x8000001318187c23 */ /* 0x004fe200080100a5 */
[----:B------:R-:W-:Y:S02]  /*b970*/  FSEL R147, R147, -INF , !P1 ;  /* 0xff80000093937808 */ /* 0x000fe40004800000 */
[----:B------:R-:W-:Y:S02]  /*b980*/  ISETP.GE.AND P1, PT, R3, R204, PT ;  /* 0x000000cc0300720c */ /* 0x000fe40003f26270 */
[----:B------:R-:W-:-:S02]  /*b990*/  FSEL R156, R24, -INF , !P6 ;  /* 0xff800000189c7808 */ /* 0x000fc40007000000 */
[----:B------:R-:W2:Y:S01]  /*b9a0*/  I2F R4, R9 ;  /* 0x0000000900047306 */ /* 0x000ea20000201400 */
[----:B------:R-:W-:Y:S01]  /*b9b0*/  ISETP.GE.AND P6, PT, R3, R207, PT ;  /* 0x000000cf0300720c */ /* 0x000fe20003fc6270 */
[----:B-1----:R-:W-:Y:S01]  /*b9c0*/  FFMA.FTZ R5, R5, -UR19, R162 ;  /* 0x8000001305057c23 */ /* 0x002fe200080100a2 */
[C---:B------:R-:W-:Y:S02]  /*b9d0*/  ISETP.LT.OR P1, PT, R3.reuse, R205, P1 ;  /* 0x000000cd0300720c */ /* 0x040fe40000f21670 */
[----:B------:R-:W-:Y:S02]  /*b9e0*/  ISETP.LT.OR P6, PT, R3, R208, P6 ;  /* 0x000000d00300720c */ /* 0x000fe400037c1670 */
[----:B------:R-:W-:Y:S01]  /*b9f0*/  FSEL R145, R5, -INF , !P5 ;  /* 0xff80000005917808 */ /* 0x000fe20006800000 */
[----:B---3--:R-:W-:-:S05]  /*ba00*/  FFMA.FTZ R8, R8, -UR19, R161 ;  /* 0x8000001308087c23 */ /* 0x008fca00080100a1 */
[----:B------:R-:W-:Y:S01]  /*ba10*/  FSEL R144, R8, -INF , !P6 ;  /* 0xff80000008907808 */ /* 0x000fe20007000000 */
[----:B--2---:R-:W-:-:S05]  /*ba20*/  FFMA.FTZ R4, R4, -UR19, R163 ;  /* 0x8000001304047c23 */ /* 0x004fca00080100a3 */
        /* <DEDUP_REMOVED lines=15> */
[C---:B------:R-:W-:Y:S02]  /*bb20*/  @!P4 LEA R6, P5, R5.reuse, c[0x0][0x168], 0x1 ;  /* 0x00005a000506ca11 */ /* 0x040fe400078a08ff */
[C---:B------:R-:W-:Y:S02]  /*bb30*/  @!P2 LEA R10, P1, R5.reuse, c[0x0][0x168], 0x1 ;  /* 0x00005a00050aaa11 */ /* 0x040fe400078208ff */
[----:B------:R-:W-:Y:S02]  /*bb40*/  LEA.HI.X R4, R4, R203, R3, 0x6, P0 ;  /* 0x000000cb04047211 */ /* 0x000fe400000f3403 */
[C---:B------:R-:W-:Y:S02]  /*bb50*/  @!P3 LEA R12, P0, R5.reuse, c[0x0][0x168], 0x1 ;  /* 0x00005a00050cba11 */ /* 0x040fe400078008ff */
[C---:B------:R-:W-:Y:S02]  /*bb60*/  IADD3 R3, P6, R5.reuse, UR9, RZ ;  /* 0x0000000905037c10 */ /* 0x040fe4000ffde0ff */
[----:B------:R-:W-:-:S02]  /*bb70*/  @!P4 LEA.HI.X R7, R5, c[0x0][0x16c], R4, 0x1, P5 ;  /* 0x00005b000507ca11 */ /* 0x000fc400028f0c04 */
        /* <DEDUP_REMOVED lines=39> */
.L_x_436:
[----:B------:R-:W-:Y:S05]  /*bdf0*/  BSYNC B0 ;  /* 0x0000000000007941 */ /* 0x000fea0003800000 */
.L_x_435:
[----:B------:R-:W0:Y:S02]  /*be00*/  LDGDEPBAR ;  /* 0x00000000000079af */ /* 0x000e240000000000 */
.L_x_434:
[----:B------:R-:W-:Y:S01]  /*be10*/  FMNMX.FTZ R3, R2, R148, !PT ;  /* 0x0000009402037209 */ /* 0x000fe20007810000 */
        /* <DEDUP_REMOVED lines=42> */
[----:B-1----:R-:W-:-:S04]  /*c0c0*/  FMNMX.FTZ R132, R5, R132, !PT ;  /* 0x0000008405847209 */ /* 0x002fc80007810000 */
[C---:B------:R-:W-:Y:S01]  /*c0d0*/  FSETP.NEU.FTZ.AND P1, PT, R132.reuse, -INF , PT ;  /* 0xff8000008400780b */ /* 0x040fe20003f3d000 */
[----:B------:R-:W-:Y:S01]  /*c0e0*/  FMUL.FTZ R157, R132, c[0x0][0x23c] ;  /* 0x00008f00849d7a20 */ /* 0x000fe20000410000 */
[----:B--2---:R-:W-:Y:S02]  /*c0f0*/  FMNMX.FTZ R3, R4, R3, !PT ;  /* 0x0000000304037209 */ /* 0x004fe40007810000 */
[----:B------:R-:W-:Y:S02]  /*c100*/  FSEL R5, R132, RZ, P1 ;  /* 0x000000ff84057208 */ /* 0x000fe40000800000 */
[C---:B------:R-:W-:Y:S01]  /*c110*/  FSETP.NEU.FTZ.AND P0, PT, R3.reuse, -INF , PT ;  /* 0xff8000000300780b */ /* 0x040fe20003f1d000 */
[----:B------:R-:W-:Y:S01]  /*c120*/  FMUL.FTZ R154, R3, c[0x0][0x23c] ;  /* 0x00008f00039a7a20 */ /* 0x000fe20000410000 */
[----:B------:R-:W-:Y:S01]  /*c130*/  FSEL R157, R157, RZ, P1 ;  /* 0x000000ff9d9d7208 */ /* 0x000fe20000800000 */
[----:B------:R-:W-:Y:S01]  /*c140*/  FADD.FTZ R4, R2, -R5 ;  /* 0x8000000502047221 */ /* 0x000fe20000010000 */
[----:B------:R-:W-:-:S02]  /*c150*/  FSEL R5, R3, RZ, P0 ;  /* 0x000000ff03057208 */ /* 0x000fc40000000000 */
[----:B------:R-:W-:Y:S01]  /*c160*/  FSEL R154, R154, RZ, P0 ;  /* 0x000000ff9a9a7208 */ /* 0x000fe20000000000 */
[----:B------:R-:W-:Y:S02]  /*c170*/  FFMA.FTZ R151, R148, c[0x0][0x23c], -R157 ;  /* 0x00008f0094977a23 */ /* 0x000fe4000001089d */
[----:B------:R-:W-:Y:S02]  /*c180*/  FADD.FTZ R5, R0, -R5 ;  /* 0x8000000500057221 */ /* 0x000fe40000010000 */
[--C-:B------:R-:W-:Y:S02]  /*c190*/  FFMA.FTZ R149, R152, c[0x0][0x23c], -R157.reuse ;  /* 0x00008f0098957a23 */ /* 0x100fe4000001089d */
[--C-:B------:R-:W-:Y:S01]  /*c1a0*/  FFMA.FTZ R150, R150, c[0x0][0x23c], -R157.reuse ;  /* 0x00008f0096967a23 */ /* 0x100fe2000001089d */
[----:B------:R-:W-:Y:S01]  /*c1b0*/  MUFU.EX2 R151, R151 ;  /* 0x0000009700977308 */ /* 0x000fe20000000800 */
[----:B------:R-:W-:Y:S02]  /*c1c0*/  FFMA.FTZ R148, R16, c[0x0][0x23c], -R157 ;  /* 0x00008f0010947a23 */ /* 0x000fe4000001089d */
[--C-:B------:R-:W-:Y:S01]  /*c1d0*/  FFMA.FTZ R135, R159, c[0x0][0x23c], -R154.reuse ;  /* 0x00008f009f877a23 */ /* 0x100fe2000001089a */
[----:B------:R-:W1:Y:S01]  /*c1e0*/  LDSM.16.MT88.4 R16, [R188+0x12000] ;  /* 0x01200000bc10783b */ /* 0x000e620000004200 */
[----:B------:R-:W-:-:S02]  /*c1f0*/  FFMA.FTZ R134, R223, c[0x0][0x23c], -R154 ;  /* 0x00008f00df867a23 */ /* 0x000fc4000001089a */
[--C-:B------:R-:W-:Y:S01]  /*c200*/  FFMA.FTZ R133, R225, c[0x0][0x23c], -R154.reuse ;  /* 0x00008f00e1857a23 */ /* 0x100fe2000001089a */
[----:B------:R-:W2:Y:S01]  /*c210*/  MUFU.EX2 R150, R150 ;  /* 0x0000009600967308 */ /* 0x000ea20000000800 */
[----:B------:R-:W-:Y:S02]  /*c220*/  FFMA.FTZ R2, R143, c[0x0][0x23c], -R154 ;  /* 0x00008f008f027a23 */ /* 0x000fe4000001089a */
[----:B------:R-:W-:Y:S02]  /*c230*/  FMUL.FTZ R152, R4, c[0x0][0x23c] ;  /* 0x00008f0004987a20 */ /* 0x000fe40000410000 */
[----:B------:R-:W-:Y:S02]  /*c240*/  FMUL.FTZ R0, R5, c[0x0][0x23c] ;  /* 0x00008f0005007a20 */ /* 0x000fe40000410000 */
[--C-:B------:R-:W-:Y:S01]  /*c250*/  FFMA.FTZ R159, R142, c[0x0][0x23c], -R157.reuse ;  /* 0x00008f008e9f7a23 */ /* 0x100fe2000001089d */
[----:B------:R-:W-:Y:S01]  /*c260*/  MUFU.EX2 R149, R149 ;  /* 0x0000009500957308 */ /* 0x000fe20000000800 */
[----:B------:R-:W-:-:S02]  /*c270*/  FFMA.FTZ R160, R140, c[0x0][0x23c], -R157 ;  /* 0x00008f008ca07a23 */ /* 0x000fc4000001089d */
[--C-:B------:R-:W-:Y:S02]  /*c280*/  FFMA.FTZ R161, R138, c[0x0][0x23c], -R157.reuse ;  /* 0x00008f008aa17a23 */ /* 0x100fe4000001089d */
[--C-:B------:R-:W-:Y:S02]  /*c290*/  FFMA.FTZ R162, R136, c[0x0][0x23c], -R157.reuse ;  /* 0x00008f0088a27a23 */ /* 0x100fe4000001089d */
[--C-:B------:R-:W-:Y:S01]  /*c2a0*/  FFMA.FTZ R163, R141, c[0x0][0x23c], -R154.reuse ;  /* 0x00008f008da37a23 */ /* 0x100fe2000001089a */
[----:B------:R-:W3:Y:S01]  /*c2b0*/  MUFU.EX2 R148, R148 ;  /* 0x0000009400947308 */ /* 0x000ee20000000800 */
[----:B--2---:R-:W-:Y:S01]  /*c2c0*/  F2FP.PACK_AB R4, R150, R151 ;  /* 0x000000979604723e */ /* 0x004fe200000000ff */
[--C-:B------:R-:W-:Y:S01]  /*c2d0*/  FFMA.FTZ R164, R139, c[0x0][0x23c], -R154.reuse ;  /* 0x00008f008ba47a23 */ /* 0x100fe2000001089a */
[----:B------:R-:W-:Y:S01]  /*c2e0*/  LDSM.16.MT88.4 R140, [R186+0x12800] ;  /* 0x01280000ba8c783b */ /* 0x000fe20000004200 */
[--C-:B------:R-:W-:Y:S02]  /*c2f0*/  FFMA.FTZ R165, R137, c[0x0][0x23c], -R154.reuse ;  /* 0x00008f0089a57a23 */ /* 0x100fe4000001089a */
[----:B------:R-:W-:Y:S01]  /*c300*/  FFMA.FTZ R166, R221, c[0x0][0x23c], -R154 ;  /* 0x00008f00dda67a23 */ /* 0x000fe2000001089a */
[----:B------:R-:W-:Y:S01]  /*c310*/  LDSM.16.MT88.4 R136, [R185+0x12800] ;  /* 0x01280000b988783b */ /* 0x000fe20000004200 */
[----:B------:R-:W-:Y:S01]  /*c320*/  MUFU.EX2 R135, R135 ;  /* 0x0000008700877308 */ /* 0x000fe20000000800 */
[----:B------:R-:W-:-:S02]  /*c330*/  FFMA.FTZ R167, R168, c[0x0][0x23c], -R157 ;  /* 0x00008f00a8a77a23 */ /* 0x000fc4000001089d */
[--C-:B------:R-:W-:Y:S02]  /*c340*/  FFMA.FTZ R168, R212, c[0x0][0x23c], -R157.reuse ;  /* 0x00008f00d4a87a23 */ /* 0x100fe4000001089d */
[--C-:B------:R-:W-:Y:S02]  /*c350*/  FFMA.FTZ R221, R214, c[0x0][0x23c], -R157.reuse ;  /* 0x00008f00d6dd7a23 */ /* 0x100fe4000001089d */
[----:B------:R-:W-:Y:S01]  /*c360*/  FFMA.FTZ R170, R170, c[0x0][0x23c], -R157 ;  /* 0x00008f00aaaa7a23 */ /* 0x000fe2000001089d */
[----:B------:R-:W2:Y:S01]  /*c370*/  MUFU.EX2 R134, R134 ;  /* 0x0000008600867308 */ /* 0x000ea20000000800 */
[----:B---3--:R-:W-:Y:S01]  /*c380*/  F2FP.PACK_AB R6, R148, R149 ;  /* 0x000000959406723e */ /* 0x008fe200000000ff */
        /* <DEDUP_REMOVED lines=8> */
[----:B------:R-:W3:Y:S01]  /*c410*/  MUFU.EX2 R2, R2 ;  /* 0x0000000200027308 */ /* 0x000ee20000000800 */
[----:B--2---:R-:W-:Y:S01]  /*c420*/  F2FP.PACK_AB R5, R134, R135 ;  /* 0x000000878605723e */ /* 0x004fe200000000ff */
[----:B------:R-:W-:-:S02]  /*c430*/  FFMA.FTZ R157, R144, c[0x0][0x23c], -R157 ;  /* 0x00008f00909d7a23 */ /* 0x000fc4000001089d */
[--C-:B------:R-:W-:Y:S02]  /*c440*/  FFMA.FTZ R155, R155, c[0x0][0x23c], -R154.reuse ;  /* 0x00008f009b9b7a23 */ /* 0x100fe4000001089a */
[--C-:B------:R-:W-:Y:S02]  /*c450*/  FFMA.FTZ R216, R147, c[0x0][0x23c], -R154.reuse ;  /* 0x00008f0093d87a23 */ /* 0x100fe4000001089a */
[----:B------:R-:W2:Y:S01]  /*c460*/  MUFU.EX2 R152, R152 ;  /* 0x0000009800987308 */ /* 0x000ea20000000800 */
[--C-:B------:R-:W-:Y:S02]  /*c470*/  FFMA.FTZ R218, R145, c[0x0][0x23c], -R154.reuse ;  /* 0x00008f0091da7a23 */ /* 0x100fe4000001089a */
[----:B------:R-:W-:Y:S01]  /*c480*/  FFMA.FTZ R153, R153, c[0x0][0x23c], -R154 ;  /* 0x00008f0099997a23 */ /* 0x000fe2000001089a */
[----:B------:R-:W-:Y:S04]  /*c490*/  LDSM.16.MT88.4 R144, [R186+0x13800] ;  /* 0x01380000ba90783b */ /* 0x000fe80000004200 */
        /* <DEDUP_REMOVED lines=62> */
[----:B------:R-:W2:Y:S01]  /*c880*/  MUFU.EX2 R168, R168 ;  /* 0x000000a800a87308 */ /* 0x000ea20000000800 */
[----:B------:R-:W-:Y:S02]  /*c890*/  FMUL.FTZ R103, R103, R0 ;  /* 0x0000000067677220 */ /* 0x000fe40000410000 */
        /* <DEDUP_REMOVED lines=8> */
[----:B------:R-:W-:Y:S01]  /*c920*/  FMUL.FTZ R49, R49, R152 ;  /* 0x0000009831317220 */ /* 0x000fe20000410000 */
        /* <DEDUP_REMOVED lines=163> */
[C---:B--2---:R-:W-:Y:S08]  /*d360*/  HMMA.16816.F32 R60, R4.reuse, R12, R60 ;  /* 0x0000000c043c723c */ /* 0x044ff0000000183c */
        /* <DEDUP_REMOVED lines=22> */
[C---:B--2---:R-:W-:Y:S08]  /*d4d0*/  HMMA.16816.F32 R84, R4.reuse, R16, R84 ;  /* 0x000000100454723c */ /* 0x044ff00000001854 */
        /* <DEDUP_REMOVED lines=12> */
[----:B----4-:R-:W-:Y:S01]  /*d5a0*/  HMMA.16816.F32 R128, R4, R8, R128 ;  /* 0x000000080480723c */ /* 0x010fe20000001880 */
[----:B------:R-:W-:Y:S02]  /*d5b0*/  FADD.FTZ R217, R157, R156 ;  /* 0x0000009c9dd97221 */ /* 0x000fe40000010000 */
[----:B------:R-:W-:-:S05]  /*d5c0*/  FADD.FTZ R213, R153, R218 ;  /* 0x000000da99d57221 */ /* 0x000fca0000010000 */
        /* <DEDUP_REMOVED lines=20> */
[C---:B----4-:R-:W-:Y:S08]  /*d710*/  HMMA.16816.F32 R76, R4.reuse, R8, R76 ;  /* 0x00000008044c723c */ /* 0x050ff0000000184c */
[C---:B------:R-:W-:Y:S08]  /*d720*/  HMMA.16816.F32 R80, R4.reuse, R10, R80 ;  /* 0x0000000a0450723c */ /* 0x040ff00000001850 */
[C---:B---3--:R-:W-:Y:S08]  /*d730*/  HMMA.16816.F32 R84, R4.reuse, R28, R84 ;  /* 0x0000001c0454723c */ /* 0x048ff00000001854 */
[C---:B------:R-:W-:Y:S08]  /*d740*/  HMMA.16816.F32 R88, R4.reuse, R30, R88 ;  /* 0x0000001e0458723c */ /* 0x040ff00000001858 */
[C---:B-1----:R-:W-:Y:S08]  /*d750*/  HMMA.16816.F32 R92, R4.reuse, R12, R92 ;  /* 0x0000000c045c723c */ /* 0x042ff0000000185c */
[----:B------:R-:W-:Y:S08]  /*d760*/  HMMA.16816.F32 R96, R4, R14, R96 ;  /* 0x0000000e0460723c */ /* 0x000ff00000001860 */
.L_x_430:
[----:B------:R-:W-:-:S06]  /*d770*/  UISETP.GT.AND UP0, UPT, UR22, UR7, UPT ;  /* 0x000000071600728c */ /* 0x000fcc000bf04270 */
[----:B------:R-:W-:-:S13]  /*d780*/  PLOP3.LUT P0, PT, PT, PT, UP0, 0x80, 0x0 ;  /* 0x000000000000781c */ /* 0x000fda0003f0f008 */
        /* <DEDUP_REMOVED lines=9> */
.L_x_440:
[----:B------:R1:W-:Y:S01]  /*d820*/  @P4 STS.128 [R199+0xc000], RZ ;  /* 0x00c000ffc7004388 */ /* 0x0003e20000000c00 */
        /* <DEDUP_REMOVED lines=11> */
[C---:B------:R-:W-:Y:S02]  /*d8e0*/  @!P4 LEA R146, P1, R134.reuse, c[0x0][0x168], 0x1 ;  /* 0x00005a008692ca11 */ /* 0x040fe400078208ff */
[----:B------:R-:W-:Y:S02]  /*d8f0*/  @!P2 LEA R140, P5, R134, c[0x0][0x168], 0x1 ;  /* 0x00005a00868caa11 */ /* 0x000fe400078a08ff */
[----:B------:R-:W-:Y:S02]  /*d900*/  LEA.HI.X R133, R136, R203, R133, 0x6, P0 ;  /* 0x000000cb88857211 */ /* 0x000fe400000f3485 */
[C---:B------:R-:W-:Y:S02]  /*d910*/  @!P3 LEA R142, P0, R134.reuse, c[0x0][0x168], 0x1 ;  /* 0x00005a00868eba11 */ /* 0x040fe400078008ff */
[C-C-:B------:R-:W-:Y:S02]  /*d920*/  @!P4 LEA.HI.X R147, R134.reuse, c[0x0][0x16c], R133.reuse, 0x1, P1 ;  /* 0x00005b008693ca11 */ /* 0x140fe400008f0c85 */
[C-C-:B------:R-:W-:Y:S02]  /*d930*/  @!P3 LEA.HI.X R143, R134.reuse, c[0x0][0x16c], R133.reuse, 0x1, P0 ;  /* 0x00005b00868fba11 */ /* 0x140fe400000f0c85 */
[C---:B------:R-:W-:Y:S01]  /*d940*/  @!P2 LEA.HI.X R141, R134.reuse, c[0x0][0x16c], R133, 0x1, P5 ;  /* 0x00005b00868daa11 */ /* 0x040fe200028f0c85 */
[----:B------:R-:W-:Y:S01]  /*d950*/  @!PT LDS RZ, [RZ] ;  /* 0x00000000fffff984 */ /* 0x000fe20000000800 */
[----:B------:R-:W-:Y:S01]  /*d960*/  @!PT LDS RZ, [RZ] ;  /* 0x00000000fffff984 */ /* 0x000fe20000000800 */
[----:B------:R-:W-:Y:S01]  /*d970*/  @!PT LDS RZ, [RZ] ;  /* 0x00000000fffff984 */ /* 0x000fe20000000800 */
[----:B------:R1:W-:Y:S01]  /*d980*/  @!P4 LDGSTS.E.BYPASS.LTC128B.128 [R199+0xc000], [R146.64] ;  /* 0x0c00000092c7cfae */ /* 0x0003e2000b901d4e */
[----:B------:R-:W-:Y:S03]  /*d990*/  IADD3 R132, P6, R134, UR9, RZ ;  /* 0x0000000986847c10 */ /* 0x000fe6000ffde0ff */
[----:B------:R1:W-:Y:S01]  /*d9a0*/  @P3 STS.128 [R199+0xe000], RZ ;  /* 0x00e000ffc7003388 */ /* 0x0003e20000000c00 */
[C---:B------:R-:W-:Y:S02]  /*d9b0*/  @!P3 LEA R138, P1, R132.reuse, c[0x0][0x168], 0x1 ;  /* 0x00005a00848aba11 */ /* 0x040fe400078208ff */
[C---:B------:R-:W-:Y:S01]  /*d9c0*/  @!P2 LEA R136, P0, R132.reuse, c[0x0][0x168], 0x1 ;  /* 0x00005a008488aa11 */ /* 0x040fe200078008ff */
[----:B------:R-:W-:Y:S01]  /*d9d0*/  @!PT LDS RZ, [RZ] ;  /* 0x00000000fffff984 */ /* 0x000fe20000000800 */
[----:B------:R-:W-:Y:S01]  /*d9e0*/  @!PT LDS RZ, [RZ] ;  /* 0x00000000fffff984 */ /* 0x000fe20000000800 */
[----:B------:R-:W-:Y:S01]  /*d9f0*/  @!PT LDS RZ, [RZ] ;  /* 0x00000000fffff984 */ /* 0x000fe20000000800 */
[----:B------:R1:W-:Y:S01]  /*da00*/  @!P3 LDGSTS.E.BYPASS.LTC128B.128 [R199+0xe000], [R142.64+0x80] ;  /* 0x0e0000808ec7bfae */ /* 0x0003e2000b901d4e */
[----:B------:R-:W-:Y:S02]  /*da10*/  IADD3.X R3, R133, UR8, RZ, P6, !PT ;  /* 0x0000000885037c10 */ /* 0x000fe4000b7fe4ff */
[C---:B------:R-:W-:Y:S01]  /*da20*/  @!P4 LEA R144, P6, R132.reuse, c[0x0][0x168], 0x1 ;  /* 0x00005a008490ca11 */ /* 0x040fe200078c08ff */
[----:B------:R1:W-:Y:S01]  /*da30*/  @P2 STS.128 [R199+0x10000], RZ ;  /* 0x010000ffc7002388 */ /* 0x0003e20000000c00 */
[C-C-:B------:R-:W-:Y:S02]  /*da40*/  @!P3 LEA.HI.X R139, R132.reuse, c[0x0][0x16c], R3.reuse, 0x1, P1 ;  /* 0x00005b00848bba11 */ /* 0x140fe400008f0c03 */
[C-C-:B------:R-:W-:Y:S01]  /*da50*/  @!P4 LEA.HI.X R145, R132.reuse, c[0x0][0x16c], R3.reuse, 0x1, P6 ;  /* 0x00005b008491ca11 */ /* 0x140fe200030f0c03 */
[----:B------:R-:W-:Y:S01]  /*da60*/  @!PT LDS RZ, [RZ] ;  /* 0x00000000fffff984 */ /* 0x000fe20000000800 */
[----:B------:R-:W-:Y:S01]  /*da70*/  @!PT LDS RZ, [RZ] ;  /* 0x00000000fffff984 */ /* 0x000fe20000000800 */
[----:B------:R-:W-:Y:S01]  /*da80*/  @!PT LDS RZ, [RZ] ;  /* 0x00000000fffff984 */ /* 0x000fe20000000800 */
[----:B------:R1:W-:Y:S01]  /*da90*/  @!P2 LDGSTS.E.BYPASS.LTC128B.128 [R199+0x10000], [R140.64+0x100] ;  /* 0x100001008cc7afae */ /* 0x0003e2000b901d4e */
[----:B------:R-:W-:Y:S03]  /*daa0*/  @!P2 LEA.HI.X R137, R132, c[0x0][0x16c], R3, 0x1, P0 ;  /* 0x00005b008489aa11 */ /* 0x000fe600000f0c03 */
        /* <DEDUP_REMOVED lines=17> */
.L_x_438:
[----:B------:R-:W-:Y:S04]  /*dbc0*/  DEPBAR.LE SB0, 0x0 ;  /* 0x000080000000791a */ /* 0x000fe80000000000 */
[----:B------:R-:W-:Y:S01]  /*dbd0*/  BAR.SYNC.DEFER_BLOCKING 0x0 ;  /* 0x0000000000007b1d */ /* 0x000fe20000010000 */
[----:B------:R-:W-:Y:S04]  /*dbe0*/  UIADD3 UR13, UR22, -0x1, URZ ;  /* 0xffffffff160d7890 */ /* 0x000fe8000fffe03f */
[----:B------:R-:W-:Y:S02]  /*dbf0*/  USHF.R.S32.HI UR5, URZ, 0x1f, UR13 ;  /* 0x0000001f3f057899 */ /* 0x000fe4000801140d */
[----:B------:R-:W-:Y:S01]  /*dc00*/  UIMAD UR4, UR17, UR13, URZ ;  /* 0x0000000d110472a4 */ /* 0x000fe2000f8e023f */
[----:B------:R-:W-:Y:S01]  /*dc10*/  IMAD.WIDE.U32 R226, R195, UR13, R214 ;  /* 0x0000000dc3e27c25 */ /* 0x000fe2000f8e00d6 */
[----:B------:R-:W-:Y:S02]  /*dc20*/  UISETP.GT.AND UP0, UPT, UR13, UR7, UPT ;  /* 0x000000070d00728c */ /* 0x000fe4000bf04270 */
[----:B------:R-:W-:Y:S02]  /*dc30*/  UIMAD UR4, UR5, UR16, UR4 ;  /* 0x00000010050472a4 */ /* 0x000fe4000f8e0204 */
[C---:B------:R-:W-:Y:S02]  /*dc40*/  @!P4 LEA R230, P1, R226.reuse, c[0x0][0x170], 0x1 ;  /* 0x00005c00e2e6ca11 */ /* 0x040fe400078208ff */
[C---:B------:R-:W-:Y:S02]  /*dc50*/  @!P3 LEA R224, P0, R226.reuse, c[0x0][0x170], 0x1 ;  /* 0x00005c00e2e0ba11 */ /* 0x040fe400078008ff */
[----:B------:R-:W-:Y:S02]  /*dc60*/  IADD3 R216, R227, UR4, RZ ;  /* 0x00000004e3d87c10 */ /* 0x000fe4000fffe0ff */
[C---:B------:R-:W-:Y:S02]  /*dc70*/  @!P2 LEA R222, P5, R226.reuse, c[0x0][0x170], 0x1 ;  /* 0x00005c00e2deaa11 */ /* 0x040fe400078a08ff */
[C-C-:B------:R-:W-:Y:S02]  /*dc80*/  @!P4 LEA.HI.X R231, R226.reuse, c[0x0][0x174], R216.reuse, 0x1, P1 ;  /* 0x00005d00e2e7ca11 */ /* 0x140fe400008f0cd8 */
[C-C-:B------:R-:W-:Y:S01]  /*dc90*/  @!P3 LEA.HI.X R225, R226.reuse, c[0x0][0x174], R216.reuse, 0x1, P0 ;  /* 0x00005d00e2e1ba11 */ /* 0x140fe200000f0cd8 */
[----:B------:R-:W-:Y:S01]  /*dca0*/  @P4 STS.128 [R199+0x12000], RZ ;  /* 0x012000ffc7004388 */ /* 0x000fe20000000c00 */
[C---:B------:R-:W-:Y:S02]  /*dcb0*/  @!P2 LEA.HI.X R223, R226.reuse, c[0x0][0x174], R216, 0x1, P5 ;  /* 0x00005d00e2dfaa11 */ /* 0x040fe400028f0cd8 */
[----:B------:R-:W-:Y:S01]  /*dcc0*/  IADD3 R212, P6, R226, UR18, RZ ;  /* 0x00000012e2d47c10 */ /* 0x000fe2000ffde0ff */
[----:B------:R-:W-:Y:S01]  /*dcd0*/  @!PT LDS RZ, [RZ] ;  /* 0x00000000fffff984 */ /* 0x000fe20000000800 */
[----:B------:R-:W-:Y:S01]  /*dce0*/  @!PT LDS RZ, [RZ] ;  /* 0x00000000fffff984 */ /* 0x000fe20000000800 */
[----:B------:R-:W-:Y:S01]  /*dcf0*/  @!PT LDS RZ, [RZ] ;  /* 0x00000000fffff984 */ /* 0x000fe20000000800 */
[----:B------:R1:W-:Y:S03]  /*dd00*/  @!P4 LDGSTS.E.BYPASS.LTC128B.128 [R199+0x12000], [R230.64] ;  /* 0x12000000e6c7cfae */ /* 0x0003e6000b901d4e */
        /* <DEDUP_REMOVED lines=11> */
[C---:B------:R-:W-:Y:S03]  /*ddc0*/  @!P2 LEA R218, P0, R212.reuse, c[0x0][0x170], 0x1 ;  /* 0x00005c00d4daaa11 */ /* 0x040fe600078008ff */
[----:B------:R-:W-:Y:S01]  /*ddd0*/  @!PT LDS RZ, [RZ] ;  /* 0x00000000fffff984 */ /* 0x000fe20000000800 */
[----:B------:R-:W-:Y:S01]  /*dde0*/  @!PT LDS RZ, [RZ] ;  /* 0x00000000fffff984 */ /* 0x000fe20000000800 */
[----:B------:R-:W-:Y:S01]  /*ddf0*/  @!PT LDS RZ, [RZ] ;  /* 0x00000000fffff984 */ /* 0x000fe20000000800 */
[----:B------:R1:W-:Y:S01]  /*de00*/  @!P2 LDGSTS.E.BYPASS.LTC128B.128 [R199+0x16000], [R222.64+0x100] ;  /* 0x16000100dec7afae */ /* 0x0003e2000b901d4e */
[----:B------:R-:W-:Y:S02]  /*de10*/  @!P2 LEA.HI.X R219, R212, c[0x0][0x174], R3, 0x1, P0 ;  /* 0x00005d00d4dbaa11 */ /* 0x000fe400000f0c03 */
[----:B------:R-:W-:Y:S01]  /*de20*/  PLOP3.LUT P0, PT, PT, PT, UP0, 0x80, 0x0 ;  /* 0x000000000000781c */ /* 0x000fe20003f0f008 */
        /* <DEDUP_REMOVED lines=175> */
.L_x_439:
[----:B------:R-:W-:Y:S01]  /*e920*/  IMAD.U32 R3, RZ, RZ, UR13 ;  /* 0x0000000dff037e24 */ /* 0x000fe2000f8e00ff */
[----:B------:R-:W-:Y:S02]  /*e930*/  UISETP.GT.AND UP0, UPT, UR13, UR7, UPT ;  /* 0x000000070d00728c */ /* 0x000fe4000bf04270 */
[----:B------:R-:W-:Y:S01]  /*e940*/  UMOV UR22, UR13 ;  /* 0x0000000d00167c82 */ /* 0x000fe20008000000 */
[----:B------:R-:W-:Y:S05]  /*e950*/  IMAD R132, R3, 0x40, R198 ;  /* 0x0000004003847824 */ /* 0x000fea00078e02c6 */
[C---:B------:R-:W-:Y:S02]  /*e960*/  IADD3 R3, R209.reuse, -R132, RZ ;  /* 0x80000084d1037210 */ /* 0x040fe40007ffe0ff */
[----:B-1----:R-:W-:Y:S02]  /*e970*/  IADD3 R142, R132, 0x1, RZ ;  /* 0x00000001848e7810 */ /* 0x002fe40007ffe0ff */
[----:B------:R-:W-:Y:S01]  /*e980*/  IABS R153, R3 ;  /* 0x0000000300997213 */ /* 0x000fe20000000000 */
[----:B------:R-:W-:Y:S01]  /*e990*/  IMAD.IADD R3, R206, 0x1, -R132 ;  /* 0x00000001ce037824 */ /* 0x000fe200078e0a84 */
[C---:B------:R-:W-:Y:S02]  /*e9a0*/  IADD3 R151, R132.reuse, 0x8, RZ ;  /* 0x0000000884977810 */ /* 0x040fe40007ffe0ff */
[C---:B------:R-:W-:Y:S02]  /*e9b0*/  IADD3 R150, R132.reuse, 0x9, RZ ;  /* 0x0000000984967810 */ /* 0x040fe40007ffe0ff */
[----:B------:R-:W-:Y:S01]  /*e9c0*/  IABS R147, R3 ;  /* 0x0000000300937213 */ /* 0x000fe20000000000 */
[----:B------:R-:W-:Y:S01]  /*e9d0*/  I2F R153, R153 ;  /* 0x0000009900997306 */ /* 0x000fe20000201400 */
[C---:B------:R-:W-:Y:S02]  /*e9e0*/  IADD3 R3, R209.reuse, -R142, RZ ;  /* 0x8000008ed1037210 */ /* 0x040fe40007ffe0ff */
[C---:B------:R-:W-:Y:S02]  /*e9f0*/  IADD3 R148, R132.reuse, 0x10, RZ ;  /* 0x0000001084947810 */ /* 0x040fe40007ffe0ff */
[----:B------:R-:W-:Y:S01]  /*ea00*/  IABS R138, R3 ;  /* 0x00000003008a7213 */ /* 0x000fe20000000000 */
[C---:B------:R-:W-:Y:S01]  /*ea10*/  IMAD.IADD R3, R209.reuse, 0x1, -R151 ;  /* 0x00000001d1037824 */ /* 0x040fe200078e0a97 */
[C---:B------:R-:W-:Y:S02]  /*ea20*/  IADD3 R143, R132.reuse, 0x11, RZ ;  /* 0x00000011848f7810 */ /* 0x040fe40007ffe0ff */
[C---:B------:R-:W-:Y:S01]  /*ea30*/  IADD3 R141, R132.reuse, 0x18, RZ ;  /* 0x00000018848d7810 */ /* 0x040fe20007ffe0ff */
[----:B------:R-:W-:Y:S01]  /*ea40*/  I2F R147, R147 ;  /* 0x0000009300937306 */ /* 0x000fe20000201400 */
[----:B------:R-:W-:Y:S02]  /*ea50*/  IABS R145, R3 ;  /* 0x0000000300917213 */ /* 0x000fe40000000000 */
[C---:B------:R-:W-:Y:S02]  /*ea60*/  IADD3 R3, R209.reuse, -R150, RZ ;  /* 0x80000096d1037210 */ /* 0x040fe40007ffe0ff */
[C---:B------:R-:W-:Y:S02]  /*ea70*/  IADD3 R139, R132.reuse, 0x19, RZ ;  /* 0x00000019848b7810 */ /* 0x040fe40007ffe0ff */
[----:B------:R-:W-:Y:S01]  /*ea80*/  IABS R136, R3 ;  /* 0x0000000300887213 */ /* 0x000fe20000000000 */
[C---:B------:R-:W-:Y:S01]  /*ea90*/  IMAD.IADD R3, R209.reuse, 0x1, -R148 ;  /* 0x00000001d1037824 */ /* 0x040fe200078e0a94 */
[----:B------:R-:W-:Y:S01]  /*eaa0*/  ISETP.GE.AND P6, PT, R132, R205, PT ;  /* 0x000000cd8400720c */ /* 0x000fe20003fc6270 */
[----:B------:R-:W-:Y:S01]  /*eab0*/  I2F R138, R138 ;  /* 0x0000008a008a7306 */ /* 0x000fe20000201400 */
[-C--:B------:R-:W-:Y:S02]  /*eac0*/  ISETP.GE.AND P5, PT, R142, R208.reuse, PT ;  /* 0x000000d08e00720c */ /* 0x080fe40003fa6270 */
[----:B------:R-:W-:Y:S02]  /*ead0*/  IABS R135, R3 ;  /* 0x0000000300877213 */ /* 0x000fe40000000000 */
[C---:B------:R-:W-:Y:S02]  /*eae0*/  IADD3 R3, R209.reuse, -R143, RZ ;  /* 0x8000008fd1037210 */ /* 0x040fe40007ffe0ff */
[C---:B------:R-:W-:Y:S02]  /*eaf0*/  ISETP.GE.AND P1, PT, R132.reuse, R208, PT ;  /* 0x000000d08400720c */ /* 0x040fe40003f26270 */
[----:B------:R-:W-:Y:S01]  /*eb00*/  IABS R134, R3 ;  /* 0x0000000300867213 */ /* 0x000fe20000000000 */
[C---:B------:R-:W-:Y:S01]  /*eb10*/  IMAD.IADD R3, R209.reuse, 0x1, -R141 ;  /* 0x00000001d1037824 */ /* 0x040fe200078e0a8d */
[----:B------:R-:W-:Y:S01]  /*eb20*/  I2F R136, R136 ;  /* 0x0000008800887306 */ /* 0x000fe20000201400 */
[C---:B------:R-:W-:Y:S02]  /*eb30*/  IADD3 R144, R132.reuse, 0x28, RZ ;  /* 0x0000002884907810 */ /* 0x040fe40007ffe0ff */
[----:B------:R-:W-:Y:S02]  /*eb40*/  ISETP.GE.OR P6, PT, R132, R204, !P6 ;  /* 0x000000cc8400720c */ /* 0x000fe400077c6670 */
[----:B------:R-:W-:Y:S02]  /*eb50*/  IABS R133, R3 ;  /* 0x0000000300857213 */ /* 0x000fe40000000000 */
[----:B------:R-:W-:Y:S02]  /*eb60*/  IADD3 R3, R206, -R142, RZ ;  /* 0x8000008ece037210 */ /* 0x000fe40007ffe0ff */
[----:B------:R-:W-:Y:S01]  /*eb70*/  ISETP.GE.OR P5, PT, R142, R207, !P5 ;  /* 0x000000cf8e00720c */ /* 0x000fe20006fa6670 */
[----:B------:R-:W-:Y:S01]  /*eb80*/  I2F R145, R145 ;  /* 0x0000009100917306 */ /* 0x000fe20000201400 */
[----:B------:R-:W-:Y:S01]  /*eb90*/  IABS R140, R3 ;  /* 0x00000003008c7213 */ /* 0x000fe20000000000 */
[C---:B------:R-:W-:Y:S01]  /*eba0*/  IMAD.IADD R3, R209.reuse, 0x1, -R139 ;  /* 0x00000001d1037824 */ /* 0x040fe200078e0a8b */
[----:B------:R-:W-:Y:S02]  /*ebb0*/  ISETP.GE.OR P1, PT, R132, R207, !P1 ;  /* 0x000000cf8400720c */ /* 0x000fe40004f26670 */
[----:B------:R-:W-:Y:S02]  /*ebc0*/  ISETP.GE.AND P0, PT, R142, R205, PT ;  /* 0x000000cd8e00720c */ /* 0x000fe40003f06270 */
[----:B------:R-:W-:Y:S02]  /*ebd0*/  IABS R146, R3 ;  /* 0x0000000300927213 */ /* 0x000fe40000000000 */
[----:B------:R-:W-:Y:S01]  /*ebe0*/  IADD3 R3, R206, -R151, RZ ;  /* 0x80000097ce037210 */ /* 0x000fe20007ffe0ff */
[----:B------:R-:W-:Y:S01]  /*ebf0*/  I2F R133, R133 ;  /* 0x0000008500857306 */ /* 0x000fe20000201400 */
[----:B------:R-:W-:Y:S02]  /*ec00*/  ISETP.GE.OR P0, PT, R142, R204, !P0 ;  /* 0x000000cc8e00720c */ /* 0x000fe40004706670 */
[----:B------:R-:W-:Y:S02]  /*ec10*/  IABS R149, R3 ;  /* 0x0000000300957213 */ /* 0x000fe40000000000 */
[----:B------:R-:W-:Y:S05]  /*ec20*/  IADD3 R3, R132, 0x20, RZ ;  /* 0x0000002084037810 */ /* 0x000fea0007ffe0ff */
[----:B------:R-:W-:Y:S01]  /*ec30*/  IMAD.IADD R137, R209, 0x1, -R3 ;  /* 0x00000001d1897824 */ /* 0x000fe200078e0a03 */
[----:B------:R-:W-:Y:S04]  /*ec40*/  I2F R135, R135 ;  /* 0x0000008700877306 */ /* 0x000fe80000201400 */
[----:B------:R-:W-:Y:S06]  /*ec50*/  IABS R137, R137 ;  /* 0x0000008900897213 */ /* 0x000fec0000000000 */
[----:B------:R-:W-:Y:S10]  /*ec60*/  I2F R134, R134 ;  /* 0x0000008600867306 */ /* 0x000ff40000201400 */
[----:B------:R-:W-:Y:S10]  /*ec70*/  I2F R140, R140 ;  /* 0x0000008c008c7306 */ /* 0x000ff40000201400 */
[----:B------:R-:W-:Y:S10]  /*ec80*/  I2F R146, R146 ;  /* 0x0000009200927306 */ /* 0x000ff40000201400 */
[----:B------:R-:W1:Y:S02]  /*ec90*/  I2F R149, R149 ;  /* 0x0000009500957306 */ /* 0x000e640000201400 */
[----:B-1----:R-:W-:Y:S02]  /*eca0*/  FFMA.FTZ R10, R149, -UR19, R10 ;  /* 0x80000013950a7c23 */ /* 0x002fe4000801000a */
[----:B------:R-:W-:Y:S01]  /*ecb0*/  FFMA.FTZ R5, R138, -UR19, R5 ;  /* 0x800000138a057c23 */ /* 0x000fe20008010005 */
[----:B------:R-:W-:Y:S01]  /*ecc0*/  IADD3 R138, R206, -R150, RZ ;  /* 0x80000096ce8a7210 */ /* 0x000fe20007ffe0ff */
[----:B------:R-:W-:Y:S01]  /*ecd0*/  FFMA.FTZ R9, R136, -UR19, R9 ;  /* 0x8000001388097c23 */ /* 0x000fe20008010009 */
[----:B------:R-:W-:Y:S01]  /*ece0*/  IADD3 R136, R206, -R148, RZ ;  /* 0x80000094ce887210 */ /* 0x000fe20007ffe0ff */
[----:B------:R-:W-:Y:S01]  /*ecf0*/  FFMA.FTZ R4, R153, -UR19, R4 ;  /* 0x8000001399047c23 */ /* 0x000fe20008010004 */
[----:B------:R-:W-:Y:S01]  /*ed00*/  IABS R138, R138 ;  /* 0x0000008a008a7213 */ /* 0x000fe20000000000 */
[----:B------:R-:W1:Y:S01]  /*ed10*/  I2F R153, R137 ;  /* 0x0000008900997306 */ /* 0x000e620000201400 */
[----:B------:R-:W-:Y:S01]  /*ed20*/  IABS R136, R136 ;  /* 0x0000008800887213 */ /* 0x000fe20000000000 */
[----:B------:R-:W-:Y:S02]  /*ed30*/  FFMA.FTZ R6, R147, -UR19, R6 ;  /* 0x8000001393067c23 */ /* 0x000fe40008010006 */
[----:B------:R-:W-:Y:S01]  /*ed40*/  FFMA.FTZ R8, R145, -UR19, R8 ;  /* 0x8000001391087c23 */ /* 0x000fe20008010008 */
[----:B------:R-:W-:Y:S01]  /*ed50*/  IADD3 R145, R132, 0x21, RZ ;  /* 0x0000002184917810 */ /* 0x000fe20007ffe0ff */
[----:B------:R-:W-:Y:S02]  /*ed60*/  FFMA.FTZ R16, R133, -UR19, R16 ;  /* 0x8000001385107c23 */ /* 0x000fe40008010010 */
[----:B------:R-:W-:Y:S01]  /*ed70*/  FFMA.FTZ R12, R135, -UR19, R12 ;  /* 0x80000013870c7c23 */ /* 0x000fe2000801000c */
[----:B------:R-:W-:Y:S01]  /*ed80*/  FSEL R135, R6, -INF , !P6 ;  /* 0xff80000006877808 */ /* 0x000fe20007000000 */
[----:B------:R-:W2:Y:S01]  /*ed90*/  I2F R152, R138 ;  /* 0x0000008a00987306 */ /* 0x000ea20000201400 */
[----:B------:R-:W-:Y:S01]  /*eda0*/  IMAD.IADD R133, R209, 0x1, -R145 ;  /* 0x00000001d1857824 */ /* 0x000fe200078e0a91 */
[-C--:B------:R-:W-:Y:S01]  /*edb0*/  ISETP.GE.AND P6, PT, R150, R208.reuse, PT ;  /* 0x000000d09600720c */ /* 0x080fe20003fc6270 */
[----:B------:R-:W-:Y:S01]  /*edc0*/  FFMA.FTZ R13, R134, -UR19, R13 ;  /* 0x80000013860d7c23 */ /* 0x000fe2000801000d */
[----:B------:R-:W-:Y:S01]  /*edd0*/  FSEL R134, R5, -INF , !P5 ;  /* 0xff80000005867808 */ /* 0x000fe20006800000 */
[----:B------:R-:W-:Y:S01]  /*ede0*/  IMAD.IADD R5, R209, 0x1, -R144 ;  /* 0x00000001d1057824 */ /* 0x000fe200078e0a90 */
[----:B------:R-:W-:Y:S01]  /*edf0*/  ISETP.GE.OR P6, PT, R150, R207, !P6 ;  /* 0x000000cf9600720c */ /* 0x000fe200077c6670 */
[----:B------:R-:W-:Y:S01]  /*ee00*/  FFMA.FTZ R7, R140, -UR19, R7 ;  /* 0x800000138c077c23 */ /* 0x000fe20008010007 */
[-C--:B------:R-:W-:Y:S01]  /*ee10*/  ISETP.GE.AND P5, PT, R148, R208.reuse, PT ;  /* 0x000000d09400720c */ /* 0x080fe20003fa6270 */
[----:B------:R-:W-:Y:S01]  /*ee20*/  FFMA.FTZ R17, R146, -UR19, R17 ;  /* 0x8000001392117c23 */ /* 0x000fe20008010011 */
[----:B------:R3:W4:Y:S01]  /*ee30*/  I2F R147, R136 ;  /* 0x0000008800937306 */ /* 0x0007220000201400 */
[----:B------:R-:W-:Y:S02]  /*ee40*/  IABS R5, R5 ;  /* 0x0000000500057213 */ /* 0x000fe40000000000 */
[----:B------:R-:W-:Y:S01]  /*ee50*/  ISETP.GE.OR P5, PT, R148, R207, !P5 ;  /* 0x000000cf9400720c */ /* 0x000fe20006fa6670 */
[----:B-1----:R-:W-:Y:S01]  /*ee60*/  FFMA.FTZ R20, R153, -UR19, R20 ;  /* 0x8000001399147c23 */ /* 0x002fe20008010014 */
[----:B------:R-:W-:Y:S02]  /*ee70*/  FSEL R137, R4, -INF , !P1 ;  /* 0xff80000004897808 */ /* 0x000fe40004800000 */
[CC--:B------:R-:W-:Y:S02]  /*ee80*/  ISETP.GE.AND P1, PT, R151.reuse, R208.reuse, PT ;  /* 0x000000d09700720c */ /* 0x0c0fe40003f26270 */
[----:B------:R-:W-:Y:S02]  /*ee90*/  IADD3 R6, R206, -R141, RZ ;  /* 0x8000008dce067210 */ /* 0x000fe40007ffe0ff */
[C---:B------:R-:W-:Y:S02]  /*eea0*/  ISETP.GE.OR P1, PT, R151.reuse, R207, !P1 ;  /* 0x000000cf9700720c */ /* 0x040fe40004f26670 */
[----:B------:R-:W-:Y:S01]  /*eeb0*/  FSEL R162, R12, -INF , !P5 ;  /* 0xff8000000ca27808 */ /* 0x000fe20006800000 */
[----:B--2---:R-:W-:Y:S01]  /*eec0*/  FFMA.FTZ R11, R152, -UR19, R11 ;  /* 0x80000013980b7c23 */ /* 0x004fe2000801000b */
[----:B------:R-:W-:Y:S02]  /*eed0*/  IABS R138, R133 ;  /* 0x00000085008a7213 */ /* 0x000fe40000000000 */
[----:B------:R-:W-:Y:S02]  /*eee0*/  IADD3 R133, R132, 0x29, RZ ;  /* 0x0000002984857810 */ /* 0x000fe40007ffe0ff */
[----:B------:R-:W1:Y:S01]  /*eef0*/  I2F R4, R138 ;  /* 0x0000008a00047306 */ /* 0x000e620000201400 */
[----:B------:R-:W-:Y:S02]  /*ef00*/  ISETP.GE.AND P5, PT, R151, R205, PT ;  /* 0x000000cd9700720c */ /* 0x000fe40003fa6270 */
[----:B------:R-:W-:Y:S02]  /*ef10*/  FSEL R7, R7, -INF , !P0 ;  /* 0xff80000007077808 */ /* 0x000fe40004000000 */
[----:B---3--:R-:W-:Y:S01]  /*ef20*/  FSEL R136, R9, -INF , !P6 ;  /* 0xff80000009887808 */ /* 0x008fe20007000000 */
[----:B----4-:R-:W-:Y:S01]  /*ef30*/  FFMA.FTZ R14, R147, -UR19, R14 ;  /* 0x80000013930e7c23 */ /* 0x010fe2000801000e */
[-C--:B------:R-:W-:Y:S02]  /*ef40*/  ISETP.GE.AND P6, PT, R141, R208.reuse, PT ;  /* 0x000000d08d00720c */ /* 0x080fe40003fc6270 */
[----:B------:R-:W-:Y:S01]  /*ef50*/  ISETP.GE.AND P0, PT, R139, R208, PT ;  /* 0x000000d08b00720c */ /* 0x000fe20003f06270 */
[----:B------:R2:W3:Y:S01]  /*ef60*/  I2F R9, R5 ;  /* 0x0000000500097306 */ /* 0x0004e20000201400 */
[-C--:B------:R-:W-:Y:S02]  /*ef70*/  ISETP.GE.OR P6, PT, R141, R207.reuse, !P6 ;  /* 0x000000cf8d00720c */ /* 0x080fe400077c6670 */
[-C--:B------:R-:W-:Y:S02]  /*ef80*/  ISETP.GE.OR P5, PT, R151, R204.reuse, !P5 ;  /* 0x000000cc9700720c */ /* 0x080fe40006fa6670 */
[----:B------:R-:W-:Y:S02]  /*ef90*/  FSEL R142, R16, -INF , !P6 ;  /* 0xff800000108e7808 */ /* 0x000fe40007000000 */
[----:B------:R-:W-:Y:S02]  /*efa0*/  ISETP.GE.OR P0, PT, R139, R207, !P0 ;  /* 0x000000cf8b00720c */ /* 0x000fe40004706670 */
[C---:B------:R-:W-:Y:S02]  /*efb0*/  ISETP.GE.AND P6, PT, R148.reuse, R205, PT ;  /* 0x000000cd9400720c */ /* 0x040fe40003fc6270 */
[----:B------:R-:W-:Y:S02]  /*efc0*/  FSEL R140, R17, -INF , !P0 ;  /* 0xff800000118c7808 */ /* 0x000fe40004000000 */
[----:B------:R-:W-:Y:S01]  /*efd0*/  ISETP.GE.OR P6, PT, R148, R204, !P6 ;  /* 0x000000cc9400720c */ /* 0x000fe200077c6670 */
[----:B-1----:R-:W-:Y:S01]  /*efe0*/  FFMA.FTZ R21, R4, -UR19, R21 ;  /* 0x8000001304157c23 */ /* 0x002fe20008010015 */
[----:B------:R-:W-:Y:S02]  /*eff0*/  FSEL R138, R8, -INF , !P1 ;  /* 0xff800000088a7808 */ /* 0x000fe40004800000 */
[----:B------:R-:W-:Y:S02]  /*f000*/  IADD3 R8, R206, -R143, RZ ;  /* 0x8000008fce087210 */ /* 0x000fe40007ffe0ff */
[C---:B------:R-:W-:Y:S02]  /*f010*/  ISETP.GE.AND P1, PT, R143.reuse, R208, PT ;  /* 0x000000d08f00720c */ /* 0x040fe40003f26270 */
[----:B------:R-:W-:Y:S02]  /*f020*/  IABS R8, R8 ;  /* 0x0000000800087213 */ /* 0x000fe40000000000 */
[----:B------:R-:W-:Y:S01]  /*f030*/  ISETP.GE.OR P1, PT, R143, R207, !P1 ;  /* 0x000000cf8f00720c */ /* 0x000fe20004f26670 */
[----:B--2---:R-:W-:Y:S01]  /*f040*/  IMAD.IADD R5, R209, 0x1, -R133 ;  /* 0x00000001d1057824 */ /* 0x004fe200078e0a85 */
[----:B------:R-:W-:Y:S01]  /*f050*/  IADD3 R4, R132, 0x31, RZ ;  /* 0x0000003184047810 */ /* 0x000fe20007ffe0ff */
[----:B---3--:R-:W-:Y:S01]  /*f060*/  FFMA.FTZ R24, R9, -UR19, R24 ;  /* 0x8000001309187c23 */ /* 0x008fe20008010018 */
[----:B------:R-:W1:Y:S01]  /*f070*/  I2F R8, R8 ;  /* 0x0000000800087306 */ /* 0x000e620000201400 */
[----:B------:R-:W-:Y:S01]  /*f080*/  FSEL R160, R13, -INF , !P1 ;  /* 0xff8000000da07808 */ /* 0x000fe20004800000 */
[----:B------:R-:W-:Y:S01]  /*f090*/  IMAD.IADD R9, R206, 0x1, -R3 ;  /* 0x00000001ce097824 */ /* 0x000fe200078e0a03 */
[----:B------:R-:W-:Y:S02]  /*f0a0*/  IABS R5, R5 ;  /* 0x0000000500057213 */ /* 0x000fe40000000000 */
[----:B------:R-:W-:Y:S02]  /*f0b0*/  IABS R13, R6 ;  /* 0x00000006000d7213 */ /* 0x000fe40000000000 */
[----:B------:R-:W-:Y:S02]  /*f0c0*/  IADD3 R6, R132, 0x30, RZ ;  /* 0x0000003084067810 */ /* 0x000fe40007ffe0ff */
[----:B------:R-:W-:Y:S01]  /*f0d0*/  FSEL R165, R14, -INF , !P6 ;  /* 0xff8000000ea57808 */ /* 0x000fe20007000000 */
[----:B------:R-:W2:Y:S01]  /*f0e0*/  I2F R12, R5 ;  /* 0x00000005000c7306 */ /* 0x000ea20000201400 */
[-C--:B------:R-:W-:Y:S01]  /*f0f0*/  ISETP.GE.AND P0, PT, R3, R208.reuse, PT ;  /* 0x000000d00300720c */ /* 0x080fe20003f06270 */
[----:B------:R-:W-:Y:S01]  /*f100*/  IMAD.IADD R16, R209, 0x1, -R6 ;  /* 0x00000001d1107824 */ /* 0x000fe200078e0a06 */
[----:B------:R-:W-:Y:S02]  /*f110*/  IABS R9, R9 ;  /* 0x0000000900097213 */ /* 0x000fe40000000000 */
[----:B------:R-:W-:Y:S02]  /*f120*/  ISETP.GE.OR P0, PT, R3, R207, !P0 ;  /* 0x000000cf0300720c */ /* 0x000fe40004706670 */
[----:B------:R-:W-:Y:S02]  /*f130*/  ISETP.GE.AND P6, PT, R144, R208, PT ;  /* 0x000000d09000720c */ /* 0x000fe40003fc6270 */
[----:B------:R-:W-:Y:S01]  /*f140*/  FSEL R158, R20, -INF , !P0 ;  /* 0xff800000149e7808 */ /* 0x000fe20004000000 */
[----:B------:R-:W3:Y:S01]  /*f150*/  I2F R13, R13 ;  /* 0x0000000d000d7306 */ /* 0x000ee20000201400 */
[C---:B------:R-:W-:Y:S02]  /*f160*/  ISETP.GE.AND P0, PT, R143.reuse, R205, PT ;  /* 0x000000cd8f00720c */ /* 0x040fe40003f06270 */
[----:B------:R-:W-:Y:S01]  /*f170*/  ISETP.GE.OR P6, PT, R144, R207, !P6 ;  /* 0x000000cf9000720c */ /* 0x000fe200077c6670 */
[----:B-1----:R-:W-:Y:S01]  /*f180*/  FFMA.FTZ R15, R8, -UR19, R15 ;  /* 0x80000013080f7c23 */ /* 0x002fe2000801000f */
[C---:B------:R-:W-:Y:S02]  /*f190*/  IADD3 R8, R132.reuse, 0x38, RZ ;  /* 0x0000003884087810 */ /* 0x040fe40007ffe0ff */
[----:B------:R-:W-:Y:S02]  /*f1a0*/  IADD3 R132, R132, 0x39, RZ ;  /* 0x0000003984847810 */ /* 0x000fe40007ffe0ff */
[----:B------:R-:W-:Y:S01]  /*f1b0*/  ISETP.GE.OR P0, PT, R143, R204, !P0 ;  /* 0x000000cc8f00720c */ /* 0x000fe20004706670 */
[----:B------:R-:W1:Y:S01]  /*f1c0*/  I2F R9, R9 ;  /* 0x0000000900097306 */ /* 0x000e620000201400 */
[----:B------:R-:W-:Y:S02]  /*f1d0*/  IADD3 R14, R209, -R132, RZ ;  /* 0x80000084d10e7210 */ /* 0x000fe40007ffe0ff */
[----:B------:R-:W-:Y:S01]  /*f1e0*/  FSEL R163, R15, -INF , !P0 ;  /* 0xff8000000fa37808 */ /* 0x000fe20004000000 */
[----:B--2---:R-:W-:Y:S01]  /*f1f0*/  FFMA.FTZ R25, R12, -UR19, R25 ;  /* 0x800000130c197c23 */ /* 0x004fe20008010019 */
[C---:B------:R-:W-:Y:S02]  /*f200*/  IADD3 R12, R209.reuse, -R8, RZ ;  /* 0x80000008d10c7210 */ /* 0x040fe40007ffe0ff */
[----:B------:R-:W-:Y:S02]  /*f210*/  IABS R5, R16 ;  /* 0x0000001000057213 */ /* 0x000fe40000000000 */
[----:B------:R-:W-:Y:S02]  /*f220*/  IADD3 R16, R209, -R4, RZ ;  /* 0x80000004d1107210 */ /* 0x000fe40007ffe0ff */
[----:B------:R-:W-:Y:S02]  /*f230*/  MOV R17, R5 ;  /* 0x0000000500117202 */ /* 0x000fe40000000f00 */
[----:B------:R-:W-:Y:S01]  /*f240*/  FSEL R5, R10, -INF , !P5 ;  /* 0xff8000000a057808 */ /* 0x000fe20006800000 */
[----:B---3--:R-:W-:Y:S01]  /*f250*/  FFMA.FTZ R18, R13, -UR19, R18 ;  /* 0x800000130d127c23 */ /* 0x008fe20008010012 */
[----:B------:R-:W-:Y:S01]  /*f260*/  IABS R13, R12 ;  /* 0x0000000c000d7213 */ /* 0x000fe20000000000 */
[C---:B------:R-:W-:Y:S01]  /*f270*/  IMAD.IADD R12, R206.reuse, 0x1, -R145 ;  /* 0x00000001ce0c7824 */ /* 0x040fe200078e0a91 */
[----:B------:R-:W-:Y:S01]  /*f280*/  IABS R16, R16 ;  /* 0x0000001000107213 */ /* 0x000fe20000000000 */
[C---:B------:R-:W-:Y:S01]  /*f290*/  IMAD.IADD R10, R206.reuse, 0x1, -R139 ;  /* 0x00000001ce0a7824 */ /* 0x040fe200078e0a8b */
[----:B------:R-:W-:Y:S01]  /*f2a0*/  IABS R14, R14 ;  /* 0x0000000e000e7213 */ /* 0x000fe20000000000 */
[----:B------:R-:W2:Y:S01]  /*f2b0*/  I2F R17, R17 ;  /* 0x0000001100117306 */ /* 0x000ea20000201400 */
[----:B------:R-:W-:Y:S02]  /*f2c0*/  IABS R12, R12 ;  /* 0x0000000c000c7213 */ /* 0x000fe40000000000 */
[----:B------:R-:W-:Y:S01]  /*f2d0*/  IABS R10, R10 ;  /* 0x0000000a000a7213 */ /* 0x000fe20000000000 */
[----:B-1----:R-:W-:Y:S01]  /*f2e0*/  FFMA.FTZ R22, R9, -UR19, R22 ;  /* 0x8000001309167c23 */ /* 0x002fe20008010016 */
[----:B------:R-:W-:Y:S01]  /*f2f0*/  ISETP.GE.AND P5, PT, R145, R208, PT ;  /* 0x000000d09100720c */ /* 0x000fe20003fa6270 */
[C---:B------:R-:W-:Y:S01]  /*f300*/  IMAD.IADD R9, R206.reuse, 0x1, -R6 ;  /* 0x00000001ce097824 */ /* 0x040fe200078e0a06 */
[----:B------:R-:W-:Y:S02]  /*f310*/  IADD3 R15, R206, -R4, RZ ;  /* 0x80000004ce0f7210 */ /* 0x000fe40007ffe0ff */
[----:B------:R-:W-:Y:S01]  /*f320*/  FSEL R156, R24, -INF , !P6 ;  /* 0xff800000189c7808 */ /* 0x000fe20007000000 */
[----:B------:R-:W1:Y:S01]  /*f330*/  I2F R13, R13 ;  /* 0x0000000d000d7306 */ /* 0x000e620000201400 */
[----:B------:R-:W-:Y:S02]  /*f340*/  ISETP.GE.AND P6, PT, R133, R208, PT ;  /* 0x000000d08500720c */ /* 0x000fe40003fc6270 */
[C---:B------:R-:W-:Y:S02]  /*f350*/  ISETP.GE.AND P1, PT, R150.reuse, R205, PT ;  /* 0x000000cd9600720c */ /* 0x040fe40003f26270 */
[----:B------:R-:W-:Y:S02]  /*f360*/  ISETP.GE.OR P5, PT, R145, R207, !P5 ;  /* 0x000000cf9100720c */ /* 0x000fe40006fa6670 */
[----:B------:R-:W-:Y:S02]  /*f370*/  IABS R15, R15 ;  /* 0x0000000f000f7213 */ /* 0x000fe40000000000 */
[----:B------:R-:W-:Y:S01]  /*f380*/  ISETP.GE.OR P6, PT, R133, R207, !P6 ;  /* 0x000000cf8500720c */ /* 0x000fe200077c6670 */
[----:B------:R-:W3:Y:S01]  /*f390*/  I2F R12, R12 ;  /* 0x0000000c000c7306 */ /* 0x000ee20000201400 */
[----:B------:R-:W-:Y:S02]  /*f3a0*/  FSEL R154, R21, -INF , !P5 ;  /* 0xff800000159a7808 */ /* 0x000fe40006800000 */
[----:B------:R-:W-:Y:S01]  /*f3b0*/  ISETP.GE.OR P1, PT, R150, R204, !P1 ;  /* 0x000000cc9600720c */ /* 0x000fe20004f26670 */
[----:B--2---:R-:W-:Y:S01]  /*f3c0*/  FFMA.FTZ R28, R17, -UR19, R28 ;  /* 0x80000013111c7c23 */ /* 0x004fe2000801001c */
[-C--:B------:R-:W-:Y:S02]  /*f3d0*/  ISETP.GE.AND P5, PT, R139, R205.reuse, PT ;  /* 0x000000cd8b00720c */ /* 0x080fe40003fa6270 */
[----:B------:R-:W-:Y:S02]  /*f3e0*/  FSEL R152, R25, -INF , !P6 ;  /* 0xff80000019987808 */ /* 0x000fe40007000000 */
[-C--:B------:R-:W-:Y:S01]  /*f3f0*/  ISETP.GE.AND P6, PT, R3, R205.reuse, PT ;  /* 0x000000cd0300720c */ /* 0x080fe20003fc6270 */
[----:B------:R-:W2:Y:S01]  /*f400*/  I2F R10, R10 ;  /* 0x0000000a000a7306 */ /* 0x000ea20000201400 */
[----:B------:R-:W-:Y:S02]  /*f410*/  FSEL R11, R11, -INF , !P1 ;  /* 0xff8000000b0b7808 */ /* 0x000fe40004800000 */
[----:B------:R-:W-:Y:S01]  /*f420*/  ISETP.GE.AND P1, PT, R141, R205, PT ;  /* 0x000000cd8d00720c */ /* 0x000fe20003f26270 */
[----:B-1----:R-:W-:Y:S01]  /*f430*/  FFMA.FTZ R32, R13, -UR19, R32 ;  /* 0x800000130d207c23 */ /* 0x002fe20008010020 */
[----:B------:R-:W-:Y:S02]  /*f440*/  FMNMX.FTZ R13, R137, R2, !PT ;  /* 0x00000002890d7209 */ /* 0x000fe40007810000 */
[-C--:B------:R-:W-:Y:S02]  /*f450*/  ISETP.GE.OR P5, PT, R139, R204.reuse, !P5 ;  /* 0x000000cc8b00720c */ /* 0x080fe40006fa6670 */
[----:B------:R-:W-:Y:S01]  /*f460*/  FMNMX.FTZ R13, R134, R13, !PT ;  /* 0x0000000d860d7209 */ /* 0x000fe20007810000 */
[----:B------:R-:W1:Y:S01]  /*f470*/  I2F R16, R16 ;  /* 0x0000001000107306 */ /* 0x000e620000201400 */
[-C--:B------:R-:W-:Y:S01]  /*f480*/  ISETP.GE.OR P6, PT, R3, R204.reuse, !P6 ;  /* 0x000000cc0300720c */ /* 0x080fe200077c6670 */
[----:B------:R-:W-:Y:S01]  /*f490*/  IMAD.IADD R3, R206, 0x1, -R144 ;  /* 0x00000001ce037824 */ /* 0x000fe200078e0a90 */
[----:B------:R-:W-:Y:S01]  /*f4a0*/  FMNMX.FTZ R13, R138, R13, !PT ;  /* 0x0000000d8a0d7209 */ /* 0x000fe20007810000 */
[----:B---3--:R-:W-:Y:S01]  /*f4b0*/  FFMA.FTZ R23, R12, -UR19, R23 ;  /* 0x800000130c177c23 */ /* 0x008fe20008010017 */
[----:B------:R-:W-:Y:S02]  /*f4c0*/  ISETP.GE.OR P1, PT, R141, R204, !P1 ;  /* 0x000000cc8d00720c */ /* 0x000fe40004f26670 */
[----:B------:R-:W-:Y:S02]  /*f4d0*/  FMNMX.FTZ R13, R136, R13, !PT ;  /* 0x0000000d880d7209 */ /* 0x000fe40007810000 */
[----:B------:R-:W-:Y:S01]  /*f4e0*/  IABS R3, R3 ;  /* 0x0000000300037213 */ /* 0x000fe20000000000 */
[----:B------:R-:W3:Y:S01]  /*f4f0*/  I2F R14, R14 ;  /* 0x0000000e000e7306 */ /* 0x000ee20000201400 */
[----:B------:R-:W-:Y:S02]  /*f500*/  FMNMX.FTZ R13, R162, R13, !PT ;  /* 0x0000000da20d7209 */ /* 0x000fe40007810000 */
[----:B------:R-:W-:Y:S01]  /*f510*/  IABS R9, R9 ;  /* 0x0000000900097213 */ /* 0x000fe20000000000 */
[----:B--2---:R-:W-:Y:S01]  /*f520*/  FFMA.FTZ R19, R10, -UR19, R19 ;  /* 0x800000130a137c23 */ /* 0x004fe20008010013 */
[----:B------:R-:W-:Y:S02]  /*f530*/  FMNMX.FTZ R13, R160, R13, !PT ;  /* 0x0000000da00d7209 */ /* 0x000fe40007810000 */
[----:B------:R-:W-:Y:S02]  /*f540*/  IADD3 R10, R206, -R133, RZ ;  /* 0x80000085ce0a7210 */ /* 0x000fe40007ffe0ff */
[----:B------:R-:W-:Y:S01]  /*f550*/  FSEL R141, R19, -INF , !P5 ;  /* 0xff800000138d7808 */ /* 0x000fe20006800000 */
[----:B------:R-:W2:Y:S01]  /*f560*/  I2F R12, R15 ;  /* 0x0000000f000c7306 */ /* 0x000ea20000201400 */
[-C--:B------:R-:W-:Y:S02]  /*f570*/  ISETP.GE.AND P5, PT, R4, R208.reuse, PT ;  /* 0x000000d00400720c */ /* 0x080fe40003fa6270 */
[----:B------:R-:W-:Y:S01]  /*f580*/  FMNMX.FTZ R17, R142, R13, !PT ;  /* 0x0000000d8e117209 */ /* 0x000fe20007810000 */
[----:B-1----:R-:W-:Y:S01]  /*f590*/  FFMA.FTZ R29, R16, -UR19, R29 ;  /* 0x80000013101d7c23 */ /* 0x002fe2000801001d */
[----:B------:R-:W-:Y:S01]  /*f5a0*/  ISETP.GE.OR P5, PT, R4, R207, !P5 ;  /* 0x000000cf0400720c */ /* 0x000fe20006fa6670 */
[----:B------:R-:W-:Y:S01]  /*f5b0*/  IMAD.IADD R13, R206, 0x1, -R8 ;  /* 0x00000001ce0d7824 */ /* 0x000fe200078e0a08 */
[----:B------:R-:W-:Y:S02]  /*f5c0*/  FMNMX.FTZ R17, R140, R17, !PT ;  /* 0x000000118c117209 */ /* 0x000fe40007810000 */
[----:B------:R-:W-:Y:S01]  /*f5d0*/  FSEL R150, R29, -INF , !P5 ;  /* 0xff8000001d967808 */ /* 0x000fe20006800000 */
[----:B------:R-:W1:Y:S01]  /*f5e0*/  I2F R3, R3 ;  /* 0x0000000300037306 */ /* 0x000e620000201400 */
[----:B------:R-:W-:Y:S02]  /*f5f0*/  ISETP.GE.AND P5, PT, R8, R208, PT ;  /* 0x000000d00800720c */ /* 0x000fe40003fa6270 */
[----:B------:R-:W-:Y:S01]  /*f600*/  IABS R10, R10 ;  /* 0x0000000a000a7213 */ /* 0x000fe20000000000 */
[----:B---3--:R-:W-:Y:S01]  /*f610*/  FFMA.FTZ R33, R14, -UR19, R33 ;  /* 0x800000130e217c23 */ /* 0x008fe20008010021 */
[----:B------:R-:W-:Y:S02]  /*f620*/  FMNMX.FTZ R14, R135, R0, !PT ;  /* 0x00000000870e7209 */ /* 0x000fe40007810000 */
[----:B------:R-:W-:Y:S02]  /*f630*/  FMNMX.FTZ R17, R158, R17, !PT ;  /* 0x000000119e117209 */ /* 0x000fe40007810000 */
[----:B------:R-:W-:Y:S01]  /*f640*/  FMNMX.FTZ R14, R7, R14, !PT ;  /* 0x0000000e070e7209 */ /* 0x000fe20007810000 */
[----:B------:R-:W3:Y:S01]  /*f650*/  I2F R10, R10 ;  /* 0x0000000a000a7306 */ /* 0x000ee20000201400 */
[----:B------:R-:W-:Y:S02]  /*f660*/  ISETP.GE.OR P5, PT, R8, R207, !P5 ;  /* 0x000000cf0800720c */ /* 0x000fe40006fa6670 */
[----:B------:R-:W-:Y:S01]  /*f670*/  FMNMX.FTZ R14, R5, R14, !PT ;  /* 0x0000000e050e7209 */ /* 0x000fe20007810000 */
[----:B--2---:R-:W-:Y:S01]  /*f680*/  FFMA.FTZ R31, R12, -UR19, R31 ;  /* 0x800000130c1f7c23 */ /* 0x004fe2000801001f */
[----:B------:R-:W-:Y:S02]  /*f690*/  FMNMX.FTZ R17, R154, R17, !PT ;  /* 0x000000119a117209 */ /* 0x000fe40007810000 */
[----:B------:R-:W-:Y:S02]  /*f6a0*/  ISETP.GE.AND P0, PT, R6, R208, PT ;  /* 0x000000d00600720c */ /* 0x000fe40003f06270 */
[----:B------:R-:W-:Y:S01]  /*f6b0*/  FMNMX.FTZ R14, R11, R14, !PT ;  /* 0x0000000e0b0e7209 */ /* 0x000fe20007810000 */
[----:B------:R-:W2:Y:S01]  /*f6c0*/  I2F R9, R9 ;  /* 0x0000000900097306 */ /* 0x000ea20000201400 */
[----:B------:R-:W-:Y:S02]  /*f6d0*/  FSEL R148, R32, -INF , !P5 ;  /* 0xff80000020947808 */ /* 0x000fe40006800000 */
[----:B------:R-:W-:Y:S01]  /*f6e0*/  ISETP.GE.AND P5, PT, R6, R205, PT ;  /* 0x000000cd0600720c */ /* 0x000fe20003fa6270 */
[----:B-1----:R-:W-:Y:S01]  /*f6f0*/  FFMA.FTZ R26, R3, -UR19, R26 ;  /* 0x80000013031a7c23 */ /* 0x002fe2000801001a */
[----:B------:R-:W-:Y:S02]  /*f700*/  FSEL R143, R18, -INF , !P1 ;  /* 0xff800000128f7808 */ /* 0x000fe40004800000 */
[----:B------:R-:W-:Y:S02]  /*f710*/  FMNMX.FTZ R15, R156, R17, !PT ;  /* 0x000000119c0f7209 */ /* 0x000fe40007810000 */
[----:B------:R-:W-:Y:S02]  /*f720*/  ISETP.GE.AND P1, PT, R145, R205, PT ;  /* 0x000000cd9100720c */ /* 0x000fe40003f26270 */
[----:B------:R-:W-:Y:S02]  /*f730*/  ISETP.GE.OR P0, PT, R6, R207, !P0 ;  /* 0x000000cf0600720c */ /* 0x000fe40004706670 */
[----:B------:R-:W-:Y:S01]  /*f740*/  FMNMX.FTZ R14, R165, R14, !PT ;  /* 0x0000000ea50e7209 */ /* 0x000fe20007810000 */
[----:B---3--:R-:W-:Y:S01]  /*f750*/  FFMA.FTZ R27, R10, -UR19, R27 ;  /* 0x800000130a1b7c23 */ /* 0x008fe2000801001b */
[----:B------:R-:W-:Y:S02]  /*f760*/  ISETP.GE.OR P5, PT, R6, R204, !P5 ;  /* 0x000000cc0600720c */ /* 0x000fe40006fa6670 */
[----:B------:R-:W-:Y:S02]  /*f770*/  IABS R13, R13 ;  /* 0x0000000d000d7213 */ /* 0x000fe40000000000 */
[----:B------:R-:W-:Y:S02]  /*f780*/  IADD3 R6, R206, -R132, RZ ;  /* 0x80000084ce067210 */ /* 0x000fe40007ffe0ff */
[----:B------:R-:W-:Y:S02]  /*f790*/  FSEL R151, R28, -INF , !P0 ;  /* 0xff8000001c977808 */ /* 0x000fe40004000000 */
[----:B------:R-:W-:Y:S01]  /*f7a0*/  FMNMX.FTZ R16, R152, R15, !PT ;  /* 0x0000000f98107209 */ /* 0x000fe20007810000 */
[----:B------:R-:W1:Y:S01]  /*f7b0*/  I2F R13, R13 ;  /* 0x0000000d000d7306 */ /* 0x000e620000201400 */
[----:B------:R-:W-:Y:S01]  /*f7c0*/  ISETP.GE.OR P1, PT, R145, R204, !P1 ;  /* 0x000000cc9100720c */ /* 0x000fe20004f26670 */
[----:B--2---:R-:W-:Y:S01]  /*f7d0*/  FFMA.FTZ R30, R9, -UR19, R30 ;  /* 0x80000013091e7c23 */ /* 0x004fe2000801001e */
[----:B------:R-:W-:Y:S02]  /*f7e0*/  FMNMX.FTZ R14, R163, R14, !PT ;  /* 0x0000000ea30e7209 */ /* 0x000fe40007810000 */
[----:B------:R-:W-:Y:S02]  /*f7f0*/  IABS R6, R6 ;  /* 0x0000000600067213 */ /* 0x000fe40000000000 */
[----:B------:R-:W-:Y:S02]  /*f800*/  FSEL R159, R23, -INF , !P1 ;  /* 0xff800000179f7808 */ /* 0x000fe40004800000 */
[----:B------:R-:W-:Y:S02]  /*f810*/  FMNMX.FTZ R15, R151, R16, !PT ;  /* 0x00000010970f7209 */ /* 0x000fe40007810000 */
[----:B------:R-:W-:Y:S01]  /*f820*/  ISETP.GE.AND P1, PT, R132, R208, PT ;  /* 0x000000d08400720c */ /* 0x000fe20003f26270 */
[----:B------:R-:W2:Y:S01]  /*f830*/  I2F R6, R6 ;  /* 0x0000000600067306 */ /* 0x000ea20000201400 */
[----:B------:R-:W-:Y:S02]  /*f840*/  FMNMX.FTZ R14, R143, R14, !PT ;  /* 0x0000000e8f0e7209 */ /* 0x000fe40007810000 */
[----:B------:R-:W-:Y:S02]  /*f850*/  FMNMX.FTZ R15, R150, R15, !PT ;  /* 0x0000000f960f7209 */ /* 0x000fe40007810000 */
[----:B------:R-:W-:Y:S02]  /*f860*/  ISETP.GE.OR P1, PT, R132, R207, !P1 ;  /* 0x000000cf8400720c */ /* 0x000fe40004f26670 */
[----:B------:R-:W-:Y:S02]  /*f870*/  FSEL R161, R22, -INF , !P6 ;  /* 0xff80000016a17808 */ /* 0x000fe40007000000 */
[----:B------:R-:W-:Y:S01]  /*f880*/  FMNMX.FTZ R14, R141, R14, !PT ;  /* 0x0000000e8d0e7209 */ /* 0x000fe20007810000 */
[----:B------:R-:W-:Y:S01]  /*f890*/  LDSM.16.MT88.4 R20, [R186+0x12000] ;  /* 0x01200000ba14783b */ /* 0x000fe20000004200 */
[----:B------:R-:W-:Y:S01]  /*f8a0*/  ISETP.GE.AND P0, PT, R144, R205, PT ;  /* 0x000000cd9000720c */ /* 0x000fe20003f06270 */
[----:B-1----:R-:W-:Y:S01]  /*f8b0*/  FFMA.FTZ R34, R13, -UR19, R34 ;  /* 0x800000130d227c23 */ /* 0x002fe20008010022 */
[----:B------:R-:W-:Y:S02]  /*f8c0*/  FSEL R146, R33, -INF , !P1 ;  /* 0xff80000021927808 */ /* 0x000fe40004800000 */
[----:B------:R-:W-:Y:S02]  /*f8d0*/  FMNMX.FTZ R15, R148, R15, !PT ;  /* 0x0000000f940f7209 */ /* 0x000fe40007810000 */
[----:B------:R-:W-:Y:S02]  /*f8e0*/  FMNMX.FTZ R14, R161, R14, !PT ;  /* 0x0000000ea10e7209 */ /* 0x000fe40007810000 */
[----:B------:R-:W-:Y:S02]  /*f8f0*/  ISETP.GE.OR P0, PT, R144, R204, !P0 ;  /* 0x000000cc9000720c */ /* 0x000fe40004706670 */
[-C--:B------:R-:W-:Y:S02]  /*f900*/  ISETP.GE.AND P6, PT, R133, R205.reuse, PT ;  /* 0x000000cd8500720c */ /* 0x080fe40003fc6270 */
[----:B------:R-:W-:Y:S01]  /*f910*/  ISETP.GE.AND P1, PT, R4, R205, PT ;  /* 0x000000cd0400720c */ /* 0x000fe20003f26270 */
[----:B--2---:R-:W-:Y:S01]  /*f920*/  FFMA.FTZ R35, R6, -UR19, R35 ;  /* 0x8000001306237c23 */ /* 0x004fe20008010023 */
[----:B------:R-:W-:Y:S02]  /*f930*/  FMNMX.FTZ R3, R146, R15, !PT ;  /* 0x0000000f92037209 */ /* 0x000fe40007810000 */
[----:B------:R-:W-:Y:S02]  /*f940*/  FSEL R157, R26, -INF , !P0 ;  /* 0xff8000001a9d7808 */ /* 0x000fe40004000000 */
[----:B------:R-:W-:Y:S02]  /*f950*/  FMNMX.FTZ R14, R159, R14, !PT ;  /* 0x0000000e9f0e7209 */ /* 0x000fe40007810000 */
[-C--:B------:R-:W-:Y:S02]  /*f960*/  ISETP.GE.OR P6, PT, R133, R204.reuse, !P6 ;  /* 0x000000cc8500720c */ /* 0x080fe400077c6670 */
[----:B------:R-:W-:Y:S02]  /*f970*/  ISETP.GE.OR P1, PT, R4, R204, !P1 ;  /* 0x000000cc0400720c */ /* 0x000fe40004f26670 */
[----:B------:R-:W1:Y:S01]  /*f980*/  SHFL.BFLY PT, R4, R3, 0x2, 0x1f ;  /* 0x0c401f0003047f89 */ /* 0x000e6200000e0000 */
[----:B------:R-:W-:Y:S02]  /*f990*/  FSEL R155, R27, -INF , !P6 ;  /* 0xff8000001b9b7808 */ /* 0x000fe40007000000 */
[----:B------:R-:W-:Y:S02]  /*f9a0*/  FMNMX.FTZ R14, R157, R14, !PT ;  /* 0x0000000e9d0e7209 */ /* 0x000fe40007810000 */
[----:B------:R-:W-:Y:S02]  /*f9b0*/  FSEL R149, R30, -INF , !P5 ;  /* 0xff8000001e957808 */ /* 0x000fe40006800000 */
[----:B------:R-:W-:Y:S02]  /*f9c0*/  FMNMX.FTZ R14, R155, R14, !PT ;  /* 0x0000000e9b0e7209 */ /* 0x000fe40007810000 */
[CC--:B------:R-:W-:Y:S02]  /*f9d0*/  ISETP.GE.AND P0, PT, R8.reuse, R205.reuse, PT ;  /* 0x000000cd0800720c */ /* 0x0c0fe40003f06270 */
[----:B------:R-:W-:Y:S02]  /*f9e0*/  FSEL R147, R31, -INF , !P1 ;  /* 0xff8000001f937808 */ /* 0x000fe40004800000 */
[----:B------:R-:W-:Y:S01]  /*f9f0*/  FMNMX.FTZ R14, R149, R14, !PT ;  /* 0x0000000e950e7209 */ /* 0x000fe20007810000 */
[----:B------:R-:W-:Y:S01]  /*fa00*/  LDSM.16.MT88.4 R28, [R185+0x12000] ;  /* 0x01200000b91c783b */ /* 0x000fe20000004200 */
[----:B------:R-:W-:Y:S02]  /*fa10*/  ISETP.GE.OR P0, PT, R8, R204, !P0 ;  /* 0x000000cc0800720c */ /* 0x000fe40004706670 */
[----:B------:R-:W-:Y:S02]  /*fa20*/  ISETP.GE.AND P5, PT, R132, R205, PT ;  /* 0x000000cd8400720c */ /* 0x000fe40003fa6270 */
[----:B------:R-:W-:Y:S02]  /*fa30*/  FSEL R145, R34, -INF , !P0 ;  /* 0xff80000022917808 */ /* 0x000fe40004000000 */
[----:B------:R-:W-:Y:S02]  /*fa40*/  FMNMX.FTZ R8, R147, R14, !PT ;  /* 0x0000000e93087209 */ /* 0x000fe40007810000 */
[----:B------:R-:W-:Y:S01]  /*fa50*/  ISETP.GE.OR P5, PT, R132, R204, !P5 ;  /* 0x000000cc8400720c */ /* 0x000fe20006fa6670 */
[----:B------:R-:W-:Y:S01]  /*fa60*/  LDSM.16.MT88.4 R12, [R188+0x12000] ;  /* 0x01200000bc0c783b */ /* 0x000fe20000004200 */
[----:B------:R-:W-:Y:S02]  /*fa70*/  FMNMX.FTZ R8, R145, R8, !PT ;  /* 0x0000000891087209 */ /* 0x000fe40007810000 */
[----:B------:R-:W-:Y:S02]  /*fa80*/  FSEL R133, R35, -INF , !P5 ;  /* 0xff80000023857808 */ /* 0x000fe40006800000 */
[----:B-1----:R-:W-:Y:S02]  /*fa90*/  FMNMX.FTZ R9, R3, R4, !PT ;  /* 0x0000000403097209 */ /* 0x002fe40007810000 */
[----:B------:R-:W-:Y:S03]  /*faa0*/  FMNMX.FTZ R6, R133, R8, !PT ;  /* 0x0000000885067209 */ /* 0x000fe60007810000 */
[----:B------:R-:W1:Y:S08]  /*fab0*/  SHFL.BFLY PT, R132, R9, 0x1, 0x1f ;  /* 0x0c201f0009847f89 */ /* 0x000e7000000e0000 */
[----:B------:R-:W2:Y:S01]  /*fac0*/  SHFL.BFLY PT, R3, R6, 0x2, 0x1f ;  /* 0x0c401f0006037f89 */ /* 0x000ea200000e0000 */
[----:B-1----:R-:W-:Y:S04]  /*fad0*/  FMNMX.FTZ R132, R9, R132, !PT ;  /* 0x0000008409847209 */ /* 0x002fe80007810000 */
[C---:B------:R-:W-:Y:S01]  /*fae0*/  FSETP.NEU.FTZ.AND P1, PT, R132.reuse, -INF , PT ;  /* 0xff8000008400780b */ /* 0x040fe20003f3d000 */
[----:B------:R-:W-:Y:S01]  /*faf0*/  FMUL.FTZ R153, R132, c[0x0][0x23c] ;  /* 0x00008f0084997a20 */ /* 0x000fe20000410000 */
[----:B--2---:R-:W-:Y:S04]  /*fb00*/  FMNMX.FTZ R4, R6, R3, !PT ;  /* 0x0000000306047209 */ /* 0x004fe80007810000 */
[----:B------:R-:W-:Y:S01]  /*fb10*/  FSEL R153, R153, RZ, P1 ;  /* 0x000000ff99997208 */ /* 0x000fe20000800000 */
[----:B------:R-:W1:Y:S04]  /*fb20*/  SHFL.BFLY PT, R3, R4, 0x1, 0x1f ;  /* 0x0c201f0004037f89 */ /* 0x000e6800000e0000 */
        /* <DEDUP_REMOVED lines=8> */
[--C-:B------:R-:W-:Y:S02]  /*fbb0*/  FFMA.FTZ R223, R140, c[0x0][0x23c], -R153.reuse ;  /* 0x00008f008cdf7a23 */ /* 0x100fe40000010899 */
[--C-:B------:R-:W-:Y:S01]  /*fbc0*/  FFMA.FTZ R224, R158, c[0x0][0x23c], -R153.reuse ;  /* 0x00008f009ee07a23 */ /* 0x100fe20000010899 */
[----:B------:R-:W2:Y:S01]  /*fbd0*/  MUFU.EX2 R134, R134 ;  /* 0x0000008600867308 */ /* 0x000ea20000000800 */
[--C-:B------:R-:W-:Y:S02]  /*fbe0*/  FFMA.FTZ R229, R154, c[0x0][0x23c], -R153.reuse ;  /* 0x00008f009ae57a23 */ /* 0x100fe40000010899 */
[--C-:B------:R-:W-:Y:S01]  /*fbf0*/  FFMA.FTZ R226, R156, c[0x0][0x23c], -R153.reuse ;  /* 0x00008f009ce27a23 */ /* 0x100fe20000010899 */
[----:B-1----:R-:W-:Y:S01]  /*fc00*/  FMNMX.FTZ R3, R4, R3, !PT ;  /* 0x0000000304037209 */ /* 0x002fe20007810000 */
[--C-:B------:R-:W-:Y:S02]  /*fc10*/  FFMA.FTZ R231, R152, c[0x0][0x23c], -R153.reuse ;  /* 0x00008f0098e77a23 */ /* 0x100fe40000010899 */
[--C-:B------:R-:W-:Y:S01]  /*fc20*/  FFMA.FTZ R232, R151, c[0x0][0x23c], -R153.reuse ;  /* 0x00008f0097e87a23 */ /* 0x100fe20000010899 */
[C---:B------:R-:W-:Y:S01]  /*fc30*/  FSETP.NEU.FTZ.AND P0, PT, R3.reuse, -INF , PT ;  /* 0xff8000000300780b */ /* 0x040fe20003f1d000 */
[----:B------:R-:W-:Y:S01]  /*fc40*/  FMUL.FTZ R144, R3, c[0x0][0x23c] ;  /* 0x00008f0003907a20 */ /* 0x000fe20000410000 */
[----:B------:R-:W-:Y:S01]  /*fc50*/  MUFU.EX2 R212, R212 ;  /* 0x000000d400d47308 */ /* 0x000fe20000000800 */
[--C-:B------:R-:W-:Y:S02]  /*fc60*/  FFMA.FTZ R237, R150, c[0x0][0x23c], -R153.reuse ;  /* 0x00008f0096ed7a23 */ /* 0x100fe40000010899 */
[--C-:B------:R-:W-:Y:S01]  /*fc70*/  FFMA.FTZ R234, R148, c[0x0][0x23c], -R153.reuse ;  /* 0x00008f0094ea7a23 */ /* 0x100fe20000010899 */
[----:B------:R-:W-:Y:S01]  /*fc80*/  FSEL R144, R144, RZ, P0 ;  /* 0x000000ff90907208 */ /* 0x000fe20000000000 */
[----:B------:R-:W-:Y:S04]  /*fc90*/  FFMA.FTZ R153, R146, c[0x0][0x23c], -R153 ;  /* 0x00008f0092997a23 */ /* 0x000fe80000010899 */
[--C-:B------:R-:W-:Y:S01]  /*fca0*/  FFMA.FTZ R168, R5, c[0x0][0x23c], -R144.reuse ;  /* 0x00008f0005a87a23 */ /* 0x100fe20000010890 */
[----:B------:R-:W-:Y:S01]  /*fcb0*/  FSEL R5, R132, RZ, P1 ;  /* 0x000000ff84057208 */ /* 0x000fe20000800000 */
[--C-:B------:R-:W-:Y:S01]  /*fcc0*/  FFMA.FTZ R170, R135, c[0x0][0x23c], -R144.reuse ;  /* 0x00008f0087aa7a23 */ /* 0x100fe20000010890 */
[----:B------:R-:W1:Y:S01]  /*fcd0*/  MUFU.EX2 R171, R171 ;  /* 0x000000ab00ab7308 */ /* 0x000e620000000800 */
[----:B------:R-:W-:Y:S01]  /*fce0*/  FFMA.FTZ R169, R7, c[0x0][0x23c], -R144 ;  /* 0x00008f0007a97a23 */ /* 0x000fe20000010890 */
[----:B--2---:R-:W-:Y:S01]  /*fcf0*/  F2FP.PACK_AB R136, R134, R219 ;  /* 0x000000db8688723e */ /* 0x004fe200000000ff */
        /* <DEDUP_REMOVED lines=8> */
[----:B------:R-:W-:Y:S01]  /*fd80*/  FMUL.FTZ R0, R5, c[0x0][0x23c] ;  /* 0x00008f0005007a20 */ /* 0x000fe20000410000 */
[----:B------:R-:W-:Y:S01]  /*fd90*/  LDSM.16.MT88.4 R164, [R188+0x17800] ;  /* 0x01780000bca4783b */ /* 0x000fe20000004200 */
[--C-:B------:R-:W-:Y:S02]  /*fda0*/  FFMA.FTZ R225, R163, c[0x0][0x23c], -R144.reuse ;  /* 0x00008f00a3e17a23 */ /* 0x100fe40000010890 */
[--C-:B------:R-:W-:Y:S02]  /*fdb0*/  FFMA.FTZ R222, R143, c[0x0][0x23c], -R144.reuse ;  /* 0x00008f008fde7a23 */ /* 0x100fe40000010890 */
[--C-:B------:R-:W-:Y:S01]  /*fdc0*/  FFMA.FTZ R227, R141, c[0x0][0x23c], -R144.reuse ;  /* 0x00008f008de37a23 */ /* 0x100fe20000010890 */
[----:B------:R-:W2:Y:S01]  /*fdd0*/  MUFU.EX2 R169, R169 ;  /* 0x000000a900a97308 */ /* 0x000ea20000000800 */
[--C-:B------:R-:W-:Y:S01]  /*fde0*/  FFMA.FTZ R228, R161, c[0x0][0x23c], -R144.reuse ;  /* 0x00008f00a1e47a23 */ /* 0x100fe20000010890 */
[----:B------:R-:W-:Y:S01]  /*fdf0*/  LDSM.16.MT88.4 R140, [R185+0x14800] ;  /* 0x01480000b98c783b */ /* 0x000fe20000004200 */
[--C-:B------:R-:W-:Y:S01]  /*fe00*/  FFMA.FTZ R233, R159, c[0x0][0x23c], -R144.reuse ;  /* 0x00008f009fe97a23 */ /* 0x100fe20000010890 */
[----:B-1----:R-:W-:Y:S01]  /*fe10*/  F2FP.PACK_AB R138, R171, R212 ;  /* 0x000000d4ab8a723e */ /* 0x002fe200000000ff */
[--C-:B------:R-:W-:Y:S02]  /*fe20*/  FFMA.FTZ R230, R157, c[0x0][0x23c], -R144.reuse ;  /* 0x00008f009de67a23 */ /* 0x100fe40000010890 */
[--C-:B------:R-:W-:Y:S02]  /*fe30*/  FFMA.FTZ R235, R155, c[0x0][0x23c], -R144.reuse ;  /* 0x00008f009beb7a23 */ /* 0x100fe40000010890 */
[--C-:B------:R-:W-:Y:S01]  /*fe40*/  FFMA.FTZ R236, R149, c[0x0][0x23c], -R144.reuse ;  /* 0x00008f0095ec7a23 */ /* 0x100fe20000010890 */
[----:B------:R-:W-:Y:S01]  /*fe50*/  MUFU.EX2 R168, R168 ;  /* 0x000000a800a87308 */ /* 0x000fe20000000800 */
[----:B------:R-:W-:Y:S01]  /*fe60*/  LDSM.16.MT88.4 R148, [R188+0x15800] ;  /* 0x01580000bc94783b */ /* 0x000fe20000004200 */
[--C-:B------:R-:W-:Y:S02]  /*fe70*/  FFMA.FTZ R241, R147, c[0x0][0x23c], -R144.reuse ;  /* 0x00008f0093f17a23 */ /* 0x100fe40000010890 */
[--C-:B------:R-:W-:Y:S02]  /*fe80*/  FFMA.FTZ R238, R145, c[0x0][0x23c], -R144.reuse ;  /* 0x00008f0091ee7a23 */ /* 0x100fe40000010890 */
[----:B------:R-:W-:Y:S03]  /*fe90*/  FFMA.FTZ R144, R133, c[0x0][0x23c], -R144 ;  /* 0x00008f0085907a23 */ /* 0x000fe60000010890 */
[----:B------:R-:W-:Y:S01]  /*fea0*/  LDSM.16.MT88.4 R156, [R185+0x15800] ;  /* 0x01580000b99c783b */ /* 0x000fe20000004200 */
[----:B------:R-:W1:Y:S01]  /*feb0*/  MUFU.EX2 R135, R135 ;  /* 0x0000008700877308 */ /* 0x000e620000000800 */
[----:B--2---:R-:W-:Y:S06]  /*fec0*/  F2FP.PACK_AB R137, R169, R170 ;  /* 0x000000aaa989723e */ /* 0x004fec00000000ff */
[----:B------:R-:W-:Y:S03]  /*fed0*/  LDSM.16.MT88.4 R160, [R184+0x15800] ;  /* 0x01580000b8a0783b */ /* 0x000fe60000004200 */
[----:B------:R-:W2:Y:S10]  /*fee0*/  MUFU.EX2 R2, R2 ;  /* 0x0000000200027308 */ /* 0x000eb40000000800 */
[----:B------:R-:W3:Y:S01]  /*fef0*/  MUFU.EX2 R0, R0 ;  /* 0x0000000000007308 */ /* 0x000ee20000000800 */
[----:B-1----:R-:W-:Y:S09]  /*ff00*/  F2FP.PACK_AB R139, R135, R168 ;  /* 0x000000a8878b723e */ /* 0x002ff200000000ff */
[----:B------:R-:W-:Y:S01]  /*ff10*/  MUFU.EX2 R239, R153 ;  /* 0x0000009900ef7308 */ /* 0x000fe20000000800 */
[C---:B--2---:R-:W-:Y:S02]  /*ff20*/  FMUL.FTZ R4, R2.reuse, R128 ;  /* 0x0000008002047220 */ /* 0x044fe40000410000 */
        /* <DEDUP_REMOVED lines=11> */
[C---:B------:R-:W-:Y:S01]  /*ffe0*/  HMMA.16816.F32 R4, R136.reuse, R12, R4 ;  /* 0x0000000c8804723c */ /* 0x040fe20000001804 */
[----:B------:R-:W-:Y:S02]  /*fff0*/  FMUL.FTZ R17, R2, R117 ;  /* 0x0000007502117220 */ /* 0x000fe40000410000 */
[----:B------:R-:W-:Y:S01]  /*10000*/  LDSM.16.MT88.4 R124, [R188+0x14800] ;  /* 0x01480000bc7c783b */ /* 0x000fe20000004200 */
[C---:B------:R-:W-:Y:S02]  /*10010*/  FMUL.FTZ R18, R0.reuse, R118 ;  /* 0x0000007600127220 */ /* 0x040fe40000410000 */
[----:B------:R-:W-:Y:S02]  /*10020*/  FMUL.FTZ R19, R0, R119 ;  /* 0x0000007700137220 */ /* 0x000fe40000410000 */
[C---:B------:R-:W-:Y:S01]  /*10030*/  HMMA.16816.F32 R8, R136.reuse, R14, R8 ;  /* 0x0000000e8808723c */ /* 0x040fe20000001808 */
[C---:B------:R-:W-:Y:S01]  /*10040*/  FMUL.FTZ R12, R2.reuse, R120 ;  /* 0x00000078020c7220 */ /* 0x040fe20000410000 */
[----:B------:R-:W2:Y:S01]  /*10050*/  MUFU.EX2 R221, R221 ;  /* 0x000000dd00dd7308 */ /* 0x000ea20000000800 */
[----:B------:R-:W-:Y:S01]  /*10060*/  LDSM.16.MT88.4 R116, [R186+0x12800] ;  /* 0x01280000ba74783b */ /* 0x000fe20000004200 */
[C---:B------:R-:W-:Y:S02]  /*10070*/  FMUL.FTZ R13, R2.reuse, R121 ;  /* 0x00000079020d7220 */ /* 0x040fe40000410000 */
[----:B------:R-:W-:Y:S02]  /*10080*/  FMUL.FTZ R24, R2, R108 ;  /* 0x0000006c02187220 */ /* 0x000fe40000410000 */
[C---:B------:R-:W-:Y:S03]  /*10090*/  FMUL.FTZ R14, R0.reuse, R122 ;  /* 0x0000007a000e7220 */ /* 0x040fe60000410000 */
[----:B-1----:R-:W-:Y:S01]  /*100a0*/  LDSM.16.MT88.4 R144, [R184+0x13800] ;  /* 0x01380000b890783b */ /* 0x002fe20000004200 */
[----:B------:R-:W-:Y:S01]  /*100b0*/  FMUL.FTZ R15, R0, R123 ;  /* 0x0000007b000f7220 */ /* 0x000fe20000410000 */
[----:B------:R-:W-:Y:S01]  /*100c0*/  MUFU.EX2 R218, R218 ;  /* 0x000000da00da7308 */ /* 0x000fe20000000800 */
[----:B------:R-:W-:Y:S02]  /*100d0*/  FMUL.FTZ R25, R2, R109 ;  /* 0x0000006d02197220 */ /* 0x000fe40000410000 */
[C---:B------:R-:W-:Y:S02]  /*100e0*/  FMUL.FTZ R26, R0.reuse, R110 ;  /* 0x0000006e001a7220 */ /* 0x040fe40000410000 */
[----:B------:R-:W-:Y:S01]  /*100f0*/  FMUL.FTZ R27, R0, R111 ;  /* 0x0000006f001b7220 */ /* 0x000fe20000410000 */
[C---:B------:R-:W-:Y:S01]  /*10100*/  HMMA.16816.F32 R12, R136.reuse, R20, R12 ;  /* 0x00000014880c723c */ /* 0x040fe2000000180c */
[----:B------:R-:W1:Y:S01]  /*10110*/  LDSM.16.MT88.4 R120, [R184+0x12000] ;  /* 0x01200000b878783b */ /* 0x000e620000004200 */
[C---:B------:R-:W-:Y:S02]  /*10120*/  FMUL.FTZ R32, R2.reuse, R100 ;  /* 0x0000006402207220 */ /* 0x040fe40000410000 */
[----:B------:R-:W-:Y:S01]  /*10130*/  FMUL.FTZ R33, R2, R101 ;  /* 0x0000006502217220 */ /* 0x000fe20000410000 */
[----:B------:R-:W-:Y:S01]  /*10140*/  MUFU.EX2 R223, R223 ;  /* 0x000000df00df7308 */ /* 0x000fe20000000800 */
[----:B------:R-:W-:Y:S02]  /*10150*/  FMUL.FTZ R34, R0, R102 ;  /* 0x0000006600227220 */ /* 0x000fe40000410000 */
[C---:B------:R-:W-:Y:S01]  /*10160*/  HMMA.16816.F32 R16, R136.reuse, R22, R16 ;  /* 0x000000168810723c */ /* 0x040fe20000001810 */
[C---:B------:R-:W-:Y:S01]  /*10170*/  FMUL.FTZ R20, R2.reuse, R112 ;  /* 0x0000007002147220 */ /* 0x040fe20000410000 */
[----:B------:R-:W-:Y:S02]  /*10180*/  LDSM.16.MT88.4 R108, [R184+0x14000] ;  /* 0x01400000b86c783b */ /* 0x000fe40000004200 */
[----:B------:R-:W-:Y:S02]  /*10190*/  FMUL.FTZ R21, R2, R113 ;  /* 0x0000007102157220 */ /* 0x000fe40000410000 */
[C---:B------:R-:W-:Y:S01]  /*101a0*/  FMUL.FTZ R35, R0.reuse, R103 ;  /* 0x0000006700237220 */ /* 0x040fe20000410000 */
[----:B------:R-:W-:Y:S01]  /*101b0*/  MUFU.EX2 R220, R220 ;  /* 0x000000dc00dc7308 */ /* 0x000fe20000000800 */
[C---:B------:R-:W-:Y:S02]  /*101c0*/  FMUL.FTZ R22, R0.reuse, R114 ;  /* 0x0000007200167220 */ /* 0x040fe40000410000 */
[----:B------:R-:W-:Y:S02]  /*101d0*/  LDSM.16.MT88.4 R100, [R185+0x14000] ;  /* 0x01400000b964783b */ /* 0x000fe40000004200 */
[----:B------:R-:W-:Y:S02]  /*101e0*/  FMUL.FTZ R23, R0, R115 ;  /* 0x0000007300177220 */ /* 0x000fe40000410000 */
[C---:B------:R-:W-:Y:S02]  /*101f0*/  FMUL.FTZ R36, R2.reuse, R36 ;  /* 0x0000002402247220 */ /* 0x040fe40000410000 */
[----:B------:R-:W-:Y:S01]  /*10200*/  FMUL.FTZ R37, R2, R37 ;  /* 0x0000002502257220 */ /* 0x000fe20000410000 */
[----:B------:R-:W3:Y:S01]  /*10210*/  MUFU.EX2 R225, R225 ;  /* 0x000000e100e17308 */ /* 0x000ee20000000800 */
[----:B------:R-:W4:Y:S01]  /*10220*/  LDSM.16.MT88.4 R112, [R188+0x14000] ;  /* 0x01400000bc70783b */ /* 0x000f220000004200 */
[C---:B------:R-:W-:Y:S01]  /*10230*/  HMMA.16816.F32 R20, R136.reuse, R28, R20 ;  /* 0x0000001c8814723c */ /* 0x040fe20000001814 */
[C---:B------:R-:W-:Y:S02]  /*10240*/  FMUL.FTZ R38, R0.reuse, R38 ;  /* 0x0000002600267220 */ /* 0x040fe40000410000 */
[----:B------:R-:W-:Y:S02]  /*10250*/  FMUL.FTZ R39, R0, R39 ;  /* 0x0000002700277220 */ /* 0x000fe40000410000 */
[C---:B------:R-:W-:Y:S02]  /*10260*/  FMUL.FTZ R40, R2.reuse, R40 ;  /* 0x0000002802287220 */ /* 0x040fe40000410000 */
[----:B------:R-:W-:Y:S01]  /*10270*/  LDSM.16.MT88.4 R152, [R186+0x15800] ;  /* 0x01580000ba98783b */ /* 0x000fe20000004200 */
[C---:B------:R-:W-:Y:S01]  /*10280*/  HMMA.16816.F32 R24, R136.reuse, R30, R24 ;  /* 0x0000001e8818723c */ /* 0x040fe20000001818 */
[C---:B------:R-:W-:Y:S01]  /*10290*/  FMUL.FTZ R28, R2.reuse, R104 ;  /* 0x00000068021c7220 */ /* 0x040fe20000410000 */
[----:B------:R-:W-:Y:S02]  /*102a0*/  MUFU.EX2 R222, R222 ;  /* 0x000000de00de7308 */ /* 0x000fe40000000800 */
[C---:B------:R-:W-:Y:S02]  /*102b0*/  FMUL.FTZ R29, R2.reuse, R105 ;  /* 0x00000069021d7220 */ /* 0x040fe40000410000 */
[----:B------:R-:W-:Y:S02]  /*102c0*/  FMUL.FTZ R41, R2, R41 ;  /* 0x0000002902297220 */ /* 0x000fe40000410000 */
[C---:B------:R-:W-:Y:S04]  /*102d0*/  FMUL.FTZ R30, R0.reuse, R106 ;  /* 0x0000006a001e7220 */ /* 0x040fe80000410000 */
[C---:B------:R-:W-:Y:S01]  /*102e0*/  FMUL.FTZ R31, R0.reuse, R107 ;  /* 0x0000006b001f7220 */ /* 0x040fe20000410000 */
[----:B------:R-:W5:Y:S01]  /*102f0*/  MUFU.EX2 R227, R227 ;  /* 0x000000e300e37308 */ /* 0x000f620000000800 */
[----:B------:R-:W2:Y:S01]  /*10300*/  LDSM.16.MT88.4 R104, [R186+0x14000] ;  /* 0x01400000ba68783b */ /* 0x000ea20000004200 */
[C---:B------:R-:W-:Y:S02]  /*10310*/  FMUL.FTZ R42, R0.reuse, R42 ;  /* 0x0000002a002a7220 */ /* 0x040fe40000410000 */
[----:B------:R-:W-:Y:S02]  /*10320*/  FMUL.FTZ R43, R0, R43 ;  /* 0x0000002b002b7220 */ /* 0x000fe40000410000 */
[C---:B-1----:R-:W-:Y:S01]  /*10330*/  HMMA.16816.F32 R28, R136.reuse, R120, R28 ;  /* 0x00000078881c723c */ /* 0x042fe2000000181c */
[C---:B------:R-:W-:Y:S02]  /*10340*/  FMUL.FTZ R44, R2.reuse, R44 ;  /* 0x0000002c022c7220 */ /* 0x040fe40000410000 */
        /* <DEDUP_REMOVED lines=9> */
[C---:B----4-:R-:W-:Y:S01]  /*103e0*/  HMMA.16816.F32 R36, R136.reuse, R112, R36 ;  /* 0x000000708824723c */ /* 0x050fe20000001824 */
[C---:B------:R-:W-:Y:S03]  /*103f0*/  FMUL.FTZ R50, R0.reuse, R50 ;  /* 0x0000003200327220 */ /* 0x040fe60000410000 */
[----:B------:R-:W-:Y:S02]  /*10400*/  FMUL.FTZ R51, R0, R51 ;  /* 0x0000003300337220 */ /* 0x000fe40000410000 */
[C---:B------:R-:W-:Y:S02]  /*10410*/  FMUL.FTZ R52, R2.reuse, R52 ;  /* 0x0000003402347220 */ /* 0x040fe40000410000 */
[C---:B------:R-:W-:Y:S01]  /*10420*/  HMMA.16816.F32 R40, R136.reuse, R114, R40 ;  /* 0x000000728828723c */ /* 0x040fe20000001828 */
[----:B------:R-:W-:Y:S01]  /*10430*/  LDSM.16.MT88.4 R112, [R188+0x12800] ;  /* 0x01280000bc70783b */ /* 0x000fe20000004200 */
        /* <DEDUP_REMOVED lines=8> */
[C---:B------:R-:W-:Y:S02]  /*104c0*/  FMUL.FTZ R58, R0.reuse, R58 ;  /* 0x0000003a003a7220 */ /* 0x040fe40000410000 */
[----:B------:R-:W-:Y:S01]  /*104d0*/  FMUL.FTZ R59, R0, R59 ;  /* 0x0000003b003b7220 */ /* 0x000fe20000410000 */
[C---:B------:R-:W-:Y:S01]  /*104e0*/  HMMA.16816.F32 R48, R136.reuse, R106, R48 ;  /* 0x0000006a8830723c */ /* 0x040fe20000001830 */
[----:B------:R-:W4:Y:S01]  /*104f0*/  LDSM.16.MT88.4 R104, [R188+0x16000] ;  /* 0x01600000bc68783b */ /* 0x000f220000004200 */
[C---:B------:R-:W-:Y:S02]  /*10500*/  FMUL.FTZ R60, R2.reuse, R60 ;  /* 0x0000003c023c7220 */ /* 0x040fe40000410000 */
[----:B------:R-:W-:Y:S01]  /*10510*/  MUFU.EX2 R228, R228 ;  /* 0x000000e400e47308 */ /* 0x000fe20000000800 */
[----:B------:R-:W-:Y:S03]  /*10520*/  FMUL.FTZ R61, R2, R61 ;  /* 0x0000003d023d7220 */ /* 0x000fe60000410000 */
[C---:B------:R-:W-:Y:S01]  /*10530*/  HMMA.16816.F32 R52, R136.reuse, R100, R52 ;  /* 0x000000648834723c */ /* 0x040fe20000001834 */
[C---:B------:R-:W-:Y:S03]  /*10540*/  FMUL.FTZ R62, R0.reuse, R62 ;  /* 0x0000003e003e7220 */ /* 0x040fe60000410000 */
[----:B------:R-:W-:Y:S02]  /*10550*/  FMUL.FTZ R63, R0, R63 ;  /* 0x0000003f003f7220 */ /* 0x000fe40000410000 */
[C---:B------:R-:W-:Y:S01]  /*10560*/  FMUL.FTZ R64, R2.reuse, R64 ;  /* 0x0000004002407220 */ /* 0x040fe20000410000 */
[----:B------:R-:W1:Y:S01]  /*10570*/  MUFU.EX2 R233, R233 ;  /* 0x000000e900e97308 */ /* 0x000e620000000800 */
[C---:B------:R-:W-:Y:S01]  /*10580*/  HMMA.16816.F32 R56, R136.reuse, R102, R56 ;  /* 0x000000668838723c */ /* 0x040fe20000001838 */
[----:B------:R-:W1:Y:S03]  /*10590*/  LDSM.16.MT88.4 R100, [R186+0x16000] ;  /* 0x01600000ba64783b */ /* 0x000e660000004200 */
[----:B------:R-:W-:Y:S02]  /*105a0*/  FMUL.FTZ R65, R2, R65 ;  /* 0x0000004102417220 */ /* 0x000fe40000410000 */
[C---:B------:R-:W-:Y:S02]  /*105b0*/  FMUL.FTZ R66, R0.reuse, R66 ;  /* 0x0000004200427220 */ /* 0x040fe40000410000 */
[C---:B------:R-:W-:Y:S01]  /*105c0*/  HMMA.16816.F32 R60, R136.reuse, R108, R60 ;  /* 0x0000006c883c723c */ /* 0x040fe2000000183c */
[----:B------:R-:W-:Y:S01]  /*105d0*/  FMUL.FTZ R67, R0, R67 ;  /* 0x0000004300437220 */ /* 0x000fe20000410000 */
[----:B------:R-:W-:Y:S02]  /*105e0*/  MUFU.EX2 R230, R230 ;  /* 0x000000e600e67308 */ /* 0x000fe40000000800 */
[C---:B------:R-:W-:Y:S02]  /*105f0*/  FMUL.FTZ R68, R2.reuse, R68 ;  /* 0x0000004402447220 */ /* 0x040fe40000410000 */
[----:B------:R-:W-:Y:S02]  /*10600*/  FMUL.FTZ R69, R2, R69 ;  /* 0x0000004502457220 */ /* 0x000fe40000410000 */
[C---:B------:R-:W-:Y:S01]  /*10610*/  HMMA.16816.F32 R64, R136.reuse, R110, R64 ;  /* 0x0000006e8840723c */ /* 0x040fe20000001840 */
[----:B------:R-:W2:Y:S03]  /*10620*/  LDSM.16.MT88.4 R108, [R185+0x16000] ;  /* 0x01600000b96c783b */ /* 0x000ea60000004200 */
[C---:B------:R-:W-:Y:S01]  /*10630*/  FMUL.FTZ R70, R0.reuse, R70 ;  /* 0x0000004600467220 */ /* 0x040fe20000410000 */
[----:B------:R-:W1:Y:S01]  /*10640*/  MUFU.EX2 R235, R235 ;  /* 0x000000eb00eb7308 */ /* 0x000e620000000800 */
[----:B------:R-:W-:Y:S02]  /*10650*/  FMUL.FTZ R71, R0, R71 ;  /* 0x0000004700477220 */ /* 0x000fe40000410000 */
[C---:B------:R-:W-:Y:S04]  /*10660*/  FMUL.FTZ R72, R2.reuse, R72 ;  /* 0x0000004802487220 */ /* 0x040fe80000410000 */
[----:B------:R-:W-:Y:S01]  /*10670*/  FMUL.FTZ R73, R2, R73 ;  /* 0x0000004902497220 */ /* 0x000fe20000410000 */
[C---:B----4-:R-:W-:Y:S01]  /*10680*/  HMMA.16816.F32 R68, R136.reuse, R104, R68 ;  /* 0x000000688844723c */ /* 0x050fe20000001844 */
[C---:B------:R-:W-:Y:S01]  /*10690*/  FMUL.FTZ R74, R0.reuse, R74 ;  /* 0x0000004a004a7220 */ /* 0x040fe20000410000 */
[----:B------:R-:W-:Y:S01]  /*106a0*/  MUFU.EX2 R232, R232 ;  /* 0x000000e800e87308 */ /* 0x000fe20000000800 */
[----:B------:R-:W-:Y:S02]  /*106b0*/  FMUL.FTZ R75, R0, R75 ;  /* 0x0000004b004b7220 */ /* 0x000fe40000410000 */
[C---:B------:R-:W-:Y:S02]  /*106c0*/  FMUL.FTZ R76, R2.reuse, R76 ;  /* 0x0000004c024c7220 */ /* 0x040fe40000410000 */
[----:B------:R-:W-:Y:S02]  /*106d0*/  FMUL.FTZ R77, R2, R77 ;  /* 0x0000004d024d7220 */ /* 0x000fe40000410000 */
[C---:B------:R-:W-:Y:S01]  /*106e0*/  FMUL.FTZ R78, R0.reuse, R78 ;  /* 0x0000004e004e7220 */ /* 0x040fe20000410000 */
[C---:B------:R-:W-:Y:S01]  /*106f0*/  HMMA.16816.F32 R72, R136.reuse, R106, R72 ;  /* 0x0000006a8848723c */ /* 0x040fe20000001848 */
[----:B------:R-:W4:Y:S01]  /*10700*/  LDSM.16.MT88.4 R104, [R184+0x16000] ;  /* 0x01600000b868783b */ /* 0x000f220000004200 */
[----:B------:R-:W-:Y:S01]  /*10710*/  FMUL.FTZ R79, R0, R79 ;  /* 0x0000004f004f7220 */ /* 0x000fe20000410000 */
[----:B------:R-:W2:Y:S01]  /*10720*/  MUFU.EX2 R237, R237 ;  /* 0x000000ed00ed7308 */ /* 0x000ea20000000800 */
[C---:B------:R-:W-:Y:S02]  /*10730*/  FMUL.FTZ R80, R2.reuse, R80 ;  /* 0x0000005002507220 */ /* 0x040fe40000410000 */
[----:B------:R-:W-:Y:S02]  /*10740*/  FMUL.FTZ R81, R2, R81 ;  /* 0x0000005102517220 */ /* 0x000fe40000410000 */
[C---:B------:R-:W-:Y:S01]  /*10750*/  FMUL.FTZ R82, R0.reuse, R82 ;  /* 0x0000005200527220 */ /* 0x040fe20000410000 */
[C---:B-1----:R-:W-:Y:S03]  /*10760*/  HMMA.16816.F32 R76, R136.reuse, R100, R76 ;  /* 0x00000064884c723c */ /* 0x042fe6000000184c */
[----:B------:R-:W-:Y:S01]  /*10770*/  FMUL.FTZ R83, R0, R83 ;  /* 0x0000005300537220 */ /* 0x000fe20000410000 */
[----:B------:R-:W-:Y:S01]  /*10780*/  MUFU.EX2 R234, R234 ;  /* 0x000000ea00ea7308 */ /* 0x000fe20000000800 */
[C---:B------:R-:W-:Y:S02]  /*10790*/  FMUL.FTZ R84, R2.reuse, R84 ;  /* 0x0000005402547220 */ /* 0x040fe40000410000 */
[----:B------:R-:W-:Y:S01]  /*107a0*/  FMUL.FTZ R85, R2, R85 ;  /* 0x0000005502557220 */ /* 0x000fe20000410000 */
[----:B------:R-:W-:Y:S01]  /*107b0*/  F2FP.PACK_AB R100, R221, R216 ;  /* 0x000000d8dd64723e */ /* 0x000fe200000000ff */
[C---:B------:R-:W-:Y:S01]  /*107c0*/  FMUL.FTZ R86, R0.reuse, R86 ;  /* 0x0000005600567220 */ /* 0x040fe20000410000 */
[C---:B------:R-:W-:Y:S02]  /*107d0*/  HMMA.16816.F32 R80, R136.reuse, R102, R80 ;  /* 0x000000668850723c */ /* 0x040fe40000001850 */
[----:B------:R-:W-:Y:S01]  /*107e0*/  FMUL.FTZ R87, R0, R87 ;  /* 0x0000005700577220 */ /* 0x000fe20000410000 */
[----:B---3--:R-:W-:Y:S01]  /*107f0*/  F2FP.PACK_AB R101, R225, R220 ;  /* 0x000000dce165723e */ /* 0x008fe200000000ff */
[C---:B------:R-:W-:Y:S01]  /*10800*/  FMUL.FTZ R88, R2.reuse, R88 ;  /* 0x0000005802587220 */ /* 0x040fe20000410000 */
[----:B------:R-:W-:Y:S01]  /*10810*/  MUFU.EX2 R236, R236 ;  /* 0x000000ec00ec7308 */ /* 0x000fe20000000800 */
[----:B------:R-:W-:Y:S01]  /*10820*/  FMUL.FTZ R89, R2, R89 ;  /* 0x0000005902597220 */ /* 0x000fe20000410000 */
[----:B------:R-:W-:Y:S01]  /*10830*/  F2FP.PACK_AB R102, R223, R218 ;  /* 0x000000dadf66723e */ /* 0x000fe200000000ff */
[C---:B------:R-:W-:Y:S01]  /*10840*/  FMUL.FTZ R90, R0.reuse, R90 ;  /* 0x0000005a005a7220 */ /* 0x040fe20000410000 */
[C---:B--2---:R-:W-:Y:S03]  /*10850*/  HMMA.16816.F32 R84, R136.reuse, R108, R84 ;  /* 0x0000006c8854723c */ /* 0x044fe60000001854 */
[----:B------:R-:W-:Y:S01]  /*10860*/  FMUL.FTZ R91, R0, R91 ;  /* 0x0000005b005b7220 */ /* 0x000fe20000410000 */
[----:B-----5:R-:W-:Y:S01]  /*10870*/  F2FP.PACK_AB R103, R227, R222 ;  /* 0x000000dee367723e */ /* 0x020fe200000000ff */
[C---:B------:R-:W-:Y:S01]  /*10880*/  FMUL.FTZ R92, R2.reuse, R92 ;  /* 0x0000005c025c7220 */ /* 0x040fe20000410000 */
[----:B------:R-:W1:Y:S01]  /*10890*/  MUFU.EX2 R241, R241 ;  /* 0x000000f100f17308 */ /* 0x000e620000000800 */
[----:B------:R-:W-:Y:S02]  /*108a0*/  FMUL.FTZ R93, R2, R93 ;  /* 0x0000005d025d7220 */ /* 0x000fe40000410000 */
[C---:B------:R-:W-:Y:S01]  /*108b0*/  FMUL.FTZ R94, R0.reuse, R94 ;  /* 0x0000005e005e7220 */ /* 0x040fe20000410000 */
[C---:B------:R-:W-:Y:S01]  /*108c0*/  HMMA.16816.F32 R88, R136.reuse, R110, R88 ;  /* 0x0000006e8858723c */ /* 0x040fe20000001858 */
[----:B------:R-:W2:Y:S01]  /*108d0*/  LDSM.16.MT88.4 R108, [R185+0x12800] ;  /* 0x01280000b96c783b */ /* 0x000ea20000004200 */
[----:B------:R-:W-:Y:S02]  /*108e0*/  FMUL.FTZ R95, R0, R95 ;  /* 0x0000005f005f7220 */ /* 0x000fe40000410000 */
[C---:B------:R-:W-:Y:S02]  /*108f0*/  FMUL.FTZ R96, R2.reuse, R96 ;  /* 0x0000006002607220 */ /* 0x040fe40000410000 */
[----:B------:R-:W-:Y:S01]  /*10900*/  FMUL.FTZ R97, R2, R97 ;  /* 0x0000006102617220 */ /* 0x000fe20000410000 */
[----:B------:R-:W3:Y:S01]  /*10910*/  MUFU.EX2 R238, R238 ;  /* 0x000000ee00ee7308 */ /* 0x000ee20000000800 */
[C---:B------:R-:W-:Y:S01]  /*10920*/  FMUL.FTZ R98, R0.reuse, R98 ;  /* 0x0000006200627220 */ /* 0x040fe20000410000 */
[C---:B----4-:R-:W-:Y:S03]  /*10930*/  HMMA.16816.F32 R92, R136.reuse, R104, R92 ;  /* 0x00000068885c723c */ /* 0x050fe6000000185c */
[----:B------:R-:W-:Y:S02]  /*10940*/  FMUL.FTZ R99, R0, R99 ;  /* 0x0000006300637220 */ /* 0x000fe40000410000 */
[----:B------:R-:W-:Y:S01]  /*10950*/  FFMA.FTZ R219, R2, R217, R219 ;  /* 0x000000d902db7223 */ /* 0x000fe200000100db */
[----:B------:R-:W-:Y:S01]  /*10960*/  MOV R2, R132 ;  /* 0x0000008400027202 */ /* 0x000fe20000000f00 */
[----:B------:R-:W-:Y:S02]  /*10970*/  FFMA.FTZ R170, R0, R213, R170 ;  /* 0x000000d500aa7223 */ /* 0x000fe400000100aa */
[----:B------:R-:W-:Y:S01]  /*10980*/  FADD.FTZ R219, R134, R219 ;  /* 0x000000db86db7221 */ /* 0x000fe20000010000 */
[----:B------:R-:W-:Y:S01]  /*10990*/  HMMA.16816.F32 R96, R136, R106, R96 ;  /* 0x0000006a8860723c */ /* 0x000fe20000001860 */
[----:B------:R-:W4:Y:S01]  /*109a0*/  LDSM.16.MT88.4 R104, [R184+0x14800] ;  /* 0x01480000b868783b */ /* 0x000f220000004200 */
[----:B------:R-:W-:Y:S02]  /*109b0*/  FADD.FTZ R169, R169, R170 ;  /* 0x000000aaa9a97221 */ /* 0x000fe40000010000 */
[----:B------:R-:W-:Y:S02]  /*109c0*/  FADD.FTZ R212, R212, R219 ;  /* 0x000000dbd4d47221 */ /* 0x000fe40000010000 */
[----:B------:R-:W-:Y:S02]  /*109d0*/  FADD.FTZ R168, R168, R169 ;  /* 0x000000a9a8a87221 */ /* 0x000fe40000010000 */
[C---:B------:R-:W-:Y:S01]  /*109e0*/  HMMA.16816.F32 R4, R100.reuse, R112, R4 ;  /* 0x000000706404723c */ /* 0x040fe20000001804 */
[----:B------:R-:W-:Y:S03]  /*109f0*/  LDSM.16.MT88.4 R136, [R185+0x15000] ;  /* 0x01500000b988783b */ /* 0x000fe60000004200 */
[----:B------:R-:W-:Y:S02]  /*10a00*/  FADD.FTZ R171, R171, R212 ;  /* 0x000000d4abab7221 */ /* 0x000fe40000010000 */
[----:B------:R-:W-:Y:S02]  /*10a10*/  FADD.FTZ R135, R135, R168 ;  /* 0x000000a887877221 */ /* 0x000fe40000010000 */
[C---:B------:R-:W-:Y:S01]  /*10a20*/  HMMA.16816.F32 R8, R100.reuse, R114, R8 ;  /* 0x000000726408723c */ /* 0x040fe20000001808 */
[----:B------:R-:W-:Y:S03]  /*10a30*/  LDSM.16.MT88.4 R112, [R186+0x16800] ;  /* 0x01680000ba70783b */ /* 0x000fe60000004200 */
[----:B------:R-:W-:Y:S02]  /*10a40*/  FADD.FTZ R216, R216, R171 ;  /* 0x000000abd8d87221 */ /* 0x000fe40000010000 */
[----:B------:R-:W-:Y:S02]  /*10a50*/  FADD.FTZ R220, R220, R135 ;  /* 0x00000087dcdc7221 */ /* 0x000fe40000010000 */
[C---:B------:R-:W-:Y:S01]  /*10a60*/  HMMA.16816.F32 R12, R100.reuse, R116, R12 ;  /* 0x00000074640c723c */ /* 0x040fe2000000180c */
[----:B------:R-:W-:Y:S03]  /*10a70*/  FADD.FTZ R221, R221, R216 ;  /* 0x000000d8dddd7221 */ /* 0x000fe60000010000 */
[----:B------:R-:W-:Y:S02]  /*10a80*/  FADD.FTZ R225, R225, R220 ;  /* 0x000000dce1e17221 */ /* 0x000fe40000010000 */
[----:B------:R-:W-:Y:S02]  /*10a90*/  FADD.FTZ R218, R218, R221 ;  /* 0x000000dddada7221 */ /* 0x000fe40000010000 */
[C---:B------:R-:W-:Y:S01]  /*10aa0*/  HMMA.16816.F32 R16, R100.reuse, R118, R16 ;  /* 0x000000766410723c */ /* 0x040fe20000001810 */
[----:B------:R-:W-:Y:S03]  /*10ab0*/  LDSM.16.MT88.4 R116, [R185+0x16800] ;  /* 0x01680000b974783b */ /* 0x000fe60000004200 */
[----:B------:R-:W-:Y:S02]  /*10ac0*/  FADD.FTZ R222, R222, R225 ;  /* 0x000000e1dede7221 */ /* 0x000fe40000010000 */
[----:B------:R-:W-:Y:S02]  /*10ad0*/  FADD.FTZ R223, R223, R218 ;  /* 0x000000dadfdf7221 */ /* 0x000fe40000010000 */
[C---:B--2---:R-:W-:Y:S01]  /*10ae0*/  HMMA.16816.F32 R20, R100.reuse, R108, R20 ;  /* 0x0000006c6414723c */ /* 0x044fe20000001814 */
[----:B------:R-:W-:Y:S03]  /*10af0*/  FADD.FTZ R227, R227, R222 ;  /* 0x000000dee3e37221 */ /* 0x000fe60000010000 */
[----:B------:R-:W-:Y:S04]  /*10b00*/  IMAD.MOV.U32 R0, RZ, RZ, R3 ;  /* 0x000000ffff007224 */ /* 0x000fe800078e0003 */
        /* <DEDUP_REMOVED lines=16> */
[----:B------:R-:W4:Y:S07]  /*10c10*/  LDSM.16.MT88.4 R104, [R184+0x16800] ;  /* 0x01680000b868783b */ /* 0x000f2e0000004200 */
        /* <DEDUP_REMOVED lines=8> */
[----:B------:R-:W1:Y:S07]  /*10ca0*/  LDSM.16.MT88.4 R116, [R188+0x15000] ;  /* 0x01500000bc74783b */ /* 0x000e6e0000004200 */
[C---:B----4-:R-:W-:Y:S08]  /*10cb0*/  HMMA.16816.F32 R92, R100.reuse, R104, R92 ;  /* 0x00000068645c723c */ /* 0x050ff0000000185c */
[----:B------:R-:W-:Y:S01]  /*10cc0*/  HMMA.16816.F32 R96, R100, R106, R96 ;  /* 0x0000006a6460723c */ /* 0x000fe20000001860 */
[----:B------:R-:W4:Y:S06]  /*10cd0*/  LDSM.16.MT88.4 R104, [R184+0x15000] ;  /* 0x01500000b868783b */ /* 0x000f2c0000004200 */
        /* <DEDUP_REMOVED lines=9> */
[C---:B--2---:R-:W-:Y:S01]  /*10d70*/  HMMA.16816.F32 R4, R100.reuse, R108, R4 ;  /* 0x0000006c6404723c */ /* 0x044fe20000001804 */
[----:B------:R-:W-:Y:S02]  /*10d80*/  FADD.FTZ R230, R230, R233 ;  /* 0x000000e9e6e67221 */ /* 0x000fe40000010000 */
[----:B------:R-:W-:Y:S02]  /*10d90*/  FADD.FTZ R231, R231, R226 ;  /* 0x000000e2e7e77221 */ /* 0x000fe40000010000 */
[----:B------:R-:W-:Y:S03]  /*10da0*/  FADD.FTZ R235, R235, R230 ;  /* 0x000000e6ebeb7221 */ /* 0x000fe60000010000 */
[C---:B------:R-:W-:Y:S01]  /*10db0*/  HMMA.16816.F32 R8, R100.reuse, R110, R8 ;  /* 0x0000006e6408723c */ /* 0x040fe20000001808 */
[----:B------:R-:W2:Y:S07]  /*10dc0*/  LDSM.16.MT88.4 R108, [R188+0x17000] ;  /* 0x01700000bc6c783b */ /* 0x000eae0000004200 */
        /* <DEDUP_REMOVED lines=15> */
[C---:B------:R-:W-:Y:S01]  /*10ec0*/  HMMA.16816.F32 R56, R100.reuse, R138, R56 ;  /* 0x0000008a6438723c */ /* 0x040fe20000001838 */
[----:B------:R-:W-:Y:S03]  /*10ed0*/  F2FP.PACK_AB R137, R241, R236 ;  /* 0x000000ecf189723e */ /* 0x000fe600000000ff */
[----:B------:R-:W-:Y:S02]  /*10ee0*/  FADD.FTZ R232, R232, R231 ;  /* 0x000000e7e8e87221 */ /* 0x000fe40000010000 */
[----:B------:R-:W-:Y:S01]  /*10ef0*/  FADD.FTZ R236, R236, R235 ;  /* 0x000000ebecec7221 */ /* 0x000fe20000010000 */
[----:B------:R-:W-:Y:S01]  /*10f00*/  F2FP.PACK_AB R138, R239, R234 ;  /* 0x000000eaef8a723e */ /* 0x000fe200000000ff */
[C---:B----4-:R-:W-:Y:S01]  /*10f10*/  HMMA.16816.F32 R60, R100.reuse, R104, R60 ;  /* 0x00000068643c723c */ /* 0x050fe2000000183c */
[----:B---3--:R-:W-:Y:S03]  /*10f20*/  F2FP.PACK_AB R139, R133, R238 ;  /* 0x000000ee858b723e */ /* 0x008fe600000000ff */
[----:B------:R-:W-:Y:S02]  /*10f30*/  FADD.FTZ R237, R237, R232 ;  /* 0x000000e8eded7221 */ /* 0x000fe40000010000 */
[----:B------:R-:W-:Y:S02]  /*10f40*/  FADD.FTZ R241, R241, R236 ;  /* 0x000000ecf1f17221 */ /* 0x000fe40000010000 */
[C---:B------:R-:W-:Y:S01]  /*10f50*/  HMMA.16816.F32 R64, R100.reuse, R106, R64 ;  /* 0x0000006a6440723c */ /* 0x040fe20000001840 */
[----:B------:R-:W3:Y:S03]  /*10f60*/  LDSM.16.MT88.4 R104, [R184+0x17000] ;  /* 0x01700000b868783b */ /* 0x000ee60000004200 */
[----:B------:R-:W-:Y:S02]  /*10f70*/  FADD.FTZ R234, R234, R237 ;  /* 0x000000edeaea7221 */ /* 0x000fe40000010000 */
[----:B------:R-:W-:Y:S02]  /*10f80*/  FADD.FTZ R238, R238, R241 ;  /* 0x000000f1eeee7221 */ /* 0x000fe40000010000 */
[C---:B--2---:R-:W-:Y:S01]  /*10f90*/  HMMA.16816.F32 R68, R100.reuse, R108, R68 ;  /* 0x0000006c6444723c */ /* 0x044fe20000001844 */
[----:B------:R-:W-:Y:S03]  /*10fa0*/  FADD.FTZ R217, R239, R234 ;  /* 0x000000eaefd97221 */ /* 0x000fe60000010000 */
[----:B------:R-:W-:Y:S04]  /*10fb0*/  FADD.FTZ R213, R133, R238 ;  /* 0x000000ee85d57221 */ /* 0x000fe80000010000 */
[C---:B------:R-:W-:Y:S01]  /*10fc0*/  HMMA.16816.F32 R72, R100.reuse, R110, R72 ;  /* 0x0000006e6448723c */ /* 0x040fe20000001848 */
[----:B------:R-:W2:Y:S07]  /*10fd0*/  LDSM.16.MT88.4 R108, [R186+0x13800] ;  /* 0x01380000ba6c783b */ /* 0x000eae0000004200 */
[C---:B-----5:R-:W-:Y:S08]  /*10fe0*/  HMMA.16816.F32 R76, R100.reuse, R112, R76 ;  /* 0x00000070644c723c */ /* 0x060ff0000000184c */
[C---:B------:R-:W-:Y:S08]  /*10ff0*/  HMMA.16816.F32 R80, R100.reuse, R114, R80 ;  /* 0x000000726450723c */ /* 0x040ff00000001850 */
[C---:B-1----:R-:W-:Y:S08]  /*11000*/  HMMA.16816.F32 R84, R100.reuse, R116, R84 ;  /* 0x000000746454723c */ /* 0x042ff00000001854 */
[C---:B------:R-:W-:Y:S08]  /*11010*/  HMMA.16816.F32 R88, R100.reuse, R118, R88 ;  /* 0x000000766458723c */ /* 0x040ff00000001858 */
[C---:B---3--:R-:W-:Y:S08]  /*11020*/  HMMA.16816.F32 R92, R100.reuse, R104, R92 ;  /* 0x00000068645c723c */ /* 0x048ff0000000185c */
        /* <DEDUP_REMOVED lines=29> */
.L_x_437:
        /* <DEDUP_REMOVED lines=16> */
[----:B------:R-:W-:Y:S01]  /*11300*/  @UP1 ULDC UR17, c[0x0][0x210] ;  /* 0x0000840000111ab9 */ /* 0x000fe20000000800 */
        /* <DEDUP_REMOVED lines=8> */
[----:B------:R-:W-:-:S02]  /*11390*/  @UP1 UIMAD UR17, UR17, UR9, URZ ;  /* 0x00000009111112a4 */ /* 0x000fc4000f8e023f */
[----:B------:R-:W-:Y:S02]  /*113a0*/  ULDC.U8 UR4, c[0x0][0x328] ;  /* 0x0000ca0000047ab9 */ /* 0x000fe40000000000 */
[----:B------:R-:W-:Y:S02]  /*113b0*/  UISETP.NE.AND UP3, UPT, UR4, URZ, UPT ;  /* 0x0000003f0400728c */ /* 0x000fe4000bf65270 */
[----:B------:R-:W-:Y:S02]  /*113c0*/  @!UP4 UIMAD UR18, UR7, UR5, UR18 ;  /* 0x000000050712c2a4 */ /* 0x000fe4000f8e0212 */
[----:B------:R-:W-:Y:S01]  /*113d0*/  UISETP.NE.OR UP2, UPT, UR13, URZ, !UP3 ;  /* 0x0000003f0d00728c */ /* 0x000fe2000df45670 */
[----:B------:R-:W3:Y:S01]  /*113e0*/  S2UR UR13, SR_CTAID.X ;  /* 0x00000000000d79c3 */ /* 0x000ee20000002500 */
[----:B------:R-:W-:Y:S02]  /*113f0*/  ULDC UR5, c[0x0][0x234] ;  /* 0x00008d0000057ab9 */ /* 0x000fe40000000800 */
[----:B------:R-:W-:-:S02]  /*11400*/  UISETP.NE.OR UP0, UPT, UR10, -0x1, UP2 ;  /* 0xffffffff0a00788c */ /* 0x000fc40009705670 */
[----:B------:R-:W-:Y:S02]  /*11410*/  @!UP1 USEL UR17, UR9, UR5, !UP3 ;  /* 0x0000000509119287 */ /* 0x000fe4000d800000 */
[----:B------:R-:W-:Y:S02]  /*11420*/  ULDC UR4, c[0x0][0x1c0] ;  /* 0x0000700000047ab9 */ /* 0x000fe40000000800 */
[----:B------:R-:W-:Y:S01]  /*11430*/  @UP1 UMOV UR19, 0x1 ;  /* 0x0000000100131882 */ /* 0x000fe20000000000 */
        /* <DEDUP_REMOVED lines=23> */
[----:B------:R-:W1:Y:S01]  /*115b0*/  @P4 MUFU.LG2 R2, R2 ;  /* 0x0000000200024308 */ /* 0x000e620000000c00 */
[C---:B------:R-:W-:Y:S01]  /*115c0*/  FMUL.FTZ R129, R4.reuse, R129 ;  /* 0x0000008104817220 */ /* 0x040fe20000410000 */
[----:B------:R-:W-:Y:S01]  /*115d0*/  @!UP4 UMOV UR20, UR22 ;  /* 0x000000160014cc82 */ /* 0x000fe20008000000 */
[C---:B------:R-:W-:Y:S02]  /*115e0*/  FMUL.FTZ R124, R4.reuse, R124 ;  /* 0x0000007c047c7220 */ /* 0x040fe40000410000 */
[C---:B------:R-:W-:Y:S01]  /*115f0*/  FMUL.FTZ R125, R4.reuse, R125 ;  /* 0x0000007d047d7220 */ /* 0x040fe20000410000 */
[----:B------:R-:W-:Y:S01]  /*11600*/  F2FP.PACK_AB R128, R129, R128 ;  /* 0x000000808180723e */ /* 0x000fe200000000ff */
[C---:B------:R-:W-:Y:S01]  /*11610*/  FMUL.FTZ R120, R4.reuse, R120 ;  /* 0x0000007804787220 */ /* 0x040fe20000410000 */
[----:B------:R-:W3:Y:S01]  /*11620*/  @P3 MUFU.LG2 R0, R0 ;  /* 0x0000000000003308 */ /* 0x000ee20000000c00 */
        /* <DEDUP_REMOVED lines=65> */
[----:B------:R-:W4:Y:S01]  /*11a40*/  S2R R4, SR_TID.X ;  /* 0x0000000000047919 */ /* 0x000f220000002100 */
        /* <DEDUP_REMOVED lines=17> */
[----:B----4-:R-:W-:Y:S01]  /*11b60*/  SHF.R.S32.HI R7, RZ, 0x1f, R4 ;  /* 0x0000001fff077819 */ /* 0x010fe20000011404 */
[----:B------:R-:W-:Y:S01]  /*11b70*/  FMUL.FTZ R107, R5, R107 ;  /* 0x0000006b056b7220 */ /* 0x000fe20000410000 */
[----:B------:R-:W-:Y:S01]  /*11b80*/  F2FP.PACK_AB R114, R115, R114 ;  /* 0x000000727372723e */ /* 0x000fe200000000ff */
[----:B------:R-:W-:Y:S01]  /*11b90*/  FMUL.FTZ R106, R5, R106 ;  /* 0x0000006a056a7220 */ /* 0x000fe20000410000 */
[----:B------:R-:W-:Y:S01]  /*11ba0*/  LEA.HI R6, R7, R4, RZ, 0x2 ;  /* 0x0000000407067211 */ /* 0x000fe200078f10ff */
[----:B------:R-:W-:Y:S01]  /*11bb0*/  FMUL.FTZ R103, R5, R103 ;  /* 0x0000006705677220 */ /* 0x000fe20000410000 */
[----:B------:R-:W-:Y:S01]  /*11bc0*/  F2FP.PACK_AB R110, R111, R110 ;  /* 0x0000006e6f6e723e */ /* 0x000fe200000000ff */
        /* <DEDUP_REMOVED lines=16> */
[C---:B------:R-:W-:Y:S01]  /*11cd0*/  FMUL.FTZ R50, R5.reuse, R50 ;  /* 0x0000003205327220 */ /* 0x040fe20000410000 */
[----:B------:R-:W-:Y:S01]  /*11ce0*/  LOP3.LUT R9, R6, 0x3ffffffc, RZ, 0xc0, !PT ;  /* 0x3ffffffc06097812 */ /* 0x000fe200078ec0ff */
[C---:B------:R-:W-:Y:S01]  /*11cf0*/  FMUL.FTZ R55, R5.reuse, R55 ;  /* 0x0000003705377220 */ /* 0x040fe20000410000 */
[----:B------:R-:W-:Y:S01]  /*11d00*/  SHF.L.U32 R10, R8, 0x6, RZ ;  /* 0x00000006080a7819 */ /* 0x000fe200000006ff */
[----:B------:R-:W-:Y:S01]  /*11d10*/  FMUL.FTZ R54, R5, R54 ;  /* 0x0000003605367220 */ /* 0x000fe20000410000 */
[----:B------:R-:W-:Y:S01]  /*11d20*/  IADD3 R9, -R9, R4, RZ ;  /* 0x0000000409097210 */ /* 0x000fe20007ffe1ff */
[C---:B------:R-:W-:Y:S01]  /*11d30*/  FMUL.FTZ R59, R5.reuse, R59 ;  /* 0x0000003b053b7220 */ /* 0x040fe20000410000 */
[----:B------:R-:W-:Y:S01]  /*11d40*/  LOP3.LUT R10, R10, 0x1c0, RZ, 0xc0, !PT ;  /* 0x000001c00a0a7812 */ /* 0x000fe200078ec0ff */
[C---:B------:R-:W-:Y:S01]  /*11d50*/  FMUL.FTZ R58, R5.reuse, R58 ;  /* 0x0000003a053a7220 */ /* 0x040fe20000410000 */
[----:B------:R-:W-:Y:S01]  /*11d60*/  LOP3.LUT R11, R8, 0x1, RZ, 0xc0, !PT ;  /* 0x00000001080b7812 */ /* 0x000fe200078ec0ff */
[C---:B------:R-:W-:Y:S01]  /*11d70*/  FMUL.FTZ R63, R5.reuse, R63 ;  /* 0x0000003f053f7220 */ /* 0x040fe20000410000 */
[----:B------:R-:W-:Y:S01]  /*11d80*/  LEA.HI R10, R10, R10, RZ, 0x1d ;  /* 0x0000000a0a0a7211 */ /* 0x000fe200078fe8ff */
[----:B------:R-:W-:Y:S01]  /*11d90*/  FMUL.FTZ R62, R5, R62 ;  /* 0x0000003e053e7220 */ /* 0x000fe20000410000 */
[----:B------:R-:W-:Y:S01]  /*11da0*/  ISETP.NE.U32.AND P0, PT, R11, 0x1, PT ;  /* 0x000000010b00780c */ /* 0x000fe20003f05070 */
[----:B------:R-:W-:Y:S01]  /*11db0*/  FMUL.FTZ R67, R5, R67 ;  /* 0x0000004305437220 */ /* 0x000fe20000410000 */
[----:B------:R-:W-:Y:S01]  /*11dc0*/  F2FP.PACK_AB R42, R43, R42 ;  /* 0x0000002a2b2a723e */ /* 0x000fe200000000ff */
[C---:B------:R-:W-:Y:S01]  /*11dd0*/  FMUL.FTZ R66, R5.reuse, R66 ;  /* 0x0000004205427220 */ /* 0x040fe20000410000 */
[----:B------:R-:W-:Y:S01]  /*11de0*/  R2P PR, R8, 0x6 ;  /* 0x0000000608007804 */ /* 0x000fe20000000000 */
[C---:B------:R-:W-:Y:S01]  /*11df0*/  FMUL.FTZ R71, R5.reuse, R71 ;  /* 0x0000004705477220 */ /* 0x040fe20000410000 */
[----:B------:R-:W-:Y:S01]  /*11e00*/  MOV R8, 0x20 ;  /* 0x0000002000087802 */ /* 0x000fe20000000f00 */
[----:B------:R-:W-:Y:S01]  /*11e10*/  FMUL.FTZ R70, R5, R70 ;  /* 0x0000004605467220 */ /* 0x000fe20000410000 */
[----:B------:R-:W-:Y:S01]  /*11e20*/  F2FP.PACK_AB R46, R47, R46 ;  /* 0x0000002e2f2e723e */ /* 0x000fe200000000ff */
        /* <DEDUP_REMOVED lines=24> */
[----:B------:R-:W-:-:S02]  /*11fb0*/  FMUL.FTZ R99, R5, R99 ;  /* 0x0000006305637220 */ /* 0x000fc40000410000 */
[----:B------:R-:W-:Y:S01]  /*11fc0*/  FMUL.FTZ R98, R5, R98 ;  /* 0x0000006205627220 */ /* 0x000fe20000410000 */
[----:B------:R-:W-:Y:S01]  /*11fd0*/  LEA.HI R5, R7, R4, RZ, 0x5 ;  /* 0x0000000407057211 */ /* 0x000fe200078f28ff */
[----:B-1----:R-:W-:Y:S01]  /*11fe0*/  @P4 FMUL.FTZ R61, R2, 0.69314718246459960938 ;  /* 0x3f317218023d4820 */ /* 0x002fe20000410000 */
[----:B------:R-:W-:Y:S01]  /*11ff0*/  F2FP.PACK_AB R94, R95, R94 ;  /* 0x0000005e5f5e723e */ /* 0x000fe200000000ff */
[----:B---3--:R-:W-:Y:S01]  /*12000*/  @P3 FMUL.FTZ R0, R0, 0.69314718246459960938 ;  /* 0x3f31721800003820 */ /* 0x008fe20000410000 */
[----:B------:R-:W-:Y:S02]  /*12010*/  SHF.R.S32.HI R6, RZ, 0x5, R5 ;  /* 0x00000005ff067819 */ /* 0x000fe40000011405 */
[----:B------:R-:W-:Y:S02]  /*12020*/  F2FP.PACK_AB R98, R99, R98 ;  /* 0x000000626362723e */ /* 0x000fe400000000ff */
[----:B------:R-:W-:Y:S02]  /*12030*/  LEA R9, R6, R9, 0x9 ;  /* 0x0000000906097211 */ /* 0x000fe400078e48ff */
[----:B------:R-:W-:-:S02]  /*12040*/  SHF.R.S32.HI R59, RZ, 0x1f, R6 ;  /* 0x0000001fff3b7819 */ /* 0x000fc40000011406 */
[----:B------:R-:W-:Y:S02]  /*12050*/  LEA R9, R9, R10, 0x1 ;  /* 0x0000000a09097211 */ /* 0x000fe400078e08ff */
[----:B------:R-:W-:Y:S02]  /*12060*/  MOV R10, 0x40 ;  /* 0x00000040000a7802 */ /* 0x000fe40000000f00 */
[----:B------:R-:W-:Y:S02]  /*12070*/  SHF.L.U32 R9, R9, 0x1, RZ ;  /* 0x0000000109097819 */ /* 0x000fe400000006ff */
[----:B------:R-:W-:Y:S02]  /*12080*/  SEL R10, R10, 0xffffffc0, !P2 ;  /* 0xffffffc00a0a7807 */ /* 0x000fe40005000000 */
[C---:B------:R-:W-:Y:S01]  /*12090*/  IADD3 R11, R9.reuse, -0x10, RZ ;  /* 0xfffffff0090b7810 */ /* 0x040fe20007ffe0ff */
[----:B------:R-:W-:Y:S01]  /*120a0*/  STS [R9], R128 ;  /* 0x0000008009007388 */ /* 0x000fe20000000800 */
[----:B------:R-:W-:-:S02]  /*120b0*/  @P0 IADD3 R11, R9, 0x10, RZ ;  /* 0x00000010090b0810 */ /* 0x000fc40007ffe0ff */
[C---:B------:R-:W-:Y:S01]  /*120c0*/  IADD3 R13, R9.reuse, R8, RZ ;  /* 0x00000008090d7210 */ /* 0x040fe20007ffe0ff */
[----:B------:R-:W-:Y:S01]  /*120d0*/  STS [R9+0x400], R130 ;  /* 0x0004008209007388 */ /* 0x000fe20000000800 */
[-C--:B------:R-:W-:Y:S02]  /*120e0*/  IADD3 R15, R8, R11.reuse, RZ ;  /* 0x0000000b080f7210 */ /* 0x080fe40007ffe0ff */
[-C--:B------:R-:W-:Y:S01]  /*120f0*/  IADD3 R17, R9, R10.reuse, RZ ;  /* 0x0000000a09117210 */ /* 0x080fe20007ffe0ff */
[----:B------:R-:W-:Y:S01]  /*12100*/  STS [R11], R124 ;  /* 0x0000007c0b007388 */ /* 0x000fe20000000800 */
[----:B------:R-:W-:Y:S02]  /*12110*/  IADD3 R19, R10, R11, RZ ;  /* 0x0000000b0a137210 */ /* 0x000fe40007ffe0ff */
[-C--:B------:R-:W-:Y:S01]  /*12120*/  IADD3 R21, R13, R10.reuse, RZ ;  /* 0x0000000a0d157210 */ /* 0x080fe20007ffe0ff */
[----:B------:R-:W-:Y:S01]  /*12130*/  STS [R11+0x400], R126 ;  /* 0x0004007e0b007388 */ /* 0x000fe20000000800 */
[----:B------:R-:W-:-:S02]  /*12140*/  IADD3 R23, R15, R10, RZ ;  /* 0x0000000a0f177210 */ /* 0x000fc40007ffe0ff */
[----:B------:R-:W-:Y:S01]  /*12150*/  LEA.HI R59, R59, R6, RZ, 0x3 ;  /* 0x000000063b3b7211 */ /* 0x000fe200078f18ff */
[----:B------:R-:W-:Y:S03]  /*12160*/  STS [R13], R120 ;  /* 0x000000780d007388 */ /* 0x000fe60000000800 */
[----:B------:R-:W-:Y:S01]  /*12170*/  LOP3.LUT R59, R59, 0xffffff8, RZ, 0xc0, !PT ;  /* 0x0ffffff83b3b7812 */ /* 0x000fe200078ec0ff */
[----:B------:R-:W-:Y:S03]  /*12180*/  STS [R13+0x400], R122 ;  /* 0x0004007a0d007388 */ /* 0x000fe60000000800 */
[----:B------:R-:W-:Y:S01]  /*12190*/  IADD3 R6, R6, -R59, RZ ;  /* 0x8000003b06067210 */ /* 0x000fe20007ffe0ff */
[----:B------:R-:W-:Y:S01]  /*121a0*/  STS [R15], R116 ;  /* 0x000000740f007388 */ /* 0x000fe20000000800 */
[----:B------:R-:W-:Y:S01]  /*121b0*/  MOV R59, 0x7f800000 ;  /* 0x7f800000003b7802 */ /* 0x000fe20000000f00 */
[----:B------:R-:W-:-:S02]  /*121c0*/  @P3 FFMA.FTZ R59, R3, c[0x0][0x238], R0 ;  /* 0x00008e00033b3a23 */ /* 0x000fc40000010000 */
        /* <DEDUP_REMOVED lines=33> */
[----:B-1----:R-:W-:-:S03]  /*123e0*/  LOP3.LUT R9, R5, 0xffffffe0, RZ, 0xc0, !PT ;  /* 0xffffffe005097812 */ /* 0x002fc600078ec0ff */
[----:B------:R2:W-:Y:S01]  /*123f0*/  STS [R17+0x8000], R84 ;  /* 0x0080005411007388 */ /* 0x0005e20000000800 */
[----:B------:R-:W-:-:S03]  /*12400*/  IADD3 R58, -R9, R4, RZ ;  /* 0x00000004093a7210 */ /* 0x000fc60007ffe1ff */
[----:B------:R2:W-:Y:S01]  /*12410*/  STS [R17+0x8400], R86 ;  /* 0x0084005611007388 */ /* 0x0005e20000000800 */
[----:B------:R-:W-:-:S03]  /*12420*/  LOP3.LUT P0, RZ, R58, 0x3, RZ, 0xc0, !PT ;  /* 0x000000033aff7812 */ /* 0x000fc6000780c0ff */
[----:B------:R2:W-:Y:S04]  /*12430*/  STS [R19+0x8000], R88 ;  /* 0x0080005813007388 */ /* 0x0005e80000000800 */
[----:B------:R2:W-:Y:S04]  /*12440*/  STS [R19+0x8400], R90 ;  /* 0x0084005a13007388 */ /* 0x0005e80000000800 */
[----:B------:R2:W-:Y:S04]  /*12450*/  STS [R21+0x8000], R92 ;  /* 0x0080005c15007388 */ /* 0x0005e80000000800 */
[----:B------:R2:W-:Y:S04]  /*12460*/  STS [R21+0x8400], R94 ;  /* 0x0084005e15007388 */ /* 0x0005e80000000800 */
[----:B------:R2:W-:Y:S04]  /*12470*/  STS [R23+0x8000], R96 ;  /* 0x0080006017007388 */ /* 0x0005e80000000800 */
[----:B------:R2:W-:Y:S04]  /*12480*/  STS [R23+0x8400], R98 ;  /* 0x0084006217007388 */ /* 0x0005e80000000800 */
[----:B------:R-:W-:Y:S06]  /*12490*/  BAR.SYNC.DEFER_BLOCKING 0x0 ;  /* 0x0000000000007b1d */ /* 0x000fec0000010000 */
[----:B------:R-:W1:Y:S04]  /*124a0*/  S2R R56, SR_TID.X ;  /* 0x0000000000387919 */ /* 0x000e680000002100 */
[----:B------:R2:W3:Y:S04]  /*124b0*/  LDS.128 R48, [R199] ;  /* 0x00000000c7307984 */ /* 0x0004e80000000c00 */
[----:B------:R2:W4:Y:S01]  /*124c0*/  LDS.128 R44, [R199+0x1000] ;  /* 0x00100000c72c7984 */ /* 0x0005220000000c00 */
[----:B-1----:R-:W-:-:S03]  /*124d0*/  SHF.R.S32.HI R57, RZ, 0x1f, R56 ;  /* 0x0000001fff397819 */ /* 0x002fc60000011438 */
[----:B------:R2:W1:Y:S01]  /*124e0*/  LDS.128 R40, [R199+0x2000] ;  /* 0x00200000c7287984 */ /* 0x0004620000000c00 */
[----:B------:R-:W-:-:S03]  /*124f0*/  LEA.HI R5, R57, R56, RZ, 0x5 ;  /* 0x0000003839057211 */ /* 0x000fc600078f28ff */
[----:B------:R2:W1:Y:S01]  /*12500*/  LDS.128 R36, [R199+0x3000] ;  /* 0x00300000c7247984 */ /* 0x0004620000000c00 */
[----:B------:R-:W-:-:S03]  /*12510*/  LOP3.LUT R5, R5, 0xffffffe0, RZ, 0xc0, !PT ;  /* 0xffffffe005057812 */ /* 0x000fc600078ec0ff */
[----:B------:R2:W1:Y:S01]  /*12520*/  LDS.128 R32, [R199+0x4000] ;  /* 0x00400000c7207984 */ /* 0x0004620000000c00 */
[----:B------:R-:W-:-:S03]  /*12530*/  IADD3 R5, -R5, R56, RZ ;  /* 0x0000003805057210 */ /* 0x000fc60007ffe1ff */
[----:B------:R2:W1:Y:S01]  /*12540*/  LDS.128 R28, [R199+0x5000] ;  /* 0x00500000c71c7984 */ /* 0x0004620000000c00 */
[----:B------:R-:W-:-:S03]  /*12550*/  SHF.R.S32.HI R58, RZ, 0x1f, R5 ;  /* 0x0000001fff3a7819 */ /* 0x000fc60000011405 */
[----:B------:R2:W1:Y:S01]  /*12560*/  LDS.128 R24, [R199+0x6000] ;  /* 0x00600000c7187984 */ /* 0x0004620000000c00 */
[----:B------:R-:W-:-:S03]  /*12570*/  LEA.HI R5, R58, R5, RZ, 0x2 ;  /* 0x000000053a057211 */ /* 0x000fc600078f10ff */
[----:B------:R2:W1:Y:S01]  /*12580*/  LDS.128 R20, [R199+0x7000] ;  /* 0x00700000c7147984 */ /* 0x0004620000000c00 */
[----:B------:R-:W-:Y:S01]  /*12590*/  MOV R58, 0x7f800000 ;  /* 0x7f800000003a7802 */ /* 0x000fe20000000f00 */
[----:B------:R-:W-:Y:S01]  /*125a0*/  @P4 FFMA.FTZ R58, R132, c[0x0][0x238], R61 ;  /* 0x00008e00843a4a23 */ /* 0x000fe2000001003d */
[----:B------:R-:W-:Y:S01]  /*125b0*/  SHF.R.S32.HI R5, RZ, 0x2, R5 ;  /* 0x00000002ff057819 */ /* 0x000fe20000011405 */
[----:B------:R2:W1:Y:S03]  /*125c0*/  LDS.128 R16, [R199+0x8000] ;  /* 0x00800000c7107984 */ /* 0x0004660000000c00 */
[----:B------:R-:W-:Y:S01]  /*125d0*/  LEA R5, R6, R5, 0x4 ;  /* 0x0000000506057211 */ /* 0x000fe200078e20ff */
[----:B------:R2:W1:Y:S04]  /*125e0*/  LDS.128 R12, [R199+0x9000] ;  /* 0x00900000c70c7984 */ /* 0x0004680000000c00 */
[----:B------:R2:W1:Y:S04]  /*125f0*/  LDS.128 R8, [R199+0xa000] ;  /* 0x00a00000c7087984 */ /* 0x0004680000000c00 */
[----:B------:R2:W1:Y:S01]  /*12600*/  LDS.128 R52, [R199+0xb000] ;  /* 0x00b00000c7347984 */ /* 0x0004620000000c00 */
[----:B------:R-:W-:Y:S05]  /*12610*/  @P0 BRA `(.L_x_442) ;  /* 0x0000010000000947 */ /* 0x000fea0003800000 */
[----:B---34-:R-:W-:Y:S01]  /*12620*/  UIMAD UR7, UR13, -0x80, UR12 ;  /* 0xffffff800d0778a4 */ /* 0x018fe2000f8e020c */
        /* <DEDUP_REMOVED lines=15> */
.L_x_442:
[----:B---34-:R-:W-:Y:S05]  /*12720*/  BSYNC B0 ;  /* 0x0000000000007941 */ /* 0x018fea0003800000 */
.L_x_441:
[----:B------:R-:W3:Y:S01]  /*12730*/  S2R R0, SR_CTAID.Z ;  /* 0x0000000000007919 */ /* 0x000ee20000002700 */
[----:B------:R-:W-:Y:S01]  /*12740*/  LEA.HI R3, R7, R4, RZ, 0x3 ;  /* 0x0000000407037211 */ /* 0x000fe200078f18ff */
[----:B------:R-:W-:Y:S01]  /*12750*/  UIMAD UR12, UR13, -0x80, UR12 ;  /* 0xffffff800d0c78a4 */ /* 0x000fe2000f8e020c */
[----:B------:R-:W-:Y:S01]  /*12760*/  SHF.R.S32.HI R2, RZ, 0x1f, R210 ;  /* 0x0000001fff027819 */ /* 0x000fe200000114d2 */
[----:B------:R-:W-:Y:S01]  /*12770*/  USHF.R.S32.HI UR7, URZ, 0x1f, UR16 ;  /* 0x0000001f3f077899 */ /* 0x000fe20008011410 */
[----:B------:R-:W-:Y:S01]  /*12780*/  IADD3 R4, P0, R210, UR20, RZ ;  /* 0x00000014d2047c10 */ /* 0x000fe2000ff1e0ff */
[----:B------:R-:W-:Y:S01]  /*12790*/  ULDC.64 UR4, c[0x0][0x1f0] ;  /* 0x00007c0000047ab9 */ /* 0x000fe20000000a00 */
[----:B------:R-:W-:Y:S01]  /*127a0*/  SHF.R.S32.HI R3, RZ, 0x3, R3 ;  /* 0x00000003ff037819 */ /* 0x000fe20000011403 */
[----:B------:R-:W-:Y:S01]  /*127b0*/  UIMAD UR4, UR7, UR4, URZ ;  /* 0x00000004070472a4 */ /* 0x000fe2000f8e023f */
[----:B------:R-:W-:Y:S01]  /*127c0*/  IADD3.X R5, R2, UR8, RZ, P0, !PT ;  /* 0x0000000802057c10 */ /* 0x000fe200087fe4ff */
[----:B------:R-:W-:Y:S01]  /*127d0*/  IMAD.U32 R2, RZ, RZ, UR11 ;  /* 0x0000000bff027e24 */ /* 0x000fe2000f8e00ff */
[----:B------:R-:W-:Y:S01]  /*127e0*/  ISETP.GE.AND P0, PT, R3, UR12, PT ;  /* 0x0000000c03007c0c */ /* 0x000fe2000bf06270 */
[----:B------:R-:W-:Y:S01]  /*127f0*/  UIMAD UR4, UR16, UR5, UR4 ;  /* 0x00000005100472a4 */ /* 0x000fe2000f8e0204 */
[----:B------:R-:W-:Y:S01]  /*12800*/  LEA.HI R56, R57, R56, RZ, 0x3 ;  /* 0x0000003839387211 */ /* 0x000fe200078f18ff */
[----:B------:R-:W-:Y:S03]  /*12810*/  BSSY B0, `(.L_x_443) ;  /* 0x0000014000007945 */ /* 0x000fe60003800000 */
[----:B------:R-:W-:-:S04]  /*12820*/  SHF.R.S32.HI R56, RZ, 0x3, R56 ;  /* 0x00000003ff387819 */ /* 0x000fc80000011438 */
[----:B------:R-:W-:Y:S01]  /*12830*/  SHF.R.S32.HI R57, RZ, 0x1f, R56 ;  /* 0x0000001fff397819 */ /* 0x000fe20000011438 */
[----:B---3--:R-:W-:-:S04]  /*12840*/  IMAD.WIDE.U32 R4, R0, c[0x0][0x1f0], R4 ;  /* 0x00007c0000047a25 */ /* 0x008fc800078e0004 */
[----:B------:R-:W-:Y:S01]  /*12850*/  IMAD.WIDE R6, R2, 0x80, R56 ;  /* 0x0000008002067825 */ /* 0x000fe200078e0238 */
[----:B------:R-:W-:Y:S01]  /*12860*/  IADD3 R59, R5, UR4, RZ ;  /* 0x00000004053b7c10 */ /* 0x000fe2000fffe0ff */
        /* <DEDUP_REMOVED lines=12> */
[----:B-1----:R3:W-:Y:S04]  /*12930*/  @!P1 STG.E.128 [R60.64+0x80], R32 ;  /* 0x000080203c009986 */ /* 0x0027e8000c101d0e */
[----:B------:R3:W-:Y:S02]  /*12940*/  @!P0 STG.E.128 [R60.64+0x100], R16 ;  /* 0x000100103c008986 */ /* 0x0007e4000c101d0e */
.L_x_444:
[----:B------:R-:W-:Y:S05]  /*12950*/  BSYNC B0 ;  /* 0x0000000000007941 */ /* 0x000fea0003800000 */
.L_x_443:
[----:B------:R-:W-:Y:S01]  /*12960*/  IADD3 R0, R56, 0x20, RZ ;  /* 0x0000002038007810 */ /* 0x000fe20007ffe0ff */
[----:B------:R-:W-:Y:S03]  /*12970*/  BSSY B0, `(.L_x_445) ;  /* 0x0000013000007945 */ /* 0x000fe60003800000 */
[----:B------:R-:W-:-:S13]  /*12980*/  ISETP.GE.AND P0, PT, R0, UR6, PT ;  /* 0x0000000600007c0c */ /* 0x000fda000bf06270 */
[----:B------:R-:W-:Y:S05]  /*12990*/  @P0 BRA `(.L_x_446) ;  /* 0x0000010000000947 */ /* 0x000fea0003800000 */
[----:B------:R-:W-:Y:S01]  /*129a0*/  IADD3 R2, P0, R6, 0x20, RZ ;  /* 0x0000002006027810 */ /* 0x000fe20007f1e0ff */
[----:B-1-3--:R-:W-:Y:S01]  /*129b0*/  IMAD.MOV.U32 R16, RZ, RZ, R4 ;  /* 0x000000ffff107224 */ /* 0x00afe200078e0004 */
[----:B--2---:R-:W-:Y:S02]  /*129c0*/  MOV R17, R59 ;  /* 0x0000003b00117202 */ /* 0x004fe40000000f00 */
        /* <DEDUP_REMOVED lines=13> */
.L_x_446:
[----:B------:R-:W-:Y:S05]  /*12aa0*/  BSYNC B0 ;  /* 0x0000000000007941 */ /* 0x000fea0003800000 */
.L_x_445:
[----:B------:R-:W-:Y:S01]  /*12ab0*/  IADD3 R0, R56, 0x40, RZ ;  /* 0x0000004038007810 */ /* 0x000fe20007ffe0ff */
[----:B------:R-:W-:Y:S03]  /*12ac0*/  BSSY B0, `(.L_x_447) ;  /* 0x0000013000007945 */ /* 0x000fe60003800000 */
[----:B------:R-:W-:-:S13]  /*12ad0*/  ISETP.GE.AND P0, PT, R0, UR6, PT ;  /* 0x0000000600007c0c */ /* 0x000fda000bf06270 */
[----:B------:R-:W-:Y:S05]  /*12ae0*/  @P0 BRA `(.L_x_448) ;  /* 0x0000010000000947 */ /* 0x000fea0003800000 */
[----:B-1----:R-:W-:Y:S01]  /*12af0*/  IADD3 R2, P0, R6, 0x40, RZ ;  /* 0x0000004006027810 */ /* 0x002fe20007f1e0ff */
[----:B------:R-:W-:Y:S01]  /*12b00*/  IMAD.MOV.U32 R12, RZ, RZ, R4 ;  /* 0x000000ffff0c7224 */ /* 0x000fe200078e0004 */
        /* <DEDUP_REMOVED lines=14> */
.L_x_448:
[----:B------:R-:W-:Y:S05]  /*12bf0*/  BSYNC B0 ;  /* 0x0000000000007941 */ /* 0x000fea0003800000 */
.L_x_447:
[----:B------:R-:W-:-:S04]  /*12c00*/  IADD3 R56, R56, 0x60, RZ ;  /* 0x0000006038387810 */ /* 0x000fc80007ffe0ff */
[----:B------:R-:W-:-:S13]  /*12c10*/  ISETP.GE.AND P0, PT, R56, UR6, PT ;  /* 0x0000000638007c0c */ /* 0x000fda000bf06270 */
        /* <DEDUP_REMOVED lines=18> */
.L_x_449:
        /* <DEDUP_REMOVED lines=12> */
.L_x_1284:


//--------------------- .text._ZN5flash16flash_fwd_kernelI23Flash_fwd_kernel_traitsILi192ELi128ELi64ELi8ELb0ELb0EN7cutlass6half_tE19Flash_kernel_traitsILi192ELi128ELi64ELi8ES3_EELb0ELb0ELb1ELb1ELb0ELb0ELb1ELb0EEEvNS_16Flash_fwd_paramsE --------------------------
	.section	.text._ZN5flash16flash_fwd_kernelI23Flash_fwd_kernel_traitsILi192ELi128ELi64ELi8ELb0ELb0EN7cutlass6half_tE19Flash_kernel_traitsILi192ELi128ELi64ELi8ES3_EELb0ELb0ELb1ELb1ELb0ELb0ELb1ELb0EEEvNS_16Flash_fwd_paramsE,"ax",@progbits
	.sectioninfo	@"SHI_REGISTERS=255"
	.align	128
        .global         _ZN5flash16flash_fwd_kernelI23Flash_fwd_kernel_traitsILi192ELi128ELi64ELi8ELb0ELb0EN7cutlass6half_tE19Flash_kernel_traitsILi192ELi128ELi64ELi8ES3_EELb0ELb0ELb1ELb1ELb0ELb0ELb1ELb0EEEvNS_16Flash_fwd_paramsE
        .type           _ZN5flash16flash_fwd_kernelI23Flash_fwd_kernel_traitsILi192ELi128ELi64ELi8ELb0ELb0EN7cutlass6half_tE19Flash_kernel_traitsILi192ELi128ELi64ELi8ES3_EELb0ELb0ELb1ELb1ELb0ELb0ELb1ELb0EEEvNS_16Flash_fwd_paramsE,@function
        .size           _ZN5flash16flash_fwd_kernelI23Flash_fwd_kernel_traitsILi192ELi128ELi64ELi8ELb0ELb0EN7cutlass6half_tE19Flash_kernel_traitsILi192ELi128ELi64ELi8ES3_EELb0ELb0ELb1ELb1ELb0ELb0ELb1ELb0EEEvNS_16Flash_fwd_paramsE,(.L_x_1285 - _ZN5flash16flash_fwd_kernelI23Flash_fwd_kernel_traitsILi192ELi128ELi64ELi8ELb0ELb0EN7cutlass6half_tE19Flash_kernel_traitsILi192ELi128ELi64ELi8ES3_EELb0ELb0ELb1ELb1ELb0ELb0ELb1ELb0EEEvNS_16Flash_fwd_paramsE)
        .other          _ZN5flash16flash_fwd_kernelI23Flash_fwd_kernel_traitsILi192ELi128ELi64ELi8ELb0ELb0EN7cutlass6half_tE19Flash_kernel_traitsILi192ELi128ELi64ELi8ES3_EELb0ELb0ELb1ELb1ELb0ELb0ELb1ELb0EEEvNS_16Flash_fwd_paramsE,@"STO_CUDA_ENTRY STV_DEFAULT"
_ZN5flash16flash_fwd_kernelI23Flash_fwd_kernel_traitsILi192ELi128ELi64ELi8ELb0ELb0EN7cutlass6half_tE19Flash_kernel_traitsILi192ELi128ELi64ELi8ES3_EELb0ELb0ELb1ELb1ELb0ELb0ELb1ELb0EEEvNS_16Flash_fwd_paramsE:
.text._ZN5flash16flash_fwd_kernelI23Flash_fwd_kernel_traitsILi192ELi128ELi64ELi8ELb0ELb0EN7cutlass6half_tE19Flash_kernel_traitsILi192ELi128ELi64ELi8ES3_EELb0ELb0ELb1ELb1ELb0ELb0ELb1ELb0EEEvNS_16Flash_fwd_paramsE:
        /* <DEDUP_REMOVED lines=55> */
.L_x_450:
[----:B------:R-:W-:Y:S02]  /*0370*/  ULDC UR6, c[0x0][0x218] ;  /* 0x0000860000067ab9 */ /* 0x000fe40000000800 */
.L_x_451:
        /* <DEDUP_REMOVED lines=122> */
.L_x_454:
[----:B------:R-:W-:Y:S05]  /*0b20*/  BSYNC B0 ;  /* 0x0000000000007941 */ /* 0x000fea0003800000 */
.L_x_453:
        /* <DEDUP_REMOVED lines=20> */
.L_x_456:
[----:B------:R-:W-:Y:S05]  /*0c70*/  BSYNC B0 ;  /* 0x0000000000007941 */ /* 0x000fea0003800000 */
.L_x_455:
        /* <DEDUP_REMOVED lines=20> */
.L_x_458:
[----:B------:R-:W-:Y:S05]  /*0dc0*/  BSYNC B0 ;  /* 0x0000000000007941 */ /* 0x000fea0003800000 */
.L_x_457:
        /* <DEDUP_REMOVED lines=19> */
.L_x_460:
[----:B------:R-:W-:Y:S05]  /*0f00*/  BSYNC B0 ;  /* 0x0000000000007941 */ /* 0x000fea0003800000 */
.L_x_459:
        /* <DEDUP_REMOVED lines=35> */
.L_x_452:
        /* <DEDUP_REMOVED lines=32> */
.L_x_461:
        /* <DEDUP_REMOVED lines=44> */
.L_x_462:
        /* <DEDUP_REMOVED lines=111> */
.L_x_464:
[----:B------:R-:W-:Y:S05]  /*1cf0*/  BSYNC B0 ;  /* 0x0000000000007941 */ /* 0x000fea0003800000 */
.L_x_463:
        /* <DEDUP_REMOVED lines=37> */
.L_x_466:
[----:B------:R-:W-:Y:S05]  /*1f50*/  BSYNC B0 ;  /* 0x0000000000007941 */ /* 0x000fea0003800000 */
.L_x_465:
        /* <DEDUP_REMOVED lines=37> */
.L_x_468:
[----:B------:R-:W-:Y:S05]  /*21b0*/  BSYNC B0 ;  /* 0x0000000000007941 */ /* 0x000fea0003800000 */
.L_x_467:
        /* <DEDUP_REMOVED lines=40> */
.L_x_470:
[----:B------:R-:W-:Y:S05]  /*2440*/  BSYNC B0 ;  /* 0x0000000000007941 */ /* 0x000fea0003800000 */
.L_x_469:
        /* <DEDUP_REMOVED lines=37> */
.L_x_472:
[----:B------:R-:W-:Y:S05]  /*26a0*/  BSYNC B0 ;  /* 0x0000000000007941 */ /* 0x000fea0003800000 */
.L_x_471:
        /* <DEDUP_REMOVED lines=34> */
.L_x_474:
[----:B------:R-:W-:Y:S05]  /*28d0*/  BSYNC B0 ;  /* 0x0000000000007941 */ /* 0x000fea0003800000 */
.L_x_473:
        /* <DEDUP_REMOVED lines=70> */
.L_x_476:
[----:B--2---:R-:W-:Y:S05]  /*2d40*/  BSYNC B0 ;  /* 0x0000000000007941 */ /* 0x004fea0003800000 */
.L_x_475:
        /* <DEDUP_REMOVED lines=36> */
.L_x_478:
[----:B------:R-:W-:Y:S05]  /*2f90*/  BSYNC B0 ;  /* 0x0000000000007941 */ /* 0x000fea0003800000 */
.L_x_477:
        /* <DEDUP_REMOVED lines=19> */
[----:B------:R-:W-:Y:S02]  /*30d0*/  IMAD R201, R201, 0x200, R6 ;  /* 0x00000200c9c97824 */ /* 0x000fe400078e0206 */
[----:B------:R-:W-:Y:S01]  /*30e0*/  IMAD.IADD R4, R4, 0x1, R77 ;  /* 0x0000000104047824 */ /* 0x000fe200078e024d */
[----:B------:R-:W-:Y:S01]  /*30f0*/  LDSM.16.M88.4 R64, [R197] ;  /* 0x00000000c540783b */ /* 0x000fe20000000200 */
[----:B------:R-:W-:-:S03]  /*3100*/  IMAD.SHL.U32 R201, R201, 0x2, RZ ;  /* 0x00000002c9c97824 */ /* 0x000fc600078e00ff */
[----:B------:R-:W-:Y:S02]  /*3110*/  IADD3 R217, R4, UR4, RZ ;  /* 0x0000000404d97c10 */ /* 0x000fe4000fffe0ff */
[----:B------:R-:W3:Y:S01]  /*3120*/  LDSM.16.M88.4 R40, [R201+0xc000] ;  /* 0x00c00000c928783b */ /* 0x000ee20000000200 */
[C---:B------:R-:W-:Y:S02]  /*3130*/  IADD3 R2, R201.reuse, 0xc000, RZ ;  /* 0x0000c000c9027810 */ /* 0x040fe40007ffe0ff */
[----:B------:R-:W-:Y:S01]  /*3140*/  IADD3 R199, R201, 0xc020, RZ ;  /* 0x0000c020c9c77810 */ /* 0x000fe20007ffe0ff */
[----:B------:R-:W4:Y:S01]  /*3150*/  LDSM.16.M88.4 R32, [R201+0xc800] ;  /* 0x00c80000c920783b */ /* 0x000f220000000200 */
[----:B------:R-:W-:Y:S01]  /*3160*/  @P1 IADD3 R199, R2, -0x20, RZ ;  /* 0xffffffe002c71810 */ /* 0x000fe20007ffe0ff */
[----:B------:R-:W-:Y:S01]  /*3170*/  IMAD.MOV.U32 R2, RZ, RZ, 0x40 ;  /* 0x00000040ff027424 */ /* 0x000fe200078e00ff */
[----:B------:R-:W-:Y:S01]  /*3180*/  IADD3 R107, R4, 0x8, RZ ;  /* 0x00000008046b7810 */ /* 0x000fe20007ffe0ff */
[----:B------:R-:W5:Y:S01]  /*3190*/  LDSM.16.M88.4 R24, [R201+0xd000] ;  /* 0x00d00000c918783b */ /* 0x000f620000000200 */
[----:B------:R-:W-:-:S02]  /*31a0*/  IADD3 R216, R217, -c[0x0][0x2e4], RZ ;  /* 0x8000b900d9d87a10 */ /* 0x000fc40007ffe0ff */
[----:B------:R-:W-:Y:S01]  /*31b0*/  SEL R2, R2, 0xffffffc0, !P2 ;  /* 0xffffffc002027807 */ /* 0x000fe20005000000 */
[----:B------:R-:W1:Y:S01]  /*31c0*/  LDSM.16.M88.4 R48, [R201+0xd800] ;  /* 0x00d80000c930783b */ /* 0x000e620000000200 */
[----:B------:R-:W-:Y:S01]  /*31d0*/  IADD3 R214, R107, UR4, RZ ;  /* 0x000000046bd67c10 */ /* 0x000fe2000fffe0ff */
[----:B------:R-:W-:Y:S01]  /*31e0*/  ULDC UR4, c[0x0][0x2e8] ;  /* 0x0000ba0000047ab9 */ /* 0x000fe20000000800 */
[----:B------:R-:W-:Y:S01]  /*31f0*/  IMNMX R216, RZ, R216, !PT ;  /* 0x000000d8ffd87217 */ /* 0x000fe20007800200 */
[----:B------:R-:W2:Y:S01]  /*3200*/  LDSM.16.M88.4 R20, [R199] ;  /* 0x00000000c714783b */ /* 0x000ea20000000200 */
[----:B------:R-:W-:Y:S01]  /*3210*/  IMAD.IADD R195, R201, 0x1, R2 ;  /* 0x00000001c9c37824 */ /* 0x000fe200078e0202 */
[----:B------:R-:W-:Y:S01]  /*3220*/  UIADD3 UR4, UR5, UR4, URZ ;  /* 0x0000000405047290 */ /* 0x000fe2000fffe03f */
[----:B------:R-:W-:Y:S01]  /*3230*/  IMAD.IADD R188, R2, 0x1, R199 ;  /* 0x0000000102bc7824 */ /* 0x000fe200078e02c7 */
[----:B-1----:R-:W1:Y:S01]  /*3240*/  LDSM.16.M88.4 R12, [R199+0x800] ;  /* 0x00080000c70c783b */ /* 0x002e620000000200 */
[----:B------:R-:W-:-:S02]  /*3250*/  IADD3 R213, R214, -c[0x0][0x2e4], RZ ;  /* 0x8000b900d6d57a10 */ /* 0x000fc40007ffe0ff */
[----:B------:R-:W-:Y:S01]  /*3260*/  IADD3 R191, R199, 0x800, RZ ;  /* 0x00000800c7bf7810 */ /* 0x000fe20007ffe0ff */
[----:B------:R-:W1:Y:S01]  /*3270*/  LDSM.16.M88.4 R16, [R199+0x1000] ;  /* 0x00100000c710783b */ /* 0x000e620000000200 */
[----:B------:R-:W-:Y:S02]  /*3280*/  IADD3 R215, R4, UR4, RZ ;  /* 0x0000000404d77c10 */ /* 0x000fe4000fffe0ff */
[----:B------:R-:W-:Y:S01]  /*3290*/  IADD3 R212, R107, UR4, RZ ;  /* 0x000000046bd47c10 */ /* 0x000fe2000fffe0ff */
[----:B------:R-:W1:Y:S01]  /*32a0*/  LDSM.16.M88.4 R56, [R199+0x1800] ;  /* 0x00180000c738783b */ /* 0x000e620000000200 */
[----:B------:R-:W-:Y:S02]  /*32b0*/  IMNMX R215, R215, UR21, PT ;  /* 0x00000015d7d77c17 */ /* 0x000fe4000b800200 */
[----:B------:R-:W-:Y:S01]  /*32c0*/  IMNMX R212, R212, UR21, PT ;  /* 0x00000015d4d47c17 */ /* 0x000fe2000b800200 */
[----:B------:R-:W-:Y:S01]  /*32d0*/  LDSM.16.M88.4 R60, [R188] ;  /* 0x00000000bc3c783b */ /* 0x000fe20000000200 */
[----:B------:R-:W-:-:S02]  /*32e0*/  IMNMX R213, RZ, R213, !PT ;  /* 0x000000d5ffd57217 */ /* 0x000fc40007800200 */
[C---:B------:R-:W-:Y:S01]  /*32f0*/  IADD3 R190, R199.reuse, 0x1000, RZ ;  /* 0x00001000c7be7810 */ /* 0x040fe20007ffe0ff */
[----:B------:R-:W-:Y:S01]  /*3300*/  LDSM.16.M88.4 R72, [R195+0xd800] ;  /* 0x00d80000c348783b */ /* 0x000fe20000000200 */
[C---:B------:R-:W-:Y:S02]  /*3310*/  IADD3 R189, R199.reuse, 0x1800, RZ ;  /* 0x00001800c7bd7810 */ /* 0x040fe40007ffe0ff */
[C---:B------:R-:W-:Y:S01]  /*3320*/  IADD3 R187, R199.reuse, 0x2000, RZ ;  /* 0x00002000c7bb7810 */ /* 0x040fe20007ffe0ff */
[----:B---3--:R-:W-:Y:S01]  /*3330*/  HMMA.16816.F32 R44, R68, R40, RZ ;  /* 0x00000028442c723c */ /* 0x008fe200000018ff */
[C---:B------:R-:W-:Y:S02]  /*3340*/  IADD3 R186, R199.reuse, 0x2800, RZ ;  /* 0x00002800c7ba7810 */ /* 0x040fe40007ffe0ff */
[C---:B------:R-:W-:Y:S02]  /*3350*/  IADD3 R185, R199.reuse, 0x3000, RZ ;  /* 0x00003000c7b97810 */ /* 0x040fe40007ffe0ff */
[----:B------:R-:W-:-:S02]  /*3360*/  IADD3 R184, R199, 0x3800, RZ ;  /* 0x00003800c7b87810 */ /* 0x000fc40007ffe0ff */
[C---:B------:R-:W-:Y:S01]  /*3370*/  IADD3 R183, R199.reuse, 0x4000, RZ ;  /* 0x00004000c7b77810 */ /* 0x040fe20007ffe0ff */
[----:B----4-:R-:W-:Y:S01]  /*3380*/  HMMA.16816.F32 R36, R68, R32, RZ ;  /* 0x000000204424723c */ /* 0x010fe200000018ff */
[C---:B------:R-:W-:Y:S02]  /*3390*/  IADD3 R182, R199.reuse, 0x4800, RZ ;  /* 0x00004800c7b67810 */ /* 0x040fe40007ffe0ff */
[C---:B------:R-:W-:Y:S02]  /*33a0*/  IADD3 R181, R199.reuse, 0x5000, RZ ;  /* 0x00005000c7b57810 */ /* 0x040fe40007ffe0ff */
[----:B------:R-:W-:-:S03]  /*33b0*/  IADD3 R180, R199, 0x5800, RZ ;  /* 0x00005800c7b47810 */ /* 0x000fc60007ffe0ff */
[C---:B------:R-:W-:Y:S08]  /*33c0*/  HMMA.16816.F32 R40, R68.reuse, R42, RZ ;  /* 0x0000002a4428723c */ /* 0x040ff000000018ff */
[C---:B------:R-:W-:Y:S08]  /*33d0*/  HMMA.16816.F32 R32, R68.reuse, R34, RZ ;  /* 0x000000224420723c */ /* 0x040ff000000018ff */
[C---:B-----5:R-:W-:Y:S08]  /*33e0*/  HMMA.16816.F32 R28, R68.reuse, R24, RZ ;  /* 0x00000018441c723c */ /* 0x060ff000000018ff */
[C---:B------:R-:W-:Y:S08]  /*33f0*/  HMMA.16816.F32 R24, R68.reuse, R26, RZ ;  /* 0x0000001a4418723c */ /* 0x040ff000000018ff */
[C---:B------:R-:W-:Y:S08]  /*3400*/  HMMA.16816.F32 R8, R68.reuse, R48, RZ ;  /* 0x000000304408723c */ /* 0x040ff000000018ff */
[----:B------:R-:W-:Y:S01]  /*3410*/  HMMA.16816.F32 R68, R68, R50, RZ ;  /* 0x000000324444723c */ /* 0x000fe200000018ff */
[----:B------:R-:W-:Y:S07]  /*3420*/  LDSM.16.M88.4 R48, [R195+0xc000] ;  /* 0x00c00000c330783b */ /* 0x000fee0000000200 */
[C---:B--2---:R-:W-:Y:S08]  /*3430*/  HMMA.16816.F32 R44, R52.reuse, R20, R44 ;  /* 0x00000014342c723c */ /* 0x044ff0000000182c */
[C---:B------:R-:W-:Y:S01]  /*3440*/  HMMA.16816.F32 R40, R52.reuse, R22, R40 ;  /* 0x000000163428723c */ /* 0x040fe20000001828 */
[----:B------:R-:W-:Y:S07]  /*3450*/  LDSM.16.M88.4 R20, [R195+0xc800] ;  /* 0x00c80000c314783b */ /* 0x000fee0000000200 */
[C---:B-1----:R-:W-:Y:S08]  /*3460*/  HMMA.16816.F32 R36, R52.reuse, R12, R36 ;  /* 0x0000000c3424723c */ /* 0x042ff00000001824 */
[C---:B------:R-:W-:Y:S01]  /*3470*/  HMMA.16816.F32 R32, R52.reuse, R14, R32 ;  /* 0x0000000e3420723c */ /* 0x040fe20000001820 */
[----:B------:R-:W1:Y:S07]  /*3480*/  LDSM.16.M88.4 R12, [R198] ;  /* 0x00000000c60c783b */ /* 0x000e6e0000000200 */
[C---:B------:R-:W-:Y:S08]  /*3490*/  HMMA.16816.F32 R28, R52.reuse, R16, R28 ;  /* 0x00000010341c723c */ /* 0x040ff0000000181c */
[C---:B------:R-:W-:Y:S01]  /*34a0*/  HMMA.16816.F32 R24, R52.reuse, R18, R24 ;  /* 0x000000123418723c */ /* 0x040fe20000001818 */
[----:B------:R-:W2:Y:S07]  /*34b0*/  LDSM.16.M88.4 R16, [R195+0xd000] ;  /* 0x00d00000c310783b */ /* 0x000eae0000000200 */
[C---:B------:R-:W-:Y:S08]  /*34c0*/  HMMA.16816.F32 R8, R52.reuse, R56, R8 ;  /* 0x000000383408723c */ /* 0x040ff00000001808 */
        /* <DEDUP_REMOVED lines=9> */
[C---:B--2---:R-:W-:Y:S08]  /*3560*/  HMMA.16816.F32 R28, R12.reuse, R16, R28 ;  /* 0x000000100c1c723c */ /* 0x044ff0000000181c */
[----:B------:R-:W-:Y:S01]  /*3570*/  HMMA.16816.F32 R24, R12, R18, R24 ;  /* 0x000000120c18723c */ /* 0x000fe20000001818 */
[----:B------:R-:W1:Y:S07]  /*3580*/  LDSM.16.M88.4 R16, [R201+0xe000] ;  /* 0x00e00000c910783b */ /* 0x000e6e0000000200 */
[C---:B---3--:R-:W-:Y:S08]  /*3590*/  HMMA.16816.F32 R36, R64.reuse, R56, R36 ;  /* 0x000000384024723c */ /* 0x048ff00000001824 */
[C---:B------:R-:W-:Y:S01]  /*35a0*/  HMMA.16816.F32 R32, R64.reuse, R58, R32 ;  /* 0x0000003a4020723c */ /* 0x040fe20000001820 */
[----:B------:R-:W2:Y:S07]  /*35b0*/  LDSM.16.M88.4 R56, [R201+0xf000] ;  /* 0x00f00000c938783b */ /* 0x000eae0000000200 */
[C---:B------:R-:W-:Y:S08]  /*35c0*/  HMMA.16816.F32 R44, R64.reuse, R60, R44 ;  /* 0x0000003c402c723c */ /* 0x040ff0000000182c */
[----:B------:R-:W-:Y:S01]  /*35d0*/  HMMA.16816.F32 R40, R64, R62, R40 ;  /* 0x0000003e4028723c */ /* 0x000fe20000001828 */
[----:B------:R-:W-:Y:S07]  /*35e0*/  LDSM.16.M88.4 R60, [R200+0x4000] ;  /* 0x00400000c83c783b */ /* 0x000fee0000000200 */
[C---:B------:R-:W-:Y:S08]  /*35f0*/  HMMA.16816.F32 R8, R12.reuse, R72, R8 ;  /* 0x000000480c08723c */ /* 0x040ff00000001808 */
[----:B------:R-:W-:Y:S01]  /*3600*/  HMMA.16816.F32 R68, R12, R74, R68 ;  /* 0x0000004a0c44723c */ /* 0x000fe20000001844 */
[----:B------:R-:W3:Y:S04]  /*3610*/  LDSM.16.M88.4 R12, [R201+0xe800] ;  /* 0x00e80000c90c783b */ /* 0x000ee80000000200 */
[----:B------:R-:W-:Y:S03]  /*3620*/  LDSM.16.M88.4 R72, [R199+0x3800] ;  /* 0x00380000c748783b */ /* 0x000fe60000000200 */
[C---:B----4-:R-:W-:Y:S08]  /*3630*/  HMMA.16816.F32 R28, R64.reuse, R52, R28 ;  /* 0x00000034401c723c */ /* 0x050ff0000000181c */
[----:B------:R-:W-:Y:S01]  /*3640*/  HMMA.16816.F32 R24, R64, R54, R24 ;  /* 0x000000364018723c */ /* 0x000fe20000001818 */
[----:B------:R-:W4:Y:S07]  /*3650*/  LDSM.16.M88.4 R52, [R201+0xf800] ;  /* 0x00f80000c934783b */ /* 0x000f2e0000000200 */
[C---:B-1----:R-:W-:Y:S08]  /*3660*/  HMMA.16816.F32 R44, R20.reuse, R16, R44 ;  /* 0x00000010142c723c */ /* 0x042ff0000000182c */
[----:B------:R-:W-:Y:S01]  /*3670*/  HMMA.16816.F32 R40, R20, R18, R40 ;  /* 0x000000121428723c */ /* 0x000fe20000001828 */
        /* <DEDUP_REMOVED lines=14> */
[----:B------:R-:W-:Y:S03]  /*3760*/  LDSM.16.M88.4 R52, [R197+0x4000] ;  /* 0x00400000c534783b */ /* 0x000fe60000000200 */
[C---:B-1----:R-:W-:Y:S08]  /*3770*/  HMMA.16816.F32 R28, R60.reuse, R16, R28 ;  /* 0x000000103c1c723c */ /* 0x042ff0000000181c */
[C---:B------:R-:W-:Y:S01]  /*3780*/  HMMA.16816.F32 R56, R60.reuse, R18, R56 ;  /* 0x000000123c38723c */ /* 0x040fe20000001838 */
[----:B------:R-:W1:Y:S07]  /*3790*/  LDSM.16.M88.4 R16, [R195+0xf000] ;  /* 0x00f00000c310783b */ /* 0x000e6e0000000200 */
[C---:B-----5:R-:W-:Y:S07]  /*37a0*/  HMMA.16816.F32 R44, R60.reuse, R48, R44 ;  /* 0x000000303c2c723c */ /* 0x060fee000000182c */
[----:B------:R-:W-:Y:S01]  /*37b0*/  IMAD.U32 R49, RZ, RZ, UR22 ;  /* 0x00000016ff317e24 */ /* 0x000fe2000f8e00ff */
[----:B------:R-:W-:Y:S03]  /*37c0*/  HMMA.16816.F32 R36, R60, R64, R36 ;  /* 0x000000403c24723c */ /* 0x000fe60000001824 */
[----:B------:R-:W-:-:S05]  /*37d0*/  IMAD R2, R49, 0x40, R206 ;  /* 0x0000004031027824 */ /* 0x000fca00078e02ce */
[C---:B------:R-:W-:Y:S01]  /*37e0*/  HMMA.16816.F32 R40, R60.reuse, R50, R40 ;  /* 0x000000323c28723c */ /* 0x040fe20000001828 */
[C---:B------:R-:W-:Y:S01]  /*37f0*/  IADD3 R6, R2.reuse, 0x1, RZ ;  /* 0x0000000102067810 */ /* 0x040fe20007ffe0ff */
[----:B------:R-:W4:Y:S01]  /*3800*/  LDSM.16.M88.4 R48, [R195+0xf800] ;  /* 0x00f80000c330783b */ /* 0x000f220000000200 */
[C---:B------:R-:W-:Y:S02]  /*3810*/  IADD3 R76, R2.reuse, 0x8, RZ ;  /* 0x00000008024c7810 */ /* 0x040fe40007ffe0ff */
[C---:B------:R-:W-:Y:S02]  /*3820*/  IADD3 R78, R2.reuse, 0x9, RZ ;  /* 0x00000009024e7810 */ /* 0x040fe40007ffe0ff */
[C---:B------:R-:W-:Y:S01]  /*3830*/  IADD3 R80, R2.reuse, 0x10, RZ ;  /* 0x0000001002507810 */ /* 0x040fe20007ffe0ff */
[----:B------:R-:W-:Y:S01]  /*3840*/  HMMA.16816.F32 R32, R60, R66, R32 ;  /* 0x000000423c20723c */ /* 0x000fe20000001820 */
[C---:B------:R-:W-:Y:S01]  /*3850*/  IADD3 R84, R2.reuse, 0x18, RZ ;  /* 0x0000001802547810 */ /* 0x040fe20007ffe0ff */
[----:B------:R-:W-:Y:S01]  /*3860*/  LDSM.16.M88.4 R64, [R199+0x4800] ;  /* 0x00480000c740783b */ /* 0x000fe20000000200 */
[----:B------:R-:W-:-:S02]  /*3870*/  IADD3 R86, R2, 0x19, RZ ;  /* 0x0000001902567810 */ /* 0x000fc40007ffe0ff */
[----:B------:R-:W-:Y:S01]  /*3880*/  IADD3 R88, R2, 0x20, RZ ;  /* 0x0000002002587810 */ /* 0x000fe20007ffe0ff */
[----:B------:R-:W-:Y:S01]  /*3890*/  IMAD.IADD R112, R214, 0x1, -R84 ;  /* 0x00000001d6707824 */ /* 0x000fe200078e0a54 */
[C---:B------:R-:W-:Y:S01]  /*38a0*/  IADD3 R90, R2.reuse, 0x21, RZ ;  /* 0x00000021025a7810 */ /* 0x040fe20007ffe0ff */
[C---:B--2---:R-:W-:Y:S01]  /*38b0*/  HMMA.16816.F32 R44, R12.reuse, R24, R44 ;  /* 0x000000180c2c723c */ /* 0x044fe2000000182c */
[C---:B------:R-:W-:Y:S02]  /*38c0*/  IADD3 R94, R2.reuse, 0x29, RZ ;  /* 0x00000029025e7810 */ /* 0x040fe40007ffe0ff */
[C---:B------:R-:W-:Y:S02]  /*38d0*/  IADD3 R82, R2.reuse, 0x11, RZ ;  /* 0x0000001102527810 */ /* 0x040fe40007ffe0ff */
[C---:B------:R-:W-:Y:S02]  /*38e0*/  IADD3 R92, R2.reuse, 0x28, RZ ;  /* 0x00000028025c7810 */ /* 0x040fe40007ffe0ff */
[----:B------:R-:W-:Y:S01]  /*38f0*/  IMAD.IADD R24, R217, 0x1, -R2 ;  /* 0x00000001d9187824 */ /* 0x000fe200078e0a02 */
[----:B---3--:R-:W-:Y:S01]  /*3900*/  HMMA.16816.F32 R36, R12, R20, R36 ;  /* 0x000000140c24723c */ /* 0x008fe20000001824 */
[----:B------:R-:W-:Y:S01]  /*3910*/  IADD3 R96, R2, 0x30, RZ ;  /* 0x0000003002607810 */ /* 0x000fe20007ffe0ff */
[----:B------:R-:W-:Y:S01]  /*3920*/  IMAD.IADD R113, R214, 0x1, -R82 ;  /* 0x00000001d6717824 */ /* 0x000fe200078e0a52 */
[----:B------:R-:W-:-:S02]  /*3930*/  IADD3 R98, R2, 0x31, RZ ;  /* 0x0000003102627810 */ /* 0x000fc40007ffe0ff */
[----:B------:R-:W-:Y:S02]  /*3940*/  IABS R24, R24 ;  /* 0x0000001800187213 */ /* 0x000fe40000000000 */
[C---:B------:R-:W-:Y:S01]  /*3950*/  IMAD.IADD R20, R217.reuse, 0x1, -R6 ;  /* 0x00000001d9147824 */ /* 0x040fe200078e0a06 */
[C---:B------:R-:W-:Y:S01]  /*3960*/  HMMA.16816.F32 R40, R12.reuse, R26, R40 ;  /* 0x0000001a0c28723c */ /* 0x040fe20000001828 */
[C---:B------:R-:W-:Y:S01]  /*3970*/  IMAD.IADD R21, R217.reuse, 0x1, -R76 ;  /* 0x00000001d9157824 */ /* 0x040fe200078e0a4c */
[C---:B------:R-:W-:Y:S01]  /*3980*/  IADD3 R102, R2.reuse, 0x39, RZ ;  /* 0x0000003902667810 */ /* 0x040fe20007ffe0ff */
[----:B------:R-:W-:Y:S01]  /*3990*/  IMAD.MOV.U32 R77, RZ, RZ, R24 ;  /* 0x000000ffff4d7224 */ /* 0x000fe200078e0018 */
[----:B------:R-:W-:Y:S01]  /*39a0*/  IABS R20, R20 ;  /* 0x0000001400147213 */ /* 0x000fe20000000000 */
[----:B------:R-:W2:Y:S01]  /*39b0*/  LDSM.16.M88.4 R24, [R188+0x2000] ;  /* 0x00200000bc18783b */ /* 0x000ea20000000200 */
[----:B------:R-:W-:Y:S01]  /*39c0*/  IADD3 R100, R2, 0x38, RZ ;  /* 0x0000003802647810 */ /* 0x000fe20007ffe0ff */
[----:B------:R-:W-:Y:S01]  /*39d0*/  IMAD.IADD R119, R214, 0x1, -R98 ;  /* 0x00000001d6777824 */ /* 0x000fe200078e0a62 */
[C---:B-1----:R-:W-:Y:S01]  /*39e0*/  HMMA.16816.F32 R28, R12.reuse, R16, R28 ;  /* 0x000000100c1c723c */ /* 0x042fe2000000181c */
[----:B------:R-:W-:Y:S01]  /*39f0*/  IMAD.MOV.U32 R79, RZ, RZ, R20 ;  /* 0x000000ffff4f7224 */ /* 0x000fe200078e0014 */
[----:B------:R-:W-:Y:S01]  /*3a00*/  IABS R20, R21 ;  /* 0x0000001500147213 */ /* 0x000fe20000000000 */
[----:B------:R-:W-:Y:S01]  /*3a10*/  I2F R77, R77 ;  /* 0x0000004d004d7306 */ /* 0x000fe20000201400 */
[----:B------:R-:W-:Y:S01]  /*3a20*/  IABS R113, R113 ;  /* 0x0000007100717213 */ /* 0x000fe20000000000 */
[C---:B------:R-:W-:Y:S01]  /*3a30*/  IMAD.IADD R103, R217.reuse, 0x1, -R100 ;  /* 0x00000001d9677824 */ /* 0x040fe200078e0a64 */
[C---:B------:R-:W-:Y:S01]  /*3a40*/  ISETP.GE.AND P6, PT, R6.reuse, R215, PT ;  /* 0x000000d70600720c */ /* 0x040fe20003fc6270 */
[C---:B------:R-:W-:Y:S01]  /*3a50*/  IMAD.IADD R16, R217.reuse, 0x1, -R78 ;  /* 0x00000001d9107824 */ /* 0x040fe200078e0a4e */
[----:B------:R-:W-:Y:S01]  /*3a60*/  HMMA.16816.F32 R32, R12, R22, R32 ;  /* 0x000000160c20723c */ /* 0x000fe20000001820 */
[----:B------:R-:W-:Y:S01]  /*3a70*/  IMAD.MOV.U32 R81, RZ, RZ, R20 ;  /* 0x000000ffff517224 */ /* 0x000fe200078e0014 */
[----:B------:R-:W-:Y:S01]  /*3a80*/  ISETP.GE.AND P2, PT, R6, R212, PT ;  /* 0x000000d40600720c */ /* 0x000fe20003f46270 */
[----:B------:R-:W1:Y:S01]  /*3a90*/  LDSM.16.M88.4 R20, [R188+0x2800] ;  /* 0x00280000bc14783b */ /* 0x000e620000000200 */
[----:B------:R-:W-:Y:S01]  /*3aa0*/  IABS R16, R16 ;  /* 0x0000001000107213 */ /* 0x000fe20000000000 */
[----:B------:R-:W-:Y:S01]  /*3ab0*/  IMAD.IADD R17, R217, 0x1, -R80 ;  /* 0x00000001d9117824 */ /* 0x000fe200078e0a50 */
[----:B------:R-:W-:Y:S01]  /*3ac0*/  ISETP.GE.AND P0, PT, R76, R212, PT ;  /* 0x000000d44c00720c */ /* 0x000fe20003f06270 */
[----:B------:R-:W-:Y:S01]  /*3ad0*/  I2F R81, R81 ;  /* 0x0000005100517306 */ /* 0x000fe20000201400 */
[----:B------:R-:W-:Y:S01]  /*3ae0*/  HMMA.16816.F32 R8, R60, R72, R8 ;  /* 0x000000483c08723c */ /* 0x000fe20000001808 */
[----:B------:R-:W-:Y:S01]  /*3af0*/  IMAD.MOV.U32 R83, RZ, RZ, R16 ;  /* 0x000000ffff537224 */ /* 0x000fe200078e0010 */
[----:B------:R-:W-:-:S02]  /*3b00*/  IABS R16, R17 ;  /* 0x0000001100107213 */ /* 0x000fc40000000000 */
[C---:B------:R-:W-:Y:S02]  /*3b10*/  ISETP.GE.AND P4, PT, R2.reuse, R215, PT ;  /* 0x000000d70200720c */ /* 0x040fe40003f86270 */
[----:B------:R-:W-:Y:S01]  /*3b20*/  ISETP.GE.AND P5, PT, R2, R212, PT ;  /* 0x000000d40200720c */ /* 0x000fe20003fa6270 */
[----:B------:R-:W-:Y:S01]  /*3b30*/  IMAD.MOV.U32 R85, RZ, RZ, R16 ;  /* 0x000000ffff557224 */ /* 0x000fe200078e0010 */
[----:B------:R-:W-:Y:S01]  /*3b40*/  HMMA.16816.F32 R68, R60, R74, R68 ;  /* 0x0000004a3c44723c */ /* 0x000fe20000001844 */
[CC--:B------:R-:W-:Y:S01]  /*3b50*/  ISETP.LT.OR P6, PT, R6.reuse, R216.reuse, P6 ;  /* 0x000000d80600720c */ /* 0x0c0fe200037c1670 */
[----:B------:R-:W-:Y:S01]  /*3b60*/  I2F R79, R79 ;  /* 0x0000004f004f7306 */ /* 0x000fe20000201400 */
[-C--:B------:R-:W-:Y:S02]  /*3b70*/  ISETP.LT.OR P2, PT, R6, R213.reuse, P2 ;  /* 0x000000d50600720c */ /* 0x080fe40001741670 */
[----:B------:R-:W-:Y:S02]  /*3b80*/  ISETP.LT.OR P0, PT, R76, R213, P0 ;  /* 0x000000d54c00720c */ /* 0x000fe40000701670 */
[----:B------:R-:W-:Y:S01]  /*3b90*/  IMAD.IADD R60, R217, 0x1, -R102 ;  /* 0x00000001d93c7824 */ /* 0x000fe200078e0a66 */
[----:B------:R-:W-:Y:S01]  /*3ba0*/  HMMA.16816.F32 R56, R12, R18, R56 ;  /* 0x000000120c38723c */ /* 0x000fe20000001838 */
[----:B------:R-:W3:Y:S01]  /*3bb0*/  LDSM.16.M88.4 R16, [R188+0x3000] ;  /* 0x00300000bc10783b */ /* 0x000ee20000000200 */
[----:B------:R-:W-:Y:S01]  /*3bc0*/  I2F R83, R83 ;  /* 0x0000005300537306 */ /* 0x000fe20000201400 */
[----:B------:R-:W-:-:S02]  /*3bd0*/  ISETP.LT.OR P4, PT, R2, R216, P4 ;  /* 0x000000d80200720c */ /* 0x000fc40002781670 */
[----:B------:R-:W-:Y:S02]  /*3be0*/  IABS R60, R60 ;  /* 0x0000003c003c7213 */ /* 0x000fe40000000000 */
[----:B------:R-:W-:Y:S01]  /*3bf0*/  ISETP.LT.OR P5, PT, R2, R213, P5 ;  /* 0x000000d50200720c */ /* 0x000fe20002fa1670 */
[C---:B----4-:R-:W-:Y:S01]  /*3c00*/  HMMA.16816.F32 R8, R12.reuse, R48, R8 ;  /* 0x000000300c08723c */ /* 0x050fe20000001808 */
[----:B------:R-:W-:Y:S01]  /*3c10*/  IABS R112, R112 ;  /* 0x0000007000707213 */ /* 0x000fe20000000000 */
[----:B------:R4:W-:Y:S01]  /*3c20*/  I2F R105, R60 ;  /* 0x0000003c00697306 */ /* 0x0009e20000201400 */
[-C--:B------:R-:W-:Y:S02]  /*3c30*/  ISETP.GE.AND P1, PT, R76, R215.reuse, PT ;  /* 0x000000d74c00720c */ /* 0x080fe40003f26270 */
[----:B------:R-:W-:Y:S02]  /*3c40*/  ISETP.GE.AND P3, PT, R78, R215, PT ;  /* 0x000000d74e00720c */ /* 0x000fe40003f66270 */
[----:B------:R-:W-:Y:S01]  /*3c50*/  IMAD.IADD R48, R217, 0x1, -R82 ;  /* 0x00000001d9307824 */ /* 0x000fe200078e0a52 */
[----:B------:R-:W-:Y:S01]  /*3c60*/  HMMA.16816.F32 R68, R12, R50, R68 ;  /* 0x000000320c44723c */ /* 0x000fe20000001844 */
[-C--:B------:R-:W-:Y:S01]  /*3c70*/  ISETP.LT.OR P1, PT, R76, R216.reuse, P1 ;  /* 0x000000d84c00720c */ /* 0x080fe20000f21670 */
[----:B------:R-:W-:Y:S01]  /*3c80*/  I2F R85, R85 ;  /* 0x0000005500557306 */ /* 0x000fe20000201400 */
[----:B------:R-:W-:-:S02]  /*3c90*/  ISETP.LT.OR P3, PT, R78, R216, P3 ;  /* 0x000000d84e00720c */ /* 0x000fc40001f61670 */
[----:B------:R-:W-:Y:S02]  /*3ca0*/  IABS R48, R48 ;  /* 0x0000003000307213 */ /* 0x000fe40000000000 */
[C---:B------:R-:W-:Y:S01]  /*3cb0*/  IMAD.IADD R12, R217.reuse, 0x1, -R84 ;  /* 0x00000001d90c7824 */ /* 0x040fe200078e0a54 */
[C---:B--2---:R-:W-:Y:S01]  /*3cc0*/  HMMA.16816.F32 R44, R52.reuse, R24, R44 ;  /* 0x00000018342c723c */ /* 0x044fe2000000182c */
[----:B------:R-:W-:Y:S01]  /*3cd0*/  IABS R103, R103 ;  /* 0x0000006700677213 */ /* 0x000fe20000000000 */
[----:B------:R2:W-:Y:S01]  /*3ce0*/  I2F R87, R48 ;  /* 0x0000003000577306 */ /* 0x0005e20000201400 */
[----:B----4-:R-:W-:Y:S01]  /*3cf0*/  IMAD.IADD R60, R214, 0x1, -R78 ;  /* 0x00000001d63c7824 */ /* 0x010fe200078e0a4e */
[----:B------:R-:W-:Y:S02]  /*3d00*/  IABS R12, R12 ;  /* 0x0000000c000c7213 */ /* 0x000fe40000000000 */
[----:B------:R-:W-:Y:S01]  /*3d10*/  IABS R119, R119 ;  /* 0x0000007700777213 */ /* 0x000fe20000000000 */
[C---:B------:R-:W-:Y:S01]  /*3d20*/  IMAD.IADD R24, R217.reuse, 0x1, -R86 ;  /* 0x00000001d9187824 */ /* 0x040fe200078e0a56 */
[C---:B-1----:R-:W-:Y:S01]  /*3d30*/  HMMA.16816.F32 R36, R52.reuse, R20, R36 ;  /* 0x000000143424723c */ /* 0x042fe20000001824 */
[----:B------:R-:W-:Y:S01]  /*3d40*/  IMAD.MOV.U32 R89, RZ, RZ, R12 ;  /* 0x000000ffff597224 */ /* 0x000fe200078e000c */
[----:B------:R-:W-:Y:S01]  /*3d50*/  IABS R60, R60 ;  /* 0x0000003c003c7213 */ /* 0x000fe20000000000 */
[----:B------:R-:W1:Y:S01]  /*3d60*/  LDSM.16.M88.4 R12, [R188+0x3800] ;  /* 0x00380000bc0c783b */ /* 0x000e620000000200 */
[----:B------:R-:W-:Y:S01]  /*3d70*/  IABS R24, R24 ;  /* 0x0000001800187213 */ /* 0x000fe20000000000 */
[C---:B------:R-:W-:Y:S01]  /*3d80*/  IMAD.IADD R25, R217.reuse, 0x1, -R88 ;  /* 0x00000001d9197824 */ /* 0x040fe200078e0a58 */
[----:B------:R-:W-:Y:S01]  /*3d90*/  I2F R113, R113 ;  /* 0x0000007100717306 */ /* 0x000fe20000201400 */
[C---:B------:R-:W-:Y:S01]  /*3da0*/  IMAD.IADD R20, R217.reuse, 0x1, -R90 ;  /* 0x00000001d9147824 */ /* 0x040fe200078e0a5a */
[C---:B------:R-:W-:Y:S01]  /*3db0*/  HMMA.16816.F32 R40, R52.reuse, R26, R40 ;  /* 0x0000001a3428723c */ /* 0x040fe20000001828 */
[----:B------:R-:W-:Y:S01]  /*3dc0*/  IMAD.MOV.U32 R91, RZ, RZ, R24 ;  /* 0x000000ffff5b7224 */ /* 0x000fe200078e0018 */
[----:B------:R-:W-:Y:S01]  /*3dd0*/  IABS R24, R25 ;  /* 0x0000001900187213 */ /* 0x000fe20000000000 */
[C---:B--2---:R-:W-:Y:S01]  /*3de0*/  IMAD.IADD R48, R217.reuse, 0x1, -R92 ;  /* 0x00000001d9307824 */ /* 0x044fe200078e0a5c */
[----:B------:R-:W-:Y:S01]  /*3df0*/  IABS R20, R20 ;  /* 0x0000001400147213 */ /* 0x000fe20000000000 */
[----:B------:R-:W-:Y:S01]  /*3e00*/  IMAD.MOV.U32 R110, RZ, RZ, R60 ;  /* 0x000000ffff6e7224 */ /* 0x000fe200078e003c */
[----:B------:R2:W-:Y:S01]  /*3e10*/  I2F R93, R24 ;  /* 0x00000018005d7306 */ /* 0x0005e20000201400 */
[----:B------:R-:W-:Y:S01]  /*3e20*/  LDSM.16.M88.4 R60, [R201+0x11800] ;  /* 0x01180000c93c783b */ /* 0x000fe20000000200 */
[C---:B------:R-:W-:Y:S01]  /*3e30*/  HMMA.16816.F32 R32, R52.reuse, R22, R32 ;  /* 0x000000163420723c */ /* 0x040fe20000001820 */
[----:B------:R-:W-:Y:S01]  /*3e40*/  IMAD.MOV.U32 R95, RZ, RZ, R20 ;  /* 0x000000ffff5f7224 */ /* 0x000fe200078e0014 */
[----:B------:R-:W-:Y:S01]  /*3e50*/  IABS R48, R48 ;  /* 0x0000003000307213 */ /* 0x000fe20000000000 */
[----:B------:R-:W-:Y:S03]  /*3e60*/  LDSM.16.M88.4 R20, [R201+0x10000] ;  /* 0x01000000c914783b */ /* 0x000fe60000000200 */
[----:B------:R-:W-:Y:S01]  /*3e70*/  I2F R89, R89 ;  /* 0x0000005900597306 */ /* 0x000fe20000201400 */
[----:B------:R-:W-:Y:S01]  /*3e80*/  IMAD.MOV.U32 R97, RZ, RZ, R48 ;  /* 0x000000ffff617224 */ /* 0x000fe200078e0030 */
[C---:B---3--:R-:W-:Y:S01]  /*3e90*/  HMMA.16816.F32 R28, R52.reuse, R16, R28 ;  /* 0x00000010341c723c */ /* 0x048fe2000000181c */
[C---:B------:R-:W-:Y:S01]  /*3ea0*/  IMAD.IADD R48, R217.reuse, 0x1, -R96 ;  /* 0x00000001d9307824 */ /* 0x040fe200078e0a60 */
[----:B--2---:R-:W2:Y:S05]  /*3eb0*/  LDSM.16.M88.4 R24, [R202+0x8000] ;  /* 0x00800000ca18783b */ /* 0x004eaa0000000200 */
[----:B------:R-:W-:Y:S01]  /*3ec0*/  IMAD.IADD R16, R217, 0x1, -R94 ;  /* 0x00000001d9107824 */ /* 0x000fe200078e0a5e */
[----:B------:R-:W-:Y:S01]  /*3ed0*/  HMMA.16816.F32 R56, R52, R18, R56 ;  /* 0x000000123438723c */ /* 0x000fe20000001838 */
[----:B------:R-:W-:Y:S01]  /*3ee0*/  IABS R48, R48 ;  /* 0x0000003000307213 */ /* 0x000fe20000000000 */
[----:B------:R-:W-:Y:S02]  /*3ef0*/  I2F R110, R110 ;  /* 0x0000006e006e7306 */ /* 0x000fe40000201400 */
[----:B------:R-:W-:-:S05]  /*3f00*/  IABS R16, R16 ;  /* 0x0000001000107213 */ /* 0x000fca0000000000 */
[----:B------:R-:W-:Y:S01]  /*3f10*/  IMAD.MOV.U32 R99, RZ, RZ, R16 ;  /* 0x000000ffff637224 */ /* 0x000fe200078e0010 */
[----:B------:R3:W-:Y:S01]  /*3f20*/  I2F R101, R48 ;  /* 0x0000003000657306 */ /* 0x0007e20000201400 */
[----:B------:R-:W4:Y:S01]  /*3f30*/  LDSM.16.M88.4 R16, [R201+0x10800] ;  /* 0x01080000c910783b */ /* 0x000f220000000200 */
[C---:B-1----:R-:W-:Y:S06]  /*3f40*/  HMMA.16816.F32 R8, R52.reuse, R12, R8 ;  /* 0x0000000c3408723c */ /* 0x042fec0000001808 */
[----:B------:R-:W-:Y:S01]  /*3f50*/  I2F R95, R95 ;  /* 0x0000005f005f7306 */ /* 0x000fe20000201400 */
[----:B------:R-:W-:Y:S01]  /*3f60*/  IMAD.IADD R12, R217, 0x1, -R98 ;  /* 0x00000001d90c7824 */ /* 0x000fe200078e0a62 */
[----:B------:R-:W-:Y:S01]  /*3f70*/  HMMA.16816.F32 R68, R52, R14, R68 ;  /* 0x0000000e3444723c */ /* 0x000fe20000001844 */
[----:B------:R-:W1:Y:S03]  /*3f80*/  LDSM.16.M88.4 R52, [R201+0x11000] ;  /* 0x01100000c934783b */ /* 0x000e660000000200 */
[----:B------:R-:W-:Y:S01]  /*3f90*/  IABS R12, R12 ;  /* 0x0000000c000c7213 */ /* 0x000fe20000000000 */
[----:B---3--:R-:W3:Y:S01]  /*3fa0*/  LDSM.16.M88.4 R48, [R200+0x8000] ;  /* 0x00800000c830783b */ /* 0x008ee20000000200 */
[----:B------:R-:W-:Y:S08]  /*3fb0*/  I2F R91, R91 ;  /* 0x0000005b005b7306 */ /* 0x000ff00000201400 */
[----:B------:R5:W-:Y:S01]  /*3fc0*/  I2F R104, R12 ;  /* 0x0000000c00687306 */ /* 0x000be20000201400 */
[C---:B--2---:R-:W-:Y:S07]  /*3fd0*/  HMMA.16816.F32 R44, R24.reuse, R20, R44 ;  /* 0x00000014182c723c */ /* 0x044fee000000182c */
[----:B------:R-:W-:Y:S01]  /*3fe0*/  I2F R112, R112 ;  /* 0x0000007000707306 */ /* 0x000fe20000201400 */
[C---:B------:R-:W-:Y:S01]  /*3ff0*/  IMAD.IADD R20, R214.reuse, 0x1, -R2 ;  /* 0x00000001d6147824 */ /* 0x040fe200078e0a02 */
[----:B------:R-:W-:Y:S01]  /*4000*/  HMMA.16816.F32 R40, R24, R22, R40 ;  /* 0x000000161828723c */ /* 0x000fe20000001828 */
[----:B------:R-:W-:-:S03]  /*4010*/  IMAD.IADD R21, R214, 0x1, -R6 ;  /* 0x00000001d6157824 */ /* 0x000fc600078e0a06 */
[----:B------:R-:W-:Y:S01]  /*4020*/  IABS R20, R20 ;  /* 0x0000001400147213 */ /* 0x000fe20000000000 */
[----:B-----5:R-:W2:Y:S01]  /*4030*/  LDSM.16.M88.4 R12, [R199+0x4000] ;  /* 0x00400000c70c783b */ /* 0x020ea20000000200 */
[----:B------:R-:W-:Y:S02]  /*4040*/  I2F R97, R97 ;  /* 0x0000006100617306 */ /* 0x000fe40000201400 */
[----:B----4-:R-:W-:Y:S01]  /*4050*/  HMMA.16816.F32 R36, R24, R16, R36 ;  /* 0x000000101824723c */ /* 0x010fe20000001824 */
[----:B------:R-:W-:Y:S01]  /*4060*/  IMAD.MOV.U32 R106, RZ, RZ, R20 ;  /* 0x000000ffff6a7224 */ /* 0x000fe200078e0014 */
[----:B------:R-:W-:-:S04]  /*4070*/  IABS R20, R21 ;  /* 0x0000001500147213 */ /* 0x000fc80000000000 */
[----:B------:R-:W-:Y:S01]  /*4080*/  I2F R99, R99 ;  /* 0x0000006300637306 */ /* 0x000fe20000201400 */
[----:B------:R-:W-:Y:S01]  /*4090*/  IMAD.IADD R16, R214, 0x1, -R76 ;  /* 0x00000001d6107824 */ /* 0x000fe200078e0a4c */
[----:B------:R-:W-:Y:S01]  /*40a0*/  HMMA.16816.F32 R32, R24, R18, R32 ;  /* 0x000000121820723c */ /* 0x000fe20000001820 */
[----:B------:R-:W-:-:S03]  /*40b0*/  IMAD.MOV.U32 R108, RZ, RZ, R20 ;  /* 0x000000ffff6c7224 */ /* 0x000fc600078e0014 */
[----:B------:R-:W-:Y:S02]  /*40c0*/  IABS R20, R16 ;  /* 0x0000001000147213 */ /* 0x000fe40000000000 */
[----:B------:R-:W-:Y:S01]  /*40d0*/  LDSM.16.M88.4 R16, [R198+0x8000] ;  /* 0x00800000c610783b */ /* 0x000fe20000000200 */
[----:B------:R-:W-:Y:S01]  /*40e0*/  I2F R106, R106 ;  /* 0x0000006a006a7306 */ /* 0x000fe20000201400 */
[C---:B-1----:R-:W-:Y:S01]  /*40f0*/  HMMA.16816.F32 R28, R24.reuse, R52, R28 ;  /* 0x00000034181c723c */ /* 0x042fe2000000181c */
[----:B------:R-:W-:Y:S02]  /*4100*/  IMAD.MOV.U32 R109, RZ, RZ, R20 ;  /* 0x000000ffff6d7224 */ /* 0x000fe400078e0014 */
[----:B------:R-:W1:Y:S04]  /*4110*/  LDSM.16.M88.4 R20, [R195+0x10000] ;  /* 0x01000000c314783b */ /* 0x000e680000000200 */
[----:B------:R-:W-:Y:S01]  /*4120*/  IMAD.IADD R52, R214, 0x1, -R80 ;  /* 0x00000001d6347824 */ /* 0x000fe200078e0a50 */
[----:B------:R-:W-:Y:S01]  /*4130*/  HMMA.16816.F32 R72, R24, R54, R56 ;  /* 0x000000361848723c */ /* 0x000fe20000001838 */
[----:B------:R-:W-:Y:S01]  /*4140*/  LDSM.16.M88.4 R56, [R188+0x4000] ;  /* 0x00400000bc38783b */ /* 0x000fe20000000200 */
[----:B------:R-:W-:Y:S02]  /*4150*/  I2F R109, R109 ;  /* 0x0000006d006d7306 */ /* 0x000fe40000201400 */
[----:B------:R-:W-:-:S04]  /*4160*/  IABS R52, R52 ;  /* 0x0000003400347213 */ /* 0x000fc80000000000 */
[C---:B---3--:R-:W-:Y:S02]  /*4170*/  HMMA.16816.F32 R36, R48.reuse, R64, R36 ;  /* 0x000000403024723c */ /* 0x048fe40000001824 */
[----:B------:R3:W-:Y:S06]  /*4180*/  I2F R111, R52 ;  /* 0x00000034006f7306 */ /* 0x0007ec0000201400 */
[C---:B--2---:R-:W-:Y:S02]  /*4190*/  HMMA.16816.F32 R44, R48.reuse, R12, R44 ;  /* 0x0000000c302c723c */ /* 0x044fe4000000182c */
[----:B------:R-:W-:Y:S05]  /*41a0*/  I2F R108, R108 ;  /* 0x0000006c006c7306 */ /* 0x000fea0000201400 */
[C---:B------:R-:W-:Y:S01]  /*41b0*/  IMAD.IADD R12, R214.reuse, 0x1, -R86 ;  /* 0x00000001d60c7824 */ /* 0x040fe200078e0a56 */
[----:B------:R-:W-:Y:S01]  /*41c0*/  HMMA.16816.F32 R40, R48, R14, R40 ;  /* 0x0000000e3028723c */ /* 0x000fe20000001828 */
[----:B------:R-:W-:Y:S01]  /*41d0*/  IMAD.IADD R13, R214, 0x1, -R88 ;  /* 0x00000001d60d7824 */ /* 0x000fe200078e0a58 */
[----:B---3--:R-:W2:Y:S01]  /*41e0*/  LDSM.16.M88.4 R52, [R197+0x8000] ;  /* 0x00800000c534783b */ /* 0x008ea20000000200 */
[----:B------:R-:W-:Y:S01]  /*41f0*/  I2F R103, R103 ;  /* 0x0000006700677306 */ /* 0x000fe20000201400 */
[----:B------:R-:W-:-:S04]  /*4200*/  IABS R12, R12 ;  /* 0x0000000c000c7213 */ /* 0x000fc80000000000 */
[----:B------:R-:W-:Y:S01]  /*4210*/  HMMA.16816.F32 R32, R48, R66, R32 ;  /* 0x000000423020723c */ /* 0x000fe20000001820 */
[----:B------:R-:W-:Y:S01]  /*4220*/  IMAD.MOV.U32 R114, RZ, RZ, R12 ;  /* 0x000000ffff727224 */ /* 0x000fe200078e000c */
[----:B------:R-:W-:Y:S01]  /*4230*/  IABS R12, R13 ;  /* 0x0000000d000c7213 */ /* 0x000fe20000000000 */
[----:B------:R-:W-:Y:S05]  /*4240*/  I2F R119, R119 ;  /* 0x0000007700777306 */ /* 0x000fea0000201400 */
[C---:B-1----:R-:W-:Y:S03]  /*4250*/  HMMA.16816.F32 R44, R16.reuse, R20, R44 ;  /* 0x00000014102c723c */ /* 0x042fe6000000182c */
[----:B------:R1:W-:Y:S04]  /*4260*/  I2F R115, R12 ;  /* 0x0000000c00737306 */ /* 0x0003e80000201400 */
[C---:B------:R-:W-:Y:S01]  /*4270*/  IMAD.IADD R20, R214.reuse, 0x1, -R90 ;  /* 0x00000001d6147824 */ /* 0x040fe200078e0a5a */
[----:B------:R-:W-:Y:S01]  /*4280*/  HMMA.16816.F32 R40, R16, R22, R40 ;  /* 0x000000161028723c */ /* 0x000fe20000001828 */
[----:B------:R-:W-:-:S02]  /*4290*/  IMAD.IADD R21, R214, 0x1, -R92 ;  /* 0x00000001d6157824 */ /* 0x000fc400078e0a5c */
[----:B------:R-:W-:Y:S01]  /*42a0*/  I2F R114, R114 ;  /* 0x0000007200727306 */ /* 0x000fe20000201400 */
[----:B------:R-:W-:-:S04]  /*42b0*/  IABS R20, R20 ;  /* 0x0000001400147213 */ /* 0x000fc80000000000 */
[----:B------:R-:W-:Y:S01]  /*42c0*/  HMMA.16816.F32 R68, R24, R62, R68 ;  /* 0x0000003e1844723c */ /* 0x000fe20000001844 */
[----:B------:R-:W-:Y:S01]  /*42d0*/  IMAD.MOV.U32 R116, RZ, RZ, R20 ;  /* 0x000000ffff747224 */ /* 0x000fe200078e0014 */
[----:B------:R-:W-:Y:S01]  /*42e0*/  IABS R20, R21 ;  /* 0x0000001500147213 */ /* 0x000fe20000000000 */
[----:B------:R-:W-:-:S04]  /*42f0*/  IMAD.IADD R21, R214, 0x1, -R94 ;  /* 0x00000001d6157824 */ /* 0x000fc800078e0a5e */
[----:B------:R-:W-:Y:S01]  /*4300*/  IMAD.MOV.U32 R64, RZ, RZ, R20 ;  /* 0x000000ffff407224 */ /* 0x000fe200078e0014 */
[----:B------:R-:W-:Y:S01]  /*4310*/  IABS R20, R21 ;  /* 0x0000001500147213 */ /* 0x000fe20000000000 */
[----:B-1----:R-:W-:Y:S01]  /*4320*/  HMMA.16816.F32 R12, R24, R60, R8 ;  /* 0x0000003c180c723c */ /* 0x002fe20000001808 */
[----:B------:R-:W1:Y:S01]  /*4330*/  LDSM.16.M88.4 R8, [R195+0x10800] ;  /* 0x01080000c308783b */ /* 0x000e620000000200 */
[----:B------:R-:W-:Y:S03]  /*4340*/  I2F R116, R116 ;  /* 0x0000007400747306 */ /* 0x000fe60000201400 */
[----:B------:R-:W3:Y:S02]  /*4350*/  LDSM.16.M88.4 R24, [R188+0x4800] ;  /* 0x00480000bc18783b */ /* 0x000ee40000000200 */
[----:B------:R-:W-:Y:S01]  /*4360*/  IMAD.IADD R60, R214, 0x1, -R96 ;  /* 0x00000001d63c7824 */ /* 0x000fe200078e0a60 */
[----:B--2---:R-:W-:Y:S02]  /*4370*/  HMMA.16816.F32 R44, R52, R56, R44 ;  /* 0x00000038342c723c */ /* 0x004fe4000000182c */
[----:B------:R2:W-:Y:S02]  /*4380*/  I2F R65, R20 ;  /* 0x0000001400417306 */ /* 0x0005e40000201400 */
[----:B------:R-:W-:-:S03]  /*4390*/  IABS R60, R60 ;  /* 0x0000003c003c7213 */ /* 0x000fc60000000000 */
[C---:B------:R-:W-:Y:S01]  /*43a0*/  IMAD.IADD R56, R214.reuse, 0x1, -R100 ;  /* 0x00000001d6387824 */ /* 0x040fe200078e0a64 */
[----:B------:R-:W-:Y:S01]  /*43b0*/  HMMA.16816.F32 R40, R52, R58, R40 ;  /* 0x0000003a3428723c */ /* 0x000fe20000001828 */
[----:B------:R-:W-:Y:S01]  /*43c0*/  IMAD.IADD R57, R214, 0x1, -R102 ;  /* 0x00000001d6397824 */ /* 0x000fe200078e0a66 */
[----:B------:R4:W-:Y:S02]  /*43d0*/  I2F R117, R60 ;  /* 0x0000003c00757306 */ /* 0x0009e40000201400 */
[----:B------:R-:W-:-:S05]  /*43e0*/  IABS R56, R56 ;  /* 0x0000003800387213 */ /* 0x000fca0000000000 */
[----:B------:R-:W-:Y:S01]  /*43f0*/  IMAD.MOV.U32 R118, RZ, RZ, R56 ;  /* 0x000000ffff767224 */ /* 0x000fe200078e0038 */
[----:B--2---:R-:W2:Y:S01]  /*4400*/  LDSM.16.M88.4 R20, [R199+0x5000] ;  /* 0x00500000c714783b */ /* 0x004ea20000000200 */
[----:B------:R-:W-:Y:S01]  /*4410*/  IABS R56, R57 ;  /* 0x0000003900387213 */ /* 0x000fe20000000000 */
[----:B------:R-:W-:Y:S04]  /*4420*/  I2F R64, R64 ;  /* 0x0000004000407306 */ /* 0x000fe80000201400 */
[----:B------:R-:W-:Y:S01]  /*4430*/  FMUL.FTZ R66, R45, c[0x0][0x2ec] ;  /* 0x0000bb002d427a20 */ /* 0x000fe20000410000 */
[----:B----4-:R-:W-:Y:S01]  /*4440*/  LDSM.16.M88.4 R60, [R195+0x11000] ;  /* 0x01100000c33c783b */ /* 0x010fe20000000200 */
[----:B------:R-:W-:Y:S02]  /*4450*/  FMUL.FTZ R44, R44, c[0x0][0x2ec] ;  /* 0x0000bb002c2c7a20 */ /* 0x000fe40000410000 */
[----:B------:R4:W-:Y:S01]  /*4460*/  I2F R120, R56 ;  /* 0x0000003800787306 */ /* 0x0009e20000201400 */
[----:B------:R-:W-:-:S02]  /*4470*/  FMUL.FTZ R45, R46, c[0x0][0x2ec] ;  /* 0x0000bb002e2d7a20 */ /* 0x000fc40000410000 */
[----:B------:R-:W-:Y:S01]  /*4480*/  FMUL.FTZ R47, R47, c[0x0][0x2ec] ;  /* 0x0000bb002f2f7a20 */ /* 0x000fe20000410000 */
[C---:B-1----:R-:W-:Y:S01]  /*4490*/  HMMA.16816.F32 R36, R16.reuse, R8, R36 ;  /* 0x000000081024723c */ /* 0x042fe20000001824 */
[----:B------:R-:W-:Y:S02]  /*44a0*/  FMUL.FTZ R42, R42, c[0x0][0x2ec] ;  /* 0x0000bb002a2a7a20 */ /* 0x000fe40000410000 */
[----:B------:R-:W-:Y:S01]  /*44b0*/  FMUL.FTZ R40, R40, c[0x0][0x2ec] ;  /* 0x0000bb0028287a20 */ /* 0x000fe20000410000 */
[----:B------:R-:W-:Y:S01]  /*44c0*/  MUFU.TANH R44, R44 ;  /* 0x0000002c002c7308 */ /* 0x000fe20000002400 */
[----:B------:R-:W-:Y:S02]  /*44d0*/  FMUL.FTZ R46, R41, c[0x0][0x2ec] ;  /* 0x0000bb00292e7a20 */ /* 0x000fe40000410000 */
[----:B------:R-:W-:Y:S01]  /*44e0*/  FMUL.FTZ R41, R43, c[0x0][0x2ec] ;  /* 0x0000bb002b297a20 */ /* 0x000fe20000410000 */
[----:B------:R-:W-:Y:S01]  /*44f0*/  HMMA.16816.F32 R32, R16, R10, R32 ;  /* 0x0000000a1020723c */ /* 0x000fe20000001820 */
[----:B------:R-:W-:Y:S03]  /*4500*/  LDSM.16.M88.4 R8, [R188+0x5000] ;  /* 0x00500000bc08783b */ /* 0x000fe60000000200 */
[----:B------:R-:W1:Y:S01]  /*4510*/  MUFU.TANH R42, R42 ;  /* 0x0000002a002a7308 */ /* 0x000e620000002400 */
[----:B----4-:R-:W4:Y:S07]  /*4520*/  LDSM.16.M88.4 R56, [R199+0x5800] ;  /* 0x00580000c738783b */ /* 0x010f2e0000000200 */
[----:B------:R-:W-:Y:S04]  /*4530*/  MUFU.TANH R45, R45 ;  /* 0x0000002d002d7308 */ /* 0x000fe80000002400 */
[----:B---3--:R-:W-:Y:S04]  /*4540*/  HMMA.16816.F32 R36, R52, R24, R36 ;  /* 0x000000183424723c */ /* 0x008fe80000001824 */
[----:B------:R-:W3:Y:S01]  /*4550*/  MUFU.TANH R47, R47 ;  /* 0x0000002f002f7308 */ /* 0x000ee20000002400 */
[----:B-1----:R-:W-:-:S03]  /*4560*/  FFMA.FTZ R6, R109, -UR19, R42 ;  /* 0x800000136d067c23 */ /* 0x002fc6000801002a */
[----:B--2---:R-:W-:Y:S02]  /*4570*/  HMMA.16816.F32 R28, R48, R20, R28 ;  /* 0x00000014301c723c */ /* 0x004fe4000000181c */
[----:B------:R-:W-:Y:S02]  /*4580*/  FSEL R6, R6, -INF , !P0 ;  /* 0xff80000006067808 */ /* 0x000fe40004000000 */
[----:B------:R-:W1:Y:S01]  /*4590*/  MUFU.TANH R40, R40 ;  /* 0x0000002800287308 */ /* 0x000e620000002400 */
[----:B------:R-:W-:-:S03]  /*45a0*/  ISETP.GE.AND P0, PT, R84, R215, PT ;  /* 0x000000d75400720c */ /* 0x000fc60003f06270 */
[----:B------:R-:W-:Y:S01]  /*45b0*/  HMMA.16816.F32 R72, R48, R22, R72 ;  /* 0x000000163048723c */ /* 0x000fe20000001848 */
[----:B------:R-:W2:Y:S01]  /*45c0*/  LDSM.16.M88.4 R20, [R195+0x11800] ;  /* 0x01180000c314783b */ /* 0x000ea20000000200 */
[----:B------:R-:W-:Y:S02]  /*45d0*/  ISETP.LT.OR P0, PT, R84, R216, P0 ;  /* 0x000000d85400720c */ /* 0x000fe40000701670 */
[----:B------:R-:W5:Y:S01]  /*45e0*/  MUFU.TANH R66, R66 ;  /* 0x0000004200427308 */ /* 0x000f620000002400 */
[----:B---3--:R-:W-:-:S03]  /*45f0*/  FFMA.FTZ R4, R108, -UR19, R47 ;  /* 0x800000136c047c23 */ /* 0x008fc6000801002f */
[----:B------:R-:W-:Y:S01]  /*4600*/  HMMA.16816.F32 R32, R52, R26, R32 ;  /* 0x0000001a3420723c */ /* 0x000fe20000001820 */
[----:B------:R-:W3:Y:S01]  /*4610*/  LDSM.16.M88.4 R24, [R188+0x5800] ;  /* 0x00580000bc18783b */ /* 0x000ee20000000200 */
[----:B------:R-:W-:Y:S01]  /*4620*/  FMUL.FTZ R36, R36, c[0x0][0x2ec] ;  /* 0x0000bb0024247a20 */ /* 0x000fe20000410000 */
[----:B------:R-:W-:Y:S01]  /*4630*/  FSEL R4, R4, -INF , !P2 ;  /* 0xff80000004047808 */ /* 0x000fe20005000000 */
[----:B------:R-:W-:Y:S01]  /*4640*/  FMUL.FTZ R38, R38, c[0x0][0x2ec] ;  /* 0x0000bb0026267a20 */ /* 0x000fe20000410000 */
[----:B------:R-:W-:Y:S01]  /*4650*/  MUFU.TANH R46, R46 ;  /* 0x0000002e002e7308 */ /* 0x000fe20000002400 */
[----:B------:R-:W-:Y:S01]  /*4660*/  FMUL.FTZ R39, R39, c[0x0][0x2ec] ;  /* 0x0000bb0027277a20 */ /* 0x000fe20000410000 */
[----:B------:R-:W-:Y:S01]  /*4670*/  ISETP.GE.AND P2, PT, R80, R212, PT ;  /* 0x000000d45000720c */ /* 0x000fe20003f46270 */
[----:B----4-:R-:W-:Y:S01]  /*4680*/  HMMA.16816.F32 R12, R48, R56, R12 ;  /* 0x00000038300c723c */ /* 0x010fe2000000180c */
[----:B------:R-:W-:Y:S01]  /*4690*/  FMUL.FTZ R37, R37, c[0x0][0x2ec] ;  /* 0x0000bb0025257a20 */ /* 0x000fe20000410000 */
[----:B------:R-:W-:-:S04]  /*46a0*/  DEPBAR.LE SB0, 0x0 ;  /* 0x000080000000791a */ /* 0x000fc80000000000 */
[----:B------:R-:W-:Y:S01]  /*46b0*/  MUFU.TANH R41, R41 ;  /* 0x0000002900297308 */ /* 0x000fe20000002400 */
[----:B-1----:R-:W-:Y:S01]  /*46c0*/  FFMA.FTZ R81, R81, -UR19, R40 ;  /* 0x8000001351517c23 */ /* 0x002fe20008010028 */
[----:B------:R-:W-:Y:S01]  /*46d0*/  HMMA.16816.F32 R28, R16, R60, R28 ;  /* 0x0000003c101c723c */ /* 0x000fe2000000181c */
[----:B-----5:R-:W-:Y:S01]  /*46e0*/  FFMA.FTZ R66, R79, -UR19, R66 ;  /* 0x800000134f427c23 */ /* 0x020fe20008010042 */
[----:B------:R-:W-:-:S04]  /*46f0*/  ISETP.LT.OR P2, PT, R80, R213, P2 ;  /* 0x000000d55000720c */ /* 0x000fc80001741670 */
[----:B------:R-:W1:Y:S02]  /*4700*/  MUFU.TANH R36, R36 ;  /* 0x0000002400247308 */ /* 0x000e640000002400 */
[----:B------:R-:W-:Y:S01]  /*4710*/  HMMA.16816.F32 R68, R48, R58, R68 ;  /* 0x0000003a3044723c */ /* 0x000fe20000001844 */
[----:B------:R-:W-:Y:S02]  /*4720*/  FMUL.FTZ R32, R32, c[0x0][0x2ec] ;  /* 0x0000bb0020207a20 */ /* 0x000fe40000410000 */
[----:B------:R-:W-:-:S03]  /*4730*/  FMUL.FTZ R35, R35, c[0x0][0x2ec] ;  /* 0x0000bb0023237a20 */ /* 0x000fc60000410000 */
[----:B------:R-:W4:Y:S02]  /*4740*/  MUFU.TANH R38, R38 ;  /* 0x0000002600267308 */ /* 0x000f240000002400 */
[C---:B------:R-:W-:Y:S06]  /*4750*/  HMMA.16816.F32 R72, R16.reuse, R62, R72 ;  /* 0x0000003e1048723c */ /* 0x040fec0000001848 */
[----:B------:R-:W5:Y:S02]  /*4760*/  MUFU.TANH R32, R32 ;  /* 0x0000002000207308 */ /* 0x000f640000002400 */
[----:B--2---:R-:W-:Y:S06]  /*4770*/  HMMA.16816.F32 R12, R16, R20, R12 ;  /* 0x00000014100c723c */ /* 0x004fec000000180c */
[----:B------:R-:W2:Y:S01]  /*4780*/  MUFU.TANH R48, R39 ;  /* 0x0000002700307308 */ /* 0x000ea20000002400 */
[----:B------:R-:W-:Y:S01]  /*4790*/  FFMA.FTZ R21, R77, -UR19, R44 ;  /* 0x800000134d157c23 */ /* 0x000fe2000801002c */
[----:B------:R-:W-:Y:S01]  /*47a0*/  HMMA.16816.F32 R28, R52, R8, R28 ;  /* 0x00000008341c723c */ /* 0x000fe2000000181c */
[----:B------:R-:W-:-:S03]  /*47b0*/  FFMA.FTZ R20, R106, -UR19, R45 ;  /* 0x800000136a147c23 */ /* 0x000fc6000801002d */
[----:B------:R-:W-:Y:S02]  /*47c0*/  FSEL R21, R21, -INF , !P4 ;  /* 0xff80000015157808 */ /* 0x000fe40006000000 */
[----:B------:R-:W-:Y:S01]  /*47d0*/  MUFU.TANH R56, R37 ;  /* 0x0000002500387308 */ /* 0x000fe20000002400 */
[----:B------:R-:W-:Y:S01]  /*47e0*/  FMUL.FTZ R8, R33, c[0x0][0x2ec] ;  /* 0x0000bb0021087a20 */ /* 0x000fe20000410000 */
[----:B------:R-:W-:Y:S01]  /*47f0*/  HMMA.16816.F32 R68, R16, R22, R68 ;  /* 0x000000161044723c */ /* 0x000fe20000001844 */
[----:B------:R-:W-:Y:S01]  /*4800*/  FMUL.FTZ R33, R34, c[0x0][0x2ec] ;  /* 0x0000bb0022217a20 */ /* 0x000fe20000410000 */
[----:B------:R-:W-:Y:S01]  /*4810*/  FSEL R20, R20, -INF , !P5 ;  /* 0xff80000014147808 */ /* 0x000fe20006800000 */
[----:B-1----:R-:W-:Y:S01]  /*4820*/  FFMA.FTZ R9, R85, -UR19, R36 ;  /* 0x8000001355097c23 */ /* 0x002fe20008010024 */
[----:B------:R-:W-:Y:S02]  /*4830*/  ISETP.GE.AND P4, PT, R78, R212, PT ;  /* 0x000000d44e00720c */ /* 0x000fe40003f86270 */
[----:B------:R-:W-:Y:S01]  /*4840*/  MUFU.TANH R8, R8 ;  /* 0x0000000800087308 */ /* 0x000fe20000002400 */
[----:B------:R-:W-:Y:S01]  /*4850*/  ISETP.GE.AND P5, PT, R80, R215, PT ;  /* 0x000000d75000720c */ /* 0x000fe20003fa6270 */
[----:B------:R-:W-:Y:S01]  /*4860*/  HMMA.16816.F32 R72, R52, R10, R72 ;  /* 0x0000000a3448723c */ /* 0x000fe20000001848 */
[----:B----4-:R-:W-:Y:S01]  /*4870*/  FFMA.FTZ R16, R111, -UR19, R38 ;  /* 0x800000136f107c23 */ /* 0x010fe20008010026 */
[----:B------:R-:W-:-:S02]  /*4880*/  ISETP.LT.OR P4, PT, R78, R213, P4 ;  /* 0x000000d54e00720c */ /* 0x000fc40002781670 */
[----:B------:R-:W-:Y:S02]  /*4890*/  ISETP.LT.OR P5, PT, R80, R216, P5 ;  /* 0x000000d85000720c */ /* 0x000fe40002fa1670 */
[----:B------:R-:W-:Y:S01]  /*48a0*/  MUFU.TANH R33, R33 ;  /* 0x0000002100217308 */ /* 0x000fe20000002400 */
[----:B-----5:R-:W-:Y:S01]  /*48b0*/  FFMA.FTZ R11, R89, -UR19, R32 ;  /* 0x80000013590b7c23 */ /* 0x020fe20008010020 */
[C---:B---3--:R-:W-:Y:S01]  /*48c0*/  HMMA.16816.F32 R12, R52.reuse, R24, R12 ;  /* 0x00000018340c723c */ /* 0x048fe2000000180c */
[----:B------:R-:W-:Y:S01]  /*48d0*/  FMUL.FTZ R31, R31, c[0x0][0x2ec] ;  /* 0x0000bb001f1f7a20 */ /* 0x000fe20000410000 */
[----:B------:R-:W-:Y:S01]  /*48e0*/  FSEL R9, R9, -INF , !P5 ;  /* 0xff80000009097808 */ /* 0x000fe20006800000 */
[----:B------:R-:W-:Y:S01]  /*48f0*/  FMUL.FTZ R29, R29, c[0x0][0x2ec] ;  /* 0x0000bb001d1d7a20 */ /* 0x000fe20000410000 */
[----:B------:R-:W-:Y:S01]  /*4900*/  FSEL R11, R11, -INF , !P0 ;  /* 0xff8000000b0b7808 */ /* 0x000fe20004000000 */
[----:B------:R-:W-:Y:S01]  /*4910*/  FMUL.FTZ R2, R30, c[0x0][0x2ec] ;  /* 0x0000bb001e027a20 */ /* 0x000fe20000410000 */
[----:B------:R-:W-:Y:S01]  /*4920*/  MUFU.TANH R35, R35 ;  /* 0x0000002300237308 */ /* 0x000fe20000002400 */
[----:B------:R-:W-:Y:S01]  /*4930*/  FMUL.FTZ R28, R28, c[0x0][0x2ec] ;  /* 0x0000bb001c1c7a20 */ /* 0x000fe20000410000 */
[----:B------:R-:W-:Y:S01]  /*4940*/  HMMA.16816.F32 R68, R52, R26, R68 ;  /* 0x0000001a3444723c */ /* 0x000fe20000001844 */
[-C--:B------:R-:W-:Y:S01]  /*4950*/  ISETP.GE.AND P0, PT, R90, R212.reuse, PT ;  /* 0x000000d45a00720c */ /* 0x080fe20003f06270 */
[----:B------:R-:W-:Y:S01]  /*4960*/  FFMA.FTZ R25, R83, -UR19, R46 ;  /* 0x8000001353197c23 */ /* 0x000fe2000801002e */
[----:B------:R-:W-:Y:S01]  /*4970*/  FSEL R16, R16, -INF , !P2 ;  /* 0xff80000010107808 */ /* 0x000fe20005000000 */
[----:B--2---:R-:W-:Y:S01]  /*4980*/  FFMA.FTZ R10, R113, -UR19, R48 ;  /* 0x80000013710a7c23 */ /* 0x004fe20008010030 */
[----:B------:R-:W-:Y:S01]  /*4990*/  ISETP.LT.OR P0, PT, R90, R213, P0 ;  /* 0x000000d55a00720c */ /* 0x000fe20000701670 */
[----:B------:R-:W1:Y:S01]  /*49a0*/  MUFU.TANH R31, R31 ;  /* 0x0000001f001f7308 */ /* 0x000e620000002400 */
[----:B------:R-:W-:Y:S01]  /*49b0*/  FSEL R25, R25, -INF , !P3 ;  /* 0xff80000019197808 */ /* 0x000fe20005800000 */
[----:B------:R-:W-:Y:S01]  /*49c0*/  FMUL.FTZ R19, R74, c[0x0][0x2ec] ;  /* 0x0000bb004a137a20 */ /* 0x000fe20000410000 */
[-C--:B------:R-:W-:Y:S01]  /*49d0*/  ISETP.GE.AND P3, PT, R84, R212.reuse, PT ;  /* 0x000000d45400720c */ /* 0x080fe20003f66270 */
[----:B------:R-:W-:Y:S01]  /*49e0*/  FMUL.FTZ R42, R72, c[0x0][0x2ec] ;  /* 0x0000bb00482a7a20 */ /* 0x000fe20000410000 */
[----:B------:R-:W-:Y:S01]  /*49f0*/  ISETP.GE.AND P5, PT, R86, R212, PT ;  /* 0x000000d45600720c */ /* 0x000fe20003fa6270 */
[----:B------:R-:W-:Y:S01]  /*4a00*/  FMUL.FTZ R24, R73, c[0x0][0x2ec] ;  /* 0x0000bb0049187a20 */ /* 0x000fe20000410000 */
[----:B------:R-:W-:Y:S01]  /*4a10*/  ISETP.GE.AND P2, PT, R88, R215, PT ;  /* 0x000000d75800720c */ /* 0x000fe20003f46270 */
[----:B------:R2:W3:Y:S01]  /*4a20*/  MUFU.TANH R30, R29 ;  /* 0x0000001d001e7308 */ /* 0x0004e20000002400 */
[----:B------:R-:W-:Y:S01]  /*4a30*/  FMUL.FTZ R18, R75, c[0x0][0x2ec] ;  /* 0x0000bb004b127a20 */ /* 0x000fe20000410000 */
[-C--:B------:R-:W-:Y:S01]  /*4a40*/  ISETP.LT.OR P3, PT, R84, R213.reuse, P3 ;  /* 0x000000d55400720c */ /* 0x080fe20001f61670 */
[----:B------:R-:W-:Y:S01]  /*4a50*/  FMUL.FTZ R26, R14, c[0x0][0x2ec] ;  /* 0x0000bb000e1a7a20 */ /* 0x000fe20000410000 */
[----:B------:R-:W-:Y:S01]  /*4a60*/  ISETP.LT.OR P5, PT, R86, R213, P5 ;  /* 0x000000d55600720c */ /* 0x000fe20002fa1670 */
[----:B------:R-:W-:Y:S01]  /*4a70*/  FMUL.FTZ R12, R12, c[0x0][0x2ec] ;  /* 0x0000bb000c0c7a20 */ /* 0x000fe20000410000 */
[----:B------:R-:W-:Y:S01]  /*4a80*/  ISETP.LT.OR P2, PT, R88, R216, P2 ;  /* 0x000000d85800720c */ /* 0x000fe20001741670 */
[----:B------:R-:W-:Y:S01]  /*4a90*/  FMUL.FTZ R14, R15, c[0x0][0x2ec] ;  /* 0x0000bb000f0e7a20 */ /* 0x000fe20000410000 */
[----:B------:R4:W5:Y:S01]  /*4aa0*/  MUFU.TANH R34, R28 ;  /* 0x0000001c00227308 */ /* 0x0009620000002400 */
[----:B-1----:R-:W-:-:S02]  /*4ab0*/  FFMA.FTZ R31, R116, -UR19, R31 ;  /* 0x80000013741f7c23 */ /* 0x002fc4000801001f */
[----:B------:R-:W-:Y:S02]  /*4ac0*/  FMUL.FTZ R32, R69, c[0x0][0x2ec] ;  /* 0x0000bb0045207a20 */ /* 0x000fe40000410000 */
[----:B------:R-:W-:Y:S01]  /*4ad0*/  FMUL.FTZ R71, R71, c[0x0][0x2ec] ;  /* 0x0000bb0047477a20 */ /* 0x000fe20000410000 */
[----:B------:R-:W-:Y:S01]  /*4ae0*/  FSEL R174, R31, -INF , !P0 ;  /* 0xff8000001fae7808 */ /* 0x000fe20004000000 */
[----:B------:R-:W-:Y:S01]  /*4af0*/  FMUL.FTZ R23, R13, c[0x0][0x2ec] ;  /* 0x0000bb000d177a20 */ /* 0x000fe20000410000 */
[----:B------:R1:W1:Y:S01]  /*4b00*/  MUFU.TANH R40, R2 ;  /* 0x0000000200287308 */ /* 0x0002620000002400 */
[----:B--2---:R-:W-:Y:S01]  /*4b10*/  FSEL R29, R81, -INF , !P1 ;  /* 0xff800000511d7808 */ /* 0x004fe20004800000 */
[----:B---3--:R-:W-:Y:S01]  /*4b20*/  FFMA.FTZ R95, R95, -UR19, R30 ;  /* 0x800000135f5f7c23 */ /* 0x008fe2000801001e */
[-C--:B------:R-:W-:Y:S01]  /*4b30*/  ISETP.GE.AND P1, PT, R82, R212.reuse, PT ;  /* 0x000000d45200720c */ /* 0x080fe20003f26270 */
[----:B------:R-:W-:Y:S01]  /*4b40*/  FMUL.FTZ R30, R68, c[0x0][0x2ec] ;  /* 0x0000bb00441e7a20 */ /* 0x000fe20000410000 */
[-C--:B------:R-:W-:Y:S01]  /*4b50*/  ISETP.GE.AND P0, PT, R96, R212.reuse, PT ;  /* 0x000000d46000720c */ /* 0x080fe20003f06270 */
[----:B------:R-:W-:Y:S01]  /*4b60*/  FMUL.FTZ R70, R70, c[0x0][0x2ec] ;  /* 0x0000bb0046467a20 */ /* 0x000fe20000410000 */
[----:B------:R-:W-:Y:S01]  /*4b70*/  ISETP.LT.OR P1, PT, R82, R213, P1 ;  /* 0x000000d55200720c */ /* 0x000fe20000f21670 */
[----:B------:R-:W2:Y:S01]  /*4b80*/  MUFU.TANH R19, R19 ;  /* 0x0000001300137308 */ /* 0x000ea20000002400 */
[----:B----4-:R-:W-:Y:S01]  /*4b90*/  FSEL R28, R66, -INF , !P6 ;  /* 0xff800000421c7808 */ /* 0x010fe20007000000 */
[----:B------:R-:W-:Y:S01]  /*4ba0*/  FFMA.FTZ R13, R91, -UR19, R8 ;  /* 0x800000135b0d7c23 */ /* 0x000fe20008010008 */
[----:B------:R-:W-:Y:S01]  /*4bb0*/  FSEL R10, R10, -INF , !P1 ;  /* 0xff8000000a0a7808 */ /* 0x000fe20004800000 */
[----:B------:R-:W-:Y:S01]  /*4bc0*/  FFMA.FTZ R17, R87, -UR19, R56 ;  /* 0x8000001357117c23 */ /* 0x000fe20008010038 */
[----:B------:R-:W-:Y:S01]  /*4bd0*/  ISETP.GE.AND P6, PT, R82, R215, PT ;  /* 0x000000d75200720c */ /* 0x000fe20003fc6270 */
[----:B------:R-:W-:Y:S01]  /*4be0*/  FFMA.FTZ R33, R112, -UR19, R33 ;  /* 0x8000001370217c23 */ /* 0x000fe20008010021 */
[----:B------:R-:W-:Y:S01]  /*4bf0*/  ISETP.GE.AND P1, PT, R88, R212, PT ;  /* 0x000000d45800720c */ /* 0x000fe20003f26270 */
[----:B------:R-:W3:Y:S01]  /*4c00*/  MUFU.TANH R26, R26 ;  /* 0x0000001a001a7308 */ /* 0x000ee20000002400 */
[----:B-1----:R-:W-:Y:S01]  /*4c10*/  FFMA.FTZ R2, R110, -UR19, R41 ;  /* 0x800000136e027c23 */ /* 0x002fe20008010029 */
[----:B------:R-:W-:Y:S01]  /*4c20*/  ISETP.LT.OR P6, PT, R82, R216, P6 ;  /* 0x000000d85200720c */ /* 0x000fe200037c1670 */
[----:B------:R-:W-:Y:S01]  /*4c30*/  FFMA.FTZ R8, R114, -UR19, R35 ;  /* 0x8000001372087c23 */ /* 0x000fe20008010023 */
[----:B------:R-:W-:Y:S01]  /*4c40*/  ISETP.LT.OR P1, PT, R88, R213, P1 ;  /* 0x000000d55800720c */ /* 0x000fe20000f21670 */
[----:B-----5:R-:W-:Y:S01]  /*4c50*/  FFMA.FTZ R34, R93, -UR19, R34 ;  /* 0x800000135d227c23 */ /* 0x020fe20008010022 */
[----:B------:R-:W-:Y:S01]  /*4c60*/  FSEL R2, R2, -INF , !P4 ;  /* 0xff80000002027808 */ /* 0x000fe20006000000 */
[----:B------:R-:W-:Y:S01]  /*4c70*/  FFMA.FTZ R40, R115, -UR19, R40 ;  /* 0x8000001373287c23 */ /* 0x000fe20008010028 */
[----:B------:R-:W1:Y:S01]  /*4c80*/  MUFU.TANH R42, R42 ;  /* 0x0000002a002a7308 */ /* 0x000e620000002400 */
[----:B------:R-:W-:Y:S01]  /*4c90*/  ISETP.GE.AND P4, PT, R86, R215, PT ;  /* 0x000000d75600720c */ /* 0x000fe20003f86270 */
[----:B--2---:R-:W-:Y:S01]  /*4ca0*/  FFMA.FTZ R64, R64, -UR19, R19 ;  /* 0x8000001340407c23 */ /* 0x004fe20008010013 */
[----:B------:R-:W-:-:S02]  /*4cb0*/  ISETP.LT.OR P0, PT, R96, R213, P0 ;  /* 0x000000d56000720c */ /* 0x000fc40000701670 */
[----:B------:R-:W-:Y:S02]  /*4cc0*/  ISETP.LT.OR P4, PT, R86, R216, P4 ;  /* 0x000000d85600720c */ /* 0x000fe40002781670 */
[----:B------:R-:W-:Y:S01]  /*4cd0*/  FSEL R17, R17, -INF , !P6 ;  /* 0xff80000011117808 */ /* 0x000fe20007000000 */
[----:B------:R-:W2:Y:S01]  /*4ce0*/  MUFU.TANH R24, R24 ;  /* 0x0000001800187308 */ /* 0x000ea20000002400 */
[----:B---3--:R-:W-:Y:S01]  /*4cf0*/  FFMA.FTZ R26, R117, -UR19, R26 ;  /* 0x80000013751a7c23 */ /* 0x008fe2000801001a */
[----:B------:R-:W-:Y:S02]  /*4d00*/  FSEL R13, R13, -INF , !P4 ;  /* 0xff8000000d0d7808 */ /* 0x000fe40006000000 */
[----:B------:R-:W-:Y:S02]  /*4d10*/  FSEL R8, R8, -INF , !P5 ;  /* 0xff80000008087808 */ /* 0x000fe40006800000 */
[----:B------:R-:W-:Y:S02]  /*4d20*/  FSEL R169, R34, -INF , !P2 ;  /* 0xff80000022a97808 */ /* 0x000fe40005000000 */
[----:B------:R-:W3:Y:S01]  /*4d30*/  MUFU.TANH R18, R18 ;  /* 0x0000001200127308 */ /* 0x000ee20000002400 */
[----:B------:R-:W-:Y:S01]  /*4d40*/  FSEL R164, R40, -INF , !P1 ;  /* 0xff80000028a47808 */ /* 0x000fe20004800000 */
[----:B-1----:R-:W-:Y:S01]  /*4d50*/  FFMA.FTZ R42, R97, -UR19, R42 ;  /* 0x80000013612a7c23 */ /* 0x002fe2000801002a */
[----:B------:R-:W-:-:S02]  /*4d60*/  ISETP.GE.AND P6, PT, R90, R215, PT ;  /* 0x000000d75a00720c */ /* 0x000fc40003fc6270 */
[-C--:B------:R-:W-:Y:S02]  /*4d70*/  ISETP.GE.AND P4, PT, R94, R215.reuse, PT ;  /* 0x000000d75e00720c */ /* 0x080fe40003f86270 */
[-C--:B------:R-:W-:Y:S01]  /*4d80*/  ISETP.GE.AND P5, PT, R92, R212.reuse, PT ;  /* 0x000000d45c00720c */ /* 0x080fe20003fa6270 */
[----:B------:R1:W4:Y:S01]  /*4d90*/  MUFU.TANH R22, R12 ;  /* 0x0000000c00167308 */ /* 0x0003220000002400 */
[----:B------:R-:W-:Y:S01]  /*4da0*/  ISETP.GE.AND P2, PT, R94, R212, PT ;  /* 0x000000d45e00720c */ /* 0x000fe20003f46270 */
[----:B--2---:R-:W-:Y:S01]  /*4db0*/  FFMA.FTZ R24, R99, -UR19, R24 ;  /* 0x8000001363187c23 */ /* 0x004fe20008010018 */
[----:B------:R-:W-:Y:S02]  /*4dc0*/  ISETP.GE.AND P1, PT, R96, R215, PT ;  /* 0x000000d76000720c */ /* 0x000fe40003f26270 */
[----:B------:R-:W-:Y:S02]  /*4dd0*/  FSEL R166, R26, -INF , !P0 ;  /* 0xff8000001aa67808 */ /* 0x000fe40004000000 */
[----:B------:R-:W-:Y:S01]  /*4de0*/  PLOP3.LUT P0, PT, PT, PT, UP0, 0x80, 0x0 ;  /* 0x000000000000781c */ /* 0x000fe20003f0f008 */
[----:B------:R-:W-:Y:S01]  /*4df0*/  I2F R118, R118 ;  /* 0x0000007600767306 */ /* 0x000fe20000201400 */
[----:B---3--:R-:W-:Y:S01]  /*4e00*/  FFMA.FTZ R18, R65, -UR19, R18 ;  /* 0x8000001341127c23 */ /* 0x008fe20008010012 */
[----:B------:R-:W-:-:S02]  /*4e10*/  ISETP.LT.OR P6, PT, R90, R216, P6 ;  /* 0x000000d85a00720c */ /* 0x000fc400037c1670 */
[----:B------:R-:W-:Y:S02]  /*4e20*/  ISETP.LT.OR P5, PT, R92, R213, P5 ;  /* 0x000000d55c00720c */ /* 0x000fe40002fa1670 */
[-C--:B------:R-:W-:Y:S02]  /*4e30*/  ISETP.LT.OR P4, PT, R94, R216.reuse, P4 ;  /* 0x000000d85e00720c */ /* 0x080fe40002781670 */
[----:B------:R-:W2:Y:S01]  /*4e40*/  MUFU.TANH R15, R23 ;  /* 0x00000017000f7308 */ /* 0x000ea20000002400 */
[----:B-1----:R-:W-:Y:S01]  /*4e50*/  FSEL R12, R33, -INF , !P3 ;  /* 0xff800000210c7808 */ /* 0x002fe20005800000 */
[----:B----4-:R-:W-:Y:S01]  /*4e60*/  FFMA.FTZ R22, R101, -UR19, R22 ;  /* 0x8000001365167c23 */ /* 0x010fe20008010016 */
[----:B------:R-:W-:Y:S02]  /*4e70*/  ISETP.GE.AND P3, PT, R92, R215, PT ;  /* 0x000000d75c00720c */ /* 0x000fe40003f66270 */
[----:B------:R-:W-:Y:S02]  /*4e80*/  ISETP.LT.OR P2, PT, R94, R213, P2 ;  /* 0x000000d55e00720c */ /* 0x000fe40001741670 */
[-C--:B------:R-:W-:Y:S01]  /*4e90*/  ISETP.LT.OR P3, PT, R92, R216.reuse, P3 ;  /* 0x000000d85c00720c */ /* 0x080fe20001f61670 */
[----:B------:R-:W1:Y:S01]  /*4ea0*/  MUFU.TANH R14, R14 ;  /* 0x0000000e000e7308 */ /* 0x000e620000002400 */
[----:B------:R-:W-:-:S02]  /*4eb0*/  ISETP.LT.OR P1, PT, R96, R216, P1 ;  /* 0x000000d86000720c */ /* 0x000fc40000f21670 */
[----:B------:R-:W-:Y:S02]  /*4ec0*/  FSEL R161, R95, -INF , !P6 ;  /* 0xff8000005fa17808 */ /* 0x000fe40007000000 */
[----:B------:R-:W-:Y:S02]  /*4ed0*/  FSEL R167, R42, -INF , !P3 ;  /* 0xff8000002aa77808 */ /* 0x000fe40005800000 */
[----:B------:R-:W-:Y:S01]  /*4ee0*/  FSEL R168, R64, -INF , !P5 ;  /* 0xff80000040a87808 */ /* 0x000fe20006800000 */
[----:B------:R-:W3:Y:S01]  /*4ef0*/  MUFU.TANH R30, R30 ;  /* 0x0000001e001e7308 */ /* 0x000ee20000002400 */
[----:B------:R-:W-:Y:S01]  /*4f00*/  FSEL R163, R24, -INF , !P4 ;  /* 0xff80000018a37808 */ /* 0x000fe20006000000 */
[----:B--2---:R-:W-:Y:S01]  /*4f10*/  FFMA.FTZ R15, R104, -UR19, R15 ;  /* 0x80000013680f7c23 */ /* 0x004fe2000801000f */
[----:B------:R-:W-:Y:S02]  /*4f20*/  FSEL R172, R18, -INF , !P2 ;  /* 0xff80000012ac7808 */ /* 0x000fe40005000000 */
[----:B------:R-:W-:-:S02]  /*4f30*/  FSEL R173, R22, -INF , !P1 ;  /* 0xff80000016ad7808 */ /* 0x000fc40004800000 */
[CC--:B------:R-:W-:Y:S01]  /*4f40*/  ISETP.GE.AND P6, PT, R98.reuse, R215.reuse, PT ;  /* 0x000000d76200720c */ /* 0x0c0fe20003fc6270 */
[----:B------:R-:W2:Y:S01]  /*4f50*/  MUFU.TANH R32, R32 ;  /* 0x0000002000207308 */ /* 0x000ea20000002400 */
[-C--:B------:R-:W-:Y:S01]  /*4f60*/  ISETP.GE.AND P3, PT, R98, R212.reuse, PT ;  /* 0x000000d46200720c */ /* 0x080fe20003f66270 */
[----:B-1----:R-:W-:Y:S01]  /*4f70*/  FFMA.FTZ R14, R119, -UR19, R14 ;  /* 0x80000013770e7c23 */ /* 0x002fe2000801000e */
[-C--:B------:R-:W-:Y:S02]  /*4f80*/  ISETP.GE.AND P5, PT, R100, R215.reuse, PT ;  /* 0x000000d76400720c */ /* 0x080fe40003fa6270 */
[----:B------:R-:W-:Y:S02]  /*4f90*/  ISETP.GE.AND P4, PT, R102, R215, PT ;  /* 0x000000d76600720c */ /* 0x000fe40003f86270 */
[-C--:B------:R-:W-:Y:S01]  /*4fa0*/  ISETP.GE.AND P2, PT, R100, R212.reuse, PT ;  /* 0x000000d46400720c */ /* 0x080fe20003f46270 */
[----:B------:R-:W1:Y:S01]  /*4fb0*/  MUFU.TANH R19, R70 ;  /* 0x0000004600137308 */ /* 0x000e620000002400 */
[----:B------:R-:W-:Y:S01]  /*4fc0*/  ISETP.GE.AND P1, PT, R102, R212, PT ;  /* 0x000000d46600720c */ /* 0x000fe20003f26270 */
[----:B---3--:R-:W-:Y:S01]  /*4fd0*/  FFMA.FTZ R30, R103, -UR19, R30 ;  /* 0x80000013671e7c23 */ /* 0x008fe2000801001e */
[----:B------:R-:W-:-:S02]  /*4fe0*/  ISETP.LT.OR P6, PT, R98, R216, P6 ;  /* 0x000000d86200720c */ /* 0x000fc400037c1670 */
[-C--:B------:R-:W-:Y:S02]  /*4ff0*/  ISETP.LT.OR P3, PT, R98, R213.reuse, P3 ;  /* 0x000000d56200720c */ /* 0x080fe40001f61670 */
[CC--:B------:R-:W-:Y:S01]  /*5000*/  ISETP.LT.OR P5, PT, R100.reuse, R216.reuse, P5 ;  /* 0x000000d86400720c */ /* 0x0c0fe20002fa1670 */
[----:B------:R-:W3:Y:S01]  /*5010*/  MUFU.TANH R71, R71 ;  /* 0x0000004700477308 */ /* 0x000ee20000002400 */
[----:B--2---:R-:W-:Y:S01]  /*5020*/  FFMA.FTZ R32, R105, -UR19, R32 ;  /* 0x8000001369207c23 */ /* 0x004fe20008010020 */
[-C--:B------:R-:W-:Y:S01]  /*5030*/  ISETP.LT.OR P2, PT, R100, R213.reuse, P2 ;  /* 0x000000d56400720c */ /* 0x080fe20001741670 */
[----:B------:R-:W-:Y:S01]  /*5040*/  BAR.SYNC.DEFER_BLOCKING 0x0 ;  /* 0x0000000000007b1d */ /* 0x000fe20000010000 */
[C---:B------:R-:W-:Y:S02]  /*5050*/  ISETP.LT.OR P4, PT, R102.reuse, R216, P4 ;  /* 0x000000d86600720c */ /* 0x040fe40002781670 */
[----:B------:R-:W-:Y:S01]  /*5060*/  ISETP.LT.OR P1, PT, R102, R213, P1 ;  /* 0x000000d56600720c */ /* 0x000fe20000f21670 */
[----:B-1----:R-:W-:Y:S01]  /*5070*/  FFMA.FTZ R118, R118, -UR19, R19 ;  /* 0x8000001376767c23 */ /* 0x002fe20008010013 */
[----:B------:R-:W-:-:S02]  /*5080*/  FSEL R171, R15, -INF , !P6 ;  /* 0xff8000000fab7808 */ /* 0x000fc40007000000 */
[----:B------:R-:W-:Y:S02]  /*5090*/  FSEL R146, R14, -INF , !P3 ;  /* 0xff8000000e927808 */ /* 0x000fe40005800000 */
[----:B------:R-:W-:Y:S02]  /*50a0*/  FSEL R147, R30, -INF , !P5 ;  /* 0xff8000001e937808 */ /* 0x000fe40006800000 */
[----:B------:R-:W-:Y:S01]  /*50b0*/  FSEL R144, R118, -INF , !P2 ;  /* 0xff80000076907808 */ /* 0x000fe20005000000 */
[----:B---3--:R-:W-:Y:S01]  /*50c0*/  FFMA.FTZ R120, R120, -UR19, R71 ;  /* 0x8000001378787c23 */ /* 0x008fe20008010047 */
[----:B------:R-:W-:-:S04]  /*50d0*/  FSEL R145, R32, -INF , !P4 ;  /* 0xff80000020917808 */ /* 0x000fc80006000000 */
        /* <DEDUP_REMOVED lines=57> */
.L_x_481:
[----:B------:R-:W-:Y:S05]  /*5470*/  BSYNC B0 ;  /* 0x0000000000007941 */ /* 0x000fea0003800000 */
.L_x_480:
[----:B------:R-:W0:Y:S02]  /*5480*/  LDGDEPBAR ;  /* 0x00000000000079af */ /* 0x000e240000000000 */
.L_x_479:
        /* <DEDUP_REMOVED lines=76> */
[----:B------:R-:W-:Y:S01]  /*5950*/  FFMA.FTZ R139, R11, c[0x0][0x23c], -R170 ;  /* 0x00008f000b8b7a23 */ /* 0x000fe200000108aa */
[----:B------:R-:W-:Y:S01]  /*5960*/  LDSM.16.MT88.4 R24, [R194+0x14800] ;  /* 0x01480000c218783b */ /* 0x000fe20000004200 */
[--C-:B------:R-:W-:Y:S01]  /*5970*/  FFMA.FTZ R150, R16, c[0x0][0x23c], -R165.reuse ;  /* 0x00008f0010967a23 */ /* 0x100fe200000108a5 */
[----:B------:R-:W-:Y:S01]  /*5980*/  MUFU.EX2 R155, R155 ;  /* 0x0000009b009b7308 */ /* 0x000fe20000000800 */
[--C-:B------:R-:W-:Y:S01]  /*5990*/  FFMA.FTZ R133, R10, c[0x0][0x23c], -R165.reuse ;  /* 0x00008f000a857a23 */ /* 0x100fe200000108a5 */
        /* <DEDUP_REMOVED lines=224> */
[----:B------:R-:W-:Y:S01]  /*67a0*/  ISETP.GE.AND P4, PT, R218, c[0x0][0x220], PT ;  /* 0x00008800da007a0c */ /* 0x000fe20003f86270 */
[----:B------:R-:W-:Y:S01]  /*67b0*/  BAR.SYNC.DEFER_BLOCKING 0x0 ;  /* 0x0000000000007b1d */ /* 0x000fe20000010000 */
[----:B------:R-:W-:Y:S01]  /*67c0*/  ISETP.GE.AND P3, PT, R205, c[0x0][0x220], PT ;  /* 0x00008800cd007a0c */ /* 0x000fe20003f66270 */
[----:B------:R-:W-:Y:S01]  /*67d0*/  USHF.R.S32.HI UR5, URZ, 0x1f, UR22 ;  /* 0x0000001f3f057899 */ /* 0x000fe20008011416 */
[----:B------:R-:W-:Y:S01]  /*67e0*/  ISETP.GE.AND P2, PT, R204, c[0x0][0x220], PT ;  /* 0x00008800cc007a0c */ /* 0x000fe20003f46270 */
[----:B------:R-:W-:Y:S01]  /*67f0*/  UIMAD UR4, UR17, UR22, URZ ;  /* 0x00000016110472a4 */ /* 0x000fe2000f8e023f */
[----:B------:R-:W-:Y:S01]  /*6800*/  IMAD.WIDE.U32 R4, R203, UR22, R136 ;  /* 0x00000016cb047c25 */ /* 0x000fe2000f8e0088 */
[----:B------:R-:W-:Y:S02]  /*6810*/  UISETP.GT.AND UP0, UPT, UR22, UR7, UPT ;  /* 0x000000071600728c */ /* 0x000fe4000bf04270 */
[----:B------:R-:W-:Y:S01]  /*6820*/  UIMAD UR4, UR5, UR16, UR4 ;  /* 0x00000010050472a4 */ /* 0x000fe2000f8e0204 */
[----:B------:R-:W-:-:S03]  /*6830*/  IMAD.U32 R133, RZ, RZ, UR22 ;  /* 0x00000016ff857e24 */ /* 0x000fc6000f8e00ff */
[C---:B------:R-:W-:Y:S02]  /*6840*/  @!P4 LEA R12, P6, R4.reuse, c[0x0][0x170], 0x1 ;  /* 0x00005c00040cca11 */ /* 0x040fe400078c08ff */
[----:B------:R-:W-:Y:S02]  /*6850*/  IADD3 R0, R5, UR4, RZ ;  /* 0x0000000405007c10 */ /* 0x000fe4000fffe0ff */
[C---:B------:R-:W-:Y:S02]  /*6860*/  @!P3 LEA R8, P1, R4.reuse, c[0x0][0x170], 0x1 ;  /* 0x00005c000408ba11 */ /* 0x040fe400078208ff */
[C---:B------:R-:W-:Y:S02]  /*6870*/  @!P2 LEA R6, P0, R4.reuse, c[0x0][0x170], 0x1 ;  /* 0x00005c000406aa11 */ /* 0x040fe400078008ff */
[C---:B------:R-:W-:Y:S02]  /*6880*/  IADD3 R5, P5, R4.reuse, UR18, RZ ;  /* 0x0000001204057c10 */ /* 0x040fe4000ffbe0ff */
[----:B------:R-:W-:-:S02]  /*6890*/  @!P4 LEA.HI.X R13, R4, c[0x0][0x174], R0, 0x1, P6 ;  /* 0x00005d00040dca11 */ /* 0x000fc400030f0c00 */
[C-C-:B------:R-:W-:Y:S01]  /*68a0*/  @!P3 LEA.HI.X R9, R4.reuse, c[0x0][0x174], R0.reuse, 0x1, P1 ;  /* 0x00005d000409ba11 */ /* 0x140fe200008f0c00 */
[----:B------:R-:W-:Y:S01]  /*68b0*/  @P4 STS.128 [R207+0x12000], RZ ;  /* 0x012000ffcf004388 */ /* 0x000fe20000000c00 */
[----:B------:R-:W-:Y:S02]  /*68c0*/  @!P2 LEA.HI.X R7, R4, c[0x0][0x174], R0, 0x1, P0 ;  /* 0x00005d000407aa11 */ /* 0x000fe400000f0c00 */
        /* <DEDUP_REMOVED lines=8> */
[----:B------:R-:W-:-:S02]  /*6950*/  @!P2 LEA R4, P1, R5, c[0x0][0x170], 0x1 ;  /* 0x00005c000504aa11 */ /* 0x000fc400078208ff */
[C-C-:B------:R-:W-:Y:S01]  /*6960*/  @!P4 LEA.HI.X R11, R5.reuse, c[0x0][0x174], R0.reuse, 0x1, P0 ;  /* 0x00005d00050bca11 */ /* 0x140fe200000f0c00 */
[----:B------:R-:W-:Y:S01]  /*6970*/  @!PT LDS RZ, [RZ] ;  /* 0x00000000fffff984 */ /* 0x000fe20000000800 */
[----:B------:R-:W-:Y:S01]  /*6980*/  @!PT LDS RZ, [RZ] ;  /* 0x00000000fffff984 */ /* 0x000fe20000000800 */
[----:B------:R-:W-:Y:S01]  /*6990*/  @!PT LDS RZ, [RZ] ;  /* 0x00000000fffff984 */ /* 0x000fe20000000800 */
[----:B------:R2:W-:Y:S01]  /*69a0*/  @!P3 LDGSTS.E.BYPASS.LTC128B.128 [R207+0x14000], [R8.64+0x80] ;  /* 0x1400008008cfbfae */ /* 0x0005e2000b901d4e */
[C-C-:B------:R-:W-:Y:S02]  /*69b0*/  @!P3 LEA.HI.X R17, R5.reuse, c[0x0][0x174], R0.reuse, 0x1, P5 ;  /* 0x00005d000511ba11 */ /* 0x140fe400028f0c00 */
[----:B------:R-:W-:Y:S01]  /*69c0*/  @!P2 LEA.HI.X R5, R5, c[0x0][0x174], R0, 0x1, P1 ;  /* 0x00005d000505aa11 */ /* 0x000fe200008f0c00 */
[----:B------:R-:W-:Y:S01]  /*69d0*/  @P2 STS.128 [R207+0x16000], RZ ;  /* 0x016000ffcf002388 */ /* 0x000fe20000000c00 */
[----:B------:R-:W-:-:S03]  /*69e0*/  IMAD R0, R133, 0x40, R206 ;  /* 0x0000004085007824 */ /* 0x000fc600078e02ce */
[----:B------:R-:W-:Y:S01]  /*69f0*/  @!PT LDS RZ, [RZ] ;  /* 0x00000000fffff984 */ /* 0x000fe20000000800 */
[----:B------:R-:W-:Y:S01]  /*6a00*/  @!PT LDS RZ, [RZ] ;  /* 0x00000000fffff984 */ /* 0x000fe20000000800 */
[----:B------:R-:W-:Y:S01]  /*6a10*/  @!PT LDS RZ, [RZ] ;  /* 0x00000000fffff984 */ /* 0x000fe20000000800 */
[----:B------:R3:W-:Y:S01]  /*6a20*/  @!P2 LDGSTS.E.BYPASS.LTC128B.128 [R207+0x16000], [R6.64+0x100] ;  /* 0x1600010006cfafae */ /* 0x0007e2000b901d4e */
[C-C-:B------:R-:W-:Y:S01]  /*6a30*/  IMAD.IADD R2, R217.reuse, 0x1, -R0.reuse ;  /* 0x00000001d9027824 */ /* 0x140fe200078e0a00 */
[----:B------:R-:W-:Y:S01]  /*6a40*/  IADD3 R176, R0, 0x18, RZ ;  /* 0x0000001800b07810 */ /* 0x000fe20007ffe0ff */
[----:B------:R-:W-:Y:S01]  /*6a50*/  IMAD.IADD R138, R214, 0x1, -R0 ;  /* 0x00000001d68a7824 */ /* 0x000fe200078e0a00 */
[----:B------:R-:W-:Y:S01]  /*6a60*/  @P4 STS.128 [R207+0x13000], RZ ;  /* 0x013000ffcf004388 */ /* 0x000fe20000000c00 */
[C---:B------:R-:W-:Y:S02]  /*6a70*/  IADD3 R222, R0.reuse, 0x20, RZ ;  /* 0x0000002000de7810 */ /* 0x040fe40007ffe0ff */
[----:B------:R-:W-:Y:S01]  /*6a80*/  IABS R2, R2 ;  /* 0x0000000200027213 */ /* 0x000fe20000000000 */
[----:B------:R-:W-:Y:S01]  /*6a90*/  @!PT LDS RZ, [RZ] ;  /* 0x00000000fffff984 */ /* 0x000fe20000000800 */
[----:B------:R-:W-:Y:S01]  /*6aa0*/  @!PT LDS RZ, [RZ] ;  /* 0x00000000fffff984 */ /* 0x000fe20000000800 */
[----:B------:R-:W-:Y:S01]  /*6ab0*/  @!PT LDS RZ, [RZ] ;  /* 0x00000000fffff984 */ /* 0x000fe20000000800 */
[----:B------:R2:W-:Y:S01]  /*6ac0*/  @!P4 LDGSTS.E.BYPASS.LTC128B.128 [R207+0x13000], [R10.64] ;  /* 0x130000000acfcfae */ /* 0x0005e2000b901d4e */
[C---:B------:R-:W-:Y:S02]  /*6ad0*/  IADD3 R178, R0.reuse, 0x19, RZ ;  /* 0x0000001900b27810 */ /* 0x040fe40007ffe0ff */
[C---:B------:R-:W-:Y:S01]  /*6ae0*/  IADD3 R226, R0.reuse, 0x21, RZ ;  /* 0x0000002100e27810 */ /* 0x040fe20007ffe0ff */
[----:B------:R-:W-:Y:S01]  /*6af0*/  @P3 STS.128 [R207+0x15000], RZ ;  /* 0x015000ffcf003388 */ /* 0x000fe20000000c00 */
[----:B------:R-:W-:Y:S01]  /*6b00*/  IMAD.MOV.U32 R133, RZ, RZ, R2 ;  /* 0x000000ffff857224 */ /* 0x000fe200078e0002 */
[C---:B------:R-:W-:Y:S01]  /*6b10*/  IADD3 R2, R0.reuse, 0x1, RZ ;  /* 0x0000000100027810 */ /* 0x040fe20007ffe0ff */
[C---:B------:R-:W-:Y:S01]  /*6b20*/  IMAD.IADD R179, R217.reuse, 0x1, -R178 ;  /* 0x00000001d9b37824 */ /* 0x040fe200078e0ab2 */
[----:B------:R-:W-:Y:S01]  /*6b30*/  @!PT LDS RZ, [RZ] ;  /* 0x00000000fffff984 */ /* 0x000fe20000000800 */
[----:B------:R-:W-:Y:S01]  /*6b40*/  @!PT LDS RZ, [RZ] ;  /* 0x00000000fffff984 */ /* 0x000fe20000000800 */
[----:B------:R-:W-:Y:S01]  /*6b50*/  @!PT LDS RZ, [RZ] ;  /* 0x00000000fffff984 */ /* 0x000fe20000000800 */
[----:B------:R4:W-:Y:S01]  /*6b60*/  @!P3 LDGSTS.E.BYPASS.LTC128B.128 [R207+0x15000], [R16.64+0x80] ;  /* 0x1500008010cfbfae */ /* 0x0009e2000b901d4e */
[----:B------:R-:W-:Y:S01]  /*6b70*/  IADD3 R229, R0, 0x28, RZ ;  /* 0x0000002800e57810 */ /* 0x000fe20007ffe0ff */
[----:B------:R-:W-:Y:S01]  /*6b80*/  IMAD.IADD R232, R214, 0x1, -R226 ;  /* 0x00000001d6e87824 */ /* 0x000fe200078e0ae2 */
[C---:B------:R-:W-:Y:S01]  /*6b90*/  IADD3 R231, R0.reuse, 0x29, RZ ;  /* 0x0000002900e77810 */ /* 0x040fe20007ffe0ff */
[----:B------:R-:W-:Y:S01]  /*6ba0*/  @P2 STS.128 [R207+0x17000], RZ ;  /* 0x017000ffcf002388 */ /* 0x000fe20000000c00 */
[C---:B------:R-:W-:Y:S01]  /*6bb0*/  IMAD.IADD R139, R217.reuse, 0x1, -R2 ;  /* 0x00000001d98b7824 */ /* 0x040fe200078e0a02 */
[----:B------:R-:W-:Y:S01]  /*6bc0*/  I2F R133, R133 ;  /* 0x0000008500857306 */ /* 0x000fe20000201400 */
[----:B------:R-:W-:Y:S01]  /*6bd0*/  IABS R138, R138 ;  /* 0x0000008a008a7213 */ /* 0x000fe20000000000 */
[----:B------:R-:W-:Y:S01]  /*6be0*/  @!PT LDS RZ, [RZ] ;  /* 0x00000000fffff984 */ /* 0x000fe20000000800 */
[----:B------:R-:W-:Y:S01]  /*6bf0*/  @!PT LDS RZ, [RZ] ;  /* 0x00000000fffff984 */ /* 0x000fe20000000800 */
[----:B------:R-:W-:Y:S01]  /*6c00*/  @!PT LDS RZ, [RZ] ;  /* 0x00000000fffff984 */ /* 0x000fe20000000800 */
[----:B------:R3:W-:Y:S01]  /*6c10*/  @!P2 LDGSTS.E.BYPASS.LTC128B.128 [R207+0x17000], [R4.64+0x100] ;  /* 0x1700010004cfafae */ /* 0x0007e2000b901d4e */
[--C-:B------:R-:W-:Y:S01]  /*6c20*/  IMAD.IADD R235, R217, 0x1, -R231.reuse ;  /* 0x00000001d9eb7824 */ /* 0x100fe200078e0ae7 */
[----:B------:R-:W-:Y:S01]  /*6c30*/  ISETP.GE.AND P0, PT, R0, R215, PT ;  /* 0x000000d70000720c */ /* 0x000fe20003f06270 */
[----:B------:R-:W-:Y:S01]  /*6c40*/  IMAD.IADD R236, R214, 0x1, -R231 ;  /* 0x00000001d6ec7824 */ /* 0x000fe200078e0ae7 */
[----:B------:R-:W-:Y:S01]  /*6c50*/  LDSM.16.M88.4 R160, [R202] ;  /* 0x00000000caa0783b */ /* 0x000fe20000000200 */
[C---:B------:R-:W-:Y:S01]  /*6c60*/  ISETP.GE.AND P5, PT, R0.reuse, R212, PT ;  /* 0x000000d40000720c */ /* 0x040fe20003fa6270 */
[----:B------:R-:W-:Y:S01]  /*6c70*/  I2F R138, R138 ;  /* 0x0000008a008a7306 */ /* 0x000fe20000201400 */
[----:B------:R-:W-:Y:S01]  /*6c80*/  IABS R235, R235 ;  /* 0x000000eb00eb7213 */ /* 0x000fe20000000000 */
[----:B------:R-:W5:Y:S01]  /*6c90*/  LDSM.16.M88.4 R28, [R201+0xc000] ;  /* 0x00c00000c91c783b */ /* 0x000f620000000200 */
[----:B------:R-:W-:Y:S01]  /*6ca0*/  IADD3 R237, R0, 0x39, RZ ;  /* 0x0000003900ed7810 */ /* 0x000fe20007ffe0ff */
[----:B------:R-:W-:Y:S01]  /*6cb0*/  IMAD.IADD R233, R214, 0x1, -R229 ;  /* 0x00000001d6e97824 */ /* 0x000fe200078e0ae5 */
[C---:B------:R-:W-:Y:S01]  /*6cc0*/  ISETP.LT.OR P0, PT, R0.reuse, R216, P0 ;  /* 0x000000d80000720c */ /* 0x040fe20000701670 */
[----:B-1----:R-:W4:Y:S01]  /*6cd0*/  LDSM.16.M88.4 R12, [R201+0xd000] ;  /* 0x00d00000c90c783b */ /* 0x002f220000000200 */
[----:B------:R-:W-:-:S02]  /*6ce0*/  ISETP.LT.OR P5, PT, R0, R213, P5 ;  /* 0x000000d50000720c */ /* 0x000fc40002fa1670 */
[C---:B------:R-:W-:Y:S01]  /*6cf0*/  ISETP.GE.AND P6, PT, R2.reuse, R215, PT ;  /* 0x000000d70200720c */ /* 0x040fe20003fc6270 */
[----:B------:R-:W1:Y:S01]  /*6d00*/  LDSM.16.M88.4 R20, [R201+0xc800] ;  /* 0x00c80000c914783b */ /* 0x000e620000000200 */
[C---:B------:R-:W-:Y:S02]  /*6d10*/  ISETP.GE.AND P1, PT, R2.reuse, R212, PT ;  /* 0x000000d40200720c */ /* 0x040fe40003f26270 */
[C---:B------:R-:W-:Y:S01]  /*6d20*/  ISETP.LT.OR P6, PT, R2.reuse, R216, P6 ;  /* 0x000000d80200720c */ /* 0x040fe200037c1670 */
[----:B------:R-:W1:Y:S01]  /*6d30*/  LDSM.16.M88.4 R144, [R201+0xd800] ;  /* 0x00d80000c990783b */ /* 0x000e620000000200 */
[----:B------:R-:W-:Y:S02]  /*6d40*/  ISETP.LT.OR P1, PT, R2, R213, P1 ;  /* 0x000000d50200720c */ /* 0x000fe40000f21670 */
[----:B------:R-:W-:Y:S01]  /*6d50*/  IABS R179, R179 ;  /* 0x000000b300b37213 */ /* 0x000fe20000000000 */
[----:B------:R-:W-:Y:S01]  /*6d60*/  LDSM.16.M88.4 R172, [R200] ;  /* 0x00000000c8ac783b */ /* 0x000fe20000000200 */
[----:B------:R-:W-:-:S02]  /*6d70*/  IABS R233, R233 ;  /* 0x000000e900e97213 */ /* 0x000fc40000000000 */
[----:B------:R-:W-:Y:S01]  /*6d80*/  IABS R232, R232 ;  /* 0x000000e800e87213 */ /* 0x000fe20000000000 */
[----:B------:R-:W1:Y:S01]  /*6d90*/  LDSM.16.M88.4 R140, [R199] ;  /* 0x00000000c78c783b */ /* 0x000e620000000200 */
[----:B------:R-:W-:Y:S03]  /*6da0*/  I2F R179, R179 ;  /* 0x000000b300b37306 */ /* 0x000fe60000201400 */
[----:B---3--:R-:W3:Y:S04]  /*6db0*/  LDSM.16.M88.4 R4, [R190] ;  /* 0x00000000be04783b */ /* 0x008ee80000000200 */
[----:B--2---:R-:W2:Y:S01]  /*6dc0*/  LDSM.16.M88.4 R8, [R191] ;  /* 0x00000000bf08783b */ /* 0x004ea20000000200 */
[----:B------:R-:W-:Y:S03]  /*6dd0*/  I2F R233, R233 ;  /* 0x000000e900e97306 */ /* 0x000fe60000201400 */
[----:B------:R-:W1:Y:S04]  /*6de0*/  LDSM.16.M88.4 R168, [R189] ;  /* 0x00000000bda8783b */ /* 0x000e680000000200 */
[----:B------:R-:W-:Y:S01]  /*6df0*/  LDSM.16.M88.4 R156, [R198] ;  /* 0x00000000c69c783b */ /* 0x000fe20000000200 */
[----:B------:R-:W-:Y:S01]  /*6e00*/  I2F R232, R232 ;  /* 0x000000e800e87306 */ /* 0x000fe20000201400 */
[C---:B-----5:R-:W-:Y:S02]  /*6e10*/  HMMA.16816.F32 R32, R160.reuse, R28, RZ ;  /* 0x0000001ca020723c */ /* 0x060fe400000018ff */
[----:B------:R-:W5:Y:S04]  /*6e20*/  LDSM.16.M88.4 R152, [R195+0xc000] ;  /* 0x00c00000c398783b */ /* 0x000f680000000200 */
[----:B------:R-:W-:Y:S02]  /*6e30*/  LDSM.16.M88.4 R148, [R195+0xc800] ;  /* 0x00c80000c394783b */ /* 0x000fe40000000200 */
[C---:B----4-:R-:W-:Y:S02]  /*6e40*/  HMMA.16816.F32 R16, R160.reuse, R12, RZ ;  /* 0x0000000ca010723c */ /* 0x050fe400000018ff */
[----:B------:R-:W0:Y:S06]  /*6e50*/  LDGDEPBAR ;  /* 0x00000000000079af */ /* 0x000e2c0000000000 */
[C---:B------:R-:W-:Y:S08]  /*6e60*/  HMMA.16816.F32 R28, R160.reuse, R30, RZ ;  /* 0x0000001ea01c723c */ /* 0x040ff000000018ff */
[C---:B------:R-:W-:Y:S08]  /*6e70*/  HMMA.16816.F32 R12, R160.reuse, R14, RZ ;  /* 0x0000000ea00c723c */ /* 0x040ff000000018ff */
[C---:B-1----:R-:W-:Y:S08]  /*6e80*/  HMMA.16816.F32 R24, R160.reuse, R20, RZ ;  /* 0x00000014a018723c */ /* 0x042ff000000018ff */
[C---:B------:R-:W-:Y:S08]  /*6e90*/  HMMA.16816.F32 R20, R160.reuse, R22, RZ ;  /* 0x00000016a014723c */ /* 0x040ff000000018ff */
[C---:B------:R-:W-:Y:S08]  /*6ea0*/  HMMA.16816.F32 R164, R160.reuse, R144, RZ ;  /* 0x00000090a0a4723c */ /* 0x040ff000000018ff */
[----:B------:R-:W-:Y:S01]  /*6eb0*/  HMMA.16816.F32 R160, R160, R146, RZ ;  /* 0x00000092a0a0723c */ /* 0x000fe200000018ff */
[----:B------:R-:W1:Y:S07]  /*6ec0*/  LDSM.16.M88.4 R144, [R195+0xd000] ;  /* 0x00d00000c390783b */ /* 0x000e6e0000000200 */
[C---:B------:R-:W-:Y:S08]  /*6ed0*/  HMMA.16816.F32 R32, R172.reuse, R140, R32 ;  /* 0x0000008cac20723c */ /* 0x040ff00000001820 */
[C---:B------:R-:W-:Y:S01]  /*6ee0*/  HMMA.16816.F32 R28, R172.reuse, R142, R28 ;  /* 0x0000008eac1c723c */ /* 0x040fe2000000181c */
[----:B------:R-:W4:Y:S07]  /*6ef0*/  LDSM.16.M88.4 R140, [R195+0xd800] ;  /* 0x00d80000c38c783b */ /* 0x000f2e0000000200 */
[C---:B---3--:R-:W-:Y:S08]  /*6f00*/  HMMA.16816.F32 R16, R172.reuse, R4, R16 ;  /* 0x00000004ac10723c */ /* 0x048ff00000001810 */
[C---:B------:R-:W-:Y:S01]  /*6f10*/  HMMA.16816.F32 R12, R172.reuse, R6, R12 ;  /* 0x00000006ac0c723c */ /* 0x040fe2000000180c */
[----:B------:R-:W-:Y:S07]  /*6f20*/  LDSM.16.M88.4 R4, [R188] ;  /* 0x00000000bc04783b */ /* 0x000fee0000000200 */
[C---:B--2---:R-:W-:Y:S08]  /*6f30*/  HMMA.16816.F32 R24, R172.reuse, R8, R24 ;  /* 0x00000008ac18723c */ /* 0x044ff00000001818 */
[C---:B------:R-:W-:Y:S01]  /*6f40*/  HMMA.16816.F32 R20, R172.reuse, R10, R20 ;  /* 0x0000000aac14723c */ /* 0x040fe20000001814 */
[----:B------:R-:W2:Y:S07]  /*6f50*/  LDSM.16.M88.4 R8, [R197] ;  /* 0x00000000c508783b */ /* 0x000eae0000000200 */
[C---:B------:R-:W-:Y:S08]  /*6f60*/  HMMA.16816.F32 R164, R172.reuse, R168, R164 ;  /* 0x000000a8aca4723c */ /* 0x040ff000000018a4 */
[----:B------:R-:W-:Y:S01]  /*6f70*/  HMMA.16816.F32 R168, R172, R170, R160 ;  /* 0x000000aaaca8723c */ /* 0x000fe200000018a0 */
[----:B------:R-:W3:Y:S07]  /*6f80*/  LDSM.16.M88.4 R160, [R188+0x800] ;  /* 0x00080000bca0783b */ /* 0x000eee0000000200 */
        /* <DEDUP_REMOVED lines=11> */
[----:B------:R-:W4:Y:S04]  /*7040*/  LDSM.16.M88.4 R140, [R201+0xe000] ;  /* 0x00e00000c98c783b */ /* 0x000f280000000200 */
[----:B------:R-:W-:Y:S03]  /*7050*/  LDSM.16.M88.4 R156, [R201+0xe800] ;  /* 0x00e80000c99c783b */ /* 0x000fe60000000200 */
[C---:B--2---:R-:W-:Y:S08]  /*7060*/  HMMA.16816.F32 R32, R8.reuse, R4, R32 ;  /* 0x000000040820723c */ /* 0x044ff00000001820 */
[C---:B------:R-:W-:Y:S01]  /*7070*/  HMMA.16816.F32 R28, R8.reuse, R6, R28 ;  /* 0x00000006081c723c */ /* 0x040fe2000000181c */
[----:B------:R-:W2:Y:S07]  /*7080*/  LDSM.16.M88.4 R4, [R201+0xf000] ;  /* 0x00f00000c904783b */ /* 0x000eae0000000200 */
[C---:B---3--:R-:W-:Y:S08]  /*7090*/  HMMA.16816.F32 R24, R8.reuse, R160, R24 ;  /* 0x000000a00818723c */ /* 0x048ff00000001818 */
[C---:B------:R-:W-:Y:S01]  /*70a0*/  HMMA.16816.F32 R20, R8.reuse, R162, R20 ;  /* 0x000000a20814723c */ /* 0x040fe20000001814 */
[----:B------:R-:W3:Y:S07]  /*70b0*/  LDSM.16.M88.4 R160, [R201+0xf800] ;  /* 0x00f80000c9a0783b */ /* 0x000eee0000000200 */
[C---:B-1----:R-:W-:Y:S08]  /*70c0*/  HMMA.16816.F32 R16, R8.reuse, R144, R16 ;  /* 0x000000900810723c */ /* 0x042ff00000001810 */
[C---:B------:R-:W-:Y:S01]  /*70d0*/  HMMA.16816.F32 R12, R8.reuse, R146, R12 ;  /* 0x00000092080c723c */ /* 0x040fe2000000180c */
[----:B------:R-:W-:Y:S07]  /*70e0*/  LDSM.16.M88.4 R144, [R185] ;  /* 0x00000000b990783b */ /* 0x000fee0000000200 */
[C---:B------:R-:W-:Y:S08]  /*70f0*/  HMMA.16816.F32 R164, R8.reuse, R152, R164 ;  /* 0x0000009808a4723c */ /* 0x040ff000000018a4 */
[----:B------:R-:W-:Y:S01]  /*7100*/  HMMA.16816.F32 R168, R8, R154, R168 ;  /* 0x0000009a08a8723c */ /* 0x000fe200000018a8 */
[----:B------:R-:W-:Y:S04]  /*7110*/  LDSM.16.M88.4 R8, [R187] ;  /* 0x00000000bb08783b */ /* 0x000fe80000000200 */
[----:B------:R-:W-:Y:S03]  /*7120*/  LDSM.16.M88.4 R152, [R186] ;  /* 0x00000000ba98783b */ /* 0x000fe60000000200 */
[C---:B----4-:R-:W-:Y:S08]  /*7130*/  HMMA.16816.F32 R32, R148.reuse, R140, R32 ;  /* 0x0000008c9420723c */ /* 0x050ff00000001820 */
[C---:B------:R-:W-:Y:S01]  /*7140*/  HMMA.16816.F32 R28, R148.reuse, R142, R28 ;  /* 0x0000008e941c723c */ /* 0x040fe2000000181c */
[----:B------:R-:W1:Y:S07]  /*7150*/  LDSM.16.M88.4 R140, [R200+0x4000] ;  /* 0x00400000c88c783b */ /* 0x000e6e0000000200 */
[C---:B--2---:R-:W-:Y:S08]  /*7160*/  HMMA.16816.F32 R16, R148.reuse, R4, R16 ;  /* 0x000000049410723c */ /* 0x044ff00000001810 */
[C---:B------:R-:W-:Y:S01]  /*7170*/  HMMA.16816.F32 R12, R148.reuse, R6, R12 ;  /* 0x00000006940c723c */ /* 0x040fe2000000180c */
[----:B------:R-:W2:Y:S07]  /*7180*/  LDSM.16.M88.4 R4, [R184] ;  /* 0x00000000b804783b */ /* 0x000eae0000000200 */
[C---:B---3--:R-:W-:Y:S01]  /*7190*/  HMMA.16816.F32 R172, R148.reuse, R160, R164 ;  /* 0x000000a094ac723c */ /* 0x048fe200000018a4 */
[----:B------:R-:W-:Y:S07]  /*71a0*/  LDSM.16.M88.4 R164, [R198+0x4000] ;  /* 0x00400000c6a4783b */ /* 0x000fee0000000200 */
[C---:B------:R-:W-:Y:S07]  /*71b0*/  HMMA.16816.F32 R168, R148.reuse, R162, R168 ;  /* 0x000000a294a8723c */ /* 0x040fee00000018a8 */
[C---:B------:R-:W-:Y:S01]  /*71c0*/  IADD3 R162, R0.reuse, 0x10, RZ ;  /* 0x0000001000a27810 */ /* 0x040fe20007ffe0ff */
        /* <DEDUP_REMOVED lines=9> */
[----:B------:R-:W2:Y:S07]  /*7260*/  LDSM.16.M88.4 R4, [R195+0xf800] ;  /* 0x00f80000c304783b */ /* 0x000eae0000000200 */
[C---:B------:R-:W-:Y:S08]  /*7270*/  HMMA.16816.F32 R24, R140.reuse, R152, R24 ;  /* 0x000000988c18723c */ /* 0x040ff00000001818 */
[C---:B------:R-:W-:Y:S01]  /*7280*/  HMMA.16816.F32 R20, R140.reuse, R154, R20 ;  /* 0x0000009a8c14723c */ /* 0x040fe20000001814 */
[----:B------:R-:W-:Y:S07]  /*7290*/  LDSM.16.M88.4 R152, [R197+0x4000] ;  /* 0x00400000c598783b */ /* 0x000fee0000000200 */
[C---:B------:R-:W-:Y:S08]  /*72a0*/  HMMA.16816.F32 R16, R140.reuse, R144, R16 ;  /* 0x000000908c10723c */ /* 0x040ff00000001810 */
[----:B------:R-:W-:Y:S01]  /*72b0*/  HMMA.16816.F32 R12, R140, R146, R12 ;  /* 0x000000928c0c723c */ /* 0x000fe2000000180c */
[----:B------:R-:W4:Y:S04]  /*72c0*/  LDSM.16.M88.4 R144, [R188+0x2000] ;  /* 0x00200000bc90783b */ /* 0x000f280000000200 */
[----:B------:R-:W5:Y:S03]  /*72d0*/  LDSM.16.M88.4 R140, [R188+0x2800] ;  /* 0x00280000bc8c783b */ /* 0x000f660000000200 */
[C---:B---3--:R-:W-:Y:S08]  /*72e0*/  HMMA.16816.F32 R32, R164.reuse, R156, R32 ;  /* 0x0000009ca420723c */ /* 0x048ff00000001820 */
[C---:B------:R-:W-:Y:S01]  /*72f0*/  HMMA.16816.F32 R28, R164.reuse, R158, R28 ;  /* 0x0000009ea41c723c */ /* 0x040fe2000000181c */
[----:B------:R-:W-:Y:S07]  /*7300*/  LDSM.16.M88.4 R156, [R188+0x3000] ;  /* 0x00300000bc9c783b */ /* 0x000fee0000000200 */
[C---:B-1----:R-:W-:Y:S08]  /*7310*/  HMMA.16816.F32 R16, R164.reuse, R8, R16 ;  /* 0x00000008a410723c */ /* 0x042ff00000001810 */
[C---:B------:R-:W-:Y:S01]  /*7320*/  HMMA.16816.F32 R12, R164.reuse, R10, R12 ;  /* 0x0000000aa40c723c */ /* 0x040fe2000000180c */
[----:B------:R-:W-:Y:S07]  /*7330*/  LDSM.16.M88.4 R8, [R202+0x8000] ;  /* 0x00800000ca08783b */ /* 0x000fee0000000200 */
[C---:B--2---:R-:W-:Y:S08]  /*7340*/  HMMA.16816.F32 R172, R164.reuse, R4, R172 ;  /* 0x00000004a4ac723c */ /* 0x044ff000000018ac */
[C---:B------:R-:W-:Y:S01]  /*7350*/  HMMA.16816.F32 R168, R164.reuse, R6, R168 ;  /* 0x00000006a4a8723c */ /* 0x040fe200000018a8 */
[----:B------:R-:W1:Y:S07]  /*7360*/  LDSM.16.M88.4 R4, [R201+0x10000] ;  /* 0x01000000c904783b */ /* 0x000e6e0000000200 */
[C---:B------:R-:W-:Y:S08]  /*7370*/  HMMA.16816.F32 R24, R164.reuse, R148, R24 ;  /* 0x00000094a418723c */ /* 0x040ff00000001818 */
[----:B------:R-:W-:Y:S01]  /*7380*/  HMMA.16816.F32 R20, R164, R150, R20 ;  /* 0x00000096a414723c */ /* 0x000fe20000001814 */
[----:B------:R-:W2:Y:S06]  /*7390*/  LDSM.16.M88.4 R148, [R188+0x3800] ;  /* 0x00380000bc94783b */ /* 0x000eac0000000200 */
[----:B------:R-:W-:Y:S01]  /*73a0*/  IADD3 R164, R0, 0x11, RZ ;  /* 0x0000001100a47810 */ /* 0x000fe20007ffe0ff */
[C---:B----4-:R-:W-:Y:S08]  /*73b0*/  HMMA.16816.F32 R32, R152.reuse, R144, R32 ;  /* 0x000000909820723c */ /* 0x050ff00000001820 */
[C---:B------:R-:W-:Y:S01]  /*73c0*/  HMMA.16816.F32 R28, R152.reuse, R146, R28 ;  /* 0x00000092981c723c */ /* 0x040fe2000000181c */
[----:B------:R-:W-:Y:S07]  /*73d0*/  LDSM.16.M88.4 R144, [R201+0x11000] ;  /* 0x01100000c990783b */ /* 0x000fee0000000200 */
[C---:B-----5:R-:W-:Y:S08]  /*73e0*/  HMMA.16816.F32 R24, R152.reuse, R140, R24 ;  /* 0x0000008c9818723c */ /* 0x060ff00000001818 */
[----:B------:R-:W-:Y:S01]  /*73f0*/  HMMA.16816.F32 R20, R152, R142, R20 ;  /* 0x0000008e9814723c */ /* 0x000fe20000001814 */
[----:B------:R-:W3:Y:S07]  /*7400*/  LDSM.16.M88.4 R140, [R201+0x10800] ;  /* 0x01080000c98c783b */ /* 0x000eee0000000200 */
[----:B-1----:R-:W-:Y:S07]  /*7410*/  HMMA.16816.F32 R32, R8, R4, R32 ;  /* 0x000000040820723c */ /* 0x002fee0000001820 */
[----:B------:R-:W-:Y:S01]  /*7420*/  IMAD.IADD R4, R214, 0x1, -R2 ;  /* 0x00000001d6047824 */ /* 0x000fe200078e0a02 */
[C---:B--2---:R-:W-:Y:S08]  /*7430*/  HMMA.16816.F32 R172, R152.reuse, R148, R172 ;  /* 0x0000009498ac723c */ /* 0x044ff000000018ac */
[C---:B------:R-:W-:Y:S01]  /*7440*/  HMMA.16816.F32 R168, R152.reuse, R150, R168 ;  /* 0x0000009698a8723c */ /* 0x040fe200000018a8 */
[----:B------:R-:W1:Y:S07]  /*7450*/  LDSM.16.M88.4 R148, [R201+0x11800] ;  /* 0x01180000c994783b */ /* 0x000e6e0000000200 */
[C---:B------:R-:W-:Y:S07]  /*7460*/  HMMA.16816.F32 R12, R152.reuse, R158, R12 ;  /* 0x0000009e980c723c */ /* 0x040fee000000180c */
[----:B------:R-:W-:Y:S01]  /*7470*/  IABS R158, R4 ;  /* 0x00000004009e7213 */ /* 0x000fe20000000000 */
[----:B------:R-:W-:Y:S01]  /*7480*/  HMMA.16816.F32 R16, R152, R156, R16 ;  /* 0x0000009c9810723c */ /* 0x000fe20000001810 */
[----:B------:R-:W-:Y:S04]  /*7490*/  LDSM.16.M88.4 R152, [R200+0x8000] ;  /* 0x00800000c898783b */ /* 0x000fe80000000200 */
[----:B------:R-:W-:Y:S02]  /*74a0*/  I2F R158, R158 ;  /* 0x0000009e009e7306 */ /* 0x000fe40000201400 */
[----:B------:R-:W-:Y:S01]  /*74b0*/  IABS R156, R139 ;  /* 0x0000008b009c7213 */ /* 0x000fe20000000000 */
[----:B------:R-:W-:Y:S01]  /*74c0*/  HMMA.16816.F32 R28, R8, R6, R28 ;  /* 0x00000006081c723c */ /* 0x000fe2000000181c */
[----:B------:R-:W2:Y:S01]  /*74d0*/  LDSM.16.M88.4 R4, [R183] ;  /* 0x00000000b704783b */ /* 0x000ea20000000200 */
[----:B------:R-:W-:-:S02]  /*74e0*/  IADD3 R139, R0, 0x8, RZ ;  /* 0x00000008008b7810 */ /* 0x000fc40007ffe0ff */
[----:B------:R-:W-:Y:S01]  /*74f0*/  IADD3 R157, R0, 0x9, RZ ;  /* 0x00000009009d7810 */ /* 0x000fe20007ffe0ff */
[----:B------:R-:W-:Y:S02]  /*7500*/  I2F R156, R156 ;  /* 0x0000009c009c7306 */ /* 0x000fe40000201400 */
[----:B------:R-:W-:Y:S01]  /*7510*/  IMAD.IADD R159, R217, 0x1, -R139 ;  /* 0x00000001d99f7824 */ /* 0x000fe200078e0a8b */
[----:B---3--:R-:W-:Y:S04]  /*7520*/  HMMA.16816.F32 R24, R8, R140, R24 ;  /* 0x0000008c0818723c */ /* 0x008fe80000001818 */
[----:B------:R-:W-:-:S03]  /*7530*/  IABS R159, R159 ;  /* 0x0000009f009f7213 */ /* 0x000fc60000000000 */
[----:B------:R-:W-:Y:S01]  /*7540*/  IMAD.IADD R140, R214, 0x1, -R139 ;  /* 0x00000001d68c7824 */ /* 0x000fe200078e0a8b */
[----:B------:R-:W-:Y:S01]  /*7550*/  HMMA.16816.F32 R20, R8, R142, R20 ;  /* 0x0000008e0814723c */ /* 0x000fe20000001814 */
[----:B------:R-:W-:Y:S01]  /*7560*/  IMAD.IADD R141, R217, 0x1, -R157 ;  /* 0x00000001d98d7824 */ /* 0x000fe200078e0a9d */
[----:B------:R-:W-:Y:S02]  /*7570*/  I2F R159, R159 ;  /* 0x0000009f009f7306 */ /* 0x000fe40000201400 */
[----:B------:R-:W-:-:S04]  /*7580*/  IABS R140, R140 ;  /* 0x0000008c008c7213 */ /* 0x000fc80000000000 */
[----:B------:R-:W-:Y:S01]  /*7590*/  HMMA.16816.F32 R16, R8, R144, R16 ;  /* 0x000000900810723c */ /* 0x000fe20000001810 */
[----:B------:R-:W-:Y:S01]  /*75a0*/  IMAD.MOV.U32 R160, RZ, RZ, R140 ;  /* 0x000000ffffa07224 */ /* 0x000fe200078e008c */
[----:B------:R-:W-:-:S05]  /*75b0*/  IABS R140, R141 ;  /* 0x0000008d008c7213 */ /* 0x000fca0000000000 */
[----:B------:R-:W-:Y:S01]  /*75c0*/  IMAD.MOV.U32 R161, RZ, RZ, R140 ;  /* 0x000000ffffa17224 */ /* 0x000fe200078e008c */
[----:B------:R-:W-:Y:S01]  /*75d0*/  HMMA.16816.F32 R12, R8, R146, R12 ;  /* 0x00000092080c723c */ /* 0x000fe2000000180c */
[----:B------:R-:W3:Y:S01]  /*75e0*/  LDSM.16.M88.4 R140, [R182] ;  /* 0x00000000b68c783b */ /* 0x000ee20000000200 */
[----:B------:R-:W-:Y:S01]  /*75f0*/  IMAD.IADD R144, R214, 0x1, -R157 ;  /* 0x00000001d6907824 */ /* 0x000fe200078e0a9d */
[----:B------:R-:W-:Y:S01]  /*7600*/  I2F R160, R160 ;  /* 0x000000a000a07306 */ /* 0x000fe20000201400 */
[----:B------:R-:W-:-:S03]  /*7610*/  IMAD.IADD R145, R217, 0x1, -R162 ;  /* 0x00000001d9917824 */ /* 0x000fc600078e0aa2 */
[----:B------:R-:W-:Y:S01]  /*7620*/  IABS R144, R144 ;  /* 0x0000009000907213 */ /* 0x000fe20000000000 */
[C---:B-1----:R-:W-:Y:S03]  /*7630*/  HMMA.16816.F32 R172, R8.reuse, R148, R172 ;  /* 0x0000009408ac723c */ /* 0x042fe600000018ac */
[----:B------:R-:W-:Y:S01]  /*7640*/  I2F R161, R161 ;  /* 0x000000a100a17306 */ /* 0x000fe20000201400 */
[----:B------:R-:W-:Y:S01]  /*7650*/  IMAD.MOV.U32 R163, RZ, RZ, R144 ;  /* 0x000000ffffa37224 */ /* 0x000fe200078e0090 */
[----:B------:R-:W-:Y:S01]  /*7660*/  IABS R144, R145 ;  /* 0x0000009100907213 */ /* 0x000fe20000000000 */
[C---:B------:R-:W-:Y:S02]  /*7670*/  IMAD.IADD R145, R214.reuse, 0x1, -R162 ;  /* 0x00000001d6917824 */ /* 0x040fe400078e0aa2 */
[----:B------:R-:W-:Y:S01]  /*7680*/  HMMA.16816.F32 R168, R8, R150, R168 ;  /* 0x0000009608a8723c */ /* 0x000fe200000018a8 */
[----:B------:R-:W1:Y:S01]  /*7690*/  LDSM.16.M88.4 R8, [R181] ;  /* 0x00000000b508783b */ /* 0x000e620000000200 */
[----:B------:R-:W-:Y:S01]  /*76a0*/  IMAD.MOV.U32 R165, RZ, RZ, R144 ;  /* 0x000000ffffa57224 */ /* 0x000fe200078e0090 */
[----:B------:R-:W-:Y:S01]  /*76b0*/  IABS R144, R145 ;  /* 0x0000009100907213 */ /* 0x000fe20000000000 */
[----:B------:R-:W-:Y:S01]  /*76c0*/  IMAD.IADD R145, R217, 0x1, -R164 ;  /* 0x00000001d9917824 */ /* 0x000fe200078e0aa4 */
[----:B------:R-:W-:Y:S01]  /*76d0*/  I2F R163, R163 ;  /* 0x000000a300a37306 */ /* 0x000fe20000201400 */
[----:B------:R-:W-:-:S02]  /*76e0*/  IMAD.IADD R148, R214, 0x1, -R178 ;  /* 0x00000001d6947824 */ /* 0x000fc400078e0ab2 */
[C---:B--2---:R-:W-:Y:S01]  /*76f0*/  HMMA.16816.F32 R32, R152.reuse, R4, R32 ;  /* 0x000000049820723c */ /* 0x044fe20000001820 */
[----:B------:R-:W-:Y:S01]  /*7700*/  IMAD.MOV.U32 R166, RZ, RZ, R144 ;  /* 0x000000ffffa67224 */ /* 0x000fe200078e0090 */
[----:B------:R-:W-:Y:S01]  /*7710*/  IABS R144, R145 ;  /* 0x0000009100907213 */ /* 0x000fe20000000000 */
[----:B------:R-:W-:Y:S01]  /*7720*/  IMAD.IADD R145, R217, 0x1, -R176 ;  /* 0x00000001d9917824 */ /* 0x000fe200078e0ab0 */
[----:B------:R-:W-:Y:S01]  /*7730*/  IABS R148, R148 ;  /* 0x0000009400947213 */ /* 0x000fe20000000000 */
[----:B------:R-:W-:Y:S02]  /*7740*/  I2F R165, R165 ;  /* 0x000000a500a57306 */ /* 0x000fe40000201400 */
[----:B------:R-:W-:Y:S01]  /*7750*/  IMAD.IADD R4, R214, 0x1, -R164 ;  /* 0x00000001d6047824 */ /* 0x000fe200078e0aa4 */
[----:B------:R-:W-:Y:S01]  /*7760*/  HMMA.16816.F32 R28, R152, R6, R28 ;  /* 0x00000006981c723c */ /* 0x000fe2000000181c */
[----:B------:R-:W-:Y:S01]  /*7770*/  IABS R145, R145 ;  /* 0x0000009100917213 */ /* 0x000fe20000000000 */
[----:B------:R-:W-:-:S02]  /*7780*/  IMAD.MOV.U32 R223, RZ, RZ, R148 ;  /* 0x000000ffffdf7224 */ /* 0x000fc400078e0094 */
[----:B------:R-:W-:Y:S01]  /*7790*/  IABS R4, R4 ;  /* 0x0000000400047213 */ /* 0x000fe20000000000 */
[----:B------:R2:W-:Y:S01]  /*77a0*/  I2F R167, R144 ;  /* 0x0000009000a77306 */ /* 0x0005e20000201400 */
[----:B------:R-:W-:-:S03]  /*77b0*/  IMAD.IADD R148, R214, 0x1, -R222 ;  /* 0x00000001d6947824 */ /* 0x000fc600078e0ade */
[----:B------:R-:W-:Y:S01]  /*77c0*/  IMAD.MOV.U32 R177, RZ, RZ, R4 ;  /* 0x000000ffffb17224 */ /* 0x000fe200078e0004 */
[C---:B---3--:R-:W-:Y:S01]  /*77d0*/  HMMA.16816.F32 R24, R152.reuse, R140, R24 ;  /* 0x0000008c9818723c */ /* 0x048fe20000001818 */
[----:B------:R-:W3:Y:S01]  /*77e0*/  LDSM.16.M88.4 R4, [R180] ;  /* 0x00000000b404783b */ /* 0x000ee20000000200 */
[----:B------:R-:W-:Y:S01]  /*77f0*/  IABS R148, R148 ;  /* 0x0000009400947213 */ /* 0x000fe20000000000 */
[----:B------:R4:W-:Y:S05]  /*7800*/  I2F R220, R145 ;  /* 0x0000009100dc7306 */ /* 0x0009ea0000201400 */
[C---:B------:R-:W-:Y:S01]  /*7810*/  HMMA.16816.F32 R20, R152.reuse, R142, R20 ;  /* 0x0000008e9814723c */ /* 0x040fe20000001814 */
[----:B------:R-:W-:Y:S01]  /*7820*/  LDSM.16.M88.4 R140, [R195+0x10000] ;  /* 0x01000000c38c783b */ /* 0x000fe20000000200 */
[----:B--2---:R-:W-:Y:S01]  /*7830*/  IMAD.IADD R144, R214, 0x1, -R176 ;  /* 0x00000001d6907824 */ /* 0x004fe200078e0ab0 */
[----:B------:R2:W-:Y:S05]  /*7840*/  I2F R228, R148 ;  /* 0x0000009400e47306 */ /* 0x0005ea0000201400 */
[----:B-1----:R-:W-:Y:S01]  /*7850*/  HMMA.16816.F32 R16, R152, R8, R16 ;  /* 0x000000089810723c */ /* 0x002fe20000001810 */
[----:B------:R-:W-:-:S02]  /*7860*/  IABS R224, R144 ;  /* 0x0000009000e07213 */ /* 0x000fc40000000000 */
[----:B----4-:R-:W1:Y:S01]  /*7870*/  LDSM.16.M88.4 R144, [R198+0x8000] ;  /* 0x00800000c690783b */ /* 0x010e620000000200 */
[----:B------:R-:W-:Y:S03]  /*7880*/  I2F R166, R166 ;  /* 0x000000a600a67306 */ /* 0x000fe60000201400 */
[C---:B------:R-:W-:Y:S01]  /*7890*/  IMAD.IADD R8, R217.reuse, 0x1, -R222 ;  /* 0x00000001d9087824 */ /* 0x040fe200078e0ade */
[C---:B------:R-:W-:Y:S04]  /*78a0*/  HMMA.16816.F32 R12, R152.reuse, R10, R12 ;  /* 0x0000000a980c723c */ /* 0x040fe8000000180c */
[----:B------:R-:W-:Y:S01]  /*78b0*/  IABS R8, R8 ;  /* 0x0000000800087213 */ /* 0x000fe20000000000 */
[C---:B--2---:R-:W-:Y:S01]  /*78c0*/  IMAD.IADD R148, R217.reuse, 0x1, -R229 ;  /* 0x00000001d9947824 */ /* 0x044fe200078e0ae5 */
[----:B------:R-:W-:Y:S03]  /*78d0*/  I2F R224, R224 ;  /* 0x000000e000e07306 */ /* 0x000fe60000201400 */
[----:B------:R-:W-:Y:S01]  /*78e0*/  IMAD.MOV.U32 R227, RZ, RZ, R8 ;  /* 0x000000ffffe37224 */ /* 0x000fe200078e0008 */
[----:B------:R-:W-:Y:S01]  /*78f0*/  IABS R234, R148 ;  /* 0x0000009400ea7213 */ /* 0x000fe20000000000 */
[----:B------:R-:W2:Y:S03]  /*7900*/  LDSM.16.M88.4 R8, [R195+0x10800] ;  /* 0x01080000c308783b */ /* 0x000ea60000000200 */
[----:B------:R-:W-:Y:S01]  /*7910*/  I2F R177, R177 ;  /* 0x000000b100b17306 */ /* 0x000fe20000201400 */
[----:B------:R-:W4:Y:S01]  /*7920*/  LDSM.16.M88.4 R148, [R195+0x11800] ;  /* 0x01180000c394783b */ /* 0x000f220000000200 */
[C---:B---3--:R-:W-:Y:S06]  /*7930*/  HMMA.16816.F32 R172, R152.reuse, R4, R172 ;  /* 0x0000000498ac723c */ /* 0x048fec00000018ac */
[----:B------:R-:W-:Y:S01]  /*7940*/  I2F R227, R227 ;  /* 0x000000e300e37306 */ /* 0x000fe20000201400 */
[----:B------:R-:W-:Y:S01]  /*7950*/  IMAD.IADD R4, R217, 0x1, -R226 ;  /* 0x00000001d9047824 */ /* 0x000fe200078e0ae2 */
[----:B------:R-:W-:Y:S01]  /*7960*/  HMMA.16816.F32 R168, R152, R6, R168 ;  /* 0x0000000698a8723c */ /* 0x000fe200000018a8 */
[----:B------:R-:W-:Y:S03]  /*7970*/  LDSM.16.M88.4 R152, [R197+0x8000] ;  /* 0x00800000c598783b */ /* 0x000fe60000000200 */
[----:B------:R-:W-:-:S02]  /*7980*/  IABS R4, R4 ;  /* 0x0000000400047213 */ /* 0x000fc40000000000 */
[----:B------:R-:W-:Y:S03]  /*7990*/  I2F R234, R234 ;  /* 0x000000ea00ea7306 */ /* 0x000fe60000201400 */
[----:B------:R-:W-:Y:S01]  /*79a0*/  IMAD.MOV.U32 R230, RZ, RZ, R4 ;  /* 0x000000ffffe67224 */ /* 0x000fe200078e0004 */
[C---:B-1----:R-:W-:Y:S01]  /*79b0*/  HMMA.16816.F32 R32, R144.reuse, R140, R32 ;  /* 0x0000008c9020723c */ /* 0x042fe20000001820 */
[----:B------:R-:W1:Y:S03]  /*79c0*/  LDSM.16.M88.4 R4, [R195+0x11000] ;  /* 0x01100000c304783b */ /* 0x000e660000000200 */
[----:B------:R-:W-:Y:S04]  /*79d0*/  I2F R223, R223 ;  /* 0x000000df00df7306 */ /* 0x000fe80000201400 */
[C---:B------:R-:W-:Y:S01]  /*79e0*/  HMMA.16816.F32 R28, R144.reuse, R142, R28 ;  /* 0x0000008e901c723c */ /* 0x040fe2000000181c */
[----:B------:R-:W3:Y:S03]  /*79f0*/  LDSM.16.M88.4 R140, [R188+0x4000] ;  /* 0x00400000bc8c783b */ /* 0x000ee60000000200 */
[----:B------:R-:W-:Y:S04]  /*7a00*/  I2F R230, R230 ;  /* 0x000000e600e67306 */ /* 0x000fe80000201400 */
[C---:B--2---:R-:W-:Y:S07]  /*7a10*/  HMMA.16816.F32 R24, R144.reuse, R8, R24 ;  /* 0x000000089018723c */ /* 0x044fee0000001818 */
[----:B------:R-:W-:Y:S01]  /*7a20*/  IADD3 R8, R0, 0x30, RZ ;  /* 0x0000003000087810 */ /* 0x000fe20007ffe0ff */
[----:B------:R-:W-:Y:S01]  /*7a30*/  HMMA.16816.F32 R20, R144, R10, R20 ;  /* 0x0000000a9014723c */ /* 0x000fe20000001814 */
[----:B------:R-:W-:Y:S01]  /*7a40*/  IMAD.MOV.U32 R9, RZ, RZ, R235 ;  /* 0x000000ffff097224 */ /* 0x000fe200078e00eb */
[----:B------:R-:W-:-:S05]  /*7a50*/  IABS R235, R236 ;  /* 0x000000ec00eb7213 */ /* 0x000fca0000000000 */
[----:B------:R-:W-:Y:S01]  /*7a60*/  IMAD.IADD R11, R217, 0x1, -R8 ;  /* 0x00000001d90b7824 */ /* 0x000fe200078e0a08 */
[----:B----4-:R-:W-:Y:S01]  /*7a70*/  HMMA.16816.F32 R172, R144, R148, R172 ;  /* 0x0000009490ac723c */ /* 0x010fe200000018ac */
[----:B------:R-:W-:Y:S01]  /*7a80*/  IMAD.MOV.U32 R10, RZ, RZ, R235 ;  /* 0x000000ffff0a7224 */ /* 0x000fe200078e00eb */
[----:B------:R-:W-:Y:S02]  /*7a90*/  I2F R9, R9 ;  /* 0x0000000900097306 */ /* 0x000fe40000201400 */
[----:B------:R-:W-:-:S03]  /*7aa0*/  IABS R11, R11 ;  /* 0x0000000b000b7213 */ /* 0x000fc60000000000 */
[C---:B------:R-:W-:Y:S01]  /*7ab0*/  IADD3 R148, R0.reuse, 0x38, RZ ;  /* 0x0000003800947810 */ /* 0x040fe20007ffe0ff */
[C---:B------:R-:W-:Y:S01]  /*7ac0*/  HMMA.16816.F32 R168, R144.reuse, R150, R168 ;  /* 0x0000009690a8723c */ /* 0x040fe200000018a8 */
[----:B------:R-:W-:Y:S01]  /*7ad0*/  IMAD.MOV.U32 R235, RZ, RZ, R11 ;  /* 0x000000ffffeb7224 */ /* 0x000fe200078e000b */
[----:B------:R-:W-:Y:S01]  /*7ae0*/  IADD3 R11, R0, 0x31, RZ ;  /* 0x00000031000b7810 */ /* 0x000fe20007ffe0ff */
[----:B------:R-:W-:Y:S05]  /*7af0*/  I2F R10, R10 ;  /* 0x0000000a000a7306 */ /* 0x000fea0000201400 */
[----:B-1----:R-:W-:Y:S03]  /*7b00*/  HMMA.16816.F32 R16, R144, R4, R16 ;  /* 0x000000049010723c */ /* 0x002fe60000001810 */
[----:B------:R-:W-:Y:S04]  /*7b10*/  I2F R235, R235 ;  /* 0x000000eb00eb7306 */ /* 0x000fe80000201400 */
[----:B------:R-:W-:Y:S01]  /*7b20*/  IMAD.IADD R4, R214, 0x1, -R8 ;  /* 0x00000001d6047824 */ /* 0x000fe200078e0a08 */
[----:B---3--:R-:W-:Y:S01]  /*7b30*/  HMMA.16816.F32 R32, R152, R140, R32 ;  /* 0x0000008c9820723c */ /* 0x008fe20000001820 */
[----:B------:R-:W-:-:S03]  /*7b40*/  IMAD.IADD R5, R217, 0x1, -R11 ;  /* 0x00000001d9057824 */ /* 0x000fc600078e0a0b */
[----:B------:R-:W-:-:S03]  /*7b50*/  IABS R4, R4 ;  /* 0x0000000400047213 */ /* 0x000fc60000000000 */
[----:B------:R-:W-:Y:S01]  /*7b60*/  IMAD.IADD R141, R217, 0x1, -R148 ;  /* 0x00000001d98d7824 */ /* 0x000fe200078e0a94 */
[----:B------:R-:W-:Y:S01]  /*7b70*/  HMMA.16816.F32 R12, R144, R6, R12 ;  /* 0x00000006900c723c */ /* 0x000fe2000000180c */
[----:B------:R-:W-:Y:S01]  /*7b80*/  IMAD.MOV.U32 R236, RZ, RZ, R4 ;  /* 0x000000ffffec7224 */ /* 0x000fe200078e0004 */
[----:B------:R-:W-:Y:S01]  /*7b90*/  IABS R4, R5 ;  /* 0x0000000500047213 */ /* 0x000fe20000000000 */
[----:B------:R-:W-:Y:S01]  /*7ba0*/  IMAD.IADD R5, R214, 0x1, -R11 ;  /* 0x00000001d6057824 */ /* 0x000fe200078e0a0b */
[----:B------:R-:W-:-:S03]  /*7bb0*/  IABS R141, R141 ;  /* 0x0000008d008d7213 */ /* 0x000fc60000000000 */
[----:B------:R-:W-:Y:S01]  /*7bc0*/  IMAD.MOV.U32 R149, RZ, RZ, R4 ;  /* 0x000000ffff957224 */ /* 0x000fe200078e0004 */
[----:B------:R-:W-:Y:S01]  /*7bd0*/  IABS R4, R5 ;  /* 0x0000000500047213 */ /* 0x000fe20000000000 */
[----:B------:R-:W-:Y:S01]  /*7be0*/  HMMA.16816.F32 R28, R152, R142, R28 ;  /* 0x0000008e981c723c */ /* 0x000fe2000000181c */
[----:B------:R-:W-:Y:S01]  /*7bf0*/  I2F R236, R236 ;  /* 0x000000ec00ec7306 */ /* 0x000fe20000201400 */
[----:B------:R-:W-:Y:S02]  /*7c00*/  IMAD.MOV.U32 R238, RZ, RZ, R141 ;  /* 0x000000ffffee7224 */ /* 0x000fe400078e008d */
[----:B------:R-:W-:-:S03]  /*7c10*/  IMAD.IADD R141, R214, 0x1, -R237 ;  /* 0x00000001d68d7824 */ /* 0x000fc600078e0aed */
[----:B------:R-:W-:Y:S02]  /*7c20*/  FMUL.FTZ R32, R32, c[0x0][0x2ec] ;  /* 0x0000bb0020207a20 */ /* 0x000fe40000410000 */
[----:B------:R1:W-:Y:S01]  /*7c30*/  I2F R140, R4 ;  /* 0x00000004008c7306 */ /* 0x0003e20000201400 */
[----:B------:R-:W-:Y:S01]  /*7c40*/  FMUL.FTZ R239, R34, c[0x0][0x2ec] ;  /* 0x0000bb0022ef7a20 */ /* 0x000fe20000410000 */
[----:B------:R-:W-:Y:S01]  /*7c50*/  IABS R141, R141 ;  /* 0x0000008d008d7213 */ /* 0x000fe20000000000 */
[----:B------:R-:W-:Y:S02]  /*7c60*/  FMUL.FTZ R33, R33, c[0x0][0x2ec] ;  /* 0x0000bb0021217a20 */ /* 0x000fe40000410000 */
[----:B------:R-:W-:Y:S02]  /*7c70*/  FMUL.FTZ R35, R35, c[0x0][0x2ec] ;  /* 0x0000bb0023237a20 */ /* 0x000fe40000410000 */
[----:B------:R-:W-:Y:S01]  /*7c80*/  IMAD.IADD R142, R214, 0x1, -R148 ;  /* 0x00000001d68e7824 */ /* 0x000fe200078e0a94 */
[----:B------:R-:W2:Y:S01]  /*7c90*/  MUFU.TANH R240, R32 ;  /* 0x0000002000f07308 */ /* 0x000ea20000002400 */
[----:B------:R-:W-:-:S03]  /*7ca0*/  IMAD.IADD R143, R217, 0x1, -R237 ;  /* 0x00000001d98f7824 */ /* 0x000fc600078e0aed */
[----:B------:R-:W-:Y:S02]  /*7cb0*/  IABS R142, R142 ;  /* 0x0000008e008e7213 */ /* 0x000fe40000000000 */
[----:B------:R-:W-:Y:S01]  /*7cc0*/  IABS R143, R143 ;  /* 0x0000008f008f7213 */ /* 0x000fe20000000000 */
[----:B------:R-:W-:Y:S01]  /*7cd0*/  FMUL.FTZ R28, R28, c[0x0][0x2ec] ;  /* 0x0000bb001c1c7a20 */ /* 0x000fe20000410000 */
[----:B-1----:R-:W1:Y:S01]  /*7ce0*/  LDSM.16.M88.4 R4, [R188+0x4800] ;  /* 0x00480000bc04783b */ /* 0x002e620000000200 */
[----:B------:R-:W-:Y:S01]  /*7cf0*/  MUFU.TANH R239, R239 ;  /* 0x000000ef00ef7308 */ /* 0x000fe20000002400 */
[----:B------:R-:W-:Y:S02]  /*7d00*/  FMUL.FTZ R34, R29, c[0x0][0x2ec] ;  /* 0x0000bb001d227a20 */ /* 0x000fe40000410000 */
[----:B------:R-:W-:Y:S02]  /*7d10*/  FMUL.FTZ R29, R30, c[0x0][0x2ec] ;  /* 0x0000bb001e1d7a20 */ /* 0x000fe40000410000 */
[----:B------:R-:W-:-:S02]  /*7d20*/  FMUL.FTZ R31, R31, c[0x0][0x2ec] ;  /* 0x0000bb001f1f7a20 */ /* 0x000fc40000410000 */
[----:B--2---:R-:W-:Y:S01]  /*7d30*/  FFMA.FTZ R0, R133, -UR19, R240 ;  /* 0x8000001385007c23 */ /* 0x004fe200080100f0 */
[----:B------:R-:W2:Y:S04]  /*7d40*/  MUFU.TANH R246, R28 ;  /* 0x0000001c00f67308 */ /* 0x000ea80000002400 */
[----:B------:R-:W-:Y:S02]  /*7d50*/  FSEL R0, R0, -INF , !P0 ;  /* 0xff80000000007808 */ /* 0x000fe40004000000 */
[C---:B------:R-:W-:Y:S02]  /*7d60*/  ISETP.GE.AND P0, PT, R139.reuse, R215, PT ;  /* 0x000000d78b00720c */ /* 0x040fe40003f06270 */
[----:B------:R-:W3:Y:S02]  /*7d70*/  MUFU.TANH R29, R29 ;  /* 0x0000001d001d7308 */ /* 0x000ee40000002400 */
[----:B------:R-:W-:-:S06]  /*7d80*/  ISETP.LT.OR P0, PT, R139, R216, P0 ;  /* 0x000000d88b00720c */ /* 0x000fcc0000701670 */
[----:B------:R-:W4:Y:S01]  /*7d90*/  MUFU.TANH R33, R33 ;  /* 0x0000002100217308 */ /* 0x000f220000002400 */
[----:B--2---:R-:W-:Y:S02]  /*7da0*/  FFMA.FTZ R159, R159, -UR19, R246 ;  /* 0x800000139f9f7c23 */ /* 0x004fe400080100f6 */
[----:B------:R-:W-:-:S05]  /*7db0*/  FFMA.FTZ R28, R138, -UR19, R239 ;  /* 0x800000138a1c7c23 */ /* 0x000fca00080100ef */
[----:B------:R-:W2:Y:S01]  /*7dc0*/  MUFU.TANH R35, R35 ;  /* 0x0000002300237308 */ /* 0x000ea20000002400 */
[----:B------:R-:W-:Y:S01]  /*7dd0*/  FSEL R28, R28, -INF , !P5 ;  /* 0xff8000001c1c7808 */ /* 0x000fe20006800000 */
[----:B---3--:R-:W-:Y:S01]  /*7de0*/  FFMA.FTZ R29, R160, -UR19, R29 ;  /* 0x80000013a01d7c23 */ /* 0x008fe2000801001d */
[C---:B------:R-:W-:Y:S01]  /*7df0*/  ISETP.GE.AND P5, PT, R139.reuse, R212, PT ;  /* 0x000000d48b00720c */ /* 0x040fe20003fa6270 */
[----:B-1----:R-:W-:Y:S04]  /*7e00*/  HMMA.16816.F32 R24, R152, R4, R24 ;  /* 0x000000049818723c */ /* 0x002fe80000001818 */
[----:B------:R-:W-:Y:S01]  /*7e10*/  MUFU.TANH R34, R34 ;  /* 0x0000002200227308 */ /* 0x000fe20000002400 */
[----:B------:R-:W-:Y:S01]  /*7e20*/  ISETP.LT.OR P5, PT, R139, R213, P5 ;  /* 0x000000d58b00720c */ /* 0x000fe20002fa1670 */
[----:B----4-:R-:W-:-:S03]  /*7e30*/  FFMA.FTZ R30, R156, -UR19, R33 ;  /* 0x800000139c1e7c23 */ /* 0x010fc60008010021 */
[----:B------:R-:W-:Y:S01]  /*7e40*/  FSEL R29, R29, -INF , !P5 ;  /* 0xff8000001d1d7808 */ /* 0x000fe20006800000 */
[----:B------:R-:W-:Y:S01]  /*7e50*/  HMMA.16816.F32 R20, R152, R6, R20 ;  /* 0x000000069814723c */ /* 0x000fe20000001814 */
[----:B------:R-:W1:Y:S01]  /*7e60*/  LDSM.16.M88.4 R4, [R188+0x5000] ;  /* 0x00500000bc04783b */ /* 0x000e620000000200 */
[----:B------:R2:W3:Y:S01]  /*7e70*/  MUFU.TANH R242, R31 ;  /* 0x0000001f00f27308 */ /* 0x0004e20000002400 */
[----:B------:R-:W-:Y:S02]  /*7e80*/  FSEL R30, R30, -INF , !P6 ;  /* 0xff8000001e1e7808 */ /* 0x000fe40007000000 */
[C---:B------:R-:W-:Y:S02]  /*7e90*/  ISETP.GE.AND P5, PT, R162.reuse, R212, PT ;  /* 0x000000d4a200720c */ /* 0x040fe40003fa6270 */
[C---:B------:R-:W-:Y:S02]  /*7ea0*/  ISETP.GE.AND P6, PT, R157.reuse, R215, PT ;  /* 0x000000d79d00720c */ /* 0x040fe40003fc6270 */
[----:B------:R-:W-:Y:S01]  /*7eb0*/  ISETP.LT.OR P5, PT, R162, R213, P5 ;  /* 0x000000d5a200720c */ /* 0x000fe20002fa1670 */
[----:B------:R-:W-:Y:S01]  /*7ec0*/  I2F R238, R238 ;  /* 0x000000ee00ee7306 */ /* 0x000fe20000201400 */
[----:B------:R-:W-:-:S03]  /*7ed0*/  ISETP.LT.OR P6, PT, R157, R216, P6 ;  /* 0x000000d89d00720c */ /* 0x000fc600037c1670 */
[----:B------:R-:W-:Y:S02]  /*7ee0*/  FMUL.FTZ R244, R24, c[0x0][0x2ec] ;  /* 0x0000bb0018f47a20 */ /* 0x000fe40000410000 */
[----:B------:R-:W-:Y:S02]  /*7ef0*/  FMUL.FTZ R32, R27, c[0x0][0x2ec] ;  /* 0x0000bb001b207a20 */ /* 0x000fe40000410000 */
[----:B------:R-:W-:Y:S01]  /*7f00*/  I2F R149, R149 ;  /* 0x0000009500957306 */ /* 0x000fe20000201400 */
[----:B------:R-:W-:Y:S02]  /*7f10*/  FMUL.FTZ R24, R25, c[0x0][0x2ec] ;  /* 0x0000bb0019187a20 */ /* 0x000fe40000410000 */
[----:B------:R-:W-:-:S03]  /*7f20*/  FMUL.FTZ R25, R26, c[0x0][0x2ec] ;  /* 0x0000bb001a197a20 */ /* 0x000fc60000410000 */
[----:B------:R-:W-:Y:S02]  /*7f30*/  FMUL.FTZ R27, R20, c[0x0][0x2ec] ;  /* 0x0000bb00141b7a20 */ /* 0x000fe40000410000 */
[----:B------:R-:W-:Y:S01]  /*7f40*/  FMUL.FTZ R20, R21, c[0x0][0x2ec] ;  /* 0x0000bb0015147a20 */ /* 0x000fe20000410000 */
[----:B------:R-:W4:Y:S01]  /*7f50*/  MUFU.TANH R244, R244 ;  /* 0x000000f400f47308 */ /* 0x000f220000002400 */
[----:B------:R-:W-:Y:S02]  /*7f60*/  FMUL.FTZ R21, R22, c[0x0][0x2ec] ;  /* 0x0000bb0016157a20 */ /* 0x000fe40000410000 */
[----:B--2---:R-:W-:Y:S02]  /*7f70*/  FFMA.FTZ R31, R158, -UR19, R35 ;  /* 0x800000139e1f7c23 */ /* 0x004fe40008010023 */
[----:B------:R-:W-:Y:S02]  /*7f80*/  FMUL.FTZ R2, R23, c[0x0][0x2ec] ;  /* 0x0000bb0017027a20 */ /* 0x000fe40000410000 */
[----:B---3--:R-:W-:Y:S01]  /*7f90*/  FFMA.FTZ R33, R163, -UR19, R242 ;  /* 0x80000013a3217c23 */ /* 0x008fe200080100f2 */
[----:B------:R-:W2:Y:S01]  /*7fa0*/  MUFU.TANH R27, R27 ;  /* 0x0000001b001b7308 */ /* 0x000ea20000002400 */
[----:B------:R-:W-:-:S02]  /*7fb0*/  FSEL R31, R31, -INF , !P1 ;  /* 0xff8000001f1f7808 */ /* 0x000fc40004800000 */
[CC--:B------:R-:W-:Y:S01]  /*7fc0*/  ISETP.GE.AND P1, PT, R157.reuse, R212.reuse, PT ;  /* 0x000000d49d00720c */ /* 0x0c0fe20003f26270 */
[C---:B-1----:R-:W-:Y:S03]  /*7fd0*/  HMMA.16816.F32 R16, R152.reuse, R4, R16 ;  /* 0x000000049810723c */ /* 0x042fe60000001810 */
[-C--:B------:R-:W-:Y:S01]  /*7fe0*/  ISETP.LT.OR P1, PT, R157, R213.reuse, P1 ;  /* 0x000000d59d00720c */ /* 0x080fe20000f21670 */
[----:B------:R-:W1:Y:S01]  /*7ff0*/  MUFU.TANH R25, R25 ;  /* 0x0000001900197308 */ /* 0x000e620000002400 */
[----:B----4-:R-:W-:Y:S02]  /*8000*/  FFMA.FTZ R26, R165, -UR19, R244 ;  /* 0x80000013a51a7c23 */ /* 0x010fe400080100f4 */
[----:B------:R-:W-:Y:S02]  /*8010*/  FSEL R33, R33, -INF , !P1 ;  /* 0xff80000021217808 */ /* 0x000fe40004800000 */
[----:B------:R-:W-:Y:S01]  /*8020*/  ISETP.GE.AND P1, PT, R164, R212, PT ;  /* 0x000000d4a400720c */ /* 0x000fe20003f26270 */
[----:B------:R-:W-:Y:S01]  /*8030*/  HMMA.16816.F32 R12, R152, R6, R12 ;  /* 0x00000006980c723c */ /* 0x000fe2000000180c */
[----:B------:R-:W3:Y:S01]  /*8040*/  LDSM.16.M88.4 R4, [R188+0x5800] ;  /* 0x00580000bc04783b */ /* 0x000ee20000000200 */
[----:B------:R-:W4:Y:S01]  /*8050*/  MUFU.TANH R24, R24 ;  /* 0x0000001800187308 */ /* 0x000f220000002400 */
[----:B--2---:R-:W-:Y:S01]  /*8060*/  FFMA.FTZ R22, R220, -UR19, R27 ;  /* 0x80000013dc167c23 */ /* 0x004fe2000801001b */
[----:B------:R-:W-:Y:S01]  /*8070*/  ISETP.LT.OR P1, PT, R164, R213, P1 ;  /* 0x000000d5a400720c */ /* 0x000fe20000f21670 */
[----:B------:R-:W-:-:S05]  /*8080*/  DEPBAR.LE SB0, 0x0 ;  /* 0x000080000000791a */ /* 0x000fca0000000000 */
[----:B------:R-:W2:Y:S01]  /*8090*/  MUFU.TANH R21, R21 ;  /* 0x0000001500157308 */ /* 0x000ea20000002400 */
[----:B-1----:R-:W-:-:S03]  /*80a0*/  FFMA.FTZ R25, R166, -UR19, R25 ;  /* 0x80000013a6197c23 */ /* 0x002fc60008010019 */
[----:B------:R-:W-:Y:S01]  /*80b0*/  FMUL.FTZ R138, R16, c[0x0][0x2ec] ;  /* 0x0000bb00108a7a20 */ /* 0x000fe20000410000 */
[----:B------:R-:W-:-:S03]  /*80c0*/  FSEL R16, R159, -INF , !P0 ;  /* 0xff8000009f107808 */ /* 0x000fc60004000000 */
[----:B------:R-:W1:Y:S01]  /*80d0*/  MUFU.TANH R32, R32 ;  /* 0x0000002000207308 */ /* 0x000e620000002400 */
[-C--:B------:R-:W-:Y:S01]  /*80e0*/  ISETP.GE.AND P0, PT, R162, R215.reuse, PT ;  /* 0x000000d7a200720c */ /* 0x080fe20003f06270 */
[----:B------:R-:W-:Y:S01]  /*80f0*/  FMUL.FTZ R23, R18, c[0x0][0x2ec] ;  /* 0x0000bb0012177a20 */ /* 0x000fe20000410000 */
[----:B------:R-:W-:Y:S01]  /*8100*/  FSEL R25, R25, -INF , !P5 ;  /* 0xff80000019197808 */ /* 0x000fe20006800000 */
[----:B------:R-:W-:Y:S01]  /*8110*/  FFMA.FTZ R18, R161, -UR19, R34 ;  /* 0x80000013a1127c23 */ /* 0x000fe20008010022 */
[----:B------:R-:W-:Y:S01]  /*8120*/  ISETP.LT.OR P0, PT, R162, R216, P0 ;  /* 0x000000d8a200720c */ /* 0x000fe20000701670 */
[----:B------:R-:W-:Y:S01]  /*8130*/  FMUL.FTZ R12, R12, c[0x0][0x2ec] ;  /* 0x0000bb000c0c7a20 */ /* 0x000fe20000410000 */
[----:B------:R-:W-:Y:S01]  /*8140*/  ISETP.GE.AND P5, PT, R176, R212, PT ;  /* 0x000000d4b000720c */ /* 0x000fe20003fa6270 */
[----:B------:R-:W5:Y:S01]  /*8150*/  MUFU.TANH R138, R138 ;  /* 0x0000008a008a7308 */ /* 0x000f620000002400 */
[----:B------:R-:W-:Y:S01]  /*8160*/  FSEL R26, R26, -INF , !P0 ;  /* 0xff8000001a1a7808 */ /* 0x000fe20004000000 */
[----:B------:R-:W-:Y:S01]  /*8170*/  FMUL.FTZ R17, R17, c[0x0][0x2ec] ;  /* 0x0000bb0011117a20 */ /* 0x000fe20000410000 */
[-C--:B------:R-:W-:Y:S01]  /*8180*/  ISETP.GE.AND P0, PT, R176, R215.reuse, PT ;  /* 0x000000d7b000720c */ /* 0x080fe20003f06270 */
[----:B------:R-:W-:Y:S01]  /*8190*/  FMUL.FTZ R19, R19, c[0x0][0x2ec] ;  /* 0x0000bb0013137a20 */ /* 0x000fe20000410000 */
[----:B------:R-:W-:Y:S01]  /*81a0*/  FSEL R18, R18, -INF , !P6 ;  /* 0xff80000012127808 */ /* 0x000fe20007000000 */
[----:B----4-:R-:W-:Y:S01]  /*81b0*/  FFMA.FTZ R24, R167, -UR19, R24 ;  /* 0x80000013a7187c23 */ /* 0x010fe20008010018 */
[-C--:B------:R-:W-:Y:S01]  /*81c0*/  ISETP.LT.OR P0, PT, R176, R216.reuse, P0 ;  /* 0x000000d8b000720c */ /* 0x080fe20000701670 */
[----:B------:R-:W4:Y:S01]  /*81d0*/  MUFU.TANH R20, R20 ;  /* 0x0000001400147308 */ /* 0x000f220000002400 */
[-C--:B------:R-:W-:Y:S01]  /*81e0*/  ISETP.GE.AND P6, PT, R164, R215.reuse, PT ;  /* 0x000000d7a400720c */ /* 0x080fe20003fc6270 */
[----:B--2---:R-:W-:Y:S01]  /*81f0*/  FFMA.FTZ R21, R224, -UR19, R21 ;  /* 0x80000013e0157c23 */ /* 0x004fe20008010015 */
[----:B------:R-:W-:Y:S01]  /*8200*/  FSEL R22, R22, -INF , !P0 ;  /* 0xff80000016167808 */ /* 0x000fe20004000000 */
[----:B-1----:R-:W-:Y:S01]  /*8210*/  FFMA.FTZ R32, R177, -UR19, R32 ;  /* 0x80000013b1207c23 */ /* 0x002fe20008010020 */
[C---:B------:R-:W-:Y:S01]  /*8220*/  ISETP.GE.AND P0, PT, R222.reuse, R215, PT ;  /* 0x000000d7de00720c */ /* 0x040fe20003f06270 */
[----:B------:R-:W-:Y:S01]  /*8230*/  FMUL.FTZ R15, R15, c[0x0][0x2ec] ;  /* 0x0000bb000f0f7a20 */ /* 0x000fe20000410000 */
[----:B---3--:R-:W-:Y:S01]  /*8240*/  HMMA.16816.F32 R172, R152, R4, R172 ;  /* 0x0000000498ac723c */ /* 0x008fe200000018ac */
[----:B------:R1:W2:Y:S01]  /*8250*/  MUFU.TANH R5, R12 ;  /* 0x0000000c00057308 */ /* 0x0002a20000002400 */
[----:B-----5:R-:W-:Y:S01]  /*8260*/  FFMA.FTZ R138, R227, -UR19, R138 ;  /* 0x80000013e38a7c23 */ /* 0x020fe2000801008a */
[----:B------:R-:W-:-:S02]  /*8270*/  ISETP.LT.OR P0, PT, R222, R216, P0 ;  /* 0x000000d8de00720c */ /* 0x000fc40000701670 */
[----:B------:R-:W-:Y:S02]  /*8280*/  ISETP.LT.OR P5, PT, R176, R213, P5 ;  /* 0x000000d5b000720c */ /* 0x000fe40002fa1670 */
[----:B------:R-:W-:Y:S01]  /*8290*/  ISETP.LT.OR P6, PT, R164, R216, P6 ;  /* 0x000000d8a400720c */ /* 0x000fe200037c1670 */
[----:B------:R-:W-:Y:S01]  /*82a0*/  HMMA.16816.F32 R168, R152, R6, R168 ;  /* 0x0000000698a8723c */ /* 0x000fe200000018a8 */
[----:B------:R-:W3:Y:S01]  /*82b0*/  MUFU.TANH R23, R23 ;  /* 0x0000001700177308 */ /* 0x000ee20000002400 */
[----:B------:R-:W-:Y:S01]  /*82c0*/  FSEL R176, R138, -INF , !P0 ;  /* 0xff8000008ab07808 */ /* 0x000fe20004000000 */
[----:B------:R-:W-:Y:S01]  /*82d0*/  FMUL.FTZ R4, R13, c[0x0][0x2ec] ;  /* 0x0000bb000d047a20 */ /* 0x000fe20000410000 */
[-C--:B------:R-:W-:Y:S01]  /*82e0*/  ISETP.GE.AND P0, PT, R229, R215.reuse, PT ;  /* 0x000000d7e500720c */ /* 0x080fe20003f06270 */
[----:B----4-:R-:W-:Y:S01]  /*82f0*/  FFMA.FTZ R20, R179, -UR19, R20 ;  /* 0x80000013b3147c23 */ /* 0x010fe20008010014 */
[----:B------:R-:W-:Y:S02]  /*8300*/  FSEL R24, R24, -INF , !P6 ;  /* 0xff80000018187808 */ /* 0x000fe40007000000 */
[----:B------:R-:W-:Y:S01]  /*8310*/  FSEL R21, R21, -INF , !P5 ;  /* 0xff80000015157808 */ /* 0x000fe20006800000 */
[----:B------:R-:W4:Y:S01]  /*8320*/  MUFU.TANH R2, R2 ;  /* 0x0000000200027308 */ /* 0x000f220000002400 */
[----:B-1----:R-:W-:Y:S01]  /*8330*/  FMUL.FTZ R12, R14, c[0x0][0x2ec] ;  /* 0x0000bb000e0c7a20 */ /* 0x002fe20000410000 */
[----:B------:R-:W-:Y:S01]  /*8340*/  ISETP.GE.AND P6, PT, R178, R215, PT ;  /* 0x000000d7b200720c */ /* 0x000fe20003fc6270 */
[----:B--2---:R-:W-:Y:S01]  /*8350*/  FFMA.FTZ R5, R234, -UR19, R5 ;  /* 0x80000013ea057c23 */ /* 0x004fe20008010005 */
[----:B------:R-:W-:-:S02]  /*8360*/  ISETP.GE.AND P5, PT, R222, R212, PT ;  /* 0x000000d4de00720c */ /* 0x000fc40003fa6270 */
[----:B------:R-:W-:Y:S01]  /*8370*/  ISETP.LT.OR P0, PT, R229, R216, P0 ;  /* 0x000000d8e500720c */ /* 0x000fe20000701670 */
[----:B------:R-:W-:Y:S01]  /*8380*/  FMUL.FTZ R6, R172, c[0x0][0x2ec] ;  /* 0x0000bb00ac067a20 */ /* 0x000fe20000410000 */
[----:B------:R-:W1:Y:S01]  /*8390*/  MUFU.TANH R17, R17 ;  /* 0x0000001100117308 */ /* 0x000e620000002400 */
[----:B------:R-:W-:Y:S01]  /*83a0*/  FMUL.FTZ R7, R174, c[0x0][0x2ec] ;  /* 0x0000bb00ae077a20 */ /* 0x000fe20000410000 */
[----:B------:R-:W-:Y:S01]  /*83b0*/  FSEL R27, R32, -INF , !P1 ;  /* 0xff800000201b7808 */ /* 0x000fe20004800000 */
[----:B---3--:R-:W-:Y:S01]  /*83c0*/  FFMA.FTZ R177, R228, -UR19, R23 ;  /* 0x80000013e4b17c23 */ /* 0x008fe20008010017 */
[C---:B------:R-:W-:Y:S01]  /*83d0*/  ISETP.GE.AND P1, PT, R178.reuse, R212, PT ;  /* 0x000000d4b200720c */ /* 0x040fe20003f26270 */
[----:B------:R-:W-:Y:S01]  /*83e0*/  FMUL.FTZ R175, R175, c[0x0][0x2ec] ;  /* 0x0000bb00afaf7a20 */ /* 0x000fe20000410000 */
[----:B------:R-:W-:Y:S01]  /*83f0*/  ISETP.LT.OR P6, PT, R178, R216, P6 ;  /* 0x000000d8b200720c */ /* 0x000fe200037c1670 */
[----:B------:R-:W-:Y:S01]  /*8400*/  FMUL.FTZ R169, R169, c[0x0][0x2ec] ;  /* 0x0000bb00a9a97a20 */ /* 0x000fe20000410000 */
[----:B------:R-:W2:Y:S01]  /*8410*/  MUFU.TANH R12, R12 ;  /* 0x0000000c000c7308 */ /* 0x000ea20000002400 */
[-C--:B------:R-:W-:Y:S01]  /*8420*/  ISETP.LT.OR P5, PT, R222, R213.reuse, P5 ;  /* 0x000000d5de00720c */ /* 0x080fe20002fa1670 */
[----:B----4-:R-:W-:Y:S01]  /*8430*/  FFMA.FTZ R2, R223, -UR19, R2 ;  /* 0x80000013df027c23 */ /* 0x010fe20008010002 */
[----:B------:R-:W-:Y:S01]  /*8440*/  FSEL R174, R5, -INF , !P0 ;  /* 0xff80000005ae7808 */ /* 0x000fe20004000000 */
[----:B------:R-:W-:Y:S01]  /*8450*/  FMUL.FTZ R5, R168, c[0x0][0x2ec] ;  /* 0x0000bb00a8057a20 */ /* 0x000fe20000410000 */
[----:B------:R-:W-:Y:S01]  /*8460*/  ISETP.LT.OR P1, PT, R178, R213, P1 ;  /* 0x000000d5b200720c */ /* 0x000fe20000f21670 */
[----:B------:R-:W-:Y:S01]  /*8470*/  FMUL.FTZ R170, R170, c[0x0][0x2ec] ;  /* 0x0000bb00aaaa7a20 */ /* 0x000fe20000410000 */
[----:B------:R-:W-:Y:S01]  /*8480*/  FSEL R20, R20, -INF , !P6 ;  /* 0xff80000014147808 */ /* 0x000fe20007000000 */
[----:B------:R-:W3:Y:S01]  /*8490*/  MUFU.TANH R19, R19 ;  /* 0x0000001300137308 */ /* 0x000ee20000002400 */
[----:B------:R-:W-:Y:S01]  /*84a0*/  FSEL R177, R177, -INF , !P5 ;  /* 0xff800000b1b17808 */ /* 0x000fe20006800000 */
[----:B-1----:R-:W-:Y:S01]  /*84b0*/  FFMA.FTZ R17, R230, -UR19, R17 ;  /* 0x80000013e6117c23 */ /* 0x002fe20008010011 */
[----:B------:R-:W-:Y:S01]  /*84c0*/  ISETP.GE.AND P6, PT, R226, R215, PT ;  /* 0x000000d7e200720c */ /* 0x000fe20003fc6270 */
[----:B------:R-:W-:Y:S01]  /*84d0*/  FMUL.FTZ R171, R171, c[0x0][0x2ec] ;  /* 0x0000bb00abab7a20 */ /* 0x000fe20000410000 */
[----:B------:R-:W-:-:S02]  /*84e0*/  ISETP.GE.AND P5, PT, R229, R212, PT ;  /* 0x000000d4e500720c */ /* 0x000fc40003fa6270 */
[----:B------:R-:W-:Y:S01]  /*84f0*/  FSEL R23, R2, -INF , !P1 ;  /* 0xff80000002177808 */ /* 0x000fe20004800000 */
[----:B------:R-:W1:Y:S01]  /*8500*/  MUFU.TANH R6, R6 ;  /* 0x0000000600067308 */ /* 0x000e620000002400 */
[----:B------:R-:W-:Y:S01]  /*8510*/  FMUL.FTZ R2, R173, c[0x0][0x2ec] ;  /* 0x0000bb00ad027a20 */ /* 0x000fe20000410000 */
[C---:B------:R-:W-:Y:S01]  /*8520*/  ISETP.GE.AND P1, PT, R226.reuse, R212, PT ;  /* 0x000000d4e200720c */ /* 0x040fe20003f26270 */
[----:B--2---:R-:W-:Y:S01]  /*8530*/  FFMA.FTZ R12, R233, -UR19, R12 ;  /* 0x80000013e90c7c23 */ /* 0x004fe2000801000c */
[----:B------:R-:W-:Y:S02]  /*8540*/  ISETP.LT.OR P6, PT, R226, R216, P6 ;  /* 0x000000d8e200720c */ /* 0x000fe400037c1670 */
[----:B------:R-:W-:Y:S02]  /*8550*/  ISETP.LT.OR P5, PT, R229, R213, P5 ;  /* 0x000000d5e500720c */ /* 0x000fe40002fa1670 */
[----:B------:R-:W2:Y:S01]  /*8560*/  MUFU.TANH R4, R4 ;  /* 0x0000000400047308 */ /* 0x000ea20000002400 */
[----:B------:R-:W-:Y:S01]  /*8570*/  ISETP.GE.AND P0, PT, R8, R215, PT ;  /* 0x000000d70800720c */ /* 0x000fe20003f06270 */
[----:B---3--:R-:W-:Y:S01]  /*8580*/  FFMA.FTZ R19, R232, -UR19, R19 ;  /* 0x80000013e8137c23 */ /* 0x008fe20008010013 */
[----:B------:R-:W-:-:S02]  /*8590*/  ISETP.LT.OR P1, PT, R226, R213, P1 ;  /* 0x000000d5e200720c */ /* 0x000fc40000f21670 */
[----:B------:R-:W-:Y:S02]  /*85a0*/  FSEL R178, R17, -INF , !P6 ;  /* 0xff80000011b27808 */ /* 0x000fe40007000000 */
[----:B------:R-:W-:Y:S01]  /*85b0*/  FSEL R167, R12, -INF , !P5 ;  /* 0xff8000000ca77808 */ /* 0x000fe20006800000 */
[----:B------:R-:W3:Y:S01]  /*85c0*/  MUFU.TANH R7, R7 ;  /* 0x0000000700077308 */ /* 0x000ee20000002400 */
[----:B------:R-:W-:Y:S01]  /*85d0*/  ISETP.GE.AND P6, PT, R231, R215, PT ;  /* 0x000000d7e700720c */ /* 0x000fe20003fc6270 */
[----:B-1----:R-:W-:Y:S01]  /*85e0*/  FFMA.FTZ R6, R235, -UR19, R6 ;  /* 0x80000013eb067c23 */ /* 0x002fe20008010006 */
[C---:B------:R-:W-:Y:S02]  /*85f0*/  ISETP.GE.AND P5, PT, R8.reuse, R212, PT ;  /* 0x000000d40800720c */ /* 0x040fe40003fa6270 */
[----:B------:R-:W-:Y:S02]  /*8600*/  ISETP.LT.OR P0, PT, R8, R216, P0 ;  /* 0x000000d80800720c */ /* 0x000fe40000701670 */
[----:B------:R-:W-:Y:S01]  /*8610*/  FSEL R173, R19, -INF , !P1 ;  /* 0xff80000013ad7808 */ /* 0x000fe20004800000 */
[----:B------:R-:W1:Y:S01]  /*8620*/  MUFU.TANH R15, R15 ;  /* 0x0000000f000f7308 */ /* 0x000e620000002400 */
[----:B--2---:R-:W-:Y:S01]  /*8630*/  FFMA.FTZ R4, R9, -UR19, R4 ;  /* 0x8000001309047c23 */ /* 0x004fe20008010004 */
[----:B------:R-:W-:-:S02]  /*8640*/  ISETP.GE.AND P1, PT, R231, R212, PT ;  /* 0x000000d4e700720c */ /* 0x000fc40003f26270 */
[C---:B------:R-:W-:Y:S02]  /*8650*/  ISETP.LT.OR P6, PT, R231.reuse, R216, P6 ;  /* 0x000000d8e700720c */ /* 0x040fe400037c1670 */
[----:B------:R-:W-:Y:S02]  /*8660*/  ISETP.LT.OR P5, PT, R8, R213, P5 ;  /* 0x000000d50800720c */ /* 0x000fe40002fa1670 */
[----:B------:R-:W2:Y:S01]  /*8670*/  MUFU.TANH R5, R5 ;  /* 0x0000000500057308 */ /* 0x000ea20000002400 */
[----:B---3--:R-:W-:Y:S01]  /*8680*/  FFMA.FTZ R7, R236, -UR19, R7 ;  /* 0x80000013ec077c23 */ /* 0x008fe20008010007 */
[----:B------:R-:W-:Y:S02]  /*8690*/  FSEL R160, R6, -INF , !P0 ;  /* 0xff80000006a07808 */ /* 0x000fe40004000000 */
[----:B------:R-:W-:Y:S02]  /*86a0*/  ISETP.GE.AND P0, PT, R148, R215, PT ;  /* 0x000000d79400720c */ /* 0x000fe40003f06270 */
[----:B------:R-:W-:-:S02]  /*86b0*/  ISETP.LT.OR P1, PT, R231, R213, P1 ;  /* 0x000000d5e700720c */ /* 0x000fc40000f21670 */
[----:B------:R-:W3:Y:S01]  /*86c0*/  MUFU.TANH R2, R2 ;  /* 0x0000000200027308 */ /* 0x000ee20000002400 */
[----:B-1----:R-:W-:Y:S01]  /*86d0*/  FFMA.FTZ R10, R10, -UR19, R15 ;  /* 0x800000130a0a7c23 */ /* 0x002fe2000801000f */
[----:B------:R-:W-:Y:S02]  /*86e0*/  FSEL R172, R4, -INF , !P6 ;  /* 0xff80000004ac7808 */ /* 0x000fe40007000000 */
[----:B------:R-:W-:Y:S02]  /*86f0*/  FSEL R155, R7, -INF , !P5 ;  /* 0xff800000079b7808 */ /* 0x000fe40006800000 */
[----:B------:R-:W-:Y:S02]  /*8700*/  ISETP.LT.OR P0, PT, R148, R216, P0 ;  /* 0x000000d89400720c */ /* 0x000fe40000701670 */
[----:B------:R-:W1:Y:S01]  /*8710*/  MUFU.TANH R175, R175 ;  /* 0x000000af00af7308 */ /* 0x000e620000002400 */
[----:B--2---:R-:W-:Y:S01]  /*8720*/  FFMA.FTZ R5, R238, -UR19, R5 ;  /* 0x80000013ee057c23 */ /* 0x004fe20008010005 */
[----:B------:R-:W-:-:S02]  /*8730*/  FSEL R165, R10, -INF , !P1 ;  /* 0xff8000000aa57808 */ /* 0x000fc40004800000 */
[C---:B------:R-:W-:Y:S02]  /*8740*/  ISETP.GE.AND P6, PT, R11.reuse, R215, PT ;  /* 0x000000d70b00720c */ /* 0x040fe40003fc6270 */
[----:B------:R-:W-:Y:S02]  /*8750*/  ISETP.GE.AND P1, PT, R11, R212, PT ;  /* 0x000000d40b00720c */ /* 0x000fe40003f26270 */
[----:B------:R-:W-:Y:S01]  /*8760*/  I2F R142, R142 ;  /* 0x0000008e008e7306 */ /* 0x000fe20000201400 */
[----:B------:R-:W-:Y:S01]  /*8770*/  FSEL R146, R5, -INF , !P0 ;  /* 0xff80000005927808 */ /* 0x000fe20004000000 */
[----:B---3--:R-:W-:Y:S01]  /*8780*/  FFMA.FTZ R2, R149, -UR19, R2 ;  /* 0x8000001395027c23 */ /* 0x008fe20008010002 */
[----:B------:R-:W-:Y:S02]  /*8790*/  PLOP3.LUT P0, PT, PT, PT, UP0, 0x80, 0x0 ;  /* 0x000000000000781c */ /* 0x000fe40003f0f008 */
[C---:B------:R-:W-:Y:S02]  /*87a0*/  ISETP.LT.OR P6, PT, R11.reuse, R216, P6 ;  /* 0x000000d80b00720c */ /* 0x040fe400037c1670 */
[----:B------:R-:W-:Y:S01]  /*87b0*/  ISETP.LT.OR P1, PT, R11, R213, P1 ;  /* 0x000000d50b00720c */ /* 0x000fe20000f21670 */
[----:B------:R-:W-:Y:S01]  /*87c0*/  I2F R143, R143 ;  /* 0x0000008f008f7306 */ /* 0x000fe20000201400 */
[----:B-1----:R-:W-:Y:S01]  /*87d0*/  FFMA.FTZ R140, R140, -UR19, R175 ;  /* 0x800000138c8c7c23 */ /* 0x002fe200080100af */
[----:B------:R-:W-:Y:S01]  /*87e0*/  FSEL R158, R2, -INF , !P6 ;  /* 0xff800000029e7808 */ /* 0x000fe20007000000 */
[----:B------:R-:W-:Y:S01]  /*87f0*/  BAR.SYNC.DEFER_BLOCKING 0x0 ;  /* 0x0000000000007b1d */ /* 0x000fe20000010000 */
[----:B------:R-:W-:-:S02]  /*8800*/  ISETP.GE.AND P5, PT, R148, R212, PT ;  /* 0x000000d49400720c */ /* 0x000fc40003fa6270 */
[----:B------:R-:W-:Y:S02]  /*8810*/  FSEL R147, R140, -INF , !P1 ;  /* 0xff8000008c937808 */ /* 0x000fe40004800000 */
[C---:B------:R-:W-:Y:S01]  /*8820*/  ISETP.GE.AND P6, PT, R237.reuse, R215, PT ;  /* 0x000000d7ed00720c */ /* 0x040fe20003fc6270 */
[----:B------:R-:W-:Y:S01]  /*8830*/  I2F R141, R141 ;  /* 0x0000008d008d7306 */ /* 0x000fe20000201400 */
[C---:B------:R-:W-:Y:S02]  /*8840*/  ISETP.GE.AND P1, PT, R237.reuse, R212, PT ;  /* 0x000000d4ed00720c */ /* 0x040fe40003f26270 */
[-C--:B------:R-:W-:Y:S02]  /*8850*/  ISETP.LT.OR P5, PT, R148, R213.reuse, P5 ;  /* 0x000000d59400720c */ /* 0x080fe40002fa1670 */
[C---:B------:R-:W-:Y:S02]  /*8860*/  ISETP.LT.OR P6, PT, R237.reuse, R216, P6 ;  /* 0x000000d8ed00720c */ /* 0x040fe400037c1670 */
[----:B------:R-:W-:Y:S01]  /*8870*/  ISETP.LT.OR P1, PT, R237, R213, P1 ;  /* 0x000000d5ed00720c */ /* 0x000fe20000f21670 */
[----:B------:R-:W1:Y:S08]  /*8880*/  MUFU.TANH R4, R169 ;  /* 0x000000a900047308 */ /* 0x000e700000002400 */
[----:B------:R-:W2:Y:S08]  /*8890*/  MUFU.TANH R7, R170 ;  /* 0x000000aa00077308 */ /* 0x000eb00000002400 */
[----:B------:R-:W3:Y:S01]  /*88a0*/  MUFU.TANH R6, R171 ;  /* 0x000000ab00067308 */ /* 0x000ee20000002400 */
[----:B-1----:R-:W-:-:S05]  /*88b0*/  FFMA.FTZ R4, R143, -UR19, R4 ;  /* 0x800000138f047c23 */ /* 0x002fca0008010004 */
[----:B------:R-:W-:Y:S01]  /*88c0*/  FSEL R144, R4, -INF , !P6 ;  /* 0xff80000004907808 */ /* 0x000fe20007000000 */
[----:B--2---:R-:W-:-:S05]  /*88d0*/  FFMA.FTZ R7, R142, -UR19, R7 ;  /* 0x800000138e077c23 */ /* 0x004fca0008010007 */
        /* <DEDUP_REMOVED lines=62> */
.L_x_485:
[----:B------:R-:W-:Y:S05]  /*8cc0*/  BSYNC B0 ;  /* 0x0000000000007941 */ /* 0x000fea0003800000 */
.L_x_484:
[----:B------:R-:W0:Y:S02]  /*8cd0*/  LDGDEPBAR ;  /* 0x00000000000079af */ /* 0x000e240000000000 */
.L_x_483:
[----:B--2---:R-:W-:Y:S01]  /*8ce0*/  FMNMX.FTZ R5, R132, R0, !PT ;  /* 0x0000000084057209 */ /* 0x004fe20007810000 */
[----:B-1----:R-:W-:Y:S01]  /*8cf0*/  LDSM.16.MT88.4 R12, [R194+0x12000] ;  /* 0x01200000c20c783b */ /* 0x002fe20000004200 */
        /* <DEDUP_REMOVED lines=34> */
[----:B-1----:R-:W-:-:S03]  /*8f20*/  FMNMX.FTZ R7, R8, R7, !PT ;  /* 0x0000000708077209 */ /* 0x002fc60007810000 */
[----:B------:R-:W-:Y:S01]  /*8f30*/  LDSM.16.MT88.4 R8, [R193+0x12000] ;  /* 0x01200000c108783b */ /* 0x000fe20000004200 */
[----:B--2---:R-:W-:-:S03]  /*8f40*/  FMNMX.FTZ R5, R6, R5, !PT ;  /* 0x0000000506057209 */ /* 0x004fc60007810000 */
[----:B------:R-:W1:Y:S04]  /*8f50*/  SHFL.BFLY PT, R2, R7, 0x1, 0x1f ;  /* 0x0c201f0007027f89 */ /* 0x000e6800000e0000 */
[----:B------:R-:W2:Y:S01]  /*8f60*/  SHFL.BFLY PT, R4, R5, 0x1, 0x1f ;  /* 0x0c201f0005047f89 */ /* 0x000ea200000e0000 */
[----:B-1----:R-:W-:-:S04]  /*8f70*/  FMNMX.FTZ R2, R7, R2, !PT ;  /* 0x0000000207027209 */ /* 0x002fc80007810000 */
[C---:B------:R-:W-:Y:S01]  /*8f80*/  FSETP.NEU.FTZ.AND P5, PT, R2.reuse, -INF , PT ;  /* 0xff8000000200780b */ /* 0x040fe20003fbd000 */
[----:B------:R-:W-:-:S05]  /*8f90*/  FMUL.FTZ R157, R2, c[0x0][0x23c] ;  /* 0x00008f00029d7a20 */ /* 0x000fca0000410000 */
[----:B------:R-:W-:-:S05]  /*8fa0*/  FSEL R157, R157, RZ, P5 ;  /* 0x000000ff9d9d7208 */ /* 0x000fca0002800000 */
[--C-:B------:R-:W-:Y:S01]  /*8fb0*/  FFMA.FTZ R151, R0, c[0x0][0x23c], -R157.reuse ;  /* 0x00008f0000977a23 */ /* 0x100fe2000001089d */
[----:B--2---:R-:W-:Y:S01]  /*8fc0*/  FMNMX.FTZ R0, R5, R4, !PT ;  /* 0x0000000405007209 */ /* 0x004fe20007810000 */
[--C-:B------:R-:W-:Y:S01]  /*8fd0*/  FFMA.FTZ R150, R30, c[0x0][0x23c], -R157.reuse ;  /* 0x00008f001e967a23 */ /* 0x100fe2000001089d */
[----:B------:R-:W-:Y:S01]  /*8fe0*/  FSEL R5, R2, RZ, P5 ;  /* 0x000000ff02057208 */ /* 0x000fe20002800000 */
[----:B------:R-:W-:Y:S01]  /*8ff0*/  FFMA.FTZ R149, R16, c[0x0][0x23c], -R157 ;  /* 0x00008f0010957a23 */ /* 0x000fe2000001089d */
[C---:B------:R-:W-:Y:S01]  /*9000*/  FSETP.NEU.FTZ.AND P1, PT, R0.reuse, -INF , PT ;  /* 0xff8000000000780b */ /* 0x040fe20003f3d000 */
[----:B------:R-:W-:Y:S01]  /*9010*/  FMUL.FTZ R156, R0, c[0x0][0x23c] ;  /* 0x00008f00009c7a20 */ /* 0x000fe20000410000 */
[----:B------:R-:W-:Y:S01]  /*9020*/  MUFU.EX2 R151, R151 ;  /* 0x0000009700977308 */ /* 0x000fe20000000800 */
[----:B------:R-:W-:Y:S01]  /*9030*/  FADD.FTZ R4, R132, -R5 ;  /* 0x8000000584047221 */ /* 0x000fe20000010000 */
[----:B------:R-:W-:Y:S01]  /*9040*/  FSEL R6, R0, RZ, P1 ;  /* 0x000000ff00067208 */ /* 0x000fe20000800000 */
[----:B------:R-:W-:Y:S01]  /*9050*/  FFMA.FTZ R148, R18, c[0x0][0x23c], -R157 ;  /* 0x00008f0012947a23 */ /* 0x000fe2000001089d */
[----:B------:R-:W-:Y:S01]  /*9060*/  FSEL R156, R156, RZ, P1 ;  /* 0x000000ff9c9c7208 */ /* 0x000fe20000800000 */
[----:B------:R-:W-:Y:S01]  /*9070*/  FMUL.FTZ R154, R4, c[0x0][0x23c] ;  /* 0x00008f00049a7a20 */ /* 0x000fe20000410000 */
[----:B------:R-:W1:Y:S01]  /*9080*/  LDSM.16.MT88.4 R16, [R196+0x12000] ;  /* 0x01200000c410783b */ /* 0x000e620000004200 */
[----:B------:R-:W-:Y:S01]  /*9090*/  FADD.FTZ R6, R3, -R6 ;  /* 0x8000000603067221 */ /* 0x000fe20000010000 */
[----:B------:R-:W2:Y:S01]  /*90a0*/  MUFU.EX2 R150, R150 ;  /* 0x0000009600967308 */ /* 0x000ea20000000800 */
[----:B------:R-:W-:-:S02]  /*90b0*/  FFMA.FTZ R139, R28, c[0x0][0x23c], -R156 ;  /* 0x00008f001c8b7a23 */ /* 0x000fc4000001089c */
[--C-:B------:R-:W-:Y:S02]  /*90c0*/  FFMA.FTZ R138, R31, c[0x0][0x23c], -R156.reuse ;  /* 0x00008f001f8a7a23 */ /* 0x100fe4000001089c */
[--C-:B------:R-:W-:Y:S02]  /*90d0*/  FFMA.FTZ R133, R29, c[0x0][0x23c], -R156.reuse ;  /* 0x00008f001d857a23 */ /* 0x100fe4000001089c */
[----:B------:R-:W-:Y:S01]  /*90e0*/  FFMA.FTZ R132, R33, c[0x0][0x23c], -R156 ;  /* 0x00008f0021847a23 */ /* 0x000fe2000001089c */
[----:B------:R-:W-:Y:S01]  /*90f0*/  MUFU.EX2 R149, R149 ;  /* 0x0000009500957308 */ /* 0x000fe20000000800 */
[----:B------:R-:W-:Y:S01]  /*9100*/  FMUL.FTZ R152, R6, c[0x0][0x23c] ;  /* 0x00008f0006987a20 */ /* 0x000fe20000410000 */
[----:B------:R-:W-:Y:S01]  /*9110*/  LDSM.16.MT88.4 R32, [R193+0x12800] ;  /* 0x01280000c120783b */ /* 0x000fe20000004200 */
[--C-:B------:R-:W-:Y:S02]  /*9120*/  FFMA.FTZ R3, R26, c[0x0][0x23c], -R157.reuse ;  /* 0x00008f001a037a23 */ /* 0x100fe4000001089d */
[--C-:B------:R-:W-:Y:S01]  /*9130*/  FFMA.FTZ R162, R24, c[0x0][0x23c], -R157.reuse ;  /* 0x00008f0018a27a23 */ /* 0x100fe2000001089d */
[----:B------:R-:W-:Y:S01]  /*9140*/  LDSM.16.MT88.4 R28, [R192+0x12800] ;  /* 0x01280000c01c783b */ /* 0x000fe20000004200 */
[--C-:B------:R-:W-:Y:S01]  /*9150*/  FFMA.FTZ R159, R22, c[0x0][0x23c], -R157.reuse ;  /* 0x00008f00169f7a23 */ /* 0x100fe2000001089d */
[----:B------:R-:W3:Y:S01]  /*9160*/  MUFU.EX2 R148, R148 ;  /* 0x0000009400947308 */ /* 0x000ee20000000800 */
[----:B--2---:R-:W-:Y:S01]  /*9170*/  F2FP.PACK_AB R4, R150, R151 ;  /* 0x000000979604723e */ /* 0x004fe200000000ff */
[----:B------:R-:W-:-:S02]  /*9180*/  FFMA.FTZ R164, R20, c[0x0][0x23c], -R157 ;  /* 0x00008f0014a47a23 */ /* 0x000fc4000001089d */
[--C-:B------:R-:W-:Y:S02]  /*9190*/  FFMA.FTZ R161, R25, c[0x0][0x23c], -R156.reuse ;  /* 0x00008f0019a17a23 */ /* 0x100fe4000001089c */
[--C-:B------:R-:W-:Y:S02]  /*91a0*/  FFMA.FTZ R166, R27, c[0x0][0x23c], -R156.reuse ;  /* 0x00008f001ba67a23 */ /* 0x100fe4000001089c */
[----:B------:R-:W-:Y:S01]  /*91b0*/  MUFU.EX2 R139, R139 ;  /* 0x0000008b008b7308 */ /* 0x000fe20000000800 */
[--C-:B------:R-:W-:Y:S01]  /*91c0*/  FFMA.FTZ R163, R21, c[0x0][0x23c], -R156.reuse ;  /* 0x00008f0015a37a23 */ /* 0x100fe2000001089c */
[----:B------:R-:W-:Y:S01]  /*91d0*/  LDSM.16.MT88.4 R24, [R196+0x14800] ;  /* 0x01480000c418783b */ /* 0x000fe20000004200 */
[----:B------:R-:W-:Y:S02]  /*91e0*/  FFMA.FTZ R168, R23, c[0x0][0x23c], -R156 ;  /* 0x00008f0017a87a23 */ /* 0x000fe4000001089c */
[--C-:B------:R-:W-:Y:S01]  /*91f0*/  FFMA.FTZ R169, R176, c[0x0][0x23c], -R157.reuse ;  /* 0x00008f00b0a97a23 */ /* 0x100fe2000001089d */
[----:B------:R-:W-:Y:S01]  /*9200*/  LDSM.16.MT88.4 R20, [R194+0x14800] ;  /* 0x01480000c214783b */ /* 0x000fe20000004200 */
        /* <DEDUP_REMOVED lines=18> */
[--C-:B------:R-:W-:Y:S02]  /*9330*/  FFMA.FTZ R175, R145, c[0x0][0x23c], -R156.reuse ;  /* 0x00008f0091af7a23 */ /* 0x100fe4000001089c */
[----:B------:R-:W-:Y:S02]  /*9340*/  FFMA.FTZ R157, R144, c[0x0][0x23c], -R157 ;  /* 0x00008f00909d7a23 */ /* 0x000fe4000001089d */
[----:B------:R-:W-:Y:S01]  /*9350*/  FFMA.FTZ R156, R153, c[0x0][0x23c], -R156 ;  /* 0x00008f00999c7a23 */ /* 0x000fe2000001089c */
[----:B------:R-:W4:Y:S01]  /*9360*/  MUFU.EX2 R152, R152 ;  /* 0x0000009800987308 */ /* 0x000f220000000800 */
[----:B---3--:R-:W-:Y:S01]  /*9370*/  F2FP.PACK_AB R7, R132, R133 ;  /* 0x000000858407723e */ /* 0x008fe200000000ff */
[----:B------:R-:W-:Y:S01]  /*9380*/  LDSM.16.MT88.4 R144, [R194+0x13800] ;  /* 0x01380000c290783b */ /* 0x000fe20000004200 */
[----:B--2---:R-:W-:-:S05]  /*9390*/  FMUL.FTZ R120, R120, R154 ;  /* 0x0000009a78787220 */ /* 0x004fca0000410000 */
        /* <DEDUP_REMOVED lines=214> */
[----:B------:R-:W-:-:S02]  /*a100*/  F2FP.PACK_AB R5, R173, R172 ;  /* 0x000000acad05723e */ /* 0x000fc400000000ff */
        /* <DEDUP_REMOVED lines=132> */
[----:B------:R-:W-:Y:S02]  /*a950*/  @P4 STS.128 [R207+0x13000], RZ ;  /* 0x013000ffcf004388 */ /* 0x000fe40000000c00 */
[--C-:B------:R-:W-:Y:S01]  /*a960*/  IMAD.IADD R132, R217, 0x1, -R3.reuse ;  /* 0x00000001d9847824 */ /* 0x100fe200078e0a03 */
[C---:B------:R-:W-:Y:S01]  /*a970*/  IADD3 R176, R3.reuse, 0x18, RZ ;  /* 0x0000001803b07810 */ /* 0x040fe20007ffe0ff */
[----:B------:R-:W-:Y:S01]  /*a980*/  @!PT LDS RZ, [RZ] ;  /* 0x00000000fffff984 */ /* 0x000fe20000000800 */
[----:B------:R-:W-:Y:S01]  /*a990*/  @!PT LDS RZ, [RZ] ;  /* 0x00000000fffff984 */ /* 0x000fe20000000800 */
[----:B------:R-:W-:Y:S01]  /*a9a0*/  @!PT LDS RZ, [RZ] ;  /* 0x00000000fffff984 */ /* 0x000fe20000000800 */
[----:B------:R3:W-:Y:S01]  /*a9b0*/  @!P4 LDGSTS.E.BYPASS.LTC128B.128 [R207+0x13000], [R16.64] ;  /* 0x1300000010cfcfae */ /* 0x0007e2000b901d4e */
[C---:B------:R-:W-:Y:S01]  /*a9c0*/  IADD3 R222, R3.reuse, 0x20, RZ ;  /* 0x0000002003de7810 */ /* 0x040fe20007ffe0ff */
[C---:B------:R-:W-:Y:S01]  /*a9d0*/  IMAD.IADD R138, R214.reuse, 0x1, -R3 ;  /* 0x00000001d68a7824 */ /* 0x040fe200078e0a03 */
[----:B------:R-:W-:Y:S01]  /*a9e0*/  IABS R132, R132 ;  /* 0x0000008400847213 */ /* 0x000fe20000000000 */
[----:B------:R-:W-:Y:S01]  /*a9f0*/  @P3 STS.128 [R207+0x15000], RZ ;  /* 0x015000ffcf003388 */ /* 0x000fe20000000c00 */
[C---:B------:R-:W-:Y:S02]  /*aa00*/  IADD3 R178, R3.reuse, 0x19, RZ ;  /* 0x0000001903b27810 */ /* 0x040fe40007ffe0ff */
[C---:B------:R-:W-:Y:S01]  /*aa10*/  IADD3 R226, R3.reuse, 0x21, RZ ;  /* 0x0000002103e27810 */ /* 0x040fe20007ffe0ff */
[----:B------:R-:W-:Y:S01]  /*aa20*/  @!PT LDS RZ, [RZ] ;  /* 0x00000000fffff984 */ /* 0x000fe20000000800 */
[----:B------:R-:W-:Y:S01]  /*aa30*/  @!PT LDS RZ, [RZ] ;  /* 0x00000000fffff984 */ /* 0x000fe20000000800 */
[----:B------:R-:W-:Y:S01]  /*aa40*/  @!PT LDS RZ, [RZ] ;  /* 0x00000000fffff984 */ /* 0x000fe20000000800 */
[----:B------:R4:W-:Y:S01]  /*aa50*/  @!P3 LDGSTS.E.BYPASS.LTC128B.128 [R207+0x15000], [R24.64+0x80] ;  /* 0x1500008018cfbfae */ /* 0x0009e2000b901d4e */
[----:B------:R-:W-:Y:S01]  /*aa60*/  IMAD.MOV.U32 R133, RZ, RZ, R132 ;  /* 0x000000ffff857224 */ /* 0x000fe200078e0084 */
[----:B------:R-:W-:Y:S01]  /*aa70*/  IADD3 R132, R3, 0x1, RZ ;  /* 0x0000000103847810 */ /* 0x000fe20007ffe0ff */
[----:B------:R-:W-:Y:S01]  /*aa80*/  IMAD.IADD R179, R217, 0x1, -R178 ;  /* 0x00000001d9b37824 */ /* 0x000fe200078e0ab2 */
[----:B------:R-:W-:Y:S01]  /*aa90*/  @P2 STS.128 [R207+0x17000], RZ ;  /* 0x017000ffcf002388 */ /* 0x000fe20000000c00 */
[C---:B------:R-:W-:Y:S01]  /*aaa0*/  IADD3 R229, R3.reuse, 0x28, RZ ;  /* 0x0000002803e57810 */ /* 0x040fe20007ffe0ff */
[C---:B------:R-:W-:Y:S01]  /*aab0*/  IMAD.IADD R232, R214.reuse, 0x1, -R226 ;  /* 0x00000001d6e87824 */ /* 0x040fe200078e0ae2 */
[----:B------:R-:W-:Y:S01]  /*aac0*/  IADD3 R231, R3, 0x29, RZ ;  /* 0x0000002903e77810 */ /* 0x000fe20007ffe0ff */
[----:B------:R-:W-:Y:S01]  /*aad0*/  @!PT LDS RZ, [RZ] ;  /* 0x00000000fffff984 */ /* 0x000fe20000000800 */
[----:B------:R-:W-:Y:S01]  /*aae0*/  @!PT LDS RZ, [RZ] ;  /* 0x00000000fffff984 */ /* 0x000fe20000000800 */
[----:B------:R-:W-:Y:S01]  /*aaf0*/  @!PT LDS RZ, [RZ] ;  /* 0x00000000fffff984 */ /* 0x000fe20000000800 */
[----:B------:R3:W-:Y:S01]  /*ab00*/  @!P2 LDGSTS.E.BYPASS.LTC128B.128 [R207+0x17000], [R18.64+0x100] ;  /* 0x1700010012cfafae */ /* 0x0007e2000b901d4e */
[C---:B------:R-:W-:Y:S01]  /*ab10*/  IMAD.IADD R139, R217.reuse, 0x1, -R132 ;  /* 0x00000001d98b7824 */ /* 0x040fe200078e0a84 */
[----:B------:R-:W-:Y:S01]  /*ab20*/  I2F R133, R133 ;  /* 0x0000008500857306 */ /* 0x000fe20000201400 */
[----:B------:R-:W-:Y:S01]  /*ab30*/  IABS R138, R138 ;  /* 0x0000008a008a7213 */ /* 0x000fe20000000000 */
[----:B------:R-:W-:Y:S01]  /*ab40*/  LDSM.16.M88.4 R160, [R202] ;  /* 0x00000000caa0783b */ /* 0x000fe20000000200 */
[--C-:B------:R-:W-:Y:S01]  /*ab50*/  IMAD.IADD R235, R217, 0x1, -R231.reuse ;  /* 0x00000001d9eb7824 */ /* 0x100fe200078e0ae7 */
[C---:B------:R-:W-:Y:S01]  /*ab60*/  ISETP.GE.AND P0, PT, R3.reuse, R215, PT ;  /* 0x000000d70300720c */ /* 0x040fe20003f06270 */
[C---:B------:R-:W-:Y:S01]  /*ab70*/  IMAD.IADD R236, R214.reuse, 0x1, -R231 ;  /* 0x00000001d6ec7824 */ /* 0x040fe200078e0ae7 */
[----:B------:R-:W5:Y:S01]  /*ab80*/  LDSM.16.M88.4 R28, [R201+0xc000] ;  /* 0x00c00000c91c783b */ /* 0x000f620000000200 */
[C---:B------:R-:W-:Y:S01]  /*ab90*/  ISETP.GE.AND P5, PT, R3.reuse, R212, PT ;  /* 0x000000d40300720c */ /* 0x040fe20003fa6270 */
[----:B------:R-:W-:Y:S01]  /*aba0*/  I2F R138, R138 ;  /* 0x0000008a008a7306 */ /* 0x000fe20000201400 */
[----:B------:R-:W-:Y:S01]  /*abb0*/  IABS R235, R235 ;  /* 0x000000eb00eb7213 */ /* 0x000fe20000000000 */
[----:B------:R-:W3:Y:S01]  /*abc0*/  LDSM.16.M88.4 R12, [R201+0xd000] ;  /* 0x00d00000c90c783b */ /* 0x000ee20000000200 */
[C---:B------:R-:W-:Y:S01]  /*abd0*/  IADD3 R237, R3.reuse, 0x39, RZ ;  /* 0x0000003903ed7810 */ /* 0x040fe20007ffe0ff */
[----:B------:R-:W-:Y:S01]  /*abe0*/  IMAD.IADD R233, R214, 0x1, -R229 ;  /* 0x00000001d6e97824 */ /* 0x000fe200078e0ae5 */
[C---:B------:R-:W-:Y:S01]  /*abf0*/  ISETP.LT.OR P0, PT, R3.reuse, R216, P0 ;  /* 0x000000d80300720c */ /* 0x040fe20000701670 */
[----:B------:R-:W4:Y:S01]  /*ac00*/  LDSM.16.M88.4 R20, [R201+0xc800] ;  /* 0x00c80000c914783b */ /* 0x000f220000000200 */
[----:B------:R-:W-:-:S02]  /*ac10*/  ISETP.LT.OR P5, PT, R3, R213, P5 ;  /* 0x000000d50300720c */ /* 0x000fc40002fa1670 */
[C---:B------:R-:W-:Y:S01]  /*ac20*/  ISETP.GE.AND P6, PT, R132.reuse, R215, PT ;  /* 0x000000d78400720c */ /* 0x040fe20003fc6270 */
[----:B------:R-:W4:Y:S01]  /*ac30*/  LDSM.16.M88.4 R144, [R201+0xd800] ;  /* 0x00d80000c990783b */ /* 0x000f220000000200 */
[C---:B------:R-:W-:Y:S02]  /*ac40*/  ISETP.GE.AND P1, PT, R132.reuse, R212, PT ;  /* 0x000000d48400720c */ /* 0x040fe40003f26270 */
[C---:B------:R-:W-:Y:S01]  /*ac50*/  ISETP.LT.OR P6, PT, R132.reuse, R216, P6 ;  /* 0x000000d88400720c */ /* 0x040fe200037c1670 */
[----:B------:R-:W-:Y:S01]  /*ac60*/  LDSM.16.M88.4 R172, [R200] ;  /* 0x00000000c8ac783b */ /* 0x000fe20000000200 */
[----:B------:R-:W-:Y:S02]  /*ac70*/  IABS R179, R179 ;  /* 0x000000b300b37213 */ /* 0x000fe40000000000 */
[----:B------:R-:W-:Y:S01]  /*ac80*/  ISETP.LT.OR P1, PT, R132, R213, P1 ;  /* 0x000000d58400720c */ /* 0x000fe20000f21670 */
[----:B------:R-:W4:Y:S01]  /*ac90*/  LDSM.16.M88.4 R140, [R199] ;  /* 0x00000000c78c783b */ /* 0x000f220000000200 */
[----:B------:R-:W-:-:S02]  /*aca0*/  IABS R232, R232 ;  /* 0x000000e800e87213 */ /* 0x000fc40000000000 */
[----:B------:R-:W-:Y:S01]  /*acb0*/  I2F R179, R179 ;  /* 0x000000b300b37306 */ /* 0x000fe20000201400 */
[----:B-1----:R-:W1:Y:S01]  /*acc0*/  LDSM.16.M88.4 R4, [R190] ;  /* 0x00000000be04783b */ /* 0x002e620000000200 */
[----:B------:R-:W-:-:S03]  /*acd0*/  IABS R233, R233 ;  /* 0x000000e900e97213 */ /* 0x000fc60000000000 */
[----:B--2---:R-:W2:Y:S03]  /*ace0*/  LDSM.16.M88.4 R8, [R191] ;  /* 0x00000000bf08783b */ /* 0x004ea60000000200 */
[----:B------:R-:W-:Y:S01]  /*acf0*/  I2F R232, R232 ;  /* 0x000000e800e87306 */ /* 0x000fe20000201400 */
[----:B------:R-:W1:Y:S04]  /*ad00*/  LDSM.16.M88.4 R168, [R189] ;  /* 0x00000000bda8783b */ /* 0x000e680000000200 */
[----:B------:R-:W-:Y:S03]  /*ad10*/  LDSM.16.M88.4 R156, [R198] ;  /* 0x00000000c69c783b */ /* 0x000fe60000000200 */
[----:B------:R-:W-:Y:S01]  /*ad20*/  I2F R233, R233 ;  /* 0x000000e900e97306 */ /* 0x000fe20000201400 */
[C---:B-----5:R-:W-:Y:S01]  /*ad30*/  HMMA.16816.F32 R32, R160.reuse, R28, RZ ;  /* 0x0000001ca020723c */ /* 0x060fe200000018ff */
[----:B------:R-:W5:Y:S04]  /*ad40*/  LDSM.16.M88.4 R152, [R195+0xc000] ;  /* 0x00c00000c398783b */ /* 0x000f680000000200 */
[----:B------:R-:W-:Y:S03]  /*ad50*/  LDSM.16.M88.4 R148, [R195+0xc800] ;  /* 0x00c80000c394783b */ /* 0x000fe60000000200 */
[C---:B---3--:R-:W-:Y:S01]  /*ad60*/  HMMA.16816.F32 R16, R160.reuse, R12, RZ ;  /* 0x0000000ca010723c */ /* 0x048fe200000018ff */
[----:B------:R-:W0:Y:S07]  /*ad70*/  LDGDEPBAR ;  /* 0x00000000000079af */ /* 0x000e2e0000000000 */
[C---:B------:R-:W-:Y:S08]  /*ad80*/  HMMA.16816.F32 R28, R160.reuse, R30, RZ ;  /* 0x0000001ea01c723c */ /* 0x040ff000000018ff */
[C---:B------:R-:W-:Y:S08]  /*ad90*/  HMMA.16816.F32 R12, R160.reuse, R14, RZ ;  /* 0x0000000ea00c723c */ /* 0x040ff000000018ff */
[C---:B----4-:R-:W-:Y:S08]  /*ada0*/  HMMA.16816.F32 R24, R160.reuse, R20, RZ ;  /* 0x00000014a018723c */ /* 0x050ff000000018ff */
[C---:B------:R-:W-:Y:S08]  /*adb0*/  HMMA.16816.F32 R20, R160.reuse, R22, RZ ;  /* 0x00000016a014723c */ /* 0x040ff000000018ff */
[C---:B------:R-:W-:Y:S08]  /*adc0*/  HMMA.16816.F32 R164, R160.reuse, R144, RZ ;  /* 0x00000090a0a4723c */ /* 0x040ff000000018ff */
[----:B------:R-:W-:Y:S01]  /*add0*/  HMMA.16816.F32 R160, R160, R146, RZ ;  /* 0x00000092a0a0723c */ /* 0x000fe200000018ff */
[----:B------:R-:W3:Y:S07]  /*ade0*/  LDSM.16.M88.4 R144, [R195+0xd000] ;  /* 0x00d00000c390783b */ /* 0x000eee0000000200 */
[C---:B------:R-:W-:Y:S08]  /*adf0*/  HMMA.16816.F32 R32, R172.reuse, R140, R32 ;  /* 0x0000008cac20723c */ /* 0x040ff00000001820 */
[C---:B------:R-:W-:Y:S01]  /*ae00*/  HMMA.16816.F32 R28, R172.reuse, R142, R28 ;  /* 0x0000008eac1c723c */ /* 0x040fe2000000181c */
[----:B------:R-:W4:Y:S07]  /*ae10*/  LDSM.16.M88.4 R140, [R195+0xd800] ;  /* 0x00d80000c38c783b */ /* 0x000f2e0000000200 */
[C---:B-1----:R-:W-:Y:S08]  /*ae20*/  HMMA.16816.F32 R16, R172.reuse, R4, R16 ;  /* 0x00000004ac10723c */ /* 0x042ff00000001810 */
[C---:B------:R-:W-:Y:S01]  /*ae30*/  HMMA.16816.F32 R12, R172.reuse, R6, R12 ;  /* 0x00000006ac0c723c */ /* 0x040fe2000000180c */
[----:B------:R-:W-:Y:S07]  /*ae40*/  LDSM.16.M88.4 R4, [R188] ;  /* 0x00000000bc04783b */ /* 0x000fee0000000200 */
[C---:B--2---:R-:W-:Y:S08]  /*ae50*/  HMMA.16816.F32 R24, R172.reuse, R8, R24 ;  /* 0x00000008ac18723c */ /* 0x044ff00000001818 */
[C---:B------:R-:W-:Y:S01]  /*ae60*/  HMMA.16816.F32 R20, R172.reuse, R10, R20 ;  /* 0x0000000aac14723c */ /* 0x040fe20000001814 */
[----:B------:R-:W1:Y:S07]  /*ae70*/  LDSM.16.M88.4 R8, [R197] ;  /* 0x00000000c508783b */ /* 0x000e6e0000000200 */
[C---:B------:R-:W-:Y:S08]  /*ae80*/  HMMA.16816.F32 R164, R172.reuse, R168, R164 ;  /* 0x000000a8aca4723c */ /* 0x040ff000000018a4 */
[----:B------:R-:W-:Y:S01]  /*ae90*/  HMMA.16816.F32 R168, R172, R170, R160 ;  /* 0x000000aaaca8723c */ /* 0x000fe200000018a0 */
[----:B------:R-:W2:Y:S07]  /*aea0*/  LDSM.16.M88.4 R160, [R188+0x800] ;  /* 0x00080000bca0783b */ /* 0x000eae0000000200 */
[C---:B-----5:R-:W-:Y:S08]  /*aeb0*/  HMMA.16816.F32 R32, R156.reuse, R152, R32 ;  /* 0x000000989c20723c */ /* 0x060ff00000001820 */
[C---:B------:R-:W-:Y:S01]  /*aec0*/  HMMA.16816.F32 R28, R156.reuse, R154, R28 ;  /* 0x0000009a9c1c723c */ /* 0x040fe2000000181c */
[----:B------:R-:W-:Y:S07]  /*aed0*/  LDSM.16.M88.4 R152, [R188+0x1800] ;  /* 0x00180000bc98783b */ /* 0x000fee0000000200 */
[C---:B---3--:R-:W-:Y:S08]  /*aee0*/  HMMA.16816.F32 R16, R156.reuse, R144, R16 ;  /* 0x000000909c10723c */ /* 0x048ff00000001810 */
[C---:B------:R-:W-:Y:S01]  /*aef0*/  HMMA.16816.F32 R12, R156.reuse, R146, R12 ;  /* 0x000000929c0c723c */ /* 0x040fe2000000180c */
[----:B------:R-:W3:Y:S07]  /*af00*/  LDSM.16.M88.4 R144, [R188+0x1000] ;  /* 0x00100000bc90783b */ /* 0x000eee0000000200 */
[C---:B------:R-:W-:Y:S08]  /*af10*/  HMMA.16816.F32 R24, R156.reuse, R148, R24 ;  /* 0x000000949c18723c */ /* 0x040ff00000001818 */
[C---:B------:R-:W-:Y:S01]  /*af20*/  HMMA.16816.F32 R20, R156.reuse, R150, R20 ;  /* 0x000000969c14723c */ /* 0x040fe20000001814 */
[----:B------:R-:W-:Y:S07]  /*af30*/  LDSM.16.M88.4 R148, [R202+0x4000] ;  /* 0x00400000ca94783b */ /* 0x000fee0000000200 */
[C---:B----4-:R-:W-:Y:S08]  /*af40*/  HMMA.16816.F32 R164, R156.reuse, R140, R164 ;  /* 0x0000008c9ca4723c */ /* 0x050ff000000018a4 */
[----:B------:R-:W-:Y:S01]  /*af50*/  HMMA.16816.F32 R168, R156, R142, R168 ;  /* 0x0000008e9ca8723c */ /* 0x000fe200000018a8 */
[----:B------:R-:W4:Y:S04]  /*af60*/  LDSM.16.M88.4 R140, [R201+0xe000] ;  /* 0x00e00000c98c783b */ /* 0x000f280000000200 */
[----:B------:R-:W-:Y:S03]  /*af70*/  LDSM.16.M88.4 R156, [R201+0xe800] ;  /* 0x00e80000c99c783b */ /* 0x000fe60000000200 */
[C---:B-1----:R-:W-:Y:S08]  /*af80*/  HMMA.16816.F32 R32, R8.reuse, R4, R32 ;  /* 0x000000040820723c */ /* 0x042ff00000001820 */
[C---:B------:R-:W-:Y:S01]  /*af90*/  HMMA.16816.F32 R28, R8.reuse, R6, R28 ;  /* 0x00000006081c723c */ /* 0x040fe2000000181c */
[----:B------:R-:W1:Y:S07]  /*afa0*/  LDSM.16.M88.4 R4, [R201+0xf000] ;  /* 0x00f00000c904783b */ /* 0x000e6e0000000200 */
[C---:B--2---:R-:W-:Y:S08]  /*afb0*/  HMMA.16816.F32 R24, R8.reuse, R160, R24 ;  /* 0x000000a00818723c */ /* 0x044ff00000001818 */
[C---:B------:R-:W-:Y:S01]  /*afc0*/  HMMA.16816.F32 R20, R8.reuse, R162, R20 ;  /* 0x000000a20814723c */ /* 0x040fe20000001814 */
[----:B------:R-:W2:Y:S07]  /*afd0*/  LDSM.16.M88.4 R160, [R201+0xf800] ;  /* 0x00f80000c9a0783b */ /* 0x000eae0000000200 */
[C---:B---3--:R-:W-:Y:S08]  /*afe0*/  HMMA.16816.F32 R16, R8.reuse, R144, R16 ;  /* 0x000000900810723c */ /* 0x048ff00000001810 */
        /* <DEDUP_REMOVED lines=8> */
[----:B------:R-:W3:Y:S07]  /*b070*/  LDSM.16.M88.4 R140, [R200+0x4000] ;  /* 0x00400000c88c783b */ /* 0x000eee0000000200 */
[C---:B-1----:R-:W-:Y:S08]  /*b080*/  HMMA.16816.F32 R16, R148.reuse, R4, R16 ;  /* 0x000000049410723c */ /* 0x042ff00000001810 */
[C---:B------:R-:W-:Y:S01]  /*b090*/  HMMA.16816.F32 R12, R148.reuse, R6, R12 ;  /* 0x00000006940c723c */ /* 0x040fe2000000180c */
[----:B------:R-:W1:Y:S07]  /*b0a0*/  LDSM.16.M88.4 R4, [R184] ;  /* 0x00000000b804783b */ /* 0x000e6e0000000200 */
[C---:B--2---:R-:W-:Y:S01]  /*b0b0*/  HMMA.16816.F32 R172, R148.reuse, R160, R164 ;  /* 0x000000a094ac723c */ /* 0x044fe200000018a4 */
[----:B------:R-:W-:Y:S07]  /*b0c0*/  LDSM.16.M88.4 R164, [R198+0x4000] ;  /* 0x00400000c6a4783b */ /* 0x000fee0000000200 */
[C---:B------:R-:W-:Y:S07]  /*b0d0*/  HMMA.16816.F32 R168, R148.reuse, R162, R168 ;  /* 0x000000a294a8723c */ /* 0x040fee00000018a8 */
[C---:B------:R-:W-:Y:S01]  /*b0e0*/  IADD3 R162, R3.reuse, 0x10, RZ ;  /* 0x0000001003a27810 */ /* 0x040fe20007ffe0ff */
[C---:B------:R-:W-:Y:S08]  /*b0f0*/  HMMA.16816.F32 R24, R148.reuse, R156, R24 ;  /* 0x0000009c9418723c */ /* 0x040ff00000001818 */
[----:B------:R-:W-:Y:S01]  /*b100*/  HMMA.16816.F32 R20, R148, R158, R20 ;  /* 0x0000009e9414723c */ /* 0x000fe20000001814 */
[----:B------:R-:W2:Y:S04]  /*b110*/  LDSM.16.M88.4 R156, [R195+0xe000] ;  /* 0x00e00000c39c783b */ /* 0x000ea80000000200 */
[----:B------:R-:W-:Y:S03]  /*b120*/  LDSM.16.M88.4 R148, [R195+0xe800] ;  /* 0x00e80000c394783b */ /* 0x000fe60000000200 */
[C---:B---3--:R-:W-:Y:S08]  /*b130*/  HMMA.16816.F32 R32, R140.reuse, R8, R32 ;  /* 0x000000088c20723c */ /* 0x048ff00000001820 */
[C---:B------:R-:W-:Y:S01]  /*b140*/  HMMA.16816.F32 R28, R140.reuse, R10, R28 ;  /* 0x0000000a8c1c723c */ /* 0x040fe2000000181c */
[----:B------:R-:W3:Y:S07]  /*b150*/  LDSM.16.M88.4 R8, [R195+0xf000] ;  /* 0x00f00000c308783b */ /* 0x000eee0000000200 */
[C---:B-1----:R-:W-:Y:S08]  /*b160*/  HMMA.16816.F32 R172, R140.reuse, R4, R172 ;  /* 0x000000048cac723c */ /* 0x042ff000000018ac */
[C---:B------:R-:W-:Y:S01]  /*b170*/  HMMA.16816.F32 R168, R140.reuse, R6, R168 ;  /* 0x000000068ca8723c */ /* 0x040fe200000018a8 */
[----:B------:R-:W1:Y:S07]  /*b180*/  LDSM.16.M88.4 R4, [R195+0xf800] ;  /* 0x00f80000c304783b */ /* 0x000e6e0000000200 */
[C---:B------:R-:W-:Y:S08]  /*b190*/  HMMA.16816.F32 R24, R140.reuse, R152, R24 ;  /* 0x000000988c18723c */ /* 0x040ff00000001818 */
[C---:B------:R-:W-:Y:S01]  /*b1a0*/  HMMA.16816.F32 R20, R140.reuse, R154, R20 ;  /* 0x0000009a8c14723c */ /* 0x040fe20000001814 */
[----:B------:R-:W-:Y:S07]  /*b1b0*/  LDSM.16.M88.4 R152, [R197+0x4000] ;  /* 0x00400000c598783b */ /* 0x000fee0000000200 */
[C---:B------:R-:W-:Y:S08]  /*b1c0*/  HMMA.16816.F32 R16, R140.reuse, R144, R16 ;  /* 0x000000908c10723c */ /* 0x040ff00000001810 */
[----:B------:R-:W-:Y:S01]  /*b1d0*/  HMMA.16816.F32 R12, R140, R146, R12 ;  /* 0x000000928c0c723c */ /* 0x000fe2000000180c */
[----:B------:R-:W4:Y:S04]  /*b1e0*/  LDSM.16.M88.4 R144, [R188+0x2000] ;  /* 0x00200000bc90783b */ /* 0x000f280000000200 */
[----:B------:R-:W5:Y:S03]  /*b1f0*/  LDSM.16.M88.4 R140, [R188+0x2800] ;  /* 0x00280000bc8c783b */ /* 0x000f660000000200 */
[C---:B--2---:R-:W-:Y:S08]  /*b200*/  HMMA.16816.F32 R32, R164.reuse, R156, R32 ;  /* 0x0000009ca420723c */ /* 0x044ff00000001820 */
[C---:B------:R-:W-:Y:S01]  /*b210*/  HMMA.16816.F32 R28, R164.reuse, R158, R28 ;  /* 0x0000009ea41c723c */ /* 0x040fe2000000181c */
[----:B------:R-:W-:Y:S07]  /*b220*/  LDSM.16.M88.4 R156, [R188+0x3000] ;  /* 0x00300000bc9c783b */ /* 0x000fee0000000200 */
[C---:B---3--:R-:W-:Y:S08]  /*b230*/  HMMA.16816.F32 R16, R164.reuse, R8, R16 ;  /* 0x00000008a410723c */ /* 0x048ff00000001810 */
[C---:B------:R-:W-:Y:S01]  /*b240*/  HMMA.16816.F32 R12, R164.reuse, R10, R12 ;  /* 0x0000000aa40c723c */ /* 0x040fe2000000180c */
[----:B------:R-:W-:Y:S07]  /*b250*/  LDSM.16.M88.4 R8, [R202+0x8000] ;  /* 0x00800000ca08783b */ /* 0x000fee0000000200 */
[C---:B-1----:R-:W-:Y:S08]  /*b260*/  HMMA.16816.F32 R172, R164.reuse, R4, R172 ;  /* 0x00000004a4ac723c */ /* 0x042ff000000018ac */
[C---:B------:R-:W-:Y:S01]  /*b270*/  HMMA.16816.F32 R168, R164.reuse, R6, R168 ;  /* 0x00000006a4a8723c */ /* 0x040fe200000018a8 */
[----:B------:R-:W1:Y:S07]  /*b280*/  LDSM.16.M88.4 R4, [R201+0x10000] ;  /* 0x01000000c904783b */ /* 0x000e6e0000000200 */
[C---:B------:R-:W-:Y:S08]  /*b290*/  HMMA.16816.F32 R24, R164.reuse, R148, R24 ;  /* 0x00000094a418723c */ /* 0x040ff00000001818 */
[----:B------:R-:W-:Y:S01]  /*b2a0*/  HMMA.16816.F32 R20, R164, R150, R20 ;  /* 0x00000096a414723c */ /* 0x000fe20000001814 */
[----:B------:R-:W2:Y:S06]  /*b2b0*/  LDSM.16.M88.4 R148, [R188+0x3800] ;  /* 0x00380000bc94783b */ /* 0x000eac0000000200 */
[C---:B------:R-:W-:Y:S01]  /*b2c0*/  IADD3 R164, R3.reuse, 0x11, RZ ;  /* 0x0000001103a47810 */ /* 0x040fe20007ffe0ff */
        /* <DEDUP_REMOVED lines=132> */
[----:B------:R-:W-:Y:S01]  /*bb10*/  IMAD.MOV.U32 R238, RZ, RZ, R141 ;  /* 0x000000ffffee7224 */ /* 0x000fe200078e008d */
[----:B------:R-:W-:Y:S01]  /*bb20*/  I2F R236, R236 ;  /* 0x000000ec00ec7306 */ /* 0x000fe20000201400 */
[----:B------:R-:W-:-:S04]  /*bb30*/  IMAD.IADD R141, R214, 0x1, -R237 ;  /* 0x00000001d68d7824 */ /* 0x000fc800078e0aed */
[----:B------:R-:W-:Y:S01]  /*bb40*/  FMUL.FTZ R32, R32, c[0x0][0x2ec] ;  /* 0x0000bb0020207a20 */ /* 0x000fe20000410000 */
[----:B------:R-:W-:Y:S01]  /*bb50*/  IABS R141, R141 ;  /* 0x0000008d008d7213 */ /* 0x000fe20000000000 */
[----:B------:R-:W-:Y:S01]  /*bb60*/  FMUL.FTZ R34, R34, c[0x0][0x2ec] ;  /* 0x0000bb0022227a20 */ /* 0x000fe20000410000 */
[----:B------:R1:W-:Y:S01]  /*bb70*/  I2F R140, R4 ;  /* 0x00000004008c7306 */ /* 0x0003e20000201400 */
[----:B------:R-:W-:Y:S02]  /*bb80*/  FMUL.FTZ R33, R33, c[0x0][0x2ec] ;  /* 0x0000bb0021217a20 */ /* 0x000fe40000410000 */
[----:B------:R-:W-:Y:S02]  /*bb90*/  FMUL.FTZ R35, R35, c[0x0][0x2ec] ;  /* 0x0000bb0023237a20 */ /* 0x000fe40000410000 */
[----:B------:R-:W-:Y:S02]  /*bba0*/  IMAD.IADD R142, R214, 0x1, -R148 ;  /* 0x00000001d68e7824 */ /* 0x000fe400078e0a94 */
[----:B------:R-:W-:Y:S01]  /*bbb0*/  IMAD.IADD R143, R217, 0x1, -R237 ;  /* 0x00000001d98f7824 */ /* 0x000fe200078e0aed */
[----:B------:R-:W2:Y:S02]  /*bbc0*/  MUFU.TANH R240, R32 ;  /* 0x0000002000f07308 */ /* 0x000ea40000002400 */
[----:B------:R-:W-:-:S02]  /*bbd0*/  IABS R142, R142 ;  /* 0x0000008e008e7213 */ /* 0x000fc40000000000 */
[----:B------:R-:W-:Y:S02]  /*bbe0*/  IABS R143, R143 ;  /* 0x0000008f008f7213 */ /* 0x000fe40000000000 */
[----:B------:R-:W-:Y:S01]  /*bbf0*/  FMUL.FTZ R28, R28, c[0x0][0x2ec] ;  /* 0x0000bb001c1c7a20 */ /* 0x000fe20000410000 */
[----:B-1----:R-:W1:Y:S01]  /*bc00*/  LDSM.16.M88.4 R4, [R188+0x4800] ;  /* 0x00480000bc04783b */ /* 0x002e620000000200 */
[----:B------:R-:W-:Y:S01]  /*bc10*/  MUFU.TANH R239, R34 ;  /* 0x0000002200ef7308 */ /* 0x000fe20000002400 */
[----:B------:R-:W-:Y:S02]  /*bc20*/  FMUL.FTZ R241, R30, c[0x0][0x2ec] ;  /* 0x0000bb001ef17a20 */ /* 0x000fe40000410000 */
[----:B------:R-:W-:Y:S02]  /*bc30*/  FMUL.FTZ R29, R29, c[0x0][0x2ec] ;  /* 0x0000bb001d1d7a20 */ /* 0x000fe40000410000 */
[----:B------:R-:W-:Y:S02]  /*bc40*/  FMUL.FTZ R31, R31, c[0x0][0x2ec] ;  /* 0x0000bb001f1f7a20 */ /* 0x000fe40000410000 */
[----:B--2---:R-:W-:Y:S01]  /*bc50*/  FFMA.FTZ R3, R133, -UR19, R240 ;  /* 0x8000001385037c23 */ /* 0x004fe200080100f0 */
[----:B------:R-:W2:Y:S04]  /*bc60*/  MUFU.TANH R28, R28 ;  /* 0x0000001c001c7308 */ /* 0x000ea80000002400 */
[----:B------:R-:W-:-:S02]  /*bc70*/  FSEL R3, R3, -INF , !P0 ;  /* 0xff80000003037808 */ /* 0x000fc40004000000 */
[C---:B------:R-:W-:Y:S02]  /*bc80*/  ISETP.GE.AND P0, PT, R139.reuse, R215, PT ;  /* 0x000000d78b00720c */ /* 0x040fe40003f06270 */
[----:B------:R-:W-:Y:S02]  /*bc90*/  MUFU.TANH R241, R241 ;  /* 0x000000f100f17308 */ /* 0x000fe40000002400 */
[----:B------:R-:W-:-:S06]  /*bca0*/  ISETP.LT.OR P0, PT, R139, R216, P0 ;  /* 0x000000d88b00720c */ /* 0x000fcc0000701670 */
[----:B------:R-:W3:Y:S01]  /*bcb0*/  MUFU.TANH R33, R33 ;  /* 0x0000002100217308 */ /* 0x000ee20000002400 */
[----:B--2---:R-:W-:-:S07]  /*bcc0*/  FFMA.FTZ R159, R159, -UR19, R28 ;  /* 0x800000139f9f7c23 */ /* 0x004fce000801001c */
[----:B------:R-:W2:Y:S01]  /*bcd0*/  MUFU.TANH R35, R35 ;  /* 0x0000002300237308 */ /* 0x000ea20000002400 */
[----:B-1----:R-:W-:Y:S07]  /*bce0*/  HMMA.16816.F32 R24, R152, R4, R24 ;  /* 0x000000049818723c */ /* 0x002fee0000001818 */
[----:B------:R1:W-:Y:S01]  /*bcf0*/  MUFU.TANH R32, R29 ;  /* 0x0000001d00207308 */ /* 0x0003e20000002400 */
[----:B---3--:R-:W-:-:S05]  /*bd00*/  FFMA.FTZ R33, R156, -UR19, R33 ;  /* 0x800000139c217c23 */ /* 0x008fca0008010021 */
[----:B------:R-:W-:Y:S01]  /*bd10*/  FSEL R28, R33, -INF , !P6 ;  /* 0xff800000211c7808 */ /* 0x000fe20007000000 */
[----:B------:R-:W-:Y:S01]  /*bd20*/  HMMA.16816.F32 R20, R152, R6, R20 ;  /* 0x000000069814723c */ /* 0x000fe20000001814 */
[----:B------:R-:W3:Y:S01]  /*bd30*/  LDSM.16.M88.4 R4, [R188+0x5000] ;  /* 0x00500000bc04783b */ /* 0x000ee20000000200 */
[----:B------:R4:W5:Y:S01]  /*bd40*/  MUFU.TANH R34, R31 ;  /* 0x0000001f00227308 */ /* 0x0009620000002400 */
[----:B--2---:R-:W-:Y:S01]  /*bd50*/  FFMA.FTZ R35, R158, -UR19, R35 ;  /* 0x800000139e237c23 */ /* 0x004fe20008010023 */
[----:B------:R-:W-:-:S04]  /*bd60*/  ISETP.GE.AND P6, PT, R157, R215, PT ;  /* 0x000000d79d00720c */ /* 0x000fc80003fc6270 */
[----:B------:R-:W-:Y:S01]  /*bd70*/  FSEL R33, R35, -INF , !P1 ;  /* 0xff80000023217808 */ /* 0x000fe20004800000 */
[----:B-1----:R-:W-:Y:S01]  /*bd80*/  FFMA.FTZ R29, R138, -UR19, R239 ;  /* 0x800000138a1d7c23 */ /* 0x002fe200080100ef */
[C---:B------:R-:W-:Y:S01]  /*bd90*/  ISETP.GE.AND P1, PT, R157.reuse, R212, PT ;  /* 0x000000d49d00720c */ /* 0x040fe20003f26270 */
[----:B------:R-:W-:Y:S01]  /*bda0*/  I2F R238, R238 ;  /* 0x000000ee00ee7306 */ /* 0x000fe20000201400 */
[----:B------:R-:W-:Y:S02]  /*bdb0*/  ISETP.LT.OR P6, PT, R157, R216, P6 ;  /* 0x000000d89d00720c */ /* 0x000fe400037c1670 */
[----:B------:R-:W-:Y:S01]  /*bdc0*/  FSEL R29, R29, -INF , !P5 ;  /* 0xff8000001d1d7808 */ /* 0x000fe20006800000 */
[----:B------:R-:W-:Y:S01]  /*bdd0*/  FMUL.FTZ R242, R24, c[0x0][0x2ec] ;  /* 0x0000bb0018f27a20 */ /* 0x000fe20000410000 */
[----:B------:R-:W-:Y:S01]  /*bde0*/  ISETP.GE.AND P5, PT, R139, R212, PT ;  /* 0x000000d48b00720c */ /* 0x000fe20003fa6270 */
[----:B------:R-:W-:Y:S01]  /*bdf0*/  FMUL.FTZ R30, R27, c[0x0][0x2ec] ;  /* 0x0000bb001b1e7a20 */ /* 0x000fe20000410000 */
[-C--:B------:R-:W-:Y:S01]  /*be00*/  ISETP.LT.OR P1, PT, R157, R213.reuse, P1 ;  /* 0x000000d59d00720c */ /* 0x080fe20000f21670 */
[----:B------:R-:W-:Y:S01]  /*be10*/  FMUL.FTZ R24, R25, c[0x0][0x2ec] ;  /* 0x0000bb0019187a20 */ /* 0x000fe20000410000 */
[----:B------:R-:W-:Y:S01]  /*be20*/  ISETP.LT.OR P5, PT, R139, R213, P5 ;  /* 0x000000d58b00720c */ /* 0x000fe20002fa1670 */
[----:B------:R-:W1:Y:S01]  /*be30*/  MUFU.TANH R242, R242 ;  /* 0x000000f200f27308 */ /* 0x000e620000002400 */
[----:B------:R-:W-:-:S02]  /*be40*/  FMUL.FTZ R25, R26, c[0x0][0x2ec] ;  /* 0x0000bb001a197a20 */ /* 0x000fc40000410000 */
[----:B------:R-:W-:Y:S02]  /*be50*/  FMUL.FTZ R27, R20, c[0x0][0x2ec] ;  /* 0x0000bb00141b7a20 */ /* 0x000fe40000410000 */
[----:B------:R-:W-:Y:S02]  /*be60*/  FMUL.FTZ R20, R21, c[0x0][0x2ec] ;  /* 0x0000bb0015147a20 */ /* 0x000fe40000410000 */
[----:B----4-:R-:W-:Y:S01]  /*be70*/  FFMA.FTZ R31, R160, -UR19, R241 ;  /* 0x80000013a01f7c23 */ /* 0x010fe200080100f1 */
[----:B------:R-:W2:Y:S01]  /*be80*/  MUFU.TANH R25, R25 ;  /* 0x0000001900197308 */ /* 0x000ea20000002400 */
[----:B------:R-:W-:Y:S02]  /*be90*/  FMUL.FTZ R21, R22, c[0x0][0x2ec] ;  /* 0x0000bb0016157a20 */ /* 0x000fe40000410000 */
[----:B------:R-:W-:Y:S01]  /*bea0*/  FMUL.FTZ R23, R23, c[0x0][0x2ec] ;  /* 0x0000bb0017177a20 */ /* 0x000fe20000410000 */
[----:B------:R-:W-:Y:S01]  /*beb0*/  FSEL R31, R31, -INF , !P5 ;  /* 0xff8000001f1f7808 */ /* 0x000fe20006800000 */
[----:B-----5:R-:W-:Y:S01]  /*bec0*/  FFMA.FTZ R34, R163, -UR19, R34 ;  /* 0x80000013a3227c23 */ /* 0x020fe20008010022 */
[----:B------:R-:W-:-:S02]  /*bed0*/  ISETP.GE.AND P5, PT, R162, R212, PT ;  /* 0x000000d4a200720c */ /* 0x000fc40003fa6270 */
[----:B------:R-:W4:Y:S01]  /*bee0*/  MUFU.TANH R27, R27 ;  /* 0x0000001b001b7308 */ /* 0x000f220000002400 */
[----:B-1----:R-:W-:Y:S01]  /*bef0*/  FFMA.FTZ R26, R165, -UR19, R242 ;  /* 0x80000013a51a7c23 */ /* 0x002fe200080100f2 */
[-C--:B------:R-:W-:Y:S01]  /*bf00*/  ISETP.LT.OR P5, PT, R162, R213.reuse, P5 ;  /* 0x000000d5a200720c */ /* 0x080fe20002fa1670 */
[C---:B---3--:R-:W-:Y:S01]  /*bf10*/  HMMA.16816.F32 R16, R152.reuse, R4, R16 ;  /* 0x000000049810723c */ /* 0x048fe20000001810 */
[----:B------:R-:W-:Y:S02]  /*bf20*/  FSEL R35, R34, -INF , !P1 ;  /* 0xff80000022237808 */ /* 0x000fe40004800000 */
[----:B------:R-:W-:Y:S02]  /*bf30*/  ISETP.GE.AND P1, PT, R164, R212, PT ;  /* 0x000000d4a400720c */ /* 0x000fe40003f26270 */
[----:B------:R-:W1:Y:S01]  /*bf40*/  MUFU.TANH R24, R24 ;  /* 0x0000001800187308 */ /* 0x000e620000002400 */
[----:B--2---:R-:W-:Y:S01]  /*bf50*/  FFMA.FTZ R25, R166, -UR19, R25 ;  /* 0x80000013a6197c23 */ /* 0x004fe20008010019 */
[----:B------:R-:W-:Y:S01]  /*bf60*/  ISETP.LT.OR P1, PT, R164, R213, P1 ;  /* 0x000000d5a400720c */ /* 0x000fe20000f21670 */
[----:B------:R-:W-:Y:S01]  /*bf70*/  HMMA.16816.F32 R12, R152, R6, R12 ;  /* 0x00000006980c723c */ /* 0x000fe2000000180c */
[----:B------:R-:W2:Y:S01]  /*bf80*/  LDSM.16.M88.4 R4, [R188+0x5800] ;  /* 0x00580000bc04783b */ /* 0x000ea20000000200 */
[----:B------:R-:W-:-:S04]  /*bf90*/  DEPBAR.LE SB0, 0x0 ;  /* 0x000080000000791a */ /* 0x000fc80000000000 */
[----:B----4-:R-:W-:Y:S01]  /*bfa0*/  FFMA.FTZ R22, R220, -UR19, R27 ;  /* 0x80000013dc167c23 */ /* 0x010fe2000801001b */
[----:B------:R-:W3:Y:S01]  /*bfb0*/  MUFU.TANH R30, R30 ;  /* 0x0000001e001e7308 */ /* 0x000ee20000002400 */
[----:B------:R-:W-:Y:S02]  /*bfc0*/  FSEL R25, R25, -INF , !P5 ;  /* 0xff80000019197808 */ /* 0x000fe40006800000 */
[----:B------:R-:W-:Y:S01]  /*bfd0*/  ISETP.GE.AND P5, PT, R176, R212, PT ;  /* 0x000000d4b000720c */ /* 0x000fe20003fa6270 */
[----:B-1----:R-:W-:-:S03]  /*bfe0*/  FFMA.FTZ R24, R167, -UR19, R24 ;  /* 0x80000013a7187c23 */ /* 0x002fc60008010018 */
[----:B------:R-:W-:Y:S01]  /*bff0*/  ISETP.LT.OR P5, PT, R176, R213, P5 ;  /* 0x000000d5b000720c */ /* 0x000fe20002fa1670 */
[----:B------:R-:W1:Y:S01]  /*c000*/  MUFU.TANH R21, R21 ;  /* 0x0000001500157308 */ /* 0x000e620000002400 */
[----:B------:R-:W-:Y:S01]  /*c010*/  FMUL.FTZ R138, R16, c[0x0][0x2ec] ;  /* 0x0000bb00108a7a20 */ /* 0x000fe20000410000 */
[----:B------:R-:W-:Y:S01]  /*c020*/  FSEL R16, R159, -INF , !P0 ;  /* 0xff8000009f107808 */ /* 0x000fe20004000000 */
[----:B------:R-:W-:Y:S01]  /*c030*/  FMUL.FTZ R17, R17, c[0x0][0x2ec] ;  /* 0x0000bb0011117a20 */ /* 0x000fe20000410000 */
[----:B------:R-:W-:Y:S01]  /*c040*/  ISETP.GE.AND P0, PT, R162, R215, PT ;  /* 0x000000d7a200720c */ /* 0x000fe20003f06270 */
[----:B------:R-:W-:-:S03]  /*c050*/  FMUL.FTZ R19, R19, c[0x0][0x2ec] ;  /* 0x0000bb0013137a20 */ /* 0x000fc60000410000 */
[-C--:B------:R-:W-:Y:S01]  /*c060*/  ISETP.LT.OR P0, PT, R162, R216.reuse, P0 ;  /* 0x000000d8a200720c */ /* 0x080fe20000701670 */
[----:B------:R-:W4:Y:S01]  /*c070*/  MUFU.TANH R138, R138 ;  /* 0x0000008a008a7308 */ /* 0x000f220000002400 */
[----:B------:R-:W-:Y:S02]  /*c080*/  FMUL.FTZ R12, R12, c[0x0][0x2ec] ;  /* 0x0000bb000c0c7a20 */ /* 0x000fe40000410000 */
[----:B------:R-:W-:Y:S01]  /*c090*/  FSEL R26, R26, -INF , !P0 ;  /* 0xff8000001a1a7808 */ /* 0x000fe20004000000 */
[----:B---3--:R-:W-:Y:S01]  /*c0a0*/  FFMA.FTZ R30, R177, -UR19, R30 ;  /* 0x80000013b11e7c23 */ /* 0x008fe2000801001e */
[C---:B------:R-:W-:Y:S01]  /*c0b0*/  ISETP.GE.AND P0, PT, R176.reuse, R215, PT ;  /* 0x000000d7b000720c */ /* 0x040fe20003f06270 */
[----:B------:R-:W-:Y:S02]  /*c0c0*/  FMUL.FTZ R15, R15, c[0x0][0x2ec] ;  /* 0x0000bb000f0f7a20 */ /* 0x000fe40000410000 */
[----:B------:R3:W-:Y:S01]  /*c0d0*/  MUFU.TANH R132, R23 ;  /* 0x0000001700847308 */ /* 0x0007e20000002400 */
[----:B------:R-:W-:Y:S01]  /*c0e0*/  ISETP.LT.OR P0, PT, R176, R216, P0 ;  /* 0x000000d8b000720c */ /* 0x000fe20000701670 */
[----:B-1----:R-:W-:Y:S01]  /*c0f0*/  FFMA.FTZ R21, R224, -UR19, R21 ;  /* 0x80000013e0157c23 */ /* 0x002fe20008010015 */
[----:B------:R-:W-:-:S02]  /*c100*/  FSEL R27, R30, -INF , !P1 ;  /* 0xff8000001e1b7808 */ /* 0x000fc40004800000 */
[----:B------:R-:W-:Y:S02]  /*c110*/  FSEL R22, R22, -INF , !P0 ;  /* 0xff80000016167808 */ /* 0x000fe40004000000 */
[CC--:B------:R-:W-:Y:S01]  /*c120*/  ISETP.GE.AND P0, PT, R222.reuse, R215.reuse, PT ;  /* 0x000000d7de00720c */ /* 0x0c0fe20003f06270 */
[----:B------:R-:W1:Y:S01]  /*c130*/  MUFU.TANH R20, R20 ;  /* 0x0000001400147308 */ /* 0x000e620000002400 */
[C---:B--2---:R-:W-:Y:S01]  /*c140*/  HMMA.16816.F32 R172, R152.reuse, R4, R172 ;  /* 0x0000000498ac723c */ /* 0x044fe200000018ac */
[----:B----4-:R-:W-:Y:S01]  /*c150*/  FFMA.FTZ R138, R227, -UR19, R138 ;  /* 0x80000013e38a7c23 */ /* 0x010fe2000801008a */
[----:B------:R-:W-:Y:S02]  /*c160*/  ISETP.LT.OR P0, PT, R222, R216, P0 ;  /* 0x000000d8de00720c */ /* 0x000fe40000701670 */
[----:B------:R-:W-:Y:S02]  /*c170*/  FSEL R21, R21, -INF , !P5 ;  /* 0xff80000015157808 */ /* 0x000fe40006800000 */
[----:B------:R-:W-:Y:S01]  /*c180*/  FSEL R176, R138, -INF , !P0 ;  /* 0xff8000008ab07808 */ /* 0x000fe20004000000 */
[----:B------:R2:W4:Y:S01]  /*c190*/  MUFU.TANH R5, R12 ;  /* 0x0000000c00057308 */ /* 0x0005220000002400 */
[----:B------:R-:W-:Y:S01]  /*c1a0*/  HMMA.16816.F32 R168, R152, R6, R168 ;  /* 0x0000000698a8723c */ /* 0x000fe200000018a8 */
[----:B---3--:R-:W-:Y:S01]  /*c1b0*/  FMUL.FTZ R23, R18, c[0x0][0x2ec] ;  /* 0x0000bb0012177a20 */ /* 0x008fe20000410000 */
[-C--:B------:R-:W-:Y:S01]  /*c1c0*/  ISETP.GE.AND P0, PT, R229, R215.reuse, PT ;  /* 0x000000d7e500720c */ /* 0x080fe20003f06270 */
[----:B------:R-:W-:Y:S01]  /*c1d0*/  FFMA.FTZ R18, R161, -UR19, R32 ;  /* 0x80000013a1127c23 */ /* 0x000fe20008010020 */
[----:B------:R-:W-:Y:S01]  /*c1e0*/  ISETP.GE.AND P1, PT, R178, R212, PT ;  /* 0x000000d4b200720c */ /* 0x000fe20003f26270 */
[----:B------:R-:W-:Y:S01]  /*c1f0*/  FMUL.FTZ R4, R13, c[0x0][0x2ec] ;  /* 0x0000bb000d047a20 */ /* 0x000fe20000410000 */
[----:B------:R-:W-:Y:S01]  /*c200*/  ISETP.LT.OR P0, PT, R229, R216, P0 ;  /* 0x000000d8e500720c */ /* 0x000fe20000701670 */
[----:B------:R-:W3:Y:S01]  /*c210*/  MUFU.TANH R23, R23 ;  /* 0x0000001700177308 */ /* 0x000ee20000002400 */
[----:B------:R-:W-:Y:S01]  /*c220*/  FSEL R18, R18, -INF , !P6 ;  /* 0xff80000012127808 */ /* 0x000fe20007000000 */
[----:B-1----:R-:W-:Y:S01]  /*c230*/  FFMA.FTZ R20, R179, -UR19, R20 ;  /* 0x80000013b3147c23 */ /* 0x002fe20008010014 */
[----:B------:R-:W-:Y:S01]  /*c240*/  ISETP.GE.AND P6, PT, R164, R215, PT ;  /* 0x000000d7a400720c */ /* 0x000fe20003fc6270 */
[----:B------:R-:W-:Y:S01]  /*c250*/  FFMA.FTZ R132, R223, -UR19, R132 ;  /* 0x80000013df847c23 */ /* 0x000fe20008010084 */
[----:B------:R-:W-:-:S02]  /*c260*/  ISETP.GE.AND P5, PT, R222, R212, PT ;  /* 0x000000d4de00720c */ /* 0x000fc40003fa6270 */
[-C--:B------:R-:W-:Y:S01]  /*c270*/  ISETP.LT.OR P6, PT, R164, R216.reuse, P6 ;  /* 0x000000d8a400720c */ /* 0x080fe200037c1670 */
[----:B--2---:R-:W-:Y:S01]  /*c280*/  FMUL.FTZ R12, R14, c[0x0][0x2ec] ;  /* 0x0000bb000e0c7a20 */ /* 0x004fe20000410000 */
[----:B------:R-:W1:Y:S01]  /*c290*/  MUFU.TANH R17, R17 ;  /* 0x0000001100117308 */ /* 0x000e620000002400 */
[----:B------:R-:W-:Y:S01]  /*c2a0*/  FMUL.FTZ R14, R172, c[0x0][0x2ec] ;  /* 0x0000bb00ac0e7a20 */ /* 0x000fe20000410000 */
[----:B------:R-:W-:Y:S01]  /*c2b0*/  FSEL R24, R24, -INF , !P6 ;  /* 0xff80000018187808 */ /* 0x000fe20007000000 */
[----:B----4-:R-:W-:Y:S01]  /*c2c0*/  FFMA.FTZ R5, R234, -UR19, R5 ;  /* 0x80000013ea057c23 */ /* 0x010fe20008010005 */
[C---:B------:R-:W-:Y:S01]  /*c2d0*/  ISETP.GE.AND P6, PT, R178.reuse, R215, PT ;  /* 0x000000d7b200720c */ /* 0x040fe20003fc6270 */
[----:B------:R-:W-:Y:S01]  /*c2e0*/  FMUL.FTZ R6, R173, c[0x0][0x2ec] ;  /* 0x0000bb00ad067a20 */ /* 0x000fe20000410000 */
[-C--:B------:R-:W-:Y:S01]  /*c2f0*/  ISETP.LT.OR P1, PT, R178, R213.reuse, P1 ;  /* 0x000000d5b200720c */ /* 0x080fe20000f21670 */
[----:B---3--:R-:W-:Y:S01]  /*c300*/  FFMA.FTZ R177, R228, -UR19, R23 ;  /* 0x80000013e4b17c23 */ /* 0x008fe20008010017 */
[----:B------:R-:W2:Y:S01]  /*c310*/  MUFU.TANH R19, R19 ;  /* 0x0000001300137308 */ /* 0x000ea20000002400 */
[----:B------:R-:W-:Y:S01]  /*c320*/  ISETP.LT.OR P6, PT, R178, R216, P6 ;  /* 0x000000d8b200720c */ /* 0x000fe200037c1670 */
[----:B------:R-:W-:Y:S01]  /*c330*/  FMUL.FTZ R13, R174, c[0x0][0x2ec] ;  /* 0x0000bb00ae0d7a20 */ /* 0x000fe20000410000 */
[----:B------:R-:W-:Y:S01]  /*c340*/  FSEL R172, R5, -INF , !P0 ;  /* 0xff80000005ac7808 */ /* 0x000fe20004000000 */
[----:B------:R-:W-:Y:S01]  /*c350*/  FMUL.FTZ R5, R168, c[0x0][0x2ec] ;  /* 0x0000bb00a8057a20 */ /* 0x000fe20000410000 */
[----:B------:R-:W-:Y:S01]  /*c360*/  ISETP.LT.OR P5, PT, R222, R213, P5 ;  /* 0x000000d5de00720c */ /* 0x000fe20002fa1670 */
[----:B------:R-:W-:Y:S01]  /*c370*/  FMUL.FTZ R7, R175, c[0x0][0x2ec] ;  /* 0x0000bb00af077a20 */ /* 0x000fe20000410000 */
[----:B------:R-:W-:Y:S01]  /*c380*/  FSEL R20, R20, -INF , !P6 ;  /* 0xff80000014147808 */ /* 0x000fe20007000000 */
[----:B------:R-:W3:Y:S01]  /*c390*/  MUFU.TANH R12, R12 ;  /* 0x0000000c000c7308 */ /* 0x000ee20000002400 */
[----:B------:R-:W-:Y:S01]  /*c3a0*/  ISETP.GE.AND P6, PT, R226, R215, PT ;  /* 0x000000d7e200720c */ /* 0x000fe20003fc6270 */
[----:B-1----:R-:W-:Y:S01]  /*c3b0*/  FFMA.FTZ R17, R230, -UR19, R17 ;  /* 0x80000013e6117c23 */ /* 0x002fe20008010011 */
[----:B------:R-:W-:Y:S01]  /*c3c0*/  FSEL R23, R132, -INF , !P1 ;  /* 0xff80000084177808 */ /* 0x000fe20004800000 */
[----:B------:R-:W-:Y:S01]  /*c3d0*/  FMUL.FTZ R169, R169, c[0x0][0x2ec] ;  /* 0x0000bb00a9a97a20 */ /* 0x000fe20000410000 */
[----:B------:R-:W-:Y:S01]  /*c3e0*/  FSEL R177, R177, -INF , !P5 ;  /* 0xff800000b1b17808 */ /* 0x000fe20006800000 */
[----:B------:R-:W-:Y:S01]  /*c3f0*/  FMUL.FTZ R171, R171, c[0x0][0x2ec] ;  /* 0x0000bb00abab7a20 */ /* 0x000fe20000410000 */
[-C--:B------:R-:W-:Y:S01]  /*c400*/  ISETP.GE.AND P1, PT, R226, R212.reuse, PT ;  /* 0x000000d4e200720c */ /* 0x080fe20003f26270 */
[----:B------:R-:W1:Y:S01]  /*c410*/  MUFU.TANH R14, R14 ;  /* 0x0000000e000e7308 */ /* 0x000e620000002400 */
[----:B------:R-:W-:Y:S01]  /*c420*/  ISETP.GE.AND P5, PT, R229, R212, PT ;  /* 0x000000d4e500720c */ /* 0x000fe20003fa6270 */
[----:B--2---:R-:W-:Y:S01]  /*c430*/  FFMA.FTZ R19, R232, -UR19, R19 ;  /* 0x80000013e8137c23 */ /* 0x004fe20008010013 */
[----:B------:R-:W-:-:S02]  /*c440*/  ISETP.LT.OR P6, PT, R226, R216, P6 ;  /* 0x000000d8e200720c */ /* 0x000fc400037c1670 */
[----:B------:R-:W-:Y:S02]  /*c450*/  ISETP.GE.AND P0, PT, R8, R215, PT ;  /* 0x000000d70800720c */ /* 0x000fe40003f06270 */
[-C--:B------:R-:W-:Y:S01]  /*c460*/  ISETP.LT.OR P1, PT, R226, R213.reuse, P1 ;  /* 0x000000d5e200720c */ /* 0x080fe20000f21670 */
[----:B------:R-:W2:Y:S01]  /*c470*/  MUFU.TANH R4, R4 ;  /* 0x0000000400047308 */ /* 0x000ea20000002400 */
[----:B---3--:R-:W-:Y:S01]  /*c480*/  FFMA.FTZ R12, R233, -UR19, R12 ;  /* 0x80000013e90c7c23 */ /* 0x008fe2000801000c */
[----:B------:R-:W-:Y:S02]  /*c490*/  ISETP.LT.OR P5, PT, R229, R213, P5 ;  /* 0x000000d5e500720c */ /* 0x000fe40002fa1670 */
[----:B------:R-:W-:Y:S02]  /*c4a0*/  FSEL R174, R17, -INF , !P6 ;  /* 0xff80000011ae7808 */ /* 0x000fe40007000000 */
[----:B------:R-:W-:Y:S02]  /*c4b0*/  ISETP.GE.AND P6, PT, R231, R215, PT ;  /* 0x000000d7e700720c */ /* 0x000fe40003fc6270 */
[----:B------:R-:W3:Y:S01]  /*c4c0*/  MUFU.TANH R15, R15 ;  /* 0x0000000f000f7308 */ /* 0x000ee20000002400 */
[----:B-1----:R-:W-:Y:S01]  /*c4d0*/  FFMA.FTZ R14, R235, -UR19, R14 ;  /* 0x80000013eb0e7c23 */ /* 0x002fe2000801000e */
[----:B------:R-:W-:-:S02]  /*c4e0*/  ISETP.LT.OR P0, PT, R8, R216, P0 ;  /* 0x000000d80800720c */ /* 0x000fc40000701670 */
[----:B------:R-:W-:Y:S02]  /*c4f0*/  FSEL R175, R19, -INF , !P1 ;  /* 0xff80000013af7808 */ /* 0x000fe40004800000 */
[----:B------:R-:W-:Y:S02]  /*c500*/  FSEL R173, R12, -INF , !P5 ;  /* 0xff8000000cad7808 */ /* 0x000fe40006800000 */
[----:B------:R-:W1:Y:S01]  /*c510*/  MUFU.TANH R5, R5 ;  /* 0x0000000500057308 */ /* 0x000e620000002400 */
[----:B--2---:R-:W-:Y:S01]  /*c520*/  FFMA.FTZ R4, R9, -UR19, R4 ;  /* 0x8000001309047c23 */ /* 0x004fe20008010004 */
[CC--:B------:R-:W-:Y:S01]  /*c530*/  ISETP.GE.AND P1, PT, R231.reuse, R212.reuse, PT ;  /* 0x000000d4e700720c */ /* 0x0c0fe20003f26270 */
[----:B------:R-:W-:Y:S01]  /*c540*/  FMUL.FTZ R9, R170, c[0x0][0x2ec] ;  /* 0x0000bb00aa097a20 */ /* 0x000fe20000410000 */
[----:B------:R-:W-:Y:S02]  /*c550*/  ISETP.GE.AND P5, PT, R8, R212, PT ;  /* 0x000000d40800720c */ /* 0x000fe40003fa6270 */
[----:B------:R-:W-:-:S02]  /*c560*/  ISETP.LT.OR P6, PT, R231, R216, P6 ;  /* 0x000000d8e700720c */ /* 0x000fc400037c1670 */
[----:B------:R-:W-:Y:S01]  /*c570*/  I2F R149, R149 ;  /* 0x0000009500957306 */ /* 0x000fe20000201400 */
[----:B------:R-:W-:Y:S01]  /*c580*/  FSEL R158, R14, -INF , !P0 ;  /* 0xff8000000e9e7808 */ /* 0x000fe20004000000 */
[----:B---3--:R-:W-:Y:S01]  /*c590*/  FFMA.FTZ R10, R10, -UR19, R15 ;  /* 0x800000130a0a7c23 */ /* 0x008fe2000801000f */
[----:B------:R-:W-:Y:S02]  /*c5a0*/  ISETP.GE.AND P0, PT, R148, R215, PT ;  /* 0x000000d79400720c */ /* 0x000fe40003f06270 */
[-C--:B------:R-:W-:Y:S02]  /*c5b0*/  ISETP.LT.OR P1, PT, R231, R213.reuse, P1 ;  /* 0x000000d5e700720c */ /* 0x080fe40000f21670 */
[----:B------:R-:W-:Y:S01]  /*c5c0*/  ISETP.LT.OR P5, PT, R8, R213, P5 ;  /* 0x000000d50800720c */ /* 0x000fe20002fa1670 */
[----:B------:R-:W2:Y:S01]  /*c5d0*/  MUFU.TANH R6, R6 ;  /* 0x0000000600067308 */ /* 0x000ea20000002400 */
[----:B------:R-:W-:Y:S01]  /*c5e0*/  FSEL R168, R4, -INF , !P6 ;  /* 0xff80000004a87808 */ /* 0x000fe20007000000 */
[----:B-1----:R-:W-:Y:S01]  /*c5f0*/  FFMA.FTZ R5, R238, -UR19, R5 ;  /* 0x80000013ee057c23 */ /* 0x002fe20008010005 */
[----:B------:R-:W-:-:S02]  /*c600*/  ISETP.LT.OR P0, PT, R148, R216, P0 ;  /* 0x000000d89400720c */ /* 0x000fc40000701670 */
[----:B------:R-:W-:Y:S02]  /*c610*/  FSEL R167, R10, -INF , !P1 ;  /* 0xff8000000aa77808 */ /* 0x000fe40004800000 */
[C---:B------:R-:W-:Y:S01]  /*c620*/  ISETP.GE.AND P6, PT, R11.reuse, R215, PT ;  /* 0x000000d70b00720c */ /* 0x040fe20003fc6270 */
[----:B------:R-:W1:Y:S01]  /*c630*/  MUFU.TANH R13, R13 ;  /* 0x0000000d000d7308 */ /* 0x000e620000002400 */
[----:B------:R-:W-:Y:S02]  /*c640*/  ISETP.GE.AND P1, PT, R11, R212, PT ;  /* 0x000000d40b00720c */ /* 0x000fe40003f26270 */
[----:B------:R-:W-:Y:S02]  /*c650*/  FSEL R146, R5, -INF , !P0 ;  /* 0xff80000005927808 */ /* 0x000fe40004000000 */
[----:B------:R-:W-:Y:S02]  /*c660*/  PLOP3.LUT P0, PT, PT, PT, UP0, 0x80, 0x0 ;  /* 0x000000000000781c */ /* 0x000fe40003f0f008 */
[----:B------:R-:W-:Y:S01]  /*c670*/  ISETP.LT.OR P6, PT, R11, R216, P6 ;  /* 0x000000d80b00720c */ /* 0x000fe200037c1670 */
[----:B------:R-:W3:Y:S01]  /*c680*/  MUFU.TANH R7, R7 ;  /* 0x0000000700077308 */ /* 0x000ee20000002400 */
[----:B--2---:R-:W-:Y:S01]  /*c690*/  FFMA.FTZ R6, R149, -UR19, R6 ;  /* 0x8000001395067c23 */ /* 0x004fe20008010006 */
[----:B------:R-:W-:-:S04]  /*c6a0*/  ISETP.LT.OR P1, PT, R11, R213, P1 ;  /* 0x000000d50b00720c */ /* 0x000fc80000f21670 */
[----:B------:R-:W-:Y:S02]  /*c6b0*/  FSEL R156, R6, -INF , !P6 ;  /* 0xff800000069c7808 */ /* 0x000fe40007000000 */
[----:B------:R-:W-:Y:S01]  /*c6c0*/  I2F R142, R142 ;  /* 0x0000008e008e7306 */ /* 0x000fe20000201400 */
[----:B-1----:R-:W-:Y:S01]  /*c6d0*/  FFMA.FTZ R13, R236, -UR19, R13 ;  /* 0x80000013ec0d7c23 */ /* 0x002fe2000801000d */
[----:B------:R-:W-:-:S04]  /*c6e0*/  ISETP.GE.AND P6, PT, R237, R215, PT ;  /* 0x000000d7ed00720c */ /* 0x000fc80003fc6270 */
[----:B------:R-:W-:Y:S02]  /*c6f0*/  FSEL R155, R13, -INF , !P5 ;  /* 0xff8000000d9b7808 */ /* 0x000fe40006800000 */
[----:B------:R-:W-:Y:S01]  /*c700*/  I2F R143, R143 ;  /* 0x0000008f008f7306 */ /* 0x000fe20000201400 */
[----:B---3--:R-:W-:Y:S01]  /*c710*/  FFMA.FTZ R7, R140, -UR19, R7 ;  /* 0x800000138c077c23 */ /* 0x008fe20008010007 */
[----:B------:R-:W-:Y:S01]  /*c720*/  BAR.SYNC.DEFER_BLOCKING 0x0 ;  /* 0x0000000000007b1d */ /* 0x000fe20000010000 */
[----:B------:R-:W-:Y:S02]  /*c730*/  ISETP.GE.AND P5, PT, R148, R212, PT ;  /* 0x000000d49400720c */ /* 0x000fe40003fa6270 */
[----:B------:R-:W-:Y:S02]  /*c740*/  ISETP.LT.OR P6, PT, R237, R216, P6 ;  /* 0x000000d8ed00720c */ /* 0x000fe400037c1670 */
[----:B------:R-:W-:Y:S01]  /*c750*/  FSEL R147, R7, -INF , !P1 ;  /* 0xff80000007937808 */ /* 0x000fe20004800000 */
[----:B------:R-:W-:Y:S01]  /*c760*/  I2F R141, R141 ;  /* 0x0000008d008d7306 */ /* 0x000fe20000201400 */
[----:B------:R-:W-:-:S02]  /*c770*/  ISETP.GE.AND P1, PT, R237, R212, PT ;  /* 0x000000d4ed00720c */ /* 0x000fc40003f26270 */
[-C--:B------:R-:W-:Y:S02]  /*c780*/  ISETP.LT.OR P5, PT, R148, R213.reuse, P5 ;  /* 0x000000d59400720c */ /* 0x080fe40002fa1670 */
[----:B------:R-:W-:-:S03]  /*c790*/  ISETP.LT.OR P1, PT, R237, R213, P1 ;  /* 0x000000d5ed00720c */ /* 0x000fc60000f21670 */
        /* <DEDUP_REMOVED lines=24> */
[----:B------:R-:W-:Y:S02]  /*c920*/  @!P2 LEA R12, P1, R6, c[0x0][0x168], 0x1 ;  /* 0x00005a00060caa11 */ /* 0x000fe400078208ff */
        /* <DEDUP_REMOVED lines=43> */
.L_x_488:
[----:B------:R-:W-:Y:S05]  /*cbe0*/  BSYNC B0 ;  /* 0x0000000000007941 */ /* 0x000fea0003800000 */
.L_x_487:
[----:B------:R-:W0:Y:S02]  /*cbf0*/  LDGDEPBAR ;  /* 0x00000000000079af */ /* 0x000e240000000000 */
.L_x_486:
[----:B------:R-:W-:Y:S01]  /*cc00*/  FMNMX.FTZ R5, R2, R3, !PT ;  /* 0x0000000302057209 */ /* 0x000fe20007810000 */
[----:B-1----:R-:W-:Y:S01]  /*cc10*/  LDSM.16.MT88.4 R12, [R194+0x12000] ;  /* 0x01200000c20c783b */ /* 0x002fe20000004200 */
[----:B--2---:R-:W-:Y:S02]  /*cc20*/  FMNMX.FTZ R6, R0, R29, !PT ;  /* 0x0000001d00067209 */ /* 0x004fe40007810000 */
        /* <DEDUP_REMOVED lines=48> */
[C---:B------:R-:W-:Y:S01]  /*cf30*/  FMUL.FTZ R154, R3.reuse, c[0x0][0x23c] ;  /* 0x00008f00039a7a20 */ /* 0x040fe20000410000 */
        /* <DEDUP_REMOVED lines=354> */
.L_x_482:
        /* <DEDUP_REMOVED lines=11> */
.L_x_492:
        /* <DEDUP_REMOVED lines=10> */
[C---:B------:R-:W-:Y:S04]  /*e6b0*/  LEA R7, P0, R6.reuse, R208, 0x6 ;  /* 0x000000d006077211 */ /* 0x040fe800078030ff */
[----:B------:R-:W-:Y:S01]  /*e6c0*/  IMAD.U32 R9, RZ, RZ, UR20 ;  /* 0x00000014ff097e24 */ /* 0x000fe2000f8e00ff */
[C---:B------:R-:W-:Y:S02]  /*e6d0*/  @!P4 LEA R18, P1, R7.reuse, c[0x0][0x168], 0x1 ;  /* 0x00005a000712ca11 */ /* 0x040fe400078208ff */
[C---:B------:R-:W-:Y:S02]  /*e6e0*/  @!P2 LEA R12, P5, R7.reuse, c[0x0][0x168], 0x1 ;  /* 0x00005a00070caa11 */ /* 0x040fe400078a08ff */
        /* <DEDUP_REMOVED lines=44> */
.L_x_490:
        /* <DEDUP_REMOVED lines=33> */
[----:B------:R-:W-:Y:S01]  /*ebc0*/  PLOP3.LUT P0, PT, PT, PT, UP0, 0x80, 0x0 ;  /* 0x000000000000781c */ /* 0x000fe20003f0f008 */
        /* <DEDUP_REMOVED lines=185> */
[----:B-----5:R-:W-:Y:S02]  /*f760*/  FMUL.FTZ R228, R10, c[0x0][0x2ec] ;  /* 0x0000bb000ae47a20 */ /* 0x020fe40000410000 */
        /* <DEDUP_REMOVED lines=9> */
[----:B----4-:R-:W-:Y:S01]  /*f800*/  FMUL.FTZ R236, R16, c[0x0][0x2ec] ;  /* 0x0000bb0010ec7a20 */ /* 0x010fe20000410000 */
[----:B------:R-:W-:Y:S04]  /*f810*/  HMMA.16816.F32 R32, R172, R134, R32 ;  /* 0x00000086ac20723c */ /* 0x000fe80000001820 */
[----:B------:R-:W4:Y:S01]  /*f820*/  MUFU.TANH R227, R227 ;  /* 0x000000e300e37308 */ /* 0x000f220000002400 */
        /* <DEDUP_REMOVED lines=10> */
[----:B------:R5:W1:Y:S01]  /*f8d0*/  MUFU.TANH R21, R250 ;  /* 0x000000fa00157308 */ /* 0x000a620000002400 */
        /* <DEDUP_REMOVED lines=8> */
[----:B------:R-:W-:Y:S05]  /*f960*/  FMUL.FTZ R251, R34, c[0x0][0x2ec] ;  /* 0x0000bb0022fb7a20 */ /* 0x000fea0000410000 */
[----:B------:R-:W1:Y:S01]  /*f970*/  MUFU.TANH R229, R229 ;  /* 0x000000e500e57308 */ /* 0x000e620000002400 */
[----:B-----5:R-:W-:Y:S09]  /*f980*/  FMUL.FTZ R250, R35, c[0x0][0x2ec] ;  /* 0x0000bb0023fa7a20 */ /* 0x020ff20000410000 */
        /* <DEDUP_REMOVED lines=24> */
.L_x_491:
[----:B------:R-:W-:Y:S01]  /*fb10*/  IMAD.U32 R5, RZ, RZ, UR13 ;  /* 0x0000000dff057e24 */ /* 0x000fe2000f8e00ff */
[----:B------:R-:W-:Y:S02]  /*fb20*/  UISETP.GT.AND UP0, UPT, UR13, UR7, UPT ;  /* 0x000000070d00728c */ /* 0x000fe4000bf04270 */
[----:B------:R-:W-:Y:S01]  /*fb30*/  UMOV UR22, UR13 ;  /* 0x0000000d00167c82 */ /* 0x000fe20008000000 */
[----:B------:R-:W-:Y:S05]  /*fb40*/  IMAD R6, R5, 0x40, R206 ;  /* 0x0000004005067824 */ /* 0x000fea00078e02ce */
[C---:B------:R-:W-:Y:S02]  /*fb50*/  IADD3 R4, R217.reuse, -R6, RZ ;  /* 0x80000006d9047210 */ /* 0x040fe40007ffe0ff */
[----:B------:R-:W-:Y:S02]  /*fb60*/  IADD3 R20, R6, 0x1, RZ ;  /* 0x0000000106147810 */ /* 0x000fe40007ffe0ff */
[----:B------:R-:W-:Y:S01]  /*fb70*/  IABS R27, R4 ;  /* 0x00000004001b7213 */ /* 0x000fe20000000000 */
[----:B------:R-:W-:Y:S01]  /*fb80*/  IMAD.IADD R4, R214, 0x1, -R6 ;  /* 0x00000001d6047824 */ /* 0x000fe200078e0a06 */
[C---:B------:R-:W-:Y:S02]  /*fb90*/  IADD3 R23, R6.reuse, 0x8, RZ ;  /* 0x0000000806177810 */ /* 0x040fe40007ffe0ff */
[C---:B-1----:R-:W-:Y:S02]  /*fba0*/  IADD3 R19, R6.reuse, 0x9, RZ ;  /* 0x0000000906137810 */ /* 0x042fe40007ffe0ff */
[----:B------:R-:W-:Y:S01]  /*fbb0*/  IABS R25, R4 ;  /* 0x0000000400197213 */ /* 0x000fe20000000000 */
[C-C-:B------:R-:W-:Y:S01]  /*fbc0*/  IMAD.IADD R4, R217.reuse, 0x1, -R20.reuse ;  /* 0x00000001d9047824 */ /* 0x140fe200078e0a14 */
[C---:B------:R-:W-:Y:S01]  /*fbd0*/  IADD3 R9, R6.reuse, 0x10, RZ ;  /* 0x0000001006097810 */ /* 0x040fe20007ffe0ff */
[----:B------:R-:W-:Y:S01]  /*fbe0*/  I2F R27, R27 ;  /* 0x0000001b001b7306 */ /* 0x000fe20000201400 */
[C---:B------:R-:W-:Y:S02]  /*fbf0*/  IADD3 R13, R6.reuse, 0x11, RZ ;  /* 0x00000011060d7810 */ /* 0x040fe40007ffe0ff */
[----:B------:R-:W-:Y:S02]  /*fc00*/  IABS R17, R4 ;  /* 0x0000000400117213 */ /* 0x000fe40000000000 */
[C---:B------:R-:W-:Y:S02]  /*fc10*/  IADD3 R4, R217.reuse, -R23, RZ ;  /* 0x80000017d9047210 */ /* 0x040fe40007ffe0ff */
[C---:B------:R-:W-:Y:S02]  /*fc20*/  IADD3 R12, R6.reuse, 0x18, RZ ;  /* 0x00000018060c7810 */ /* 0x040fe40007ffe0ff */
[----:B------:R-:W-:Y:S01]  /*fc30*/  IABS R18, R4 ;  /* 0x0000000400127213 */ /* 0x000fe20000000000 */
[C---:B------:R-:W-:Y:S01]  /*fc40*/  IMAD.IADD R4, R217.reuse, 0x1, -R19 ;  /* 0x00000001d9047824 */ /* 0x040fe200078e0a13 */
[----:B------:R-:W-:Y:S01]  /*fc50*/  I2F R17, R17 ;  /* 0x0000001100117306 */ /* 0x000fe20000201400 */
[C---:B------:R-:W-:Y:S02]  /*fc60*/  IADD3 R11, R6.reuse, 0x19, RZ ;  /* 0x00000019060b7810 */ /* 0x040fe40007ffe0ff */
[C---:B------:R-:W-:Y:S02]  /*fc70*/  ISETP.GE.AND P6, PT, R6.reuse, R213, PT ;  /* 0x000000d50600720c */ /* 0x040fe40003fc6270 */
[----:B------:R-:W-:Y:S02]  /*fc80*/  IABS R15, R4 ;  /* 0x00000004000f7213 */ /* 0x000fe40000000000 */
[C---:B------:R-:W-:Y:S02]  /*fc90*/  IADD3 R4, R217.reuse, -R9, RZ ;  /* 0x80000009d9047210 */ /* 0x040fe40007ffe0ff */
[C---:B------:R-:W-:Y:S01]  /*fca0*/  ISETP.GE.OR P6, PT, R6.reuse, R212, !P6 ;  /* 0x000000d40600720c */ /* 0x040fe200077c6670 */
[----:B------:R-:W-:Y:S01]  /*fcb0*/  I2F R18, R18 ;  /* 0x0000001200127306 */ /* 0x000fe20000201400 */
[----:B------:R-:W-:Y:S01]  /*fcc0*/  IABS R10, R4 ;  /* 0x00000004000a7213 */ /* 0x000fe20000000000 */
[C---:B------:R-:W-:Y:S01]  /*fcd0*/  IMAD.IADD R4, R217.reuse, 0x1, -R13 ;  /* 0x00000001d9047824 */ /* 0x040fe200078e0a0d */
[-C--:B------:R-:W-:Y:S02]  /*fce0*/  ISETP.GE.AND P1, PT, R6, R216.reuse, PT ;  /* 0x000000d80600720c */ /* 0x080fe40003f26270 */
[----:B------:R-:W-:Y:S02]  /*fcf0*/  ISETP.GE.AND P5, PT, R20, R216, PT ;  /* 0x000000d81400720c */ /* 0x000fe40003fa6270 */
[----:B------:R-:W-:Y:S02]  /*fd00*/  IABS R8, R4 ;  /* 0x0000000400087213 */ /* 0x000fe40000000000 */
[C---:B------:R-:W-:Y:S01]  /*fd10*/  IADD3 R4, R217.reuse, -R12, RZ ;  /* 0x8000000cd9047210 */ /* 0x040fe20007ffe0ff */
[----:B------:R-:W-:Y:S01]  /*fd20*/  I2F R10, R10 ;  /* 0x0000000a000a7306 */ /* 0x000fe20000201400 */
[-C--:B------:R-:W-:Y:S02]  /*fd30*/  ISETP.GE.OR P1, PT, R6, R215.reuse, !P1 ;  /* 0x000000d70600720c */ /* 0x080fe40004f26670 */
[----:B------:R-:W-:Y:S01]  /*fd40*/  IABS R5, R4 ;  /* 0x0000000400057213 */ /* 0x000fe20000000000 */
[----:B------:R-:W-:Y:S01]  /*fd50*/  IMAD.IADD R4, R214, 0x1, -R20 ;  /* 0x00000001d6047824 */ /* 0x000fe200078e0a14 */
[C---:B------:R-:W-:Y:S02]  /*fd60*/  ISETP.GE.OR P5, PT, R20.reuse, R215, !P5 ;  /* 0x000000d71400720c */ /* 0x040fe40006fa6670 */
[C---:B------:R-:W-:Y:S02]  /*fd70*/  ISETP.GE.AND P0, PT, R20.reuse, R213, PT ;  /* 0x000000d51400720c */ /* 0x040fe40003f06270 */
[----:B------:R-:W-:Y:S01]  /*fd80*/  IABS R14, R4 ;  /* 0x00000004000e7213 */ /* 0x000fe20000000000 */
[----:B------:R-:W-:Y:S01]  /*fd90*/  I2F R25, R25 ;  /* 0x0000001900197306 */ /* 0x000fe20000201400 */
[C---:B------:R-:W-:Y:S02]  /*fda0*/  IADD3 R4, R217.reuse, -R11, RZ ;  /* 0x8000000bd9047210 */ /* 0x040fe40007ffe0ff */
[----:B------:R-:W-:Y:S02]  /*fdb0*/  ISETP.GE.OR P0, PT, R20, R212, !P0 ;  /* 0x000000d41400720c */ /* 0x000fe40004706670 */
[----:B------:R-:W-:Y:S01]  /*fdc0*/  IABS R24, R4 ;  /* 0x0000000400187213 */ /* 0x000fe20000000000 */
[----:B------:R-:W-:Y:S04]  /*fdd0*/  IMAD.IADD R4, R214, 0x1, -R23 ;  /* 0x00000001d6047824 */ /* 0x000fe800078e0a17 */
[----:B------:R-:W-:Y:S01]  /*fde0*/  I2F R5, R5 ;  /* 0x0000000500057306 */ /* 0x000fe20000201400 */
[----:B------:R-:W-:Y:S02]  /*fdf0*/  IABS R7, R4 ;  /* 0x0000000400077213 */ /* 0x000fe40000000000 */
[C---:B------:R-:W-:Y:S04]  /*fe00*/  IADD3 R4, R6.reuse, 0x20, RZ ;  /* 0x0000002006047810 */ /* 0x040fe80007ffe0ff */
[----:B------:R-:W-:Y:S03]  /*fe10*/  IADD3 R16, R217, -R4, RZ ;  /* 0x80000004d9107210 */ /* 0x000fe60007ffe0ff */
[----:B------:R-:W-:Y:S01]  /*fe20*/  I2F R15, R15 ;  /* 0x0000000f000f7306 */ /* 0x000fe20000201400 */
[----:B------:R-:W-:Y:S09]  /*fe30*/  IABS R16, R16 ;  /* 0x0000001000107213 */ /* 0x000ff20000000000 */
[----:B------:R1:W-:Y:S10]  /*fe40*/  I2F R26, R16 ;  /* 0x00000010001a7306 */ /* 0x0003f40000201400 */
[----:B------:R-:W-:Y:S10]  /*fe50*/  I2F R8, R8 ;  /* 0x0000000800087306 */ /* 0x000ff40000201400 */
[----:B------:R-:W-:Y:S01]  /*fe60*/  I2F R14, R14 ;  /* 0x0000000e000e7306 */ /* 0x000fe20000201400 */
[----:B-1----:R-:W-:Y:S09]  /*fe70*/  IADD3 R16, R6, 0x21, RZ ;  /* 0x0000002106107810 */ /* 0x002ff20007ffe0ff */
[----:B------:R-:W-:Y:S10]  /*fe80*/  I2F R24, R24 ;  /* 0x0000001800187306 */ /* 0x000ff40000201400 */
[----:B------:R-:W1:Y:S02]  /*fe90*/  I2F R7, R7 ;  /* 0x0000000700077306 */ /* 0x000e640000201400 */
[----:B-1----:R-:W-:Y:S02]  /*fea0*/  FFMA.FTZ R228, R7, -UR19, R228 ;  /* 0x8000001307e47c23 */ /* 0x002fe400080100e4 */
[----:B------:R-:W-:Y:S02]  /*feb0*/  FFMA.FTZ R224, R17, -UR19, R224 ;  /* 0x8000001311e07c23 */ /* 0x000fe400080100e0 */
[----:B------:R-:W-:Y:S02]  /*fec0*/  IMAD.IADD R17, R214, 0x1, -R19 ;  /* 0x00000001d6117824 */ /* 0x000fe400078e0a13 */
[----:B------:R-:W-:Y:S01]  /*fed0*/  FFMA.FTZ R233, R10, -UR19, R233 ;  /* 0x800000130ae97c23 */ /* 0x000fe200080100e9 */
[----:B------:R-:W-:Y:S01]  /*fee0*/  FSEL R224, R224, -INF , !P5 ;  /* 0xff800000e0e07808 */ /* 0x000fe20006800000 */
[----:B------:R-:W-:Y:S01]  /*fef0*/  IMAD.IADD R10, R214, 0x1, -R9 ;  /* 0x00000001d60a7824 */ /* 0x000fe200078e0a09 */
[----:B------:R-:W-:Y:S01]  /*ff00*/  IABS R17, R17 ;  /* 0x0000001100117213 */ /* 0x000fe20000000000 */
[----:B------:R-:W-:Y:S01]  /*ff10*/  FFMA.FTZ R227, R18, -UR19, R227 ;  /* 0x8000001312e37c23 */ /* 0x000fe200080100e3 */
[----:B------:R-:W-:Y:S01]  /*ff20*/  ISETP.GE.AND P5, PT, R9, R216, PT ;  /* 0x000000d80900720c */ /* 0x000fe20003fa6270 */
[----:B------:R-:W-:Y:S01]  /*ff30*/  FFMA.FTZ R226, R25, -UR19, R226 ;  /* 0x8000001319e27c23 */ /* 0x000fe200080100e2 */
[----:B------:R-:W1:Y:S01]  /*ff40*/  I2F R28, R17 ;  /* 0x00000011001c7306 */ /* 0x000e620000201400 */
[----:B------:R-:W-:Y:S01]  /*ff50*/  IABS R10, R10 ;  /* 0x0000000a000a7213 */ /* 0x000fe20000000000 */
[----:B------:R-:W-:Y:S01]  /*ff60*/  FFMA.FTZ R236, R5, -UR19, R236 ;  /* 0x8000001305ec7c23 */ /* 0x000fe200080100ec */
[-C--:B------:R-:W-:Y:S01]  /*ff70*/  ISETP.GE.OR P5, PT, R9, R215.reuse, !P5 ;  /* 0x000000d70900720c */ /* 0x080fe20006fa6670 */
[----:B------:R-:W-:Y:S01]  /*ff80*/  FFMA.FTZ R230, R15, -UR19, R230 ;  /* 0x800000130fe67c23 */ /* 0x000fe200080100e6 */
[----:B------:R-:W-:Y:S01]  /*ff90*/  FSEL R5, R226, -INF , !P6 ;  /* 0xff800000e2057808 */ /* 0x000fe20007000000 */
[----:B------:R-:W-:Y:S01]  /*ffa0*/  FFMA.FTZ R220, R27, -UR19, R220 ;  /* 0x800000131bdc7c23 */ /* 0x000fe200080100dc */
[CC--:B------:R-:W-:Y:S01]  /*ffb0*/  ISETP.GE.AND P6, PT, R19.reuse, R216.reuse, PT ;  /* 0x000000d81300720c */ /* 0x0c0fe20003fc6270 */
[----:B------:R-:W-:Y:S01]  /*ffc0*/  FFMA.FTZ R235, R8, -UR19, R235 ;  /* 0x8000001308eb7c23 */ /* 0x000fe200080100eb */
[----:B------:R-:W-:Y:S01]  /*ffd0*/  IADD3 R15, R6, 0x28, RZ ;  /* 0x00000028060f7810 */ /* 0x000fe20007ffe0ff */
[----:B------:R2:W3:Y:S01]  /*ffe0*/  I2F R18, R10 ;  /* 0x0000000a00127306 */ /* 0x0004e20000201400 */
[-C--:B------:R-:W-:Y:S01]  /*fff0*/  ISETP.GE.OR P6, PT, R19, R215.reuse, !P6 ;  /* 0x000000d71300720c */ /* 0x080fe200077c6670 */
[----:B------:R-:W-:Y:S01]  /*10000*/  FFMA.FTZ R3, R14, -UR19, R3 ;  /* 0x800000130e037c23 */ /* 0x000fe20008010003 */
[----:B------:R-:W-:Y:S01]  /*10010*/  FSEL R220, R220, -INF , !P1 ;  /* 0xff800000dcdc7808 */ /* 0x000fe20004800000 */
[----:B------:R-:W-:Y:S01]  /*10020*/  FFMA.FTZ R239, R24, -UR19, R239 ;  /* 0x8000001318ef7c23 */ /* 0x000fe200080100ef */
[----:B------:R-:W-:Y:S01]  /*10030*/  FSEL R230, R230, -INF , !P6 ;  /* 0xff800000e6e67808 */ /* 0x000fe20007000000 */
[----:B------:R-:W-:Y:S01]  /*10040*/  FFMA.FTZ R241, R26, -UR19, R241 ;  /* 0x800000131af17c23 */ /* 0x000fe200080100f1 */
[-C--:B------:R-:W-:Y:S01]  /*10050*/  ISETP.GE.AND P6, PT, R12, R216.reuse, PT ;  /* 0x000000d80c00720c */ /* 0x080fe20003fc6270 */
[----:B------:R-:W-:Y:S01]  /*10060*/  IMAD.IADD R27, R214, 0x1, -R13 ;  /* 0x00000001d61b7824 */ /* 0x000fe200078e0a0d */
[CC--:B------:R-:W-:Y:S02]  /*10070*/  ISETP.GE.AND P1, PT, R23.reuse, R216.reuse, PT ;  /* 0x000000d81700720c */ /* 0x0c0fe40003f26270 */
[-C--:B------:R-:W-:Y:S02]  /*10080*/  ISETP.GE.OR P6, PT, R12, R215.reuse, !P6 ;  /* 0x000000d70c00720c */ /* 0x080fe400077c6670 */
[----:B------:R-:W-:Y:S01]  /*10090*/  ISETP.GE.OR P1, PT, R23, R215, !P1 ;  /* 0x000000d71700720c */ /* 0x000fe20004f26670 */
[----:B-1----:R-:W-:Y:S01]  /*100a0*/  FFMA.FTZ R229, R28, -UR19, R229 ;  /* 0x800000131ce57c23 */ /* 0x002fe200080100e5 */
[----:B------:R-:W-:Y:S01]  /*100b0*/  IADD3 R17, R217, -R15, RZ ;  /* 0x8000000fd9117210 */ /* 0x000fe20007ffe0ff */
[----:B------:R-:W-:Y:S01]  /*100c0*/  LDSM.16.MT88.4 R28, [R193+0x12000] ;  /* 0x01200000c11c783b */ /* 0x000fe20000004200 */
[----:B------:R-:W-:Y:S02]  /*100d0*/  FSEL R142, R236, -INF , !P6 ;  /* 0xff800000ec8e7808 */ /* 0x000fe40007000000 */
[----:B------:R-:W-:Y:S02]  /*100e0*/  IABS R17, R17 ;  /* 0x0000001100117213 */ /* 0x000fe40000000000 */
[----:B------:R-:W-:Y:S02]  /*100f0*/  ISETP.GE.AND P6, PT, R9, R213, PT ;  /* 0x000000d50900720c */ /* 0x000fe40003fc6270 */
[----:B------:R-:W1:Y:S01]  /*10100*/  I2F R20, R17 ;  /* 0x0000001100147306 */ /* 0x000e620000201400 */
[----:B--2---:R-:W-:Y:S01]  /*10110*/  FSEL R10, R227, -INF , !P1 ;  /* 0xff800000e30a7808 */ /* 0x004fe20004800000 */
[----:B---3--:R-:W-:Y:S01]  /*10120*/  FFMA.FTZ R231, R18, -UR19, R231 ;  /* 0x8000001312e77c23 */ /* 0x008fe200080100e7 */
[----:B------:R-:W-:Y:S02]  /*10130*/  ISETP.GE.AND P1, PT, R13, R216, PT ;  /* 0x000000d80d00720c */ /* 0x000fe40003f26270 */
[----:B------:R-:W-:Y:S01]  /*10140*/  ISETP.GE.OR P6, PT, R9, R212, !P6 ;  /* 0x000000d40900720c */ /* 0x000fe200077c6670 */
[----:B------:R-:W-:Y:S01]  /*10150*/  IMAD.IADD R9, R214, 0x1, -R12 ;  /* 0x00000001d6097824 */ /* 0x000fe200078e0a0c */
[----:B------:R-:W-:Y:S02]  /*10160*/  ISETP.GE.OR P1, PT, R13, R215, !P1 ;  /* 0x000000d70d00720c */ /* 0x000fe40004f26670 */
[----:B------:R-:W-:Y:S02]  /*10170*/  IADD3 R25, R217, -R16, RZ ;  /* 0x80000010d9197210 */ /* 0x000fe40007ffe0ff */
[----:B------:R-:W-:Y:S02]  /*10180*/  IABS R9, R9 ;  /* 0x0000000900097213 */ /* 0x000fe40000000000 */
[----:B------:R-:W-:Y:S02]  /*10190*/  FSEL R162, R235, -INF , !P1 ;  /* 0xff800000eba27808 */ /* 0x000fe40004800000 */
[C---:B------:R-:W-:Y:S01]  /*101a0*/  IADD3 R14, R6.reuse, 0x30, RZ ;  /* 0x00000030060e7810 */ /* 0x040fe20007ffe0ff */
[----:B------:R-:W2:Y:S01]  /*101b0*/  I2F R24, R9 ;  /* 0x0000000900187306 */ /* 0x000ea20000201400 */
[----:B------:R-:W-:Y:S02]  /*101c0*/  IABS R25, R25 ;  /* 0x0000001900197213 */ /* 0x000fe40000000000 */
[C---:B------:R-:W-:Y:S02]  /*101d0*/  ISETP.GE.AND P1, PT, R19.reuse, R213, PT ;  /* 0x000000d51300720c */ /* 0x040fe40003f26270 */
[----:B------:R-:W-:Y:S02]  /*101e0*/  IADD3 R8, R6, 0x29, RZ ;  /* 0x0000002906087810 */ /* 0x000fe40007ffe0ff */
[----:B------:R-:W-:Y:S01]  /*101f0*/  ISETP.GE.OR P1, PT, R19, R212, !P1 ;  /* 0x000000d41300720c */ /* 0x000fe20004f26670 */
[----:B-1----:R-:W-:Y:S01]  /*10200*/  FFMA.FTZ R245, R20, -UR19, R245 ;  /* 0x8000001314f57c23 */ /* 0x002fe200080100f5 */
[----:B------:R-:W-:Y:S01]  /*10210*/  IADD3 R19, R217, -R14, RZ ;  /* 0x8000000ed9137210 */ /* 0x000fe20007ffe0ff */
[----:B------:R-:W1:Y:S01]  /*10220*/  I2F R25, R25 ;  /* 0x0000001900197306 */ /* 0x000e620000201400 */
[----:B------:R-:W-:Y:S02]  /*10230*/  IABS R17, R27 ;  /* 0x0000001b00117213 */ /* 0x000fe40000000000 */
[----:B------:R-:W-:Y:S02]  /*10240*/  IABS R19, R19 ;  /* 0x0000001300137213 */ /* 0x000fe40000000000 */
[----:B------:R-:W-:Y:S02]  /*10250*/  FSEL R164, R233, -INF , !P5 ;  /* 0xff800000e9a47808 */ /* 0x000fe40006800000 */
[----:B------:R-:W-:Y:S02]  /*10260*/  ISETP.GE.AND P5, PT, R23, R213, PT ;  /* 0x000000d51700720c */ /* 0x000fe40003fa6270 */
[----:B------:R-:W-:Y:S01]  /*10270*/  IADD3 R27, R217, -R8, RZ ;  /* 0x80000008d91b7210 */ /* 0x000fe20007ffe0ff */
[----:B------:R-:W3:Y:S01]  /*10280*/  I2F R26, R19 ;  /* 0x00000013001a7306 */ /* 0x000ee20000201400 */
[----:B------:R-:W-:Y:S02]  /*10290*/  ISETP.GE.OR P5, PT, R23, R212, !P5 ;  /* 0x000000d41700720c */ /* 0x000fe40006fa6670 */
[----:B------:R-:W-:Y:S01]  /*102a0*/  IABS R27, R27 ;  /* 0x0000001b001b7213 */ /* 0x000fe20000000000 */
[----:B--2---:R-:W-:Y:S01]  /*102b0*/  FFMA.FTZ R237, R24, -UR19, R237 ;  /* 0x8000001318ed7c23 */ /* 0x004fe200080100ed */
[----:B------:R-:W-:Y:S02]  /*102c0*/  FSEL R7, R3, -INF , !P0 ;  /* 0xff80000003077808 */ /* 0x000fe40004000000 */
[CC--:B------:R-:W-:Y:S02]  /*102d0*/  ISETP.GE.AND P0, PT, R11.reuse, R216.reuse, PT ;  /* 0x000000d80b00720c */ /* 0x0c0fe40003f06270 */
[----:B------:R-:W-:Y:S01]  /*102e0*/  FSEL R9, R228, -INF , !P5 ;  /* 0xff800000e4097808 */ /* 0x000fe20006800000 */
[----:B------:R-:W2:Y:S01]  /*102f0*/  I2F R17, R17 ;  /* 0x0000001100117306 */ /* 0x000ea20000201400 */
[CC--:B------:R-:W-:Y:S02]  /*10300*/  ISETP.GE.AND P5, PT, R16.reuse, R216.reuse, PT ;  /* 0x000000d81000720c */ /* 0x0c0fe40003fa6270 */
[-C--:B------:R-:W-:Y:S01]  /*10310*/  ISETP.GE.OR P0, PT, R11, R215.reuse, !P0 ;  /* 0x000000d70b00720c */ /* 0x080fe20004706670 */
[----:B-1----:R-:W-:Y:S01]  /*10320*/  FFMA.FTZ R244, R25, -UR19, R244 ;  /* 0x8000001319f47c23 */ /* 0x002fe200080100f4 */
[----:B------:R-:W-:Y:S01]  /*10330*/  ISETP.GE.OR P5, PT, R16, R215, !P5 ;  /* 0x000000d71000720c */ /* 0x000fe20006fa6670 */
[----:B------:R-:W-:Y:S01]  /*10340*/  IMAD.IADD R25, R214, 0x1, -R11 ;  /* 0x00000001d6197824 */ /* 0x000fe200078e0a0b */
[----:B------:R-:W-:Y:S02]  /*10350*/  FSEL R140, R239, -INF , !P0 ;  /* 0xff800000ef8c7808 */ /* 0x000fe40004000000 */
[----:B------:R-:W-:Y:S01]  /*10360*/  ISETP.GE.AND P0, PT, R4, R216, PT ;  /* 0x000000d80400720c */ /* 0x000fe20003f06270 */
[----:B------:R-:W1:Y:S01]  /*10370*/  I2F R23, R27 ;  /* 0x0000001b00177306 */ /* 0x000e620000201400 */
[----:B------:R-:W-:Y:S02]  /*10380*/  FSEL R158, R244, -INF , !P5 ;  /* 0xff800000f49e7808 */ /* 0x000fe40006800000 */
[C---:B------:R-:W-:Y:S01]  /*10390*/  ISETP.GE.AND P5, PT, R11.reuse, R213, PT ;  /* 0x000000d50b00720c */ /* 0x040fe20003fa6270 */
[----:B---3--:R-:W-:Y:S01]  /*103a0*/  FFMA.FTZ R249, R26, -UR19, R249 ;  /* 0x800000131af97c23 */ /* 0x008fe200080100f9 */
[----:B------:R-:W-:Y:S02]  /*103b0*/  ISETP.GE.OR P0, PT, R4, R215, !P0 ;  /* 0x000000d70400720c */ /* 0x000fe40004706670 */
[----:B------:R-:W-:Y:S02]  /*103c0*/  IABS R19, R25 ;  /* 0x0000001900137213 */ /* 0x000fe40000000000 */
[----:B------:R-:W-:Y:S02]  /*103d0*/  IADD3 R3, R6, 0x31, RZ ;  /* 0x0000003106037810 */ /* 0x000fe40007ffe0ff */
[-C--:B------:R-:W-:Y:S01]  /*103e0*/  ISETP.GE.OR P5, PT, R11, R212.reuse, !P5 ;  /* 0x000000d40b00720c */ /* 0x080fe20006fa6670 */
[----:B------:R-:W-:Y:S01]  /*103f0*/  IMAD.IADD R11, R214, 0x1, -R4 ;  /* 0x00000001d60b7824 */ /* 0x000fe200078e0a04 */
[----:B------:R-:W-:Y:S01]  /*10400*/  FSEL R160, R241, -INF , !P0 ;  /* 0xff800000f1a07808 */ /* 0x000fe20004000000 */
[----:B------:R-:W3:Y:S01]  /*10410*/  I2F R19, R19 ;  /* 0x0000001300137306 */ /* 0x000ee20000201400 */
[----:B------:R-:W-:Y:S01]  /*10420*/  ISETP.GE.AND P0, PT, R13, R213, PT ;  /* 0x000000d50d00720c */ /* 0x000fe20003f06270 */
[----:B--2---:R-:W-:Y:S01]  /*10430*/  FFMA.FTZ R232, R17, -UR19, R232 ;  /* 0x8000001311e87c23 */ /* 0x004fe200080100e8 */
[----:B------:R-:W-:Y:S02]  /*10440*/  IADD3 R25, R217, -R3, RZ ;  /* 0x80000003d9197210 */ /* 0x000fe40007ffe0ff */
[----:B------:R-:W-:Y:S02]  /*10450*/  FSEL R229, R229, -INF , !P1 ;  /* 0xff800000e5e57808 */ /* 0x000fe40004800000 */
[-C--:B------:R-:W-:Y:S02]  /*10460*/  ISETP.GE.OR P0, PT, R13, R212.reuse, !P0 ;  /* 0x000000d40d00720c */ /* 0x080fe40004706670 */
[----:B------:R-:W-:Y:S01]  /*10470*/  ISETP.GE.AND P1, PT, R12, R213, PT ;  /* 0x000000d50c00720c */ /* 0x000fe20003f26270 */
[----:B-1----:R-:W-:Y:S01]  /*10480*/  FFMA.FTZ R246, R23, -UR19, R246 ;  /* 0x8000001317f67c23 */ /* 0x002fe200080100f6 */
[----:B------:R-:W-:Y:S02]  /*10490*/  IABS R13, R11 ;  /* 0x0000000b000d7213 */ /* 0x000fe40000000000 */
[----:B------:R-:W-:Y:S02]  /*104a0*/  IADD3 R11, R6, 0x38, RZ ;  /* 0x00000038060b7810 */ /* 0x000fe40007ffe0ff */
[----:B------:R-:W-:Y:S02]  /*104b0*/  IABS R25, R25 ;  /* 0x0000001900197213 */ /* 0x000fe40000000000 */
[----:B------:R-:W-:Y:S01]  /*104c0*/  ISETP.GE.OR P1, PT, R12, R212, !P1 ;  /* 0x000000d40c00720c */ /* 0x000fe20004f26670 */
[----:B------:R-:W1:Y:S01]  /*104d0*/  I2F R13, R13 ;  /* 0x0000000d000d7306 */ /* 0x000e620000201400 */
[----:B------:R-:W-:Y:S02]  /*104e0*/  IADD3 R17, R217, -R11, RZ ;  /* 0x8000000bd9117210 */ /* 0x000fe40007ffe0ff */
[----:B------:R-:W-:Y:S02]  /*104f0*/  FSEL R163, R231, -INF , !P6 ;  /* 0xff800000e7a37808 */ /* 0x000fe40007000000 */
[-C--:B------:R-:W-:Y:S01]  /*10500*/  ISETP.GE.AND P6, PT, R15, R216.reuse, PT ;  /* 0x000000d80f00720c */ /* 0x080fe20003fc6270 */
[----:B---3--:R-:W-:Y:S01]  /*10510*/  FFMA.FTZ R234, R19, -UR19, R234 ;  /* 0x8000001313ea7c23 */ /* 0x008fe200080100ea */
[----:B------:R-:W-:Y:S01]  /*10520*/  IABS R23, R17 ;  /* 0x0000001100177213 */ /* 0x000fe20000000000 */
[----:B------:R-:W-:Y:S01]  /*10530*/  IMAD.IADD R17, R214, 0x1, -R16 ;  /* 0x00000001d6117824 */ /* 0x000fe200078e0a10 */
[----:B------:R-:W-:Y:S01]  /*10540*/  ISETP.GE.OR P6, PT, R15, R215, !P6 ;  /* 0x000000d70f00720c */ /* 0x000fe200077c6670 */
[----:B------:R-:W2:Y:S01]  /*10550*/  I2F R12, R25 ;  /* 0x00000019000c7306 */ /* 0x000ea20000201400 */
[----:B------:R-:W-:Y:S02]  /*10560*/  FSEL R161, R232, -INF , !P0 ;  /* 0xff800000e8a17808 */ /* 0x000fe40004000000 */
[----:B------:R-:W-:Y:S02]  /*10570*/  IABS R17, R17 ;  /* 0x0000001100117213 */ /* 0x000fe40000000000 */
[----:B------:R-:W-:Y:S02]  /*10580*/  FSEL R156, R245, -INF , !P6 ;  /* 0xff800000f59c7808 */ /* 0x000fe40007000000 */
[----:B------:R-:W-:Y:S02]  /*10590*/  ISETP.GE.AND P6, PT, R8, R216, PT ;  /* 0x000000d80800720c */ /* 0x000fe40003fc6270 */
[----:B------:R-:W-:Y:S01]  /*105a0*/  FMNMX.FTZ R19, R220, R2, !PT ;  /* 0x00000002dc137209 */ /* 0x000fe20007810000 */
[----:B------:R-:W3:Y:S01]  /*105b0*/  I2F R23, R23 ;  /* 0x0000001700177306 */ /* 0x000ee20000201400 */
[----:B------:R-:W-:Y:S02]  /*105c0*/  ISETP.GE.OR P6, PT, R8, R215, !P6 ;  /* 0x000000d70800720c */ /* 0x000fe400077c6670 */
[----:B------:R-:W-:Y:S01]  /*105d0*/  ISETP.GE.AND P0, PT, R14, R216, PT ;  /* 0x000000d80e00720c */ /* 0x000fe20003f06270 */
[----:B-1----:R-:W-:Y:S01]  /*105e0*/  FFMA.FTZ R240, R13, -UR19, R240 ;  /* 0x800000130df07c23 */ /* 0x002fe200080100f0 */
[----:B------:R-:W-:Y:S02]  /*105f0*/  FSEL R154, R246, -INF , !P6 ;  /* 0xff800000f69a7808 */ /* 0x000fe40007000000 */
[----:B------:R-:W-:Y:S02]  /*10600*/  ISETP.GE.AND P6, PT, R4, R213, PT ;  /* 0x000000d50400720c */ /* 0x000fe40003fc6270 */
[----:B------:R-:W-:Y:S01]  /*10610*/  IADD3 R6, R6, 0x39, RZ ;  /* 0x0000003906067810 */ /* 0x000fe20007ffe0ff */
[----:B------:R-:W1:Y:S01]  /*10620*/  I2F R17, R17 ;  /* 0x0000001100117306 */ /* 0x000e620000201400 */
[----:B------:R-:W-:Y:S02]  /*10630*/  FSEL R141, R234, -INF , !P5 ;  /* 0xff800000ea8d7808 */ /* 0x000fe40006800000 */
[----:B------:R-:W-:Y:S01]  /*10640*/  ISETP.GE.OR P0, PT, R14, R215, !P0 ;  /* 0x000000d70e00720c */ /* 0x000fe20004706670 */
[----:B--2---:R-:W-:Y:S01]  /*10650*/  FFMA.FTZ R21, R12, -UR19, R21 ;  /* 0x800000130c157c23 */ /* 0x004fe20008010015 */
[----:B------:R-:W-:Y:S01]  /*10660*/  ISETP.GE.OR P6, PT, R4, R212, !P6 ;  /* 0x000000d40400720c */ /* 0x000fe200077c6670 */
[----:B------:R-:W-:Y:S01]  /*10670*/  IMAD.IADD R4, R214, 0x1, -R15 ;  /* 0x00000001d6047824 */ /* 0x000fe200078e0a0f */
[----:B------:R-:W-:Y:S02]  /*10680*/  ISETP.GE.AND P5, PT, R3, R216, PT ;  /* 0x000000d80300720c */ /* 0x000fe40003fa6270 */
[----:B------:R-:W-:Y:S02]  /*10690*/  FMNMX.FTZ R19, R224, R19, !PT ;  /* 0x00000013e0137209 */ /* 0x000fe40007810000 */
[----:B------:R-:W-:Y:S02]  /*106a0*/  FSEL R143, R237, -INF , !P1 ;  /* 0xff800000ed8f7808 */ /* 0x000fe40004800000 */
[----:B------:R-:W-:Y:S01]  /*106b0*/  ISETP.GE.AND P1, PT, R16, R213, PT ;  /* 0x000000d51000720c */ /* 0x000fe20003f26270 */
[----:B---3--:R-:W-:Y:S01]  /*106c0*/  FFMA.FTZ R22, R23, -UR19, R22 ;  /* 0x8000001317167c23 */ /* 0x008fe20008010016 */
[----:B------:R-:W-:Y:S02]  /*106d0*/  IADD3 R18, R217, -R6, RZ ;  /* 0x80000006d9127210 */ /* 0x000fe40007ffe0ff */
[----:B------:R-:W-:Y:S02]  /*106e0*/  FSEL R152, R249, -INF , !P0 ;  /* 0xff800000f9987808 */ /* 0x000fe40004000000 */
[----:B------:R-:W-:Y:S02]  /*106f0*/  ISETP.GE.OR P5, PT, R3, R215, !P5 ;  /* 0x000000d70300720c */ /* 0x000fe40006fa6670 */
[----:B------:R-:W-:Y:S02]  /*10700*/  FMNMX.FTZ R19, R10, R19, !PT ;  /* 0x000000130a137209 */ /* 0x000fe40007810000 */
[----:B------:R-:W-:Y:S01]  /*10710*/  ISETP.GE.AND P0, PT, R15, R213, PT ;  /* 0x000000d50f00720c */ /* 0x000fe20003f06270 */
[----:B-1----:R-:W-:Y:S01]  /*10720*/  FFMA.FTZ R238, R17, -UR19, R238 ;  /* 0x8000001311ee7c23 */ /* 0x002fe200080100ee */
[----:B------:R-:W-:Y:S02]  /*10730*/  IABS R4, R4 ;  /* 0x0000000400047213 */ /* 0x000fe40000000000 */
[----:B------:R-:W-:Y:S02]  /*10740*/  IABS R18, R18 ;  /* 0x0000001200127213 */ /* 0x000fe40000000000 */
[-C--:B------:R-:W-:Y:S01]  /*10750*/  ISETP.GE.OR P1, PT, R16, R212.reuse, !P1 ;  /* 0x000000d41000720c */ /* 0x080fe20004f26670 */
[----:B------:R-:W-:Y:S01]  /*10760*/  IMAD.IADD R16, R214, 0x1, -R14 ;  /* 0x00000001d6107824 */ /* 0x000fe200078e0a0e */
[----:B------:R-:W-:Y:S01]  /*10770*/  FSEL R150, R21, -INF , !P5 ;  /* 0xff80000015967808 */ /* 0x000fe20006800000 */
[----:B------:R-:W1:Y:S01]  /*10780*/  I2F R13, R4 ;  /* 0x00000004000d7306 */ /* 0x000e620000201400 */
[----:B------:R-:W-:Y:S02]  /*10790*/  ISETP.GE.OR P0, PT, R15, R212, !P0 ;  /* 0x000000d40f00720c */ /* 0x000fe40004706670 */
[----:B------:R-:W-:Y:S02]  /*107a0*/  FMNMX.FTZ R21, R230, R19, !PT ;  /* 0x00000013e6157209 */ /* 0x000fe40007810000 */
[C---:B------:R-:W-:Y:S02]  /*107b0*/  ISETP.GE.AND P5, PT, R11.reuse, R216, PT ;  /* 0x000000d80b00720c */ /* 0x040fe40003fa6270 */
[----:B------:R-:W-:Y:S02]  /*107c0*/  IABS R16, R16 ;  /* 0x0000001000107213 */ /* 0x000fe40000000000 */
[----:B------:R-:W-:Y:S01]  /*107d0*/  FMNMX.FTZ R21, R164, R21, !PT ;  /* 0x00000015a4157209 */ /* 0x000fe20007810000 */
[----:B------:R-:W2:Y:S01]  /*107e0*/  I2F R15, R18 ;  /* 0x00000012000f7306 */ /* 0x000ea20000201400 */
[----:B------:R-:W-:Y:S02]  /*107f0*/  ISETP.GE.OR P5, PT, R11, R215, !P5 ;  /* 0x000000d70b00720c */ /* 0x000fe40006fa6670 */
[----:B------:R-:W-:Y:S02]  /*10800*/  FMNMX.FTZ R17, R162, R21, !PT ;  /* 0x00000015a2117209 */ /* 0x000fe40007810000 */
[----:B------:R-:W-:Y:S02]  /*10810*/  FSEL R148, R22, -INF , !P5 ;  /* 0xff80000016947808 */ /* 0x000fe40006800000 */
[----:B------:R-:W-:Y:S01]  /*10820*/  ISETP.GE.AND P5, PT, R14, R213, PT ;  /* 0x000000d50e00720c */ /* 0x000fe20003fa6270 */
[----:B------:R-:W-:Y:S01]  /*10830*/  LDSM.16.MT88.4 R20, [R194+0x12000] ;  /* 0x01200000c214783b */ /* 0x000fe20000004200 */
[----:B------:R-:W-:Y:S01]  /*10840*/  FMNMX.FTZ R17, R142, R17, !PT ;  /* 0x000000118e117209 */ /* 0x000fe20007810000 */
[----:B------:R-:W3:Y:S01]  /*10850*/  I2F R19, R16 ;  /* 0x0000001000137306 */ /* 0x000ee20000201400 */
[----:B------:R-:W-:Y:S02]  /*10860*/  ISETP.GE.OR P5, PT, R14, R212, !P5 ;  /* 0x000000d40e00720c */ /* 0x000fe40006fa6670 */
[----:B------:R-:W-:Y:S01]  /*10870*/  FMNMX.FTZ R14, R5, R0, !PT ;  /* 0x00000000050e7209 */ /* 0x000fe20007810000 */
[----:B-1----:R-:W-:Y:S01]  /*10880*/  FFMA.FTZ R242, R13, -UR19, R242 ;  /* 0x800000130df27c23 */ /* 0x002fe200080100f2 */
[----:B------:R-:W-:Y:S02]  /*10890*/  IADD3 R12, R214, -R8, RZ ;  /* 0x80000008d60c7210 */ /* 0x000fe40007ffe0ff */
[----:B------:R-:W-:Y:S02]  /*108a0*/  FMNMX.FTZ R17, R140, R17, !PT ;  /* 0x000000118c117209 */ /* 0x000fe40007810000 */
[----:B------:R-:W-:Y:S02]  /*108b0*/  FMNMX.FTZ R14, R7, R14, !PT ;  /* 0x0000000e070e7209 */ /* 0x000fe40007810000 */
[----:B------:R-:W-:Y:S02]  /*108c0*/  IABS R12, R12 ;  /* 0x0000000c000c7213 */ /* 0x000fe40000000000 */
[----:B------:R-:W-:Y:S01]  /*108d0*/  FMNMX.FTZ R17, R160, R17, !PT ;  /* 0x00000011a0117209 */ /* 0x000fe20007810000 */
[----:B--2---:R-:W-:Y:S01]  /*108e0*/  FFMA.FTZ R252, R15, -UR19, R252 ;  /* 0x800000130ffc7c23 */ /* 0x004fe200080100fc */
[----:B------:R-:W-:Y:S01]  /*108f0*/  FMNMX.FTZ R14, R9, R14, !PT ;  /* 0x0000000e090e7209 */ /* 0x000fe20007810000 */
[----:B------:R-:W-:Y:S01]  /*10900*/  IMAD.IADD R15, R214, 0x1, -R11 ;  /* 0x00000001d60f7824 */ /* 0x000fe200078e0a0b */
[----:B------:R-:W-:Y:S01]  /*10910*/  FMNMX.FTZ R17, R158, R17, !PT ;  /* 0x000000119e117209 */ /* 0x000fe20007810000 */
[----:B------:R-:W1:Y:S01]  /*10920*/  I2F R12, R12 ;  /* 0x0000000c000c7306 */ /* 0x000e620000201400 */
[----:B------:R-:W-:Y:S02]  /*10930*/  IADD3 R4, R214, -R3, RZ ;  /* 0x80000003d6047210 */ /* 0x000fe40007ffe0ff */
[----:B------:R-:W-:Y:S02]  /*10940*/  FMNMX.FTZ R14, R229, R14, !PT ;  /* 0x0000000ee50e7209 */ /* 0x000fe40007810000 */
[----:B------:R-:W-:Y:S01]  /*10950*/  FSEL R159, R240, -INF , !P6 ;  /* 0xff800000f09f7808 */ /* 0x000fe20007000000 */
[----:B---3--:R-:W-:Y:S01]  /*10960*/  FFMA.FTZ R248, R19, -UR19, R248 ;  /* 0x8000001313f87c23 */ /* 0x008fe200080100f8 */
[----:B------:R-:W-:Y:S02]  /*10970*/  ISETP.GE.AND P6, PT, R8, R213, PT ;  /* 0x000000d50800720c */ /* 0x000fe40003fc6270 */
[----:B------:R-:W-:Y:S02]  /*10980*/  FMNMX.FTZ R17, R156, R17, !PT ;  /* 0x000000119c117209 */ /* 0x000fe40007810000 */
[----:B------:R-:W-:Y:S02]  /*10990*/  IABS R4, R4 ;  /* 0x0000000400047213 */ /* 0x000fe40000000000 */
[----:B------:R-:W-:Y:S02]  /*109a0*/  FMNMX.FTZ R14, R163, R14, !PT ;  /* 0x0000000ea30e7209 */ /* 0x000fe40007810000 */
[----:B------:R-:W-:Y:S02]  /*109b0*/  ISETP.GE.OR P6, PT, R8, R212, !P6 ;  /* 0x000000d40800720c */ /* 0x000fe400077c6670 */
[----:B------:R-:W-:Y:S01]  /*109c0*/  IABS R16, R15 ;  /* 0x0000000f00107213 */ /* 0x000fe20000000000 */
[----:B------:R-:W2:Y:S01]  /*109d0*/  I2F R8, R4 ;  /* 0x0000000400087306 */ /* 0x000ea20000201400 */
[----:B------:R-:W-:Y:S02]  /*109e0*/  IADD3 R15, R214, -R6, RZ ;  /* 0x80000006d60f7210 */ /* 0x000fe40007ffe0ff */
[----:B------:R-:W-:Y:S02]  /*109f0*/  FMNMX.FTZ R17, R154, R17, !PT ;  /* 0x000000119a117209 */ /* 0x000fe40007810000 */
[----:B------:R-:W-:Y:S01]  /*10a00*/  FMNMX.FTZ R14, R161, R14, !PT ;  /* 0x0000000ea10e7209 */ /* 0x000fe20007810000 */
[----:B-1----:R-:W-:Y:S01]  /*10a10*/  FFMA.FTZ R243, R12, -UR19, R243 ;  /* 0x800000130cf37c23 */ /* 0x002fe200080100f3 */
[----:B------:R-:W-:Y:S02]  /*10a20*/  IABS R15, R15 ;  /* 0x0000000f000f7213 */ /* 0x000fe40000000000 */
[----:B------:R-:W-:Y:S01]  /*10a30*/  FSEL R157, R238, -INF , !P1 ;  /* 0xff800000ee9d7808 */ /* 0x000fe20004800000 */
[----:B------:R-:W1:Y:S01]  /*10a40*/  I2F R4, R16 ;  /* 0x0000001000047306 */ /* 0x000e620000201400 */
[----:B------:R-:W-:Y:S02]  /*10a50*/  FMNMX.FTZ R17, R152, R17, !PT ;  /* 0x0000001198117209 */ /* 0x000fe40007810000 */
[----:B------:R-:W-:Y:S02]  /*10a60*/  ISETP.GE.AND P1, PT, R6, R216, PT ;  /* 0x000000d80600720c */ /* 0x000fe40003f26270 */
[----:B------:R-:W-:Y:S02]  /*10a70*/  FMNMX.FTZ R14, R143, R14, !PT ;  /* 0x0000000e8f0e7209 */ /* 0x000fe40007810000 */
[----:B------:R-:W-:Y:S02]  /*10a80*/  FMNMX.FTZ R17, R150, R17, !PT ;  /* 0x0000001196117209 */ /* 0x000fe40007810000 */
[----:B------:R-:W-:Y:S01]  /*10a90*/  ISETP.GE.OR P1, PT, R6, R215, !P1 ;  /* 0x000000d70600720c */ /* 0x000fe20004f26670 */
[----:B------:R-:W3:Y:S01]  /*10aa0*/  I2F R15, R15 ;  /* 0x0000000f000f7306 */ /* 0x000ee20000201400 */
[----:B------:R-:W-:Y:S02]  /*10ab0*/  FMNMX.FTZ R14, R141, R14, !PT ;  /* 0x0000000e8d0e7209 */ /* 0x000fe40007810000 */
[----:B------:R-:W-:Y:S01]  /*10ac0*/  FSEL R146, R252, -INF , !P1 ;  /* 0xff800000fc927808 */ /* 0x000fe20004800000 */
[----:B--2---:R-:W-:Y:S01]  /*10ad0*/  FFMA.FTZ R247, R8, -UR19, R247 ;  /* 0x8000001308f77c23 */ /* 0x004fe200080100f7 */
[----:B------:R-:W-:Y:S02]  /*10ae0*/  FMNMX.FTZ R17, R148, R17, !PT ;  /* 0x0000001194117209 */ /* 0x000fe40007810000 */
[----:B------:R-:W-:Y:S02]  /*10af0*/  ISETP.GE.AND P1, PT, R3, R213, PT ;  /* 0x000000d50300720c */ /* 0x000fe40003f26270 */
[----:B------:R-:W-:Y:S02]  /*10b00*/  FMNMX.FTZ R14, R159, R14, !PT ;  /* 0x0000000e9f0e7209 */ /* 0x000fe40007810000 */
[----:B------:R-:W-:Y:S02]  /*10b10*/  ISETP.GE.OR P1, PT, R3, R212, !P1 ;  /* 0x000000d40300720c */ /* 0x000fe40004f26670 */
[----:B------:R-:W-:Y:S01]  /*10b20*/  FMNMX.FTZ R3, R146, R17, !PT ;  /* 0x0000001192037209 */ /* 0x000fe20007810000 */
[----:B-1----:R-:W-:Y:S01]  /*10b30*/  FFMA.FTZ R251, R4, -UR19, R251 ;  /* 0x8000001304fb7c23 */ /* 0x002fe200080100fb */
[----:B------:R-:W-:Y:S02]  /*10b40*/  FSEL R155, R242, -INF , !P0 ;  /* 0xff800000f29b7808 */ /* 0x000fe40004000000 */
[----:B------:R-:W-:Y:S01]  /*10b50*/  FMNMX.FTZ R14, R157, R14, !PT ;  /* 0x0000000e9d0e7209 */ /* 0x000fe20007810000 */
[----:B------:R-:W1:Y:S01]  /*10b60*/  SHFL.BFLY PT, R12, R3, 0x2, 0x1f ;  /* 0x0c401f00030c7f89 */ /* 0x000e6200000e0000 */
[----:B------:R-:W-:Y:S02]  /*10b70*/  FSEL R153, R243, -INF , !P6 ;  /* 0xff800000f3997808 */ /* 0x000fe40007000000 */
[----:B------:R-:W-:Y:S02]  /*10b80*/  FMNMX.FTZ R14, R155, R14, !PT ;  /* 0x0000000e9b0e7209 */ /* 0x000fe40007810000 */
[----:B------:R-:W-:Y:S01]  /*10b90*/  FSEL R149, R248, -INF , !P5 ;  /* 0xff800000f8957808 */ /* 0x000fe20006800000 */
[----:B---3--:R-:W-:Y:S01]  /*10ba0*/  FFMA.FTZ R250, R15, -UR19, R250 ;  /* 0x800000130ffa7c23 */ /* 0x008fe200080100fa */
[----:B------:R-:W-:Y:S02]  /*10bb0*/  FMNMX.FTZ R14, R153, R14, !PT ;  /* 0x0000000e990e7209 */ /* 0x000fe40007810000 */
[-C--:B------:R-:W-:Y:S02]  /*10bc0*/  ISETP.GE.AND P0, PT, R11, R213.reuse, PT ;  /* 0x000000d50b00720c */ /* 0x080fe40003f06270 */
[----:B------:R-:W-:Y:S02]  /*10bd0*/  FSEL R147, R247, -INF , !P1 ;  /* 0xff800000f7937808 */ /* 0x000fe40004800000 */
[----:B------:R-:W-:Y:S02]  /*10be0*/  FMNMX.FTZ R14, R149, R14, !PT ;  /* 0x0000000e950e7209 */ /* 0x000fe40007810000 */
[----:B------:R-:W-:Y:S02]  /*10bf0*/  ISETP.GE.OR P0, PT, R11, R212, !P0 ;  /* 0x000000d40b00720c */ /* 0x000fe40004706670 */
[C---:B------:R-:W-:Y:S02]  /*10c00*/  ISETP.GE.AND P5, PT, R6.reuse, R213, PT ;  /* 0x000000d50600720c */ /* 0x040fe40003fa6270 */
[----:B------:R-:W-:Y:S02]  /*10c10*/  FSEL R145, R251, -INF , !P0 ;  /* 0xff800000fb917808 */ /* 0x000fe40004000000 */
[----:B------:R-:W-:Y:S02]  /*10c20*/  FMNMX.FTZ R8, R147, R14, !PT ;  /* 0x0000000e93087209 */ /* 0x000fe40007810000 */
[----:B------:R-:W-:Y:S02]  /*10c30*/  ISETP.GE.OR P5, PT, R6, R212, !P5 ;  /* 0x000000d40600720c */ /* 0x000fe40006fa6670 */
[----:B------:R-:W-:Y:S02]  /*10c40*/  FMNMX.FTZ R8, R145, R8, !PT ;  /* 0x0000000891087209 */ /* 0x000fe40007810000 */
[----:B------:R-:W-:Y:S02]  /*10c50*/  FSEL R133, R250, -INF , !P5 ;  /* 0xff800000fa857808 */ /* 0x000fe40006800000 */
[----:B-1----:R-:W-:Y:S02]  /*10c60*/  FMNMX.FTZ R11, R3, R12, !PT ;  /* 0x0000000c030b7209 */ /* 0x002fe40007810000 */
[----:B------:R-:W-:Y:S01]  /*10c70*/  FMNMX.FTZ R6, R133, R8, !PT ;  /* 0x0000000885067209 */ /* 0x000fe20007810000 */
[----:B------:R-:W-:Y:S08]  /*10c80*/  LDSM.16.MT88.4 R12, [R196+0x12000] ;  /* 0x01200000c40c783b */ /* 0x000ff00000004200 */
[----:B------:R-:W1:Y:S08]  /*10c90*/  SHFL.BFLY PT, R3, R6, 0x2, 0x1f ;  /* 0x0c401f0006037f89 */ /* 0x000e7000000e0000 */
[----:B------:R-:W2:Y:S01]  /*10ca0*/  SHFL.BFLY PT, R132, R11, 0x1, 0x1f ;  /* 0x0c201f000b847f89 */ /* 0x000ea200000e0000 */
[----:B-1----:R-:W-:Y:S07]  /*10cb0*/  FMNMX.FTZ R4, R6, R3, !PT ;  /* 0x0000000306047209 */ /* 0x002fee0007810000 */
[----:B------:R-:W1:Y:S01]  /*10cc0*/  SHFL.BFLY PT, R3, R4, 0x1, 0x1f ;  /* 0x0c201f0004037f89 */ /* 0x000e6200000e0000 */
[----:B--2---:R-:W-:Y:S04]  /*10cd0*/  FMNMX.FTZ R132, R11, R132, !PT ;  /* 0x000000840b847209 */ /* 0x004fe80007810000 */
[C---:B------:R-:W-:Y:S01]  /*10ce0*/  FSETP.NEU.FTZ.AND P1, PT, R132.reuse, -INF , PT ;  /* 0xff8000008400780b */ /* 0x040fe20003f3d000 */
[----:B------:R-:W-:Y:S05]  /*10cf0*/  FMUL.FTZ R151, R132, c[0x0][0x23c] ;  /* 0x00008f0084977a20 */ /* 0x000fea0000410000 */
[----:B------:R-:W-:Y:S05]  /*10d00*/  FSEL R151, R151, RZ, P1 ;  /* 0x000000ff97977208 */ /* 0x000fea0000800000 */
[--C-:B------:R-:W-:Y:S02]  /*10d10*/  FFMA.FTZ R173, R220, c[0x0][0x23c], -R151.reuse ;  /* 0x00008f00dcad7a23 */ /* 0x100fe40000010897 */
[--C-:B------:R-:W-:Y:S02]  /*10d20*/  FFMA.FTZ R134, R224, c[0x0][0x23c], -R151.reuse ;  /* 0x00008f00e0867a23 */ /* 0x100fe40000010897 */
[--C-:B------:R-:W-:Y:S01]  /*10d30*/  FFMA.FTZ R172, R10, c[0x0][0x23c], -R151.reuse ;  /* 0x00008f000aac7a23 */ /* 0x100fe20000010897 */
[----:B-1----:R-:W-:Y:S01]  /*10d40*/  FMNMX.FTZ R3, R4, R3, !PT ;  /* 0x0000000304037209 */ /* 0x002fe20007810000 */
[--C-:B------:R-:W-:Y:S01]  /*10d50*/  FFMA.FTZ R171, R230, c[0x0][0x23c], -R151.reuse ;  /* 0x00008f00e6ab7a23 */ /* 0x100fe20000010897 */
[----:B------:R-:W-:Y:S01]  /*10d60*/  MUFU.EX2 R173, R173 ;  /* 0x000000ad00ad7308 */ /* 0x000fe20000000800 */
[--C-:B------:R-:W-:Y:S01]  /*10d70*/  FFMA.FTZ R174, R164, c[0x0][0x23c], -R151.reuse ;  /* 0x00008f00a4ae7a23 */ /* 0x100fe20000010897 */
[C---:B------:R-:W-:Y:S01]  /*10d80*/  FSETP.NEU.FTZ.AND P0, PT, R3.reuse, -INF , PT ;  /* 0xff8000000300780b */ /* 0x040fe20003f1d000 */
[----:B------:R-:W-:Y:S01]  /*10d90*/  FMUL.FTZ R144, R3, c[0x0][0x23c] ;  /* 0x00008f0003907a20 */ /* 0x000fe20000410000 */
[----:B------:R-:W-:Y:S01]  /*10da0*/  LDSM.16.MT88.4 R164, [R196+0x17800] ;  /* 0x01780000c4a4783b */ /* 0x000fe20000004200 */
[--C-:B------:R-:W-:Y:S02]  /*10db0*/  FFMA.FTZ R175, R162, c[0x0][0x23c], -R151.reuse ;  /* 0x00008f00a2af7a23 */ /* 0x100fe40000010897 */
[--C-:B------:R-:W-:Y:S01]  /*10dc0*/  FFMA.FTZ R176, R142, c[0x0][0x23c], -R151.reuse ;  /* 0x00008f008eb07a23 */ /* 0x100fe20000010897 */
[----:B------:R-:W-:Y:S01]  /*10dd0*/  FSEL R144, R144, RZ, P0 ;  /* 0x000000ff90907208 */ /* 0x000fe20000000000 */
[--C-:B------:R-:W-:Y:S01]  /*10de0*/  FFMA.FTZ R177, R140, c[0x0][0x23c], -R151.reuse ;  /* 0x00008f008cb17a23 */ /* 0x100fe20000010897 */
[----:B------:R-:W1:Y:S01]  /*10df0*/  MUFU.EX2 R134, R134 ;  /* 0x0000008600867308 */ /* 0x000e620000000800 */
[--C-:B------:R-:W-:Y:S02]  /*10e00*/  FFMA.FTZ R224, R160, c[0x0][0x23c], -R151.reuse ;  /* 0x00008f00a0e07a23 */ /* 0x100fe40000010897 */
[--C-:B------:R-:W-:Y:S01]  /*10e10*/  FFMA.FTZ R170, R5, c[0x0][0x23c], -R144.reuse ;  /* 0x00008f0005aa7a23 */ /* 0x100fe20000010890 */
[----:B------:R-:W-:Y:S01]  /*10e20*/  FSEL R5, R132, RZ, P1 ;  /* 0x000000ff84057208 */ /* 0x000fe20000800000 */
[--C-:B------:R-:W-:Y:S02]  /*10e30*/  FFMA.FTZ R169, R7, c[0x0][0x23c], -R144.reuse ;  /* 0x00008f0007a97a23 */ /* 0x100fe40000010890 */
[----:B------:R-:W-:Y:S02]  /*10e40*/  FFMA.FTZ R168, R9, c[0x0][0x23c], -R144 ;  /* 0x00008f0009a87a23 */ /* 0x000fe40000010890 */
[----:B------:R-:W-:Y:S01]  /*10e50*/  FADD.FTZ R4, -R5, R2 ;  /* 0x0000000205047221 */ /* 0x000fe20000010100 */
[----:B------:R-:W-:Y:S01]  /*10e60*/  FSEL R5, R3, RZ, P0 ;  /* 0x000000ff03057208 */ /* 0x000fe20000000000 */
[----:B------:R-:W-:Y:S01]  /*10e70*/  FFMA.FTZ R135, R229, c[0x0][0x23c], -R144 ;  /* 0x00008f00e5877a23 */ /* 0x000fe20000010890 */
[----:B------:R-:W-:Y:S01]  /*10e80*/  MUFU.EX2 R172, R172 ;  /* 0x000000ac00ac7308 */ /* 0x000fe20000000800 */
[----:B------:R-:W-:Y:S01]  /*10e90*/  FMUL.FTZ R2, R4, c[0x0][0x23c] ;  /* 0x00008f0004027a20 */ /* 0x000fe20000410000 */
[----:B------:R-:W-:Y:S01]  /*10ea0*/  PLOP3.LUT P0, PT, PT, PT, UP0, 0x80, 0x0 ;  /* 0x000000000000781c */ /* 0x000fe20003f0f008 */
[----:B------:R-:W-:Y:S02]  /*10eb0*/  FADD.FTZ R5, -R5, R0 ;  /* 0x0000000005057221 */ /* 0x000fe40000010100 */
[--C-:B------:R-:W-:Y:S02]  /*10ec0*/  FFMA.FTZ R178, R163, c[0x0][0x23c], -R144.reuse ;  /* 0x00008f00a3b27a23 */ /* 0x100fe40000010890 */
[----:B------:R-:W-:Y:S02]  /*10ed0*/  FMUL.FTZ R0, R5, c[0x0][0x23c] ;  /* 0x00008f0005007a20 */ /* 0x000fe40000410000 */
[--C-:B------:R-:W-:Y:S01]  /*10ee0*/  FFMA.FTZ R179, R161, c[0x0][0x23c], -R144.reuse ;  /* 0x00008f00a1b37a23 */ /* 0x100fe20000010890 */
[----:B------:R-:W2:Y:S01]  /*10ef0*/  MUFU.EX2 R171, R171 ;  /* 0x000000ab00ab7308 */ /* 0x000ea20000000800 */
[----:B------:R-:W-:Y:S01]  /*10f00*/  LDSM.16.MT88.4 R160, [R192+0x15800] ;  /* 0x01580000c0a0783b */ /* 0x000fe20000004200 */
[----:B-1----:R-:W-:Y:S01]  /*10f10*/  F2FP.PACK_AB R136, R134, R173 ;  /* 0x000000ad8688723e */ /* 0x002fe200000000ff */
[--C-:B------:R-:W-:Y:S02]  /*10f20*/  FFMA.FTZ R220, R143, c[0x0][0x23c], -R144.reuse ;  /* 0x00008f008fdc7a23 */ /* 0x100fe40000010890 */
[--C-:B------:R-:W-:Y:S02]  /*10f30*/  FFMA.FTZ R227, R141, c[0x0][0x23c], -R144.reuse ;  /* 0x00008f008de37a23 */ /* 0x100fe40000010890 */
[--C-:B------:R-:W-:Y:S02]  /*10f40*/  FFMA.FTZ R229, R158, c[0x0][0x23c], -R151.reuse ;  /* 0x00008f009ee57a23 */ /* 0x100fe40000010897 */
[----:B------:R-:W-:Y:S01]  /*10f50*/  LDSM.16.MT88.4 R140, [R193+0x14800] ;  /* 0x01480000c18c783b */ /* 0x000fe20000004200 */
        /* <DEDUP_REMOVED lines=25> */
[----:B------:R-:W-:Y:S01]  /*110f0*/  MUFU.EX2 R239, R151 ;  /* 0x0000009700ef7308 */ /* 0x000fe20000000800 */
        /* <DEDUP_REMOVED lines=302> */
.L_x_489:
        /* <DEDUP_REMOVED lines=338> */
.L_x_494:
[----:B---34-:R-:W-:Y:S05]  /*13900*/  BSYNC B0 ;  /* 0x0000000000007941 */ /* 0x018fea0003800000 */
.L_x_493:
        /* <DEDUP_REMOVED lines=34> */
.L_x_496:
[----:B------:R-:W-:Y:S05]  /*13b30*/  BSYNC B0 ;  /* 0x0000000000007941 */ /* 0x000fea0003800000 */
.L_x_495:
        /* <DEDUP_REMOVED lines=20> */
.L_x_498:
[----:B------:R-:W-:Y:S05]  /*13c80*/  BSYNC B0 ;  /* 0x0000000000007941 */ /* 0x000fea0003800000 */
.L_x_497:
        /* <DEDUP_REMOVED lines=20> */
.L_x_500:
[----:B------:R-:W-:Y:S05]  /*13dd0*/  BSYNC B0 ;  /* 0x0000000000007941 */ /* 0x000fea0003800000 */
.L_x_499:
        /* <DEDUP_REMOVED lines=20> */
.L_x_501:
        /* <DEDUP_REMOVED lines=14> */
.L_x_1285:


//--------------------- .text._ZN5flash16flash_fwd_kernelI23Flash_fwd_kernel_traitsILi192ELi64ELi64ELi4ELb0ELb0EN7cutlass6half_tE19Flash_kernel_traitsILi192ELi64ELi64ELi4ES3_EELb1ELb0ELb0ELb0ELb0ELb0ELb0ELb0EEEvNS_16Flash_fwd_paramsE --------------------------
	.section	.text._ZN5flash16flash_fwd_kernelI23Flash_fwd_kernel_traitsILi192ELi64ELi64ELi4ELb0ELb0EN7cutlass6half_tE19Flash_kernel_traitsILi192ELi64ELi64ELi4ES3_EELb1ELb0ELb0ELb0ELb0ELb0ELb0ELb0EEEvNS_16Flash_fwd_paramsE,"ax",@progbits
	.sectioninfo	@"SHI_REGISTERS=244"
	.align	128
        .global         _ZN5flash16flash_fwd_kernelI23Flash_fwd_kernel_traitsILi192ELi64ELi64ELi4ELb0ELb0EN7cutlass6half_tE19Flash_kernel_traitsILi192ELi64ELi64ELi4ES3_EELb1ELb0ELb0ELb0ELb0ELb0ELb0ELb0EEEvNS_16Flash_fwd_paramsE
        .type           _ZN5flash16flash_fwd_kernelI23Flash_fwd_kernel_traitsILi192ELi64ELi64ELi4ELb0ELb0EN7cutlass6half_tE19Flash_kernel_traitsILi192ELi64ELi64ELi4ES3_EELb1ELb0ELb0ELb0ELb0ELb0ELb0ELb0EEEvNS_16Flash_fwd_paramsE,@function
        .size           _ZN5flash16flash_fwd_kernelI23Flash_fwd_kernel_traitsILi192ELi64ELi64ELi4ELb0ELb0EN7cutlass6half_tE19Flash_kernel_traitsILi192ELi64ELi64ELi4ES3_EELb1ELb0ELb0ELb0ELb0ELb0ELb0ELb0EEEvNS_16Flash_fwd_paramsE,(.L_x_1286 - _ZN5flash16flash_fwd_kernelI23Flash_fwd_kernel_traitsILi192ELi64ELi64ELi4ELb0ELb0EN7cutlass6half_tE19Flash_kernel_traitsILi192ELi64ELi64ELi4ES3_EELb1ELb0ELb0ELb0ELb0ELb0ELb0ELb0EEEvNS_16Flash_fwd_paramsE)
        .other          _ZN5flash16flash_fwd_kernelI23Flash_fwd_kernel_traitsILi192ELi64ELi64ELi4ELb0ELb0EN7cutlass6half_tE19Flash_kernel_traitsILi192ELi64ELi64ELi4ES3_EELb1ELb0ELb0ELb0ELb0ELb0ELb0ELb0EEEvNS_16Flash_fwd_paramsE,@"STO_CUDA_ENTRY STV_DEFAULT"
_ZN5flash16flash_fwd_kernelI23Flash_fwd_kernel_traitsILi192ELi64ELi64ELi4ELb0ELb0EN7cutlass6half_tE19Flash_kernel_traitsILi192ELi64ELi64ELi4ES3_EELb1ELb0ELb0ELb0ELb0ELb0ELb0ELb0EEEvNS_16Flash_fwd_paramsE:
.text._ZN5flash16flash_fwd_kernelI23Flash_fwd_kernel_traitsILi192ELi64ELi64ELi4ELb0ELb0EN7cutlass6half_tE19Flash_kernel_traitsILi192ELi64ELi64ELi4ES3_EELb1ELb0ELb0ELb0ELb0ELb0ELb0ELb0EEEvNS_16Flash_fwd_paramsE:
[----:B------:R-:W-:Y:S02]  /*0000*/  MOV R1, c[0x0][0x28] ;  /* 0x00000a0000017a02 */ /* 0x000fe40000000f00 */
[----:B------:R-:W-:Y:S02]  /*0010*/  ULDC.U8 UR4, c[0x0][0x304] ;  /* 0x0000c10000047ab9 */ /* 0x000fe40000000000 */
[----:B------:R-:W-:Y:S01]  /*0020*/  ISETP.NE.AND P2, PT, RZ, UR4, PT ;  /* 0x00000004ff007c0c */ /* 0x000fe2000bf45270 */
[----:B------:R-:W-:Y:S02]  /*0030*/  ULDC.64 UR22, c[0x0][0x2f0] ;  /* 0x0000bc0000167ab9 */ /* 0x000fe40000000a00 */
[----:B------:R-:W-:Y:S01]  /*0040*/  IMAD.U32 R2, RZ, RZ, UR22 ;  /* 0x00000016ff027e24 */ /* 0x000fe2000f8e00ff */
[----:B------:R-:W-:Y:S01]  /*0050*/  ULDC.64 UR18, c[0x0][0x118] ;  /* 0x0000460000127ab9 */ /* 0x000fe20000000a00 */
[----:B------:R-:W-:Y:S02]  /*0060*/  IMAD.U32 R3, RZ, RZ, UR23 ;  /* 0x00000017ff037e24 */ /* 0x000fe4000f8e00ff */
[----:B------:R-:W-:Y:S02]  /*0070*/  IMAD.MOV.U32 R4, RZ, RZ, c[0x0][0x2f8] ;  /* 0x0000be00ff047624 */ /* 0x000fe400078e00ff */
[----:B------:R-:W-:Y:S01]  /*0080*/  IMAD.MOV.U32 R5, RZ, RZ, c[0x0][0x2fc] ;  /* 0x0000bf00ff057624 */ /* 0x000fe200078e00ff */
[----:B------:R-:W1:Y:S01]  /*0090*/  S2UR UR13, SR_CTAID.X ;  /* 0x00000000000d79c3 */ /* 0x000e620000002500 */
[----:B------:R-:W2:Y:S01]  /*00a0*/  S2R R80, SR_TID.X ;  /* 0x0000000000507919 */ /* 0x000ea20000002100 */
[----:B------:R-:W-:-:S02]  /*00b0*/  ULDC.64 UR6, c[0x0][0x240] ;  /* 0x0000900000067ab9 */ /* 0x000fc40000000a00 */
[----:B------:R-:W-:Y:S01]  /*00c0*/  ULDC.64 UR4, c[0x0][0x250] ;  /* 0x0000940000047ab9 */ /* 0x000fe20000000a00 */
[----:B------:R-:W3:Y:S04]  /*00d0*/  @P2 LDG.E.64 R2, [R2.64] ;  /* 0x0000001202022981 */ /* 0x000ee8000c1e1b00 */
[----:B------:R-:W4:Y:S01]  /*00e0*/  @P2 LDG.E.64 R6, [R4.64] ;  /* 0x0000001204062981 */ /* 0x000f22000c1e1b00 */
[----:B------:R-:W5:Y:S01]  /*00f0*/  S2UR UR12, SR_CTAID.Y ;  /* 0x00000000000c79c3 */ /* 0x000f620000002600 */
[----:B------:R-:W-:Y:S02]  /*0100*/  UISETP.NE.U32.AND UP2, UPT, URZ, UR6, UPT ;  /* 0x000000063f00728c */ /* 0x000fe4000bf45070 */
[----:B------:R-:W-:Y:S02]  /*0110*/  UISETP.NE.U32.AND UP1, UPT, URZ, UR4, UPT ;  /* 0x000000043f00728c */ /* 0x000fe4000bf25070 */
[----:B------:R-:W-:-:S02]  /*0120*/  UISETP.NE.AND.EX UP2, UPT, URZ, UR7, UPT, UP2 ;  /* 0x000000073f00728c */ /* 0x000fc4000bf45320 */
[----:B------:R-:W-:Y:S01]  /*0130*/  UMOV UR9, 0x4 ;  /* 0x0000000400097882 */ /* 0x000fe20000000000 */
[----:B------:R-:W1:Y:S01]  /*0140*/  S2UR UR11, SR_CTAID.Z ;  /* 0x00000000000b79c3 */ /* 0x000e620000002700 */
[----:B------:R-:W-:Y:S02]  /*0150*/  ULDC.64 UR14, c[0x0][0x240] ;  /* 0x00009000000e7ab9 */ /* 0x000fe40000000a00 */
[----:B------:R-:W-:Y:S01]  /*0160*/  PLOP3.LUT P0, PT, PT, PT, UP2, 0x80, 0x0 ;  /* 0x000000000000781c */ /* 0x000fe20003f0f028 */
[----:B------:R-:W-:Y:S02]  /*0170*/  UISETP.NE.AND.EX UP1, UPT, URZ, UR5, UPT, UP1 ;  /* 0x000000053f00728c */ /* 0x000fe4000bf25310 */
[----:B------:R-:W-:Y:S02]  /*0180*/  ULDC.U8 UR6, c[0x0][0x312] ;  /* 0x0000c48000067ab9 */ /* 0x000fe40000000000 */
[----:B------:R-:W-:Y:S02]  /*0190*/  ULDC.64 UR4, c[0x0][0x248] ;  /* 0x0000920000047ab9 */ /* 0x000fe40000000a00 */
[----:B------:R-:W-:-:S02]  /*01a0*/  UISETP.NE.AND UP3, UPT, UR6, URZ, UPT ;  /* 0x0000003f0600728c */ /* 0x000fc4000bf65270 */
[----:B------:R-:W-:Y:S02]  /*01b0*/  UISETP.EQ.U32.AND UP0, UPT, URZ, UR4, UPT ;  /* 0x000000043f00728c */ /* 0x000fe4000bf02070 */
[----:B-----5:R-:W-:Y:S02]  /*01c0*/  UIMAD.WIDE UR14, UR12, UR9, UR14 ;  /* 0x000000090c0e72a5 */ /* 0x020fe4000f8e020e */
[----:B------:R-:W-:-:S04]  /*01d0*/  UISETP.EQ.OR.EX UP0, UPT, URZ, UR5, !UP3, UP0 ;  /* 0x000000053f00728c */ /* 0x000fc8000df02700 */
[----:B------:R-:W-:Y:S01]  /*01e0*/  IMAD.U32 R12, RZ, RZ, UR14 ;  /* 0x0000000eff0c7e24 */ /* 0x000fe2000f8e00ff */
[----:B-1----:R-:W-:Y:S01]  /*01f0*/  ULOP3.LUT UR8, UR11, UR13, UR12, 0xfe, !UPT ;  /* 0x0000000d0b087292 */ /* 0x002fe2000f8efe0c */
[----:B------:R-:W-:-:S05]  /*0200*/  IMAD.U32 R13, RZ, RZ, UR15 ;  /* 0x0000000fff0d7e24 */ /* 0x000fca000f8e00ff */
[----:B--2---:R-:W-:Y:S01]  /*0210*/  LOP3.LUT P3, RZ, R80, UR8, RZ, 0xfc, !PT ;  /* 0x0000000850ff7c12 */ /* 0x004fe2000f86fcff */
[----:B------:R-:W-:Y:S02]  /*0220*/  ULDC.64 UR4, c[0x0][0x248] ;  /* 0x0000920000047ab9 */ /* 0x000fe40000000a00 */
[----:B------:R-:W-:-:S10]  /*0230*/  UIMAD.WIDE UR4, UR12, UR9, UR4 ;  /* 0x000000090c0472a5 */ /* 0x000fd4000f8e0204 */
[----:B------:R-:W-:Y:S02]  /*0240*/  @!P3 IMAD.MOV.U32 R14, RZ, RZ, c[0x0][0x308] ;  /* 0x0000c200ff0eb624 */ /* 0x000fe400078e00ff */
[----:B------:R-:W-:Y:S01]  /*0250*/  @!P3 IMAD.MOV.U32 R15, RZ, RZ, c[0x0][0x30c] ;  /* 0x0000c300ff0fb624 */ /* 0x000fe200078e00ff */
[----:B------:R-:W-:Y:S02]  /*0260*/  ULDC.64 UR6, c[0x0][0x250] ;  /* 0x0000940000067ab9 */ /* 0x000fe40000000a00 */
[----:B------:R-:W-:-:S06]  /*0270*/  @UP1 UIMAD.WIDE UR6, UR12, UR9, UR6 ;  /* 0x000000090c0612a5 */ /* 0x000fcc000f8e0206 */
[----:B------:R-:W-:Y:S02]  /*0280*/  IMAD.U32 R10, RZ, RZ, UR6 ;  /* 0x00000006ff0a7e24 */ /* 0x000fe4000f8e00ff */
[----:B------:R-:W-:Y:S01]  /*0290*/  IMAD.U32 R11, RZ, RZ, UR7 ;  /* 0x00000007ff0b7e24 */ /* 0x000fe2000f8e00ff */
[----:B---3--:R-:W1:Y:S01]  /*02a0*/  @P2 R2UR UR22, R2 ;  /* 0x00000000021623c2 */ /* 0x008e6200000e0000 */
[----:B----4-:R-:W-:-:S07]  /*02b0*/  @P2 IADD3 R4, P1, R6, c[0x0][0x300], RZ ;  /* 0x0000c00006042a10 */ /* 0x010fce0007f3e0ff */
[----:B------:R-:W2:Y:S01]  /*02c0*/  @P2 R2UR UR23, R3 ;  /* 0x00000000031723c2 */ /* 0x000ea200000e0000 */
[----:B------:R-:W-:Y:S02]  /*02d0*/  @P2 IADD3.X R5, RZ, R7, RZ, P1, !PT ;  /* 0x00000007ff052210 */ /* 0x000fe40000ffe4ff */
[----:B------:R-:W-:-:S03]  /*02e0*/  PLOP3.LUT P2, PT, PT, PT, UP0, 0x80, 0x0 ;  /* 0x000000000000781c */ /* 0x000fc60003f4f008 */
[----:B------:R-:W-:Y:S01]  /*02f0*/  @!P3 STG.E.64 [R14.64+0x8], R4 ;  /* 0x000008040e00b986 */ /* 0x000fe2000c101b12 */
[----:B-1----:R-:W-:Y:S02]  /*0300*/  IMAD.U32 R2, RZ, RZ, UR22 ;  /* 0x00000016ff027e24 */ /* 0x002fe4000f8e00ff */
[----:B--2---:R-:W-:-:S05]  /*0310*/  IMAD.U32 R3, RZ, RZ, UR23 ;  /* 0x00000017ff037e24 */ /* 0x004fca000f8e00ff */
[----:B------:R1:W-:Y:S04]  /*0320*/  @!P3 STG.E.64 [R14.64], R2 ;  /* 0x000000020e00b986 */ /* 0x0003e8000c101b12 */
[----:B------:R-:W2:Y:S04]  /*0330*/  @P0 LDG.E R8, [R12.64] ;  /* 0x000000120c080981 */ /* 0x000ea8000c1e1900 */
[----:B------:R-:W3:Y:S01]  /*0340*/  @P0 LDG.E R7, [R12.64+0x4] ;  /* 0x000004120c070981 */ /* 0x000ee2000c1e1900 */
[----:B------:R-:W-:-:S13]  /*0350*/  PLOP3.LUT P1, PT, PT, PT, UP1, 0x80, 0x0 ;  /* 0x000000000000781c */ /* 0x000fda0003f2f018 */
[----:B------:R4:W5:Y:S01]  /*0360*/  @P1 LDG.E R6, [R10.64] ;  /* 0x000000120a061981 */ /* 0x000962000c1e1900 */
[----:B-1----:R-:W-:Y:S01]  /*0370*/  MOV R2, UR4 ;  /* 0x0000000400027c02 */ /* 0x002fe20008000f00 */
[----:B------:R-:W-:-:S05]  /*0380*/  IMAD.U32 R3, RZ, RZ, UR5 ;  /* 0x00000005ff037e24 */ /* 0x000fca000f8e00ff */
[----:B------:R-:W5:Y:S01]  /*0390*/  @!P2 LDG.E R0, [R2.64] ;  /* 0x000000120200a981 */ /* 0x000f62000c1e1900 */
[----:B------:R-:W-:Y:S01]  /*03a0*/  UMOV UR10, 0xffffffff ;  /* 0xffffffff000a7882 */ /* 0x000fe20000000000 */
[----:B------:R-:W-:Y:S01]  /*03b0*/  SHF.R.S32.HI R9, RZ, 0x1f, R80 ;  /* 0x0000001fff097819 */ /* 0x000fe20000011450 */
[----:B------:R-:W-:-:S03]  /*03c0*/  UMOV UR21, 0xffffffff ;  /* 0xffffffff00157882 */ /* 0x000fc60000000000 */
[----:B------:R-:W-:Y:S01]  /*03d0*/  LEA.HI R81, R9, R80, RZ, 0x5 ;  /* 0x0000005009517211 */ /* 0x000fe200078f28ff */
[----:B------:R-:W-:Y:S02]  /*03e0*/  ULDC UR4, c[0x0][0x1c0] ;  /* 0x0000700000047ab9 */ /* 0x000fe40000000800 */
[----:B------:R-:W-:Y:S01]  /*03f0*/  UIMAD UR4, UR12, UR4, UR11 ;  /* 0x000000040c0472a4 */ /* 0x000fe2000f8e020b */
[----:B----4-:R-:W-:-:S03]  /*0400*/  LOP3.LUT R11, R81, 0xffffffe0, RZ, 0xc0, !PT ;  /* 0xffffffe0510b7812 */ /* 0x010fc600078ec0ff */
[----:B------:R-:W-:Y:S02]  /*0410*/  USHF.L.U32 UR5, UR4, 0x5, URZ ;  /* 0x0000000504057899 */ /* 0x000fe4000800063f */
[----:B------:R-:W-:Y:S02]  /*0420*/  UMOV UR20, URZ ;  /* 0x0000003f00147c82 */ /* 0x000fe40008000000 */
[----:B------:R-:W-:Y:S01]  /*0430*/  USHF.R.S32.HI UR4, URZ, 0x1f, UR5 ;  /* 0x0000001f3f047899 */ /* 0x000fe20008011405 */
[----:B--2---:R-:W1:Y:S08]  /*0440*/  @P0 R2UR UR10, R8 ;  /* 0x00000000080a03c2 */ /* 0x004e7000000e0000 */
[----:B---3--:R2:W1:Y:S08]  /*0450*/  @P0 R2UR UR16, R7 ;  /* 0x00000000071003c2 */ /* 0x00847000000e0000 */
[----:B-----5:R3:W4:Y:S08]  /*0460*/  @P1 R2UR UR20, R6 ;  /* 0x00000000061413c2 */ /* 0x02073000000e0000 */
[----:B------:R4:W4:Y:S01]  /*0470*/  @!P2 R2UR UR21, R0 ;  /* 0x000000000015a3c2 */ /* 0x00092200000e0000 */
[----:B------:R-:W-:Y:S01]  /*0480*/  ISETP.NE.U32.AND P2, PT, RZ, c[0x0][0x248], PT ;  /* 0x00009200ff007a0c */ /* 0x000fe20003f45070 */
[----:B--2---:R-:W-:-:S03]  /*0490*/  IMAD.IADD R7, R80, 0x1, -R11 ;  /* 0x0000000150077824 */ /* 0x004fc600078e0a0b */
[----:B------:R-:W-:Y:S01]  /*04a0*/  ISETP.NE.AND.EX P2, PT, RZ, c[0x0][0x24c], PT, P2 ;  /* 0x00009300ff007a0c */ /* 0x000fe20003f45320 */
[----:B-1----:R-:W-:Y:S01]  /*04b0*/  @UP2 UIADD3 UR16, UR16, -UR10, URZ ;  /* 0x8000000a10102290 */ /* 0x002fe2000fffe03f */
[--C-:B------:R-:W-:Y:S02]  /*04c0*/  IADD3 R134, P1, P0, R4, UR5, R7.reuse ;  /* 0x0000000504867c10 */ /* 0x100fe4000f83e007 */
[----:B---3--:R-:W-:-:S04]  /*04d0*/  SHF.R.S32.HI R6, RZ, 0x1f, R7 ;  /* 0x0000001fff067819 */ /* 0x008fc80000011407 */
[----:B------:R-:W-:Y:S01]  /*04e0*/  @!UP2 ULDC UR16, c[0x0][0x214] ;  /* 0x000085000010aab9 */ /* 0x000fe20000000800 */
[----:B------:R-:W-:-:S04]  /*04f0*/  IADD3.X R6, R5, UR4, R6, P1, P0 ;  /* 0x0000000405067c10 */ /* 0x000fc80008fe0406 */
[----:B----4-:R-:W-:Y:S05]  /*0500*/  @!P2 BRA `(.L_x_502) ;  /* 0x000000700000a947 */ /* 0x010fea0003800000 */
[----:B------:R-:W-:-:S13]  /*0510*/  PLOP3.LUT P0, PT, PT, PT, UP3, 0x80, 0x0 ;  /* 0x000000000000781c */ /* 0x000fda0003f0f038 */
[----:B------:R-:W2:Y:S04]  /*0520*/  @P0 LDG.E R0, [R2.64+0x4] ;  /* 0x0000041202000981 */ /* 0x000ea8000c1e1900 */
[----:B------:R-:W3:Y:S01]  /*0530*/  @!P0 LDG.E R4, [R2.64] ;  /* 0x0000001202048981 */ /* 0x000ee2000c1e1900 */
[----:B--2---:R-:W1:Y:S02]  /*0540*/  @P0 R2UR UR6, R0 ;  /* 0x00000000000603c2 */ /* 0x004e6400000e0000 */
[----:B-1----:R-:W-:-:S11]  /*0550*/  @UP3 UIADD3 UR6, UR6, -UR21, URZ ;  /* 0x8000001506063290 */ /* 0x002fd6000fffe03f */
[----:B---3--:R1:W2:Y:S02]  /*0560*/  @!P0 R2UR UR6, R4 ;  /* 0x00000000040683c2 */ /* 0x0082a400000e0000 */
[----:B-12---:R-:W-:Y:S05]  /*0570*/  BRA `(.L_x_503) ;  /* 0x0000001000007947 */ /* 0x006fea0003800000 */
.L_x_502:
[----:B------:R-:W-:Y:S02]  /*0580*/  ULDC UR6, c[0x0][0x218] ;  /* 0x0000860000067ab9 */ /* 0x000fe40000000800 */
.L_x_503:
        /* <DEDUP_REMOVED lines=21> */
[----:B------:R-:W-:Y:S02]  /*06e0*/  UISETP.GE.AND UP0, UPT, UR15, 0x1, UPT ;  /* 0x000000010f00788c */ /* 0x000fe4000bf06270 */
[----:B------:R-:W-:-:S04]  /*06f0*/  UIADD3 UR4, UR15, 0x3f, URZ ;  /* 0x0000003f0f047890 */ /* 0x000fc8000fffe03f */
[----:B------:R-:W-:Y:S01]  /*0700*/  PLOP3.LUT P0, PT, PT, PT, UP0, 0x80, 0x0 ;  /* 0x000000000000781c */ /* 0x000fe20003f0f008 */
[----:B------:R-:W-:-:S04]  /*0710*/  USHF.R.S32.HI UR8, URZ, 0x1f, UR4 ;  /* 0x0000001f3f087899 */ /* 0x000fc80008011404 */
[----:B------:R-:W-:-:S08]  /*0720*/  ULEA.HI UR8, UR8, UR4, URZ, 0x6 ;  /* 0x0000000408087291 */ /* 0x000fd0000f8f303f */
[----:B------:R-:W-:Y:S05]  /*0730*/  @!P0 BRA `(.L_x_504) ;  /* 0x0000af7000008947 */ /* 0x000fea0003800000 */
[----:B------:R-:W-:Y:S01]  /*0740*/  UISETP.NE.AND UP1, UPT, UR10, -0x1, UPT ;  /* 0xffffffff0a00788c */ /* 0x000fe2000bf25270 */
[----:B------:R-:W1:Y:S01]  /*0750*/  LDC.U8 R5, c[0x0][0x2d8] ;  /* 0x0000b600ff057b82 */ /* 0x000e620000000000 */
[----:B------:R-:W-:Y:S02]  /*0760*/  UISETP.NE.AND UP0, UPT, UR21, -0x1, UPT ;  /* 0xffffffff1500788c */ /* 0x000fe4000bf05270 */
[----:B------:R-:W-:Y:S02]  /*0770*/  ULDC.64 UR4, c[0x0][0x190] ;  /* 0x0000640000047ab9 */ /* 0x000fe40000000a00 */
[----:B------:R-:W-:Y:S02]  /*0780*/  ULDC.64 UR6, c[0x0][0x178] ;  /* 0x00005e0000067ab9 */ /* 0x000fe40000000a00 */
[----:B------:R-:W-:-:S03]  /*0790*/  PLOP3.LUT P0, PT, PT, PT, UP0, 0x80, 0x0 ;  /* 0x000000000000781c */ /* 0x000fc60003f0f008 */
[----:B------:R-:W-:Y:S02]  /*07a0*/  @!UP1 USHF.R.S32.HI UR24, URZ, 0x1f, UR12 ;  /* 0x0000001f3f189899 */ /* 0x000fe4000801140c */
[----:B------:R-:W-:Y:S02]  /*07b0*/  @UP1 UIMAD.WIDE.U32 UR28, UR10, UR4, URZ ;  /* 0x000000040a1c12a5 */ /* 0x000fe4000f8e003f */
[----:B------:R-:W-:Y:S02]  /*07c0*/  @UP0 UIADD3 UR25, UR20, UR21, URZ ;  /* 0x0000001514190290 */ /* 0x000fe4000fffe03f */
[----:B------:R-:W-:Y:S02]  /*07d0*/  @!UP1 UIMAD UR24, UR24, UR6, URZ ;  /* 0x00000006181892a4 */ /* 0x000fe4000f8e023f */
[----:B------:R-:W-:Y:S02]  /*07e0*/  @UP1 UIMAD UR17, UR10, UR5, UR29 ;  /* 0x000000050a1112a4 */ /* 0x000fe4000f8e021d */
[----:B------:R-:W-:-:S02]  /*07f0*/  @!UP1 UIMAD.WIDE.U32 UR26, UR12, UR6, URZ ;  /* 0x000000060c1a92a5 */ /* 0x000fc4000f8e003f */
[----:B------:R-:W-:Y:S02]  /*0800*/  ULDC.64 UR4, c[0x0][0x198] ;  /* 0x0000660000047ab9 */ /* 0x000fe40000000a00 */
[----:B------:R-:W-:Y:S02]  /*0810*/  @UP0 UIMAD.WIDE.U32 UR30, UR25, UR4, URZ ;  /* 0x00000004191e02a5 */ /* 0x000fe4000f8e003f */
[----:B------:R-:W-:Y:S02]  /*0820*/  @!UP1 UIMAD UR24, UR12, UR7, UR24 ;  /* 0x000000070c1892a4 */ /* 0x000fe4000f8e0218 */
[----:B------:R-:W-:Y:S02]  /*0830*/  @UP1 UMOV UR6, UR28 ;  /* 0x0000001c00061c82 */ /* 0x000fe40008000000 */
[----:B------:R-:W-:Y:S02]  /*0840*/  @!UP1 UIADD3 UR17, UR27, UR24, URZ ;  /* 0x000000181b119290 */ /* 0x000fe4000fffe03f */
[----:B------:R-:W-:-:S02]  /*0850*/  @UP0 UIMAD UR7, UR25, UR5, UR31 ;  /* 0x00000005190702a4 */ /* 0x000fc4000f8e021f */
[----:B------:R-:W-:Y:S02]  /*0860*/  @!UP1 UMOV UR6, UR26 ;  /* 0x0000001a00069c82 */ /* 0x000fe40008000000 */
[----:B------:R-:W-:Y:S01]  /*0870*/  @UP0 UMOV UR24, UR30 ;  /* 0x0000001e00180c82 */ /* 0x000fe20008000000 */
[----:B------:R-:W-:Y:S05]  /*0880*/  @P0 BRA `(.L_x_505) ;  /* 0x000000d000000947 */ /* 0x000fea0003800000 */
[----:B-1----:R-:W-:Y:S02]  /*0890*/  USHF.R.S32.HI UR24, URZ, 0x1f, UR20 ;  /* 0x0000001f3f187899 */ /* 0x002fe40008011414 */
        /* <DEDUP_REMOVED lines=12> */
.L_x_505:
[----:B-1----:R-:W-:Y:S01]  /*0960*/  IABS R3, c[0x0][0x1c8] ;  /* 0x0000720000037a13 */ /* 0x002fe20000000000 */
        /* <DEDUP_REMOVED lines=43> */
.L_x_506:
[CC--:B------:R-:W-:Y:S01]  /*0c20*/  LEA.HI R3, R9.reuse, R80.reuse, RZ, 0x3 ;  /* 0x0000005009037211 */ /* 0x0c0fe200078f18ff */
[----:B------:R-:W1:Y:S01]  /*0c30*/  S2R R16, SR_CTAID.Z ;  /* 0x0000000000107919 */ /* 0x000e620000002700 */
[----:B------:R-:W-:Y:S01]  /*0c40*/  LEA.HI R0, R9, R80, RZ, 0x4 ;  /* 0x0000005009007211 */ /* 0x000fe200078f20ff */
[----:B------:R-:W-:Y:S01]  /*0c50*/  UIADD3 UR14, -UR14, UR16, URZ ;  /* 0x000000100e0e7290 */ /* 0x000fe2000fffe13f */
[----:B------:R-:W-:Y:S01]  /*0c60*/  SHF.R.S32.HI R14, RZ, 0x3, R3 ;  /* 0x00000003ff0e7819 */ /* 0x000fe20000011403 */
[----:B------:R-:W-:Y:S01]  /*0c70*/  IMAD.MOV.U32 R8, RZ, RZ, 0x10 ;  /* 0x00000010ff087424 */ /* 0x000fe200078e00ff */
[----:B------:R-:W-:Y:S01]  /*0c80*/  LOP3.LUT R3, R3, 0xfffffff8, RZ, 0xc0, !PT ;  /* 0xfffffff803037812 */ /* 0x000fe200078ec0ff */
[----:B------:R-:W-:Y:S01]  /*0c90*/  IMAD.U32 R21, RZ, RZ, UR13 ;  /* 0x0000000dff157e24 */ /* 0x000fe2000f8e00ff */
[----:B------:R-:W-:Y:S01]  /*0ca0*/  LOP3.LUT R7, R0, 0xfffffff0, RZ, 0xc0, !PT ;  /* 0xfffffff000077812 */ /* 0x000fe200078ec0ff */
[----:B------:R-:W-:Y:S01]  /*0cb0*/  IMAD.SHL.U32 R199, R14, 0x40, RZ ;  /* 0x000000400ec77824 */ /* 0x000fe200078e00ff */
[----:B------:R-:W-:Y:S01]  /*0cc0*/  SHF.R.S32.HI R11, RZ, 0x4, R0 ;  /* 0x00000004ff0b7819 */ /* 0x000fe20000011400 */
[C---:B------:R-:W-:Y:S01]  /*0cd0*/  IMAD.IADD R3, R80.reuse, 0x1, -R3 ;  /* 0x0000000150037824 */ /* 0x040fe200078e0a03 */
[--C-:B------:R-:W-:Y:S01]  /*0ce0*/  SHF.R.S32.HI R15, RZ, 0x1f, R14.reuse ;  /* 0x0000001fff0f7819 */ /* 0x100fe2000001140e */
[----:B------:R-:W-:Y:S01]  /*0cf0*/  IMAD.IADD R7, R80, 0x1, -R7 ;  /* 0x0000000150077824 */ /* 0x000fe200078e0a07 */
[----:B------:R-:W-:Y:S01]  /*0d00*/  LOP3.LUT R199, R199, 0x1c0, RZ, 0xc0, !PT ;  /* 0x000001c0c7c77812 */ /* 0x000fe200078ec0ff */
[----:B------:R-:W-:Y:S01]  /*0d10*/  IMAD.SHL.U32 R208, R3, 0x8, RZ ;  /* 0x0000000803d07824 */ /* 0x000fe200078e00ff */
[----:B------:R-:W-:Y:S01]  /*0d20*/  LEA.HI R196, R0, R11, RZ, 0x1 ;  /* 0x0000000b00c47211 */ /* 0x000fe200078f08ff */
[----:B------:R-:W-:Y:S01]  /*0d30*/  BSSY B0, `(.L_x_507) ;  /* 0x000005a000007945 */ /* 0x000fe20003800000 */
[----:B------:R-:W-:Y:S01]  /*0d40*/  SHF.R.S32.HI R2, RZ, 0x1f, R7 ;  /* 0x0000001fff027819 */ /* 0x000fe20000011407 */
[----:B------:R-:W-:Y:S01]  /*0d50*/  IMAD.WIDE R20, R21, 0x40, R14 ;  /* 0x0000004015147825 */ /* 0x000fe200078e020e */
[----:B------:R-:W-:-:S02]  /*0d60*/  LOP3.LUT R0, R199, 0x38, R208, 0xf8, !PT ;  /* 0x00000038c7007812 */ /* 0x000fc400078ef8d0 */
[----:B------:R-:W-:Y:S02]  /*0d70*/  SHF.R.U32.HI R199, RZ, 0x3, R199 ;  /* 0x00000003ffc77819 */ /* 0x000fe400000116c7 */
[----:B------:R-:W-:Y:S02]  /*0d80*/  LOP3.LUT R196, R196, 0xfffffffe, RZ, 0xc0, !PT ;  /* 0xfffffffec4c47812 */ /* 0x000fe400078ec0ff */
[----:B------:R-:W-:Y:S02]  /*0d90*/  LOP3.LUT R199, R0, R199, RZ, 0x3c, !PT ;  /* 0x000000c700c77212 */ /* 0x000fe400078e3cff */
[----:B------:R-:W-:Y:S01]  /*0da0*/  LEA.HI R0, R9, R80, RZ, 0x6 ;  /* 0x0000005009007211 */ /* 0x000fe200078f30ff */
[----:B------:R-:W-:Y:S01]  /*0db0*/  IMAD.IADD R196, R11, 0x1, -R196 ;  /* 0x000000010bc47824 */ /* 0x000fe200078e0ac4 */
[----:B------:R-:W-:Y:S01]  /*0dc0*/  LEA.HI R9, R2, R7, RZ, 0x3 ;  /* 0x0000000702097211 */ /* 0x000fe200078f18ff */
[----:B------:R-:W-:Y:S01]  /*0dd0*/  IMAD R11, R15, c[0x0][0x198], RZ ;  /* 0x000066000f0b7a24 */ /* 0x000fe200078e02ff */
[--C-:B------:R-:W-:Y:S01]  /*0de0*/  SHF.R.S32.HI R209, RZ, 0x1f, R208.reuse ;  /* 0x0000001fffd17819 */ /* 0x100fe200000114d0 */
[----:B------:R-:W-:Y:S01]  /*0df0*/  IMAD.SHL.U32 R0, R0, 0x8, RZ ;  /* 0x0000000800007824 */ /* 0x000fe200078e00ff */
[----:B------:R-:W-:Y:S01]  /*0e00*/  LOP3.LUT R4, R9, 0xfffffff8, RZ, 0xc0, !PT ;  /* 0xfffffff809047812 */ /* 0x000fe200078ec0ff */
[----:B------:R-:W-:Y:S01]  /*0e10*/  IMAD R2, R14, c[0x0][0x19c], R11 ;  /* 0x000067000e027a24 */ /* 0x000fe200078e020b */
[----:B------:R-:W-:Y:S01]  /*0e20*/  IADD3 R12, P0, R208, UR6, RZ ;  /* 0x00000006d00c7c10 */ /* 0x000fe2000ff1e0ff */
[----:B------:R-:W-:Y:S01]  /*0e30*/  IMAD.WIDE.U32 R10, R14, c[0x0][0x1a0], R208 ;  /* 0x000068000e0a7a25 */ /* 0x000fe200078e00d0 */
[----:B------:R-:W-:-:S02]  /*0e40*/  LOP3.LUT R199, R199, 0xfffffe00, R0, 0xf8, !PT ;  /* 0xfffffe00c7c77812 */ /* 0x000fc400078ef800 */
[----:B------:R-:W-:Y:S01]  /*0e50*/  IADD3.X R13, R209, UR17, RZ, P0, !PT ;  /* 0x00000011d10d7c10 */ /* 0x000fe200087fe4ff */
[----:B------:R-:W-:Y:S01]  /*0e60*/  IMAD.IADD R4, R7, 0x1, -R4 ;  /* 0x0000000107047824 */ /* 0x000fe200078e0a04 */
[----:B------:R-:W-:Y:S01]  /*0e70*/  IADD3 R10, P0, R10, UR26, RZ ;  /* 0x0000001a0a0a7c10 */ /* 0x000fe2000ff1e0ff */
[----:B------:R-:W-:Y:S01]  /*0e80*/  IMAD R7, R15, c[0x0][0x1a0], RZ ;  /* 0x000068000f077a24 */ /* 0x000fe200078e02ff */
[----:B------:R-:W-:Y:S01]  /*0e90*/  SHF.R.S32.HI R81, RZ, 0x5, R81 ;  /* 0x00000005ff517819 */ /* 0x000fe20000011451 */
[----:B------:R-:W-:Y:S01]  /*0ea0*/  IMAD.WIDE.U32 R18, R14, c[0x0][0x198], R208 ;  /* 0x000066000e127a25 */ /* 0x000fe200078e00d0 */
[C---:B------:R-:W-:Y:S02]  /*0eb0*/  LOP3.LUT P3, RZ, R4.reuse, 0x4, RZ, 0xc0, !PT ;  /* 0x0000000404ff7812 */ /* 0x040fe4000786c0ff */
[----:B------:R-:W-:Y:S01]  /*0ec0*/  LOP3.LUT P2, RZ, R4, 0x2, RZ, 0xc0, !PT ;  /* 0x0000000204ff7812 */ /* 0x000fe2000784c0ff */
[----:B------:R-:W-:Y:S01]  /*0ed0*/  IMAD R0, R14, c[0x0][0x1a4], R7 ;  /* 0x000069000e007a24 */ /* 0x000fe200078e0207 */
[----:B------:R-:W-:Y:S01]  /*0ee0*/  SHF.R.S32.HI R7, RZ, 0x1f, R202 ;  /* 0x0000001fff077819 */ /* 0x000fe200000114ca */
[----:B------:R-:W-:Y:S01]  /*0ef0*/  IMAD.SHL.U32 R4, R4, 0x40, RZ ;  /* 0x0000004004047824 */ /* 0x000fe200078e00ff */
[----:B------:R-:W-:Y:S01]  /*0f00*/  IADD3 R204, P1, R18, UR24, RZ ;  /* 0x0000001812cc7c10 */ /* 0x000fe2000ff3e0ff */
[----:B-1----:R-:W-:Y:S01]  /*0f10*/  IMAD.WIDE.U32 R16, R16, c[0x0][0x1a8], R12 ;  /* 0x00006a0010107a25 */ /* 0x002fe200078e000c */
[----:B------:R-:W-:Y:S01]  /*0f20*/  IADD3.X R11, R11, UR5, R0, P0, !PT ;  /* 0x000000050b0b7c10 */ /* 0x000fe200087fe400 */
[----:B------:R-:W-:Y:S01]  /*0f30*/  ULDC.64 UR4, c[0x0][0x1a8] ;  /* 0x00006a0000047ab9 */ /* 0x000fe20000000a00 */
[----:B------:R-:W-:Y:S01]  /*0f40*/  ISETP.GE.AND P0, PT, R14, UR14, PT ;  /* 0x0000000e0e007c0c */ /* 0x000fe2000bf06270 */
[----:B------:R-:W-:Y:S01]  /*0f50*/  IMAD.SHL.U32 R13, R196, 0x8, RZ ;  /* 0x00000008c40d7824 */ /* 0x000fe200078e00ff */
[----:B------:R-:W-:Y:S01]  /*0f60*/  LOP3.LUT R4, R4, 0x1c0, RZ, 0xc0, !PT ;  /* 0x000001c004047812 */ /* 0x000fe200078ec0ff */
[----:B------:R-:W-:Y:S01]  /*0f70*/  UIMAD UR4, UR21, UR4, URZ ;  /* 0x00000004150472a4 */ /* 0x000fe2000f8e023f */
[----:B------:R-:W-:Y:S01]  /*0f80*/  IADD3.X R205, R19, UR7, R2, P1, !PT ;  /* 0x0000000713cd7c10 */ /* 0x000fe20008ffe402 */
[C---:B------:R-:W-:Y:S01]  /*0f90*/  IMAD R207, R7.reuse, c[0x0][0x1b0], RZ ;  /* 0x00006c0007cf7a24 */ /* 0x040fe200078e02ff */
[----:B------:R-:W-:Y:S01]  /*0fa0*/  LOP3.LUT R13, R4, 0x8, R13, 0xf8, !PT ;  /* 0x00000008040d7812 */ /* 0x000fe200078ef80d */
[----:B------:R-:W-:Y:S01]  /*0fb0*/  IMAD R7, R7, c[0x0][0x1b8], RZ ;  /* 0x00006e0007077a24 */ /* 0x000fe200078e02ff */
[----:B------:R-:W-:Y:S01]  /*0fc0*/  UIMAD UR4, UR11, UR5, UR4 ;  /* 0x000000050b0472a4 */ /* 0x000fe2000f8e0204 */
[----:B------:R-:W-:Y:S01]  /*0fd0*/  SHF.R.U32.HI R4, RZ, 0x3, R4 ;  /* 0x00000003ff047819 */ /* 0x000fe20000011604 */
[----:B------:R-:W-:Y:S01]  /*0fe0*/  IMAD R207, R202, c[0x0][0x1b4], R207 ;  /* 0x00006d00cacf7a24 */ /* 0x000fe200078e02cf */
[----:B------:R-:W-:Y:S01]  /*0ff0*/  IADD3 R201, R208, 0x40, RZ ;  /* 0x00000040d0c97810 */ /* 0x000fe20007ffe0ff */
[C---:B------:R-:W-:Y:S01]  /*1000*/  IMAD R7, R202.reuse, c[0x0][0x1bc], R7 ;  /* 0x00006f00ca077a24 */ /* 0x040fe200078e0207 */
[----:B------:R-:W-:Y:S01]  /*1010*/  LOP3.LUT R4, R13, R4, RZ, 0x3c, !PT ;  /* 0x000000040d047212 */ /* 0x000fe200078e3cff */
[----:B------:R-:W-:Y:S01]  /*1020*/  IMAD.SHL.U32 R9, R9, 0x40, RZ ;  /* 0x0000004009097824 */ /* 0x000fe200078e00ff */
[----:B------:R-:W-:Y:S01]  /*1030*/  IADD3 R19, R17, UR4, RZ ;  /* 0x0000000411137c10 */ /* 0x000fe2000fffe0ff */
[----:B------:R-:W-:Y:S01]  /*1040*/  IMAD.WIDE.U32 R204, R202, c[0x0][0x1b0], R204 ;  /* 0x00006c00cacc7a25 */ /* 0x000fe200078e00cc */
[----:B------:R-:W-:-:S02]  /*1050*/  IADD3 R200, R208, 0x80, RZ ;  /* 0x00000080d0c87810 */ /* 0x000fc40007ffe0ff */
[----:B------:R-:W-:Y:S01]  /*1060*/  LOP3.LUT R4, R4, 0xfffffe00, R9, 0xf8, !PT ;  /* 0xfffffe0004047812 */ /* 0x000fe200078ef809 */
[----:B------:R-:W-:Y:S01]  /*1070*/  IMAD.MOV.U32 R0, RZ, RZ, 0x20 ;  /* 0x00000020ff007424 */ /* 0x000fe200078e00ff */
[----:B------:R-:W-:Y:S01]  /*1080*/  SEL R2, R8, 0xfffffff0, !P2 ;  /* 0xfffffff008027807 */ /* 0x000fe20005000000 */
[----:B------:R-:W-:-:S03]  /*1090*/  IMAD.WIDE.U32 R202, R202, c[0x0][0x1b8], R10 ;  /* 0x00006e00caca7a25 */ /* 0x000fc600078e000a */
[----:B------:R-:W-:Y:S01]  /*10a0*/  SEL R0, R0, 0xffffffe0, !P3 ;  /* 0xffffffe000007807 */ /* 0x000fe20005800000 */
[----:B------:R-:W-:Y:S02]  /*10b0*/  IMAD.SHL.U32 R199, R199, 0x2, RZ ;  /* 0x00000002c7c77824 */ /* 0x000fe400078e00ff */
        /* <DEDUP_REMOVED lines=33> */
.L_x_508:
[----:B------:R-:W-:Y:S05]  /*12d0*/  BSYNC B0 ;  /* 0x0000000000007941 */ /* 0x000fea0003800000 */
.L_x_507:
        /* <DEDUP_REMOVED lines=37> */
.L_x_510:
[----:B------:R-:W-:Y:S05]  /*1530*/  BSYNC B0 ;  /* 0x0000000000007941 */ /* 0x000fea0003800000 */
.L_x_509:
        /* <DEDUP_REMOVED lines=37> */
.L_x_512:
[----:B------:R-:W-:Y:S05]  /*1790*/  BSYNC B0 ;  /* 0x0000000000007941 */ /* 0x000fea0003800000 */
.L_x_511:
        /* <DEDUP_REMOVED lines=8> */
[----:B-1----:R-:W-:Y:S01]  /*1820*/  IADD3 R12, P0, R20, 0x30, RZ ;  /* 0x00000030140c7810 */ /* 0x002fe20007f1e0ff */
        /* <DEDUP_REMOVED lines=31> */
.L_x_514:
[----:B------:R-:W-:Y:S05]  /*1a20*/  BSYNC B0 ;  /* 0x0000000000007941 */ /* 0x000fea0003800000 */
.L_x_513:
[----:B------:R-:W-:Y:S01]  /*1a30*/  ULEA.HI.SX32 UR12, UR8, 0xffffffff, 0x1a ;  /* 0xffffffff080c7891 */ /* 0x000fe2000f8fd23f */
[----:B------:R-:W-:Y:S01]  /*1a40*/  MOV R206, R204 ;  /* 0x000000cc00ce7202 */ /* 0x000fe20000000f00 */
[----:B------:R-:W-:Y:S01]  /*1a50*/  IMAD.U32 R7, RZ, RZ, UR20 ;  /* 0x00000014ff077e24 */ /* 0x000fe2000f8e00ff */
[----:B------:R-:W-:Y:S01]  /*1a60*/  BSSY B0, `(.L_x_515) ;  /* 0x0000022000007945 */ /* 0x000fe20003800000 */
[----:B------:R-:W-:Y:S02]  /*1a70*/  UIMAD UR6, UR12, -0x40, UR15 ;  /* 0xffffffc00c0678a4 */ /* 0x000fe4000f8e020f */
[----:B------:R-:W-:Y:S01]  /*1a80*/  USHF.R.S32.HI UR7, URZ, 0x1f, UR12 ;  /* 0x0000001f3f077899 */ /* 0x000fe2000801140c */
[----:B-1----:R-:W-:Y:S01]  /*1a90*/  IMAD.WIDE.U32 R18, R7, UR12, R206 ;  /* 0x0000000c07127c25 */ /* 0x002fe2000f8e00ce */
        /* <DEDUP_REMOVED lines=30> */
.L_x_516:
[----:B------:R-:W-:Y:S05]  /*1c80*/  BSYNC B0 ;  /* 0x0000000000007941 */ /* 0x000fea0003800000 */
.L_x_515:
[----:B------:R-:W-:Y:S01]  /*1c90*/  ISETP.GE.AND P0, PT, R11, UR6, PT ;  /* 0x000000060b007c0c */ /* 0x000fe2000bf06270 */
[----:B------:R-:W-:Y:S01]  /*1ca0*/  ULDC UR5, c[0x0][0x19c] ;  /* 0x0000670000057ab9 */ /* 0x000fe20000000800 */
[----:B------:R-:W-:Y:S01]  /*1cb0*/  BSSY B0, `(.L_x_517) ;  /* 0x000001f000007945 */ /* 0x000fe20003800000 */
[----:B------:R-:W-:Y:S02]  /*1cc0*/  USHF.L.U32 UR11, UR4, 0x4, URZ ;  /* 0x00000004040b7899 */ /* 0x000fe4000800063f */
[----:B------:R-:W-:-:S08]  /*1cd0*/  USHF.L.U64.HI UR9, UR4, UR9, UR5 ;  /* 0x0000000904097299 */ /* 0x000fd00008010205 */
        /* <DEDUP_REMOVED lines=28> */
.L_x_518:
[----:B------:R-:W-:Y:S05]  /*1ea0*/  BSYNC B0 ;  /* 0x0000000000007941 */ /* 0x000fea0003800000 */
.L_x_517:
[----:B------:R-:W-:Y:S01]  /*1eb0*/  ISETP.GE.AND P0, PT, R10, UR6, PT ;  /* 0x000000060a007c0c */ /* 0x000fe2000bf06270 */
[----:B------:R-:W-:-:S12]  /*1ec0*/  BSSY B0, `(.L_x_519) ;  /* 0x000001f000007945 */ /* 0x000fd80003800000 */
[----:B------:R-:W-:Y:S05]  /*1ed0*/  @P0 BRA `(.L_x_520) ;  /* 0x000001d000000947 */ /* 0x000fea0003800000 */
[----:B------:R-:W-:Y:S01]  /*1ee0*/  ISETP.GE.AND P3, PT, R208, c[0x0][0x220], PT ;  /* 0x00008800d0007a0c */ /* 0x000fe20003f66270 */
[----:B-1----:R-:W-:Y:S01]  /*1ef0*/  IMAD.MOV.U32 R12, RZ, RZ, c[0x0][0x198] ;  /* 0x00006600ff0c7624 */ /* 0x002fe200078e00ff */
[----:B------:R-:W-:Y:S01]  /*1f00*/  ISETP.GE.AND P2, PT, R201, c[0x0][0x220], PT ;  /* 0x00008800c9007a0c */ /* 0x000fe20003f46270 */
[----:B------:R-:W-:-:S03]  /*1f10*/  IMAD.MOV.U32 R17, RZ, RZ, c[0x0][0x19c] ;  /* 0x00006700ff117624 */ /* 0x000fc600078e00ff */
[----:B------:R-:W-:-:S04]  /*1f20*/  LEA R13, P0, R12, R18, 0x5 ;  /* 0x000000120c0d7211 */ /* 0x000fc800078028ff */
[----:B------:R-:W-:Y:S02]  /*1f30*/  LEA.HI.X R12, R12, R21, R17, 0x5, P0 ;  /* 0x000000150c0c7211 */ /* 0x000fe400000f2c11 */
        /* <DEDUP_REMOVED lines=23> */
.L_x_520:
[----:B------:R-:W-:Y:S05]  /*20b0*/  BSYNC B0 ;  /* 0x0000000000007941 */ /* 0x000fea0003800000 */
.L_x_519:
[----:B------:R-:W-:Y:S01]  /*20c0*/  ISETP.GE.AND P0, PT, R9, UR6, PT ;  /* 0x0000000609007c0c */ /* 0x000fe2000bf06270 */
[----:B------:R-:W-:-:S12]  /*20d0*/  BSSY B0, `(.L_x_521) ;  /* 0x0000021000007945 */ /* 0x000fd80003800000 */
[----:B------:R-:W-:Y:S05]  /*20e0*/  @P0 BRA `(.L_x_522) ;  /* 0x000001f000000947 */ /* 0x000fea0003800000 */
[----:B------:R-:W-:Y:S01]  /*20f0*/  ISETP.GE.AND P3, PT, R208, c[0x0][0x220], PT ;  /* 0x00008800d0007a0c */ /* 0x000fe20003f66270 */
[----:B-1----:R-:W-:Y:S01]  /*2100*/  IMAD.MOV.U32 R12, RZ, RZ, c[0x0][0x198] ;  /* 0x00006600ff0c7624 */ /* 0x002fe200078e00ff */
[----:B------:R-:W-:Y:S01]  /*2110*/  ISETP.GE.AND P2, PT, R201, c[0x0][0x220], PT ;  /* 0x00008800c9007a0c */ /* 0x000fe20003f46270 */
[----:B------:R-:W-:Y:S01]  /*2120*/  IMAD.MOV.U32 R20, RZ, RZ, R18 ;  /* 0x000000ffff147224 */ /* 0x000fe200078e0012 */
[----:B------:R-:W-:Y:S01]  /*2130*/  ULDC UR4, c[0x0][0x19c] ;  /* 0x0000670000047ab9 */ /* 0x000fe20000000800 */
[----:B------:R-:W-:Y:S01]  /*2140*/  ISETP.GE.AND P0, PT, R200, c[0x0][0x220], PT ;  /* 0x00008800c8007a0c */ /* 0x000fe20003f06270 */
[----:B------:R-:W-:Y:S01]  /*2150*/  UIMAD UR4, UR4, 0x30, URZ ;  /* 0x00000030040478a4 */ /* 0x000fe2000f8e023f */
[----:B------:R-:W-:-:S05]  /*2160*/  IMAD.WIDE.U32 R20, R12, 0x30, R20 ;  /* 0x000000300c147825 */ /* 0x000fca00078e0014 */
[----:B------:R-:W-:Y:S01]  /*2170*/  IADD3 R12, R21, UR4, RZ ;  /* 0x00000004150c7c10 */ /* 0x000fe2000fffe0ff */
        /* <DEDUP_REMOVED lines=22> */
.L_x_522:
[----:B------:R-:W-:Y:S05]  /*22e0*/  BSYNC B0 ;  /* 0x0000000000007941 */ /* 0x000fea0003800000 */
.L_x_521:
[----:B------:R-:W0:Y:S01]  /*22f0*/  LDGDEPBAR ;  /* 0x00000000000079af */ /* 0x000e220000000000 */
[----:B------:R-:W-:Y:S01]  /*2300*/  ISETP.GE.AND P1, PT, R14, UR6, PT ;  /* 0x000000060e007c0c */ /* 0x000fe2000bf26270 */
[----:B------:R-:W-:Y:S01]  /*2310*/  ULDC.64 UR4, c[0x0][0x1a0] ;  /* 0x0000680000047ab9 */ /* 0x000fe20000000a00 */
[----:B------:R-:W-:Y:S01]  /*2320*/  BSSY B0, `(.L_x_523) ;  /* 0x0000029000007945 */ /* 0x000fe20003800000 */
[----:B------:R-:W-:Y:S02]  /*2330*/  UIMAD.WIDE.U32 UR24, UR12, UR4, URZ ;  /* 0x000000040c1872a5 */ /* 0x000fe4000f8e003f */
[----:B------:R-:W-:-:S04]  /*2340*/  UIMAD UR4, UR7, UR4, URZ ;  /* 0x00000004070472a4 */ /* 0x000fc8000f8e023f */
[----:B------:R-:W-:Y:S01]  /*2350*/  UIMAD UR4, UR12, UR5, UR4 ;  /* 0x000000050c0472a4 */ /* 0x000fe2000f8e0204 */
[----:B-1----:R-:W-:Y:S02]  /*2360*/  IMAD.U32 R16, RZ, RZ, UR24 ;  /* 0x00000018ff107e24 */ /* 0x002fe4000f8e00ff */
[----:B------:R-:W-:Y:S01]  /*2370*/  IMAD.U32 R17, RZ, RZ, UR25 ;  /* 0x00000019ff117e24 */ /* 0x000fe2000f8e00ff */
[----:B------:R-:W-:Y:S02]  /*2380*/  UIADD3 UR4, UR25, UR4, URZ ;  /* 0x0000000419047290 */ /* 0x000fe4000fffe03f */
[----:B------:R-:W-:-:S04]  /*2390*/  LEA R12, P0, R16, R202, 0x6 ;  /* 0x000000ca100c7211 */ /* 0x000fc800078030ff */
[----:B------:R-:W-:Y:S01]  /*23a0*/  IMAD.U32 R13, RZ, RZ, UR4 ;  /* 0x00000004ff0d7e24 */ /* 0x000fe2000f8e00ff */
[----:B------:R-:W-:-:S04]  /*23b0*/  DEPBAR.LE SB0, 0x0 ;  /* 0x000080000000791a */ /* 0x000fc80000000000 */
[----:B------:R-:W-:Y:S01]  /*23c0*/  BAR.SYNC.DEFER_BLOCKING 0x0 ;  /* 0x0000000000007b1d */ /* 0x000fe20000010000 */
[----:B------:R-:W-:-:S05]  /*23d0*/  LEA.HI.X R13, R16, R198, R13, 0x6, P0 ;  /* 0x000000c6100d7211 */ /* 0x000fca00000f340d */
        /* <DEDUP_REMOVED lines=29> */
.L_x_524:
[----:B------:R-:W-:Y:S05]  /*25b0*/  BSYNC B0 ;  /* 0x0000000000007941 */ /* 0x000fea0003800000 */
.L_x_523:
[----:B------:R-:W-:Y:S01]  /*25c0*/  ISETP.GE.AND P0, PT, R11, UR6, PT ;  /* 0x000000060b007c0c */ /* 0x000fe2000bf06270 */
[----:B------:R-:W-:-:S12]  /*25d0*/  BSSY B0, `(.L_x_525) ;  /* 0x0000022000007945 */ /* 0x000fd80003800000 */
        /* <DEDUP_REMOVED lines=33> */
.L_x_526:
[----:B------:R-:W-:Y:S05]  /*27f0*/  BSYNC B0 ;  /* 0x0000000000007941 */ /* 0x000fea0003800000 */
.L_x_525:
[----:B------:R-:W-:Y:S01]  /*2800*/  ISETP.GE.AND P0, PT, R10, UR6, PT ;  /* 0x000000060a007c0c */ /* 0x000fe2000bf06270 */
[----:B------:R-:W-:-:S12]  /*2810*/  BSSY B0, `(.L_x_527) ;  /* 0x0000022000007945 */ /* 0x000fd80003800000 */
[----:B------:R4:W-:Y:S04]  /*2820*/  @P0 STS.128 [R199+0xd000], RZ ;  /* 0x00d000ffc7000388 */ /* 0x0009e80000000c00 */
[----:B------:R4:W-:Y:S04]  /*2830*/  @P0 STS.128 [R199+0xf000], RZ ;  /* 0x00f000ffc7000388 */ /* 0x0009e80000000c00 */
[----:B------:R4:W-:Y:S01]  /*2840*/  @P0 STS.128 [R199+0x11000], RZ ;  /* 0x011000ffc7000388 */ /* 0x0009e20000000c00 */
[----:B------:R-:W-:Y:S05]  /*2850*/  @P0 BRA `(.L_x_528) ;  /* 0x000001d000000947 */ /* 0x000fea0003800000 */
[----:B------:R-:W-:Y:S01]  /*2860*/  ISETP.GE.AND P3, PT, R208, c[0x0][0x220], PT ;  /* 0x00008800d0007a0c */ /* 0x000fe20003f66270 */
[----:B------:R-:W-:Y:S01]  /*2870*/  IMAD.MOV.U32 R11, RZ, RZ, c[0x0][0x1a0] ;  /* 0x00006800ff0b7624 */ /* 0x000fe200078e00ff */
[----:B------:R-:W-:Y:S01]  /*2880*/  ISETP.GE.AND P2, PT, R201, c[0x0][0x220], PT ;  /* 0x00008800c9007a0c */ /* 0x000fe20003f46270 */
[----:B------:R-:W-:-:S03]  /*2890*/  IMAD.MOV.U32 R10, RZ, RZ, c[0x0][0x1a4] ;  /* 0x00006900ff0a7624 */ /* 0x000fc600078e00ff */
[----:B------:R-:W-:-:S04]  /*28a0*/  LEA R8, P0, R11, R12, 0x5 ;  /* 0x0000000c0b087211 */ /* 0x000fc800078028ff */
[----:B------:R-:W-:Y:S02]  /*28b0*/  LEA.HI.X R11, R11, R13, R10, 0x5, P0 ;  /* 0x0000000d0b0b7211 */ /* 0x000fe400000f2c0a */
[----:B------:R-:W-:Y:S01]  /*28c0*/  ISETP.GE.AND P0, PT, R200, c[0x0][0x220], PT ;  /* 0x00008800c8007a0c */ /* 0x000fe20003f06270 */
[----:B------:R1:W-:Y:S01]  /*28d0*/  @P3 STS.128 [R199+0xd000], RZ ;  /* 0x00d000ffc7003388 */ /* 0x0003e20000000c00 */
[C---:B--2---:R-:W-:Y:S02]  /*28e0*/  @!P3 LEA R18, P4, R8.reuse, c[0x0][0x170], 0x1 ;  /* 0x00005c000812ba11 */ /* 0x044fe400078808ff */
        /* <DEDUP_REMOVED lines=20> */
.L_x_528:
[----:B------:R-:W-:Y:S05]  /*2a30*/  BSYNC B0 ;  /* 0x0000000000007941 */ /* 0x000fea0003800000 */
.L_x_527:
        /* <DEDUP_REMOVED lines=9> */
[----:B------:R-:W-:Y:S01]  /*2ad0*/  ULDC UR4, c[0x0][0x1a4] ;  /* 0x0000690000047ab9 */ /* 0x000fe20000000800 */
[----:B------:R-:W-:Y:S01]  /*2ae0*/  ISETP.GE.AND P0, PT, R200, c[0x0][0x220], PT ;  /* 0x00008800c8007a0c */ /* 0x000fe20003f06270 */
[----:B------:R-:W-:Y:S01]  /*2af0*/  UIMAD UR4, UR4, 0x30, URZ ;  /* 0x00000030040478a4 */ /* 0x000fe2000f8e023f */
[----:B------:R-:W-:-:S05]  /*2b00*/  IMAD.WIDE.U32 R12, R9, 0x30, R12 ;  /* 0x00000030090c7825 */ /* 0x000fca00078e000c */
[----:B------:R-:W-:Y:S02]  /*2b10*/  IADD3 R8, R13, UR4, RZ ;  /* 0x000000040d087c10 */ /* 0x000fe4000fffe0ff */
[C---:B-12---:R-:W-:Y:S01]  /*2b20*/  @!P3 LEA R16, P4, R12.reuse, c[0x0][0x170], 0x1 ;  /* 0x00005c000c10ba11 */ /* 0x046fe200078808ff */
        /* <DEDUP_REMOVED lines=21> */
.L_x_530:
[----:B------:R-:W-:Y:S05]  /*2c80*/  BSYNC B0 ;  /* 0x0000000000007941 */ /* 0x000fea0003800000 */
.L_x_529:
[C---:B------:R-:W-:Y:S01]  /*2c90*/  IMAD.SHL.U32 R8, R3.reuse, 0x40, RZ ;  /* 0x0000004003087824 */ /* 0x040fe200078e00ff */
[----:B------:R-:W-:Y:S01]  /*2ca0*/  R2P PR, R3, 0x6 ;  /* 0x0000000603007804 */ /* 0x000fe20000000000 */
[----:B------:R-:W-:Y:S01]  /*2cb0*/  IMAD.SHL.U32 R14, R14, 0x8, RZ ;  /* 0x000000080e0e7824 */ /* 0x000fe200078e00ff */
[----:B------:R-:W0:Y:S01]  /*2cc0*/  LDGDEPBAR ;  /* 0x00000000000079af */ /* 0x000e220000000000 */
[----:B------:R-:W-:Y:S01]  /*2cd0*/  IMAD R197, R81, 0x400, R4 ;  /* 0x0000040051c57824 */ /* 0x000fe200078e0204 */
[----:B------:R-:W-:Y:S01]  /*2ce0*/  LOP3.LUT R9, R8, 0x1c0, RZ, 0xc0, !PT ;  /* 0x000001c008097812 */ /* 0x000fe200078ec0ff */
[----:B------:R-:W-:Y:S01]  /*2cf0*/  IMAD.SHL.U32 R80, R80, 0x2, RZ ;  /* 0x0000000250507824 */ /* 0x000fe200078e00ff */
[----:B------:R-:W-:Y:S01]  /*2d00*/  UISETP.GE.AND UP0, UPT, UR15, 0x41, UPT ;  /* 0x000000410f00788c */ /* 0x000fe2000bf06270 */
[----:B------:R-:W-:Y:S01]  /*2d10*/  IMAD.SHL.U32 R197, R197, 0x2, RZ ;  /* 0x00000002c5c57824 */ /* 0x000fe200078e00ff */
[----:B------:R-:W-:Y:S02]  /*2d20*/  LOP3.LUT R14, R9, 0x8, R14, 0xf8, !PT ;  /* 0x00000008090e7812 */ /* 0x000fe400078ef80e */
[----:B------:R-:W-:Y:S01]  /*2d30*/  SHF.R.U32.HI R9, RZ, 0x3, R9 ;  /* 0x00000003ff097819 */ /* 0x000fe20000011609 */
[--C-:B------:R-:W-:Y:S01]  /*2d40*/  IMAD R195, R2, 0x2, R197.reuse ;  /* 0x0000000202c37824 */ /* 0x100fe200078e02c5 */
[----:B------:R-:W-:Y:S01]  /*2d50*/  LDSM.16.M88.4 R48, [R197] ;  /* 0x00000000c530783b */ /* 0x000fe20000000200 */
[----:B------:R-:W-:Y:S01]  /*2d60*/  IMAD R193, R0, 0x2, R197 ;  /* 0x0000000200c17824 */ /* 0x000fe200078e02c5 */
[----:B------:R-:W-:Y:S01]  /*2d70*/  LOP3.LUT R9, R14, R9, RZ, 0x3c, !PT ;  /* 0x000000090e097212 */ /* 0x000fe200078e3cff */
[----:B------:R-:W-:Y:S01]  /*2d80*/  IMAD R192, R0, 0x2, R195 ;  /* 0x0000000200c07824 */ /* 0x000fe200078e02c3 */
[----:B------:R-:W-:Y:S03]  /*2d90*/  LDSM.16.M88.4 R76, [R197+0x2000] ;  /* 0x00200000c54c783b */ /* 0x000fe60000000200 */
[----:B------:R-:W-:Y:S01]  /*2da0*/  IMAD R196, R196, 0x200, R9 ;  /* 0x00000200c4c47824 */ /* 0x000fe200078e0209 */
[----:B------:R-:W-:Y:S03]  /*2db0*/  LDSM.16.M88.4 R52, [R193] ;  /* 0x00000000c134783b */ /* 0x000fe60000000200 */
[----:B------:R-:W-:Y:S01]  /*2dc0*/  IMAD.SHL.U32 R196, R196, 0x2, RZ ;  /* 0x00000002c4c47824 */ /* 0x000fe200078e00ff */
[----:B-12---:R-:W-:Y:S04]  /*2dd0*/  LDSM.16.M88.4 R8, [R195] ;  /* 0x00000000c308783b */ /* 0x006fe80000000200 */
[----:B------:R-:W1:Y:S01]  /*2de0*/  LDSM.16.M88.4 R24, [R196+0x6000] ;  /* 0x00600000c418783b */ /* 0x000e620000000200 */
[----:B------:R-:W-:-:S02]  /*2df0*/  IADD3 R3, R196, 0x6000, RZ ;  /* 0x00006000c4037810 */ /* 0x000fc40007ffe0ff */
[----:B------:R-:W-:Y:S01]  /*2e00*/  IADD3 R194, R196, 0x6020, RZ ;  /* 0x00006020c4c27810 */ /* 0x000fe20007ffe0ff */
[----:B------:R-:W2:Y:S01]  /*2e10*/  LDSM.16.M88.4 R16, [R196+0x6800] ;  /* 0x00680000c410783b */ /* 0x000ea20000000200 */
[----:B------:R-:W-:Y:S01]  /*2e20*/  @P1 IADD3 R194, R3, -0x20, RZ ;  /* 0xffffffe003c21810 */ /* 0x000fe20007ffe0ff */
[----:B------:R-:W-:Y:S02]  /*2e30*/  IMAD.MOV.U32 R3, RZ, RZ, 0x40 ;  /* 0x00000040ff037424 */ /* 0x000fe400078e00ff */
[----:B------:R-:W5:Y:S01]  /*2e40*/  LDSM.16.M88.4 R60, [R196+0x7000] ;  /* 0x00700000c43c783b */ /* 0x000f620000000200 */
[C---:B------:R-:W-:Y:S02]  /*2e50*/  IADD3 R186, R194.reuse, 0x800, RZ ;  /* 0x00000800c2ba7810 */ /* 0x040fe40007ffe0ff */
[----:B------:R-:W-:Y:S01]  /*2e60*/  SEL R3, R3, 0xffffffc0, !P2 ;  /* 0xffffffc003037807 */ /* 0x000fe20005000000 */
[----:B------:R-:W3:Y:S01]  /*2e70*/  LDSM.16.M88.4 R32, [R196+0x7800] ;  /* 0x00780000c420783b */ /* 0x000ee20000000200 */
[----:B------:R-:W-:-:S02]  /*2e80*/  IADD3 R185, R194, 0x1000, RZ ;  /* 0x00001000c2b97810 */ /* 0x000fc40007ffe0ff */
[----:B------:R-:W-:Y:S01]  /*2e90*/  IADD3 R184, R194, 0x1800, RZ ;  /* 0x00001800c2b87810 */ /* 0x000fe20007ffe0ff */
[----:B------:R-:W4:Y:S01]  /*2ea0*/  LDSM.16.M88.4 R36, [R194] ;  /* 0x00000000c224783b */ /* 0x000f220000000200 */
[----:B------:R-:W-:Y:S01]  /*2eb0*/  IMAD.IADD R190, R196, 0x1, R3 ;  /* 0x00000001c4be7824 */ /* 0x000fe200078e0203 */
[----:B------:R-:W-:Y:S01]  /*2ec0*/  IADD3 R182, R194, 0x2000, RZ ;  /* 0x00002000c2b67810 */ /* 0x000fe20007ffe0ff */
[----:B------:R-:W-:Y:S01]  /*2ed0*/  IMAD.IADD R183, R3, 0x1, R194 ;  /* 0x0000000103b77824 */ /* 0x000fe200078e02c2 */
[----:B------:R-:W3:Y:S01]  /*2ee0*/  LDSM.16.M88.4 R12, [R194+0x800] ;  /* 0x00080000c20c783b */ /* 0x000ee20000000200 */
[----:B------:R-:W-:Y:S02]  /*2ef0*/  LOP3.LUT R3, R80, 0x6, RZ, 0xc0, !PT ;  /* 0x0000000650037812 */ /* 0x000fe400078ec0ff */
[C---:B------:R-:W-:Y:S01]  /*2f00*/  IADD3 R181, R194.reuse, 0x2800, RZ ;  /* 0x00002800c2b57810 */ /* 0x040fe20007ffe0ff */
[----:B------:R-:W3:Y:S01]  /*2f10*/  LDSM.16.M88.4 R40, [R194+0x1000] ;  /* 0x00100000c228783b */ /* 0x000ee20000000200 */
[----:B------:R-:W-:-:S02]  /*2f20*/  IADD3 R180, R194, 0x3000, RZ ;  /* 0x00003000c2b47810 */ /* 0x000fc40007ffe0ff */
[C---:B------:R-:W-:Y:S01]  /*2f30*/  IADD3 R179, R194.reuse, 0x3800, RZ ;  /* 0x00003800c2b37810 */ /* 0x040fe20007ffe0ff */
[----:B------:R-:W-:Y:S01]  /*2f40*/  LDSM.16.M88.4 R72, [R190+0x6800] ;  /* 0x00680000be48783b */ /* 0x000fe20000000200 */
[C---:B------:R-:W-:Y:S02]  /*2f50*/  IADD3 R178, R194.reuse, 0x4000, RZ ;  /* 0x00004000c2b27810 */ /* 0x040fe40007ffe0ff */
[C---:B------:R-:W-:Y:S01]  /*2f60*/  IADD3 R177, R194.reuse, 0x4800, RZ ;  /* 0x00004800c2b17810 */ /* 0x040fe20007ffe0ff */
[----:B------:R-:W-:Y:S01]  /*2f70*/  LDSM.16.M88.4 R68, [R190+0x7800] ;  /* 0x00780000be44783b */ /* 0x000fe20000000200 */
[C---:B------:R-:W-:Y:S02]  /*2f80*/  IADD3 R176, R194.reuse, 0x5000, RZ ;  /* 0x00005000c2b07810 */ /* 0x040fe40007ffe0ff */
[----:B------:R-:W-:Y:S01]  /*2f90*/  IADD3 R135, R194, 0x5800, RZ ;  /* 0x00005800c2877810 */ /* 0x000fe20007ffe0ff */
[----:B------:R-:W-:Y:S01]  /*2fa0*/  LDSM.16.M88.4 R44, [R183+0x800] ;  /* 0x00080000b72c783b */ /* 0x000fe20000000200 */
[C---:B-1----:R-:W-:Y:S08]  /*2fb0*/  HMMA.16816.F32 R28, R48.reuse, R24, RZ ;  /* 0x00000018301c723c */ /* 0x042ff000000018ff */
[C---:B------:R-:W-:Y:S08]  /*2fc0*/  HMMA.16816.F32 R24, R48.reuse, R26, RZ ;  /* 0x0000001a3018723c */ /* 0x040ff000000018ff */
[C---:B--2---:R-:W-:Y:S08]  /*2fd0*/  HMMA.16816.F32 R20, R48.reuse, R16, RZ ;  /* 0x000000103014723c */ /* 0x044ff000000018ff */
[C---:B-----5:R-:W-:Y:S08]  /*2fe0*/  HMMA.16816.F32 R64, R48.reuse, R60, RZ ;  /* 0x0000003c3040723c */ /* 0x060ff000000018ff */
[C---:B------:R-:W-:Y:S08]  /*2ff0*/  HMMA.16816.F32 R16, R48.reuse, R18, RZ ;  /* 0x000000123010723c */ /* 0x040ff000000018ff */
[C---:B------:R-:W-:Y:S08]  /*3000*/  HMMA.16816.F32 R60, R48.reuse, R62, RZ ;  /* 0x0000003e303c723c */ /* 0x040ff000000018ff */
[C---:B---3--:R-:W-:Y:S08]  /*3010*/  HMMA.16816.F32 R56, R48.reuse, R32, RZ ;  /* 0x000000203038723c */ /* 0x048ff000000018ff */
[----:B------:R-:W-:Y:S01]  /*3020*/  HMMA.16816.F32 R48, R48, R34, RZ ;  /* 0x000000223030723c */ /* 0x000fe200000018ff */
[----:B------:R-:W1:Y:S07]  /*3030*/  LDSM.16.M88.4 R32, [R194+0x1800] ;  /* 0x00180000c220783b */ /* 0x000e6e0000000200 */
[C---:B----4-:R-:W-:Y:S08]  /*3040*/  HMMA.16816.F32 R28, R8.reuse, R36, R28 ;  /* 0x00000024081c723c */ /* 0x050ff0000000181c */
        /* <DEDUP_REMOVED lines=86> */
[C---:B---3--:R-:W-:Y:S08]  /*35b0*/  HMMA.16816.F32 R76, R48.reuse, R44, R76 ;  /* 0x0000002c304c723c */ /* 0x048ff0000000184c */
[----:B------:R-:W-:Y:S01]  /*35c0*/  HMMA.16816.F32 R52, R48, R46, R52 ;  /* 0x0000002e3034723c */ /* 0x000fe20000001834 */
[----:B------:R-:W2:Y:S04]  /*35d0*/  LDSM.16.M88.4 R44, [R194+0x5000] ;  /* 0x00500000c22c783b */ /* 0x000ea80000000200 */
[----:B------:R-:W3:Y:S03]  /*35e0*/  LDSM.16.M88.4 R48, [R194+0x5800] ;  /* 0x00580000c230783b */ /* 0x000ee60000000200 */
[C---:B----4-:R-:W-:Y:S08]  /*35f0*/  HMMA.16816.F32 R20, R72.reuse, R56, R20 ;  /* 0x000000384814723c */ /* 0x050ff00000001814 */
[C---:B------:R-:W-:Y:S01]  /*3600*/  HMMA.16816.F32 R16, R72.reuse, R58, R16 ;  /* 0x0000003a4810723c */ /* 0x040fe20000001810 */
[----:B------:R-:W-:Y:S07]  /*3610*/  LDSM.16.M88.4 R56, [R193+0x4000] ;  /* 0x00400000c138783b */ /* 0x000fee0000000200 */
[C---:B-----5:R-:W-:Y:S08]  /*3620*/  HMMA.16816.F32 R64, R72.reuse, R12, R64 ;  /* 0x0000000c4840723c */ /* 0x060ff00000001840 */
[C---:B------:R-:W-:Y:S01]  /*3630*/  HMMA.16816.F32 R60, R72.reuse, R14, R60 ;  /* 0x0000000e483c723c */ /* 0x040fe2000000183c */
[----:B------:R-:W-:Y:S07]  /*3640*/  LDSM.16.M88.4 R12, [R190+0xa000] ;  /* 0x00a00000be0c783b */ /* 0x000fee0000000200 */
[C---:B------:R-:W-:Y:S08]  /*3650*/  HMMA.16816.F32 R28, R72.reuse, R68, R28 ;  /* 0x00000044481c723c */ /* 0x040ff0000000181c */
[----:B------:R-:W-:Y:S01]  /*3660*/  HMMA.16816.F32 R24, R72, R70, R24 ;  /* 0x000000464818723c */ /* 0x000fe20000001818 */
[----:B------:R-:W-:Y:S07]  /*3670*/  LDSM.16.M88.4 R68, [R192+0x4000] ;  /* 0x00400000c044783b */ /* 0x000fee0000000200 */
[C---:B-1----:R-:W-:Y:S08]  /*3680*/  HMMA.16816.F32 R20, R40.reuse, R8, R20 ;  /* 0x000000082814723c */ /* 0x042ff00000001814 */
[----:B------:R-:W-:Y:S01]  /*3690*/  HMMA.16816.F32 R16, R40, R10, R16 ;  /* 0x0000000a2810723c */ /* 0x000fe20000001810 */
[----:B------:R-:W1:Y:S07]  /*36a0*/  LDSM.16.M88.4 R8, [R190+0xb000] ;  /* 0x00b00000be08783b */ /* 0x000e6e0000000200 */
[----:B------:R-:W-:Y:S08]  /*36b0*/  HMMA.16816.F32 R52, R72, R34, R52 ;  /* 0x000000224834723c */ /* 0x000ff00000001834 */
[C---:B--2---:R-:W-:Y:S08]  /*36c0*/  HMMA.16816.F32 R64, R40.reuse, R44, R64 ;  /* 0x0000002c2840723c */ /* 0x044ff00000001840 */
[C---:B------:R-:W-:Y:S01]  /*36d0*/  HMMA.16816.F32 R60, R40.reuse, R46, R60 ;  /* 0x0000002e283c723c */ /* 0x040fe2000000183c */
[----:B------:R-:W-:Y:S07]  /*36e0*/  LDSM.16.M88.4 R44, [R183+0x4000] ;  /* 0x00400000b72c783b */ /* 0x000fee0000000200 */
[C---:B------:R-:W-:Y:S08]  /*36f0*/  HMMA.16816.F32 R28, R40.reuse, R36, R28 ;  /* 0x00000024281c723c */ /* 0x040ff0000000181c */
[----:B------:R-:W-:Y:S01]  /*3700*/  HMMA.16816.F32 R24, R40, R38, R24 ;  /* 0x000000262818723c */ /* 0x000fe20000001818 */
[----:B------:R-:W2:Y:S07]  /*3710*/  LDSM.16.M88.4 R36, [R190+0xb800] ;  /* 0x00b80000be24783b */ /* 0x000eae0000000200 */
[----:B------:R-:W-:Y:S01]  /*3720*/  HMMA.16816.F32 R76, R72, R32, R76 ;  /* 0x00000020484c723c */ /* 0x000fe2000000184c */
[----:B------:R-:W4:Y:S07]  /*3730*/  LDSM.16.M88.4 R32, [R190+0xa800] ;  /* 0x00a80000be20783b */ /* 0x000f2e0000000200 */
[----:B---3--:R-:W-:Y:S08]  /*3740*/  HMMA.16816.F32 R52, R40, R50, R52 ;  /* 0x000000322834723c */ /* 0x008ff00000001834 */
[C---:B-1----:R-:W-:Y:S08]  /*3750*/  HMMA.16816.F32 R64, R56.reuse, R8, R64 ;  /* 0x000000083840723c */ /* 0x042ff00000001840 */
[C---:B------:R-:W-:Y:S01]  /*3760*/  HMMA.16816.F32 R60, R56.reuse, R10, R60 ;  /* 0x0000000a383c723c */ /* 0x040fe2000000183c */
[----:B------:R-:W1:Y:S07]  /*3770*/  LDSM.16.M88.4 R8, [R183+0x5000] ;  /* 0x00500000b708783b */ /* 0x000e6e0000000200 */
[C---:B------:R-:W-:Y:S08]  /*3780*/  HMMA.16816.F32 R28, R56.reuse, R12, R28 ;  /* 0x0000000c381c723c */ /* 0x040ff0000000181c */
[----:B------:R-:W-:Y:S01]  /*3790*/  HMMA.16816.F32 R24, R56, R14, R24 ;  /* 0x0000000e3818723c */ /* 0x000fe20000001818 */
[----:B------:R-:W3:Y:S07]  /*37a0*/  LDSM.16.M88.4 R12, [R183+0x5800] ;  /* 0x00580000b70c783b */ /* 0x000eee0000000200 */
[----:B------:R-:W-:Y:S01]  /*37b0*/  HMMA.16816.F32 R76, R40, R48, R76 ;  /* 0x00000030284c723c */ /* 0x000fe2000000184c */
[----:B------:R-:W5:Y:S01]  /*37c0*/  LDSM.16.M88.4 R40, [R183+0x4800] ;  /* 0x00480000b728783b */ /* 0x000f620000000200 */
[----:B------:R-:W-:-:S06]  /*37d0*/  DEPBAR.LE SB0, 0x0 ;  /* 0x000080000000791a */ /* 0x000fcc0000000000 */
[C---:B--2---:R-:W-:Y:S08]  /*37e0*/  HMMA.16816.F32 R52, R56.reuse, R38, R52 ;  /* 0x000000263834723c */ /* 0x044ff00000001834 */
[----:B----4-:R-:W-:Y:S07]  /*37f0*/  HMMA.16816.F32 R20, R56, R32, R20 ;  /* 0x000000203814723c */ /* 0x010fee0000001814 */
[----:B------:R-:W-:Y:S01]  /*3800*/  IMAD.U32 R32, RZ, RZ, UR12 ;  /* 0x0000000cff207e24 */ /* 0x000fe2000f8e00ff */
[----:B------:R-:W-:Y:S03]  /*3810*/  HMMA.16816.F32 R28, R68, R44, R28 ;  /* 0x0000002c441c723c */ /* 0x000fe6000000181c */
[----:B------:R-:W-:-:S05]  /*3820*/  IMAD R32, R32, 0x40, R3 ;  /* 0x0000004020207824 */ /* 0x000fca00078e0203 */
[----:B------:R-:W-:Y:S01]  /*3830*/  HMMA.16816.F32 R16, R56, R34, R16 ;  /* 0x000000223810723c */ /* 0x000fe20000001810 */
[C---:B------:R-:W-:Y:S02]  /*3840*/  IADD3 R3, R32.reuse, 0x10, RZ ;  /* 0x0000001020037810 */ /* 0x040fe40007ffe0ff */
[C---:B------:R-:W-:Y:S02]  /*3850*/  ISETP.GE.AND P1, PT, R32.reuse, UR15, PT ;  /* 0x0000000f20007c0c */ /* 0x040fe4000bf26270 */
[----:B------:R-:W-:Y:S02]  /*3860*/  ISETP.GE.AND P4, PT, R3, UR15, PT ;  /* 0x0000000f03007c0c */ /* 0x000fe4000bf86270 */
[C---:B------:R-:W-:Y:S01]  /*3870*/  IADD3 R35, R32.reuse, 0x1, RZ ;  /* 0x0000000120237810 */ /* 0x040fe20007ffe0ff */
[----:B------:R-:W-:Y:S01]  /*3880*/  HMMA.16816.F32 R24, R68, R46, R24 ;  /* 0x0000002e4418723c */ /* 0x000fe20000001818 */
[----:B------:R-:W-:Y:S02]  /*3890*/  IADD3 R3, R32, 0x11, RZ ;  /* 0x0000001120037810 */ /* 0x000fe40007ffe0ff */
[----:B------:R-:W-:-:S02]  /*38a0*/  ISETP.GE.AND P0, PT, R35, UR15, PT ;  /* 0x0000000f23007c0c */ /* 0x000fc4000bf06270 */
[C---:B------:R-:W-:Y:S02]  /*38b0*/  IADD3 R34, R32.reuse, 0x8, RZ ;  /* 0x0000000820227810 */ /* 0x040fe40007ffe0ff */
[----:B------:R-:W-:Y:S01]  /*38c0*/  IADD3 R33, R32, 0x9, RZ ;  /* 0x0000000920217810 */ /* 0x000fe20007ffe0ff */
[----:B------:R-:W-:Y:S01]  /*38d0*/  HMMA.16816.F32 R76, R56, R36, R76 ;  /* 0x00000024384c723c */ /* 0x000fe2000000184c */
[----:B------:R-:W-:Y:S02]  /*38e0*/  ISETP.GE.AND P3, PT, R3, UR15, PT ;  /* 0x0000000f03007c0c */ /* 0x000fe4000bf66270 */
[----:B------:R-:W-:Y:S02]  /*38f0*/  FSEL R3, R28, -INF , !P1 ;  /* 0xff8000001c037808 */ /* 0x000fe40004800000 */
[----:B------:R-:W-:Y:S02]  /*3900*/  FSEL R28, R31, -INF , !P0 ;  /* 0xff8000001f1c7808 */ /* 0x000fe40004000000 */
[----:B------:R-:W-:Y:S01]  /*3910*/  ISETP.GE.AND P6, PT, R34, UR15, PT ;  /* 0x0000000f22007c0c */ /* 0x000fe2000bfc6270 */
[----:B-1----:R-:W-:Y:S01]  /*3920*/  HMMA.16816.F32 R64, R68, R8, R64 ;  /* 0x000000084440723c */ /* 0x002fe20000001840 */
[----:B------:R-:W-:-:S02]  /*3930*/  FSEL R31, R29, -INF , !P0 ;  /* 0xff8000001d1f7808 */ /* 0x000fc40004000000 */
[----:B------:R-:W-:Y:S02]  /*3940*/  ISETP.GE.AND P5, PT, R33, UR15, PT ;  /* 0x0000000f21007c0c */ /* 0x000fe4000bfa6270 */
[C---:B------:R-:W-:Y:S02]  /*3950*/  IADD3 R34, R32.reuse, 0x18, RZ ;  /* 0x0000001820227810 */ /* 0x040fe40007ffe0ff */
[C---:B------:R-:W-:Y:S01]  /*3960*/  IADD3 R9, R32.reuse, 0x20, RZ ;  /* 0x0000002020097810 */ /* 0x040fe20007ffe0ff */
[----:B---3--:R-:W-:Y:S01]  /*3970*/  HMMA.16816.F32 R52, R68, R14, R52 ;  /* 0x0000000e4434723c */ /* 0x008fe20000001834 */
[C---:B------:R-:W-:Y:S02]  /*3980*/  IADD3 R8, R32.reuse, 0x21, RZ ;  /* 0x0000002120087810 */ /* 0x040fe40007ffe0ff */
[----:B------:R-:W-:Y:S02]  /*3990*/  ISETP.GE.AND P0, PT, R9, UR15, PT ;  /* 0x0000000f09007c0c */ /* 0x000fe4000bf06270 */
[----:B------:R-:W-:-:S02]  /*39a0*/  IADD3 R9, R32, 0x28, RZ ;  /* 0x0000002820097810 */ /* 0x000fc40007ffe0ff */
[----:B------:R-:W-:Y:S01]  /*39b0*/  FSEL R29, R24, -INF , !P6 ;  /* 0xff800000181d7808 */ /* 0x000fe20007000000 */
[C---:B-----5:R-:W-:Y:S01]  /*39c0*/  HMMA.16816.F32 R20, R68.reuse, R40, R20 ;  /* 0x000000284414723c */ /* 0x060fe20000001814 */
[----:B------:R-:W-:Y:S02]  /*39d0*/  FSEL R26, R26, -INF , !P6 ;  /* 0xff8000001a1a7808 */ /* 0x000fe40007000000 */
[----:B------:R-:W-:Y:S02]  /*39e0*/  FSEL R24, R27, -INF , !P5 ;  /* 0xff8000001b187808 */ /* 0x000fe40006800000 */
[----:B------:R-:W-:Y:S02]  /*39f0*/  FSEL R25, R25, -INF , !P5 ;  /* 0xff80000019197808 */ /* 0x000fe40006800000 */
[----:B------:R-:W-:Y:S01]  /*3a00*/  ISETP.GE.AND P6, PT, R8, UR15, PT ;  /* 0x0000000f08007c0c */ /* 0x000fe2000bfc6270 */
[----:B------:R-:W-:Y:S01]  /*3a10*/  HMMA.16816.F32 R16, R68, R42, R16 ;  /* 0x0000002a4410723c */ /* 0x000fe20000001810 */
[----:B------:R-:W-:-:S02]  /*3a20*/  ISETP.GE.AND P5, PT, R9, UR15, PT ;  /* 0x0000000f09007c0c */ /* 0x000fc4000bfa6270 */
[C---:B------:R-:W-:Y:S02]  /*3a30*/  IADD3 R33, R32.reuse, 0x19, RZ ;  /* 0x0000001920217810 */ /* 0x040fe40007ffe0ff */
[C---:B------:R-:W-:Y:S02]  /*3a40*/  IADD3 R8, R32.reuse, 0x29, RZ ;  /* 0x0000002920087810 */ /* 0x040fe40007ffe0ff */
[----:B------:R-:W-:Y:S01]  /*3a50*/  IADD3 R9, R32, 0x30, RZ ;  /* 0x0000003020097810 */ /* 0x000fe20007ffe0ff */
[----:B------:R-:W-:Y:S01]  /*3a60*/  HMMA.16816.F32 R60, R68, R10, R60 ;  /* 0x0000000a443c723c */ /* 0x000fe2000000183c */
[----:B------:R-:W-:Y:S02]  /*3a70*/  FSEL R172, R66, -INF , !P0 ;  /* 0xff80000042ac7808 */ /* 0x000fe40004000000 */
[----:B------:R-:W-:Y:S02]  /*3a80*/  FSEL R147, R64, -INF , !P0 ;  /* 0xff80000040937808 */ /* 0x000fe40004000000 */
[----:B------:R-:W-:-:S02]  /*3a90*/  ISETP.GE.AND P2, PT, R34, UR15, PT ;  /* 0x0000000f22007c0c */ /* 0x000fc4000bf46270 */
[----:B------:R-:W-:Y:S01]  /*3aa0*/  IADD3 R10, R32, 0x31, RZ ;  /* 0x00000031200a7810 */ /* 0x000fe20007ffe0ff */
[----:B------:R-:W-:Y:S01]  /*3ab0*/  HMMA.16816.F32 R76, R68, R12, R76 ;  /* 0x0000000c444c723c */ /* 0x000fe2000000184c */
[----:B------:R-:W-:Y:S02]  /*3ac0*/  FSEL R22, R22, -INF , !P4 ;  /* 0xff80000016167808 */ /* 0x000fe40006000000 */
[----:B------:R-:W-:Y:S02]  /*3ad0*/  FSEL R11, R20, -INF , !P4 ;  /* 0xff800000140b7808 */ /* 0x000fe40006000000 */
[----:B------:R-:W-:Y:S02]  /*3ae0*/  FSEL R30, R30, -INF , !P1 ;  /* 0xff8000001e1e7808 */ /* 0x000fe40004800000 */
[C---:B------:R-:W-:Y:S02]  /*3af0*/  IADD3 R12, R32.reuse, 0x38, RZ ;  /* 0x00000038200c7810 */ /* 0x040fe40007ffe0ff */
[----:B------:R-:W-:-:S02]  /*3b00*/  IADD3 R32, R32, 0x39, RZ ;  /* 0x0000003920207810 */ /* 0x000fc40007ffe0ff */
[----:B------:R-:W-:Y:S02]  /*3b10*/  ISETP.GE.AND P4, PT, R8, UR15, PT ;  /* 0x0000000f08007c0c */ /* 0x000fe4000bf86270 */
[----:B------:R-:W-:Y:S02]  /*3b20*/  ISETP.GE.AND P0, PT, R32, UR15, PT ;  /* 0x0000000f20007c0c */ /* 0x000fe4000bf06270 */
[----:B------:R-:W-:Y:S02]  /*3b30*/  ISETP.GE.AND P1, PT, R33, UR15, PT ;  /* 0x0000000f21007c0c */ /* 0x000fe4000bf26270 */
[----:B------:R-:W-:Y:S02]  /*3b40*/  FSEL R168, R55, -INF , !P0 ;  /* 0xff80000037a87808 */ /* 0x000fe40004000000 */
[----:B------:R-:W-:Y:S02]  /*3b50*/  FSEL R211, R53, -INF , !P0 ;  /* 0xff80000035d37808 */ /* 0x000fe40004000000 */
[----:B------:R-:W-:-:S02]  /*3b60*/  PLOP3.LUT P0, PT, PT, PT, UP0, 0x80, 0x0 ;  /* 0x000000000000781c */ /* 0x000fc40003f0f008 */
[----:B------:R-:W-:Y:S02]  /*3b70*/  FSEL R8, R23, -INF , !P3 ;  /* 0xff80000017087808 */ /* 0x000fe40005800000 */
[----:B------:R-:W-:Y:S02]  /*3b80*/  FSEL R21, R21, -INF , !P3 ;  /* 0xff80000015157808 */ /* 0x000fe40005800000 */
[----:B------:R-:W-:Y:S02]  /*3b90*/  ISETP.GE.AND P3, PT, R9, UR15, PT ;  /* 0x0000000f09007c0c */ /* 0x000fe4000bf66270 */
[----:B------:R-:W-:Y:S02]  /*3ba0*/  FSEL R18, R18, -INF , !P2 ;  /* 0xff80000012127808 */ /* 0x000fe40005000000 */
[----:B------:R-:W-:Y:S02]  /*3bb0*/  FSEL R9, R16, -INF , !P2 ;  /* 0xff80000010097808 */ /* 0x000fe40005000000 */
[----:B------:R-:W-:-:S02]  /*3bc0*/  ISETP.GE.AND P2, PT, R10, UR15, PT ;  /* 0x0000000f0a007c0c */ /* 0x000fc4000bf46270 */
[----:B------:R-:W-:Y:S02]  /*3bd0*/  FSEL R10, R19, -INF , !P1 ;  /* 0xff800000130a7808 */ /* 0x000fe40004800000 */
[----:B------:R-:W-:Y:S02]  /*3be0*/  FSEL R17, R17, -INF , !P1 ;  /* 0xff80000011117808 */ /* 0x000fe40004800000 */
[----:B------:R-:W-:Y:S02]  /*3bf0*/  ISETP.GE.AND P1, PT, R12, UR15, PT ;  /* 0x0000000f0c007c0c */ /* 0x000fe4000bf26270 */
        /* <DEDUP_REMOVED lines=11> */
[----:B------:R-:W-:Y:S01]  /*3cb0*/  FSEL R213, R52, -INF , !P1 ;  /* 0xff80000034d57808 */ /* 0x000fe20004800000 */
[----:B------:R-:W-:Y:S06]  /*3cc0*/  BAR.SYNC.DEFER_BLOCKING 0x0 ;  /* 0x0000000000007b1d */ /* 0x000fec0000010000 */
[----:B------:R-:W-:Y:S05]  /*3cd0*/  @!P0 BRA `(.L_x_531) ;  /* 0x0000067000008947 */ /* 0x000fea0003800000 */
[----:B------:R-:W-:Y:S01]  /*3ce0*/  ULEA.HI.SX32 UR5, UR8, 0xfffffffe, 0x1a ;  /* 0xfffffffe08057891 */ /* 0x000fe2000f8fd23f */
        /* <DEDUP_REMOVED lines=30> */
[C---:B------:R-:W-:Y:S01]  /*3ed0*/  @!P2 LEA R32, P1, R7.reuse, c[0x0][0x168], 0x1 ;  /* 0x00005a000720aa11 */ /* 0x040fe200078208ff */
[----:B------:R1:W-:Y:S01]  /*3ee0*/  @P2 STS.128 [R199+0xa000], RZ ;  /* 0x00a000ffc7002388 */ /* 0x0003e20000000c00 */
[C---:B------:R-:W-:Y:S02]  /*3ef0*/  IADD3 R13, P5, R7.reuse, UR11, RZ ;  /* 0x0000000b070d7c10 */ /* 0x040fe4000ffbe0ff */
[C-C-:B------:R-:W-:Y:S01]  /*3f00*/  @!P3 LEA.HI.X R43, R7.reuse, c[0x0][0x16c], R12.reuse, 0x1, P6 ;  /* 0x00005b00072bba11 */ /* 0x140fe200030f0c0c */
[----:B------:R-:W-:Y:S01]  /*3f10*/  @!PT LDS RZ, [RZ] ;  /* 0x00000000fffff984 */ /* 0x000fe20000000800 */
[----:B------:R-:W-:Y:S01]  /*3f20*/  @!PT LDS RZ, [RZ] ;  /* 0x00000000fffff984 */ /* 0x000fe20000000800 */
[----:B------:R-:W-:Y:S01]  /*3f30*/  @!PT LDS RZ, [RZ] ;  /* 0x00000000fffff984 */ /* 0x000fe20000000800 */
[----:B------:R4:W-:Y:S01]  /*3f40*/  @!P2 LDGSTS.E.BYPASS.LTC128B.128 [R199+0xa000], [R34.64+0x100] ;  /* 0x0a00010022c7afae */ /* 0x0009e2000b901d52 */
[----:B------:R-:W-:Y:S02]  /*3f50*/  @!P2 LEA.HI.X R33, R7, c[0x0][0x16c], R12, 0x1, P1 ;  /* 0x00005b000721aa11 */ /* 0x000fe400008f0c0c */
[----:B------:R-:W-:Y:S01]  /*3f60*/  @!P4 LEA R14, P6, R13, c[0x0][0x168], 0x1 ;  /* 0x00005a000d0eca11 */ /* 0x000fe200078c08ff */
[----:B------:R1:W-:Y:S01]  /*3f70*/  @P4 STS.128 [R199+0x6800], RZ ;  /* 0x006800ffc7004388 */ /* 0x0003e20000000c00 */
[----:B------:R-:W-:-:S03]  /*3f80*/  IADD3.X R12, R12, UR9, RZ, P5, !PT ;  /* 0x000000090c0c7c10 */ /* 0x000fc6000affe4ff */
[----:B------:R-:W-:Y:S01]  /*3f90*/  @!PT LDS RZ, [RZ] ;  /* 0x00000000fffff984 */ /* 0x000fe20000000800 */
[----:B------:R-:W-:Y:S01]  /*3fa0*/  @!PT LDS RZ, [RZ] ;  /* 0x00000000fffff984 */ /* 0x000fe20000000800 */
[----:B------:R-:W-:Y:S01]  /*3fb0*/  @!PT LDS RZ, [RZ] ;  /* 0x00000000fffff984 */ /* 0x000fe20000000800 */
[----:B------:R5:W-:Y:S01]  /*3fc0*/  @!P4 LDGSTS.E.BYPASS.LTC128B.128 [R199+0x6800], [R38.64] ;  /* 0x0680000026c7cfae */ /* 0x000be2000b901d52 */
[C---:B------:R-:W-:Y:S02]  /*3fd0*/  @!P4 LEA.HI.X R15, R13.reuse, c[0x0][0x16c], R12, 0x1, P6 ;  /* 0x00005b000d0fca11 */ /* 0x040fe400030f0c0c */
[C---:B------:R-:W-:Y:S01]  /*3fe0*/  IADD3 R7, P6, R13.reuse, UR11, RZ ;  /* 0x0000000b0d077c10 */ /* 0x040fe2000ffde0ff */
[----:B------:R1:W-:Y:S04]  /*3ff0*/  @P3 STS.128 [R199+0x8800], RZ ;  /* 0x008800ffc7003388 */ /* 0x0003e80000000c00 */
[----:B------:R-:W-:Y:S01]  /*4000*/  @!PT LDS RZ, [RZ] ;  /* 0x00000000fffff984 */ /* 0x000fe20000000800 */
[----:B------:R-:W-:Y:S01]  /*4010*/  @!PT LDS RZ, [RZ] ;  /* 0x00000000fffff984 */ /* 0x000fe20000000800 */
[----:B------:R-:W-:Y:S01]  /*4020*/  @!PT LDS RZ, [RZ] ;  /* 0x00000000fffff984 */ /* 0x000fe20000000800 */
[----:B------:R1:W-:Y:S01]  /*4030*/  @!P3 LDGSTS.E.BYPASS.LTC128B.128 [R199+0x8800], [R42.64+0x80] ;  /* 0x088000802ac7bfae */ /* 0x0003e2000b901d52 */
[----:B---3--:R-:W-:-:S03]  /*4040*/  @!P3 LEA R36, P5, R13, c[0x0][0x168], 0x1 ;  /* 0x00005a000d24ba11 */ /* 0x008fc600078a08ff */
[----:B------:R1:W-:Y:S01]  /*4050*/  @P2 STS.128 [R199+0xa800], RZ ;  /* 0x00a800ffc7002388 */ /* 0x0003e20000000c00 */
[----:B------:R-:W-:-:S03]  /*4060*/  @!P3 LEA.HI.X R37, R13, c[0x0][0x16c], R12, 0x1, P5 ;  /* 0x00005b000d25ba11 */ /* 0x000fc600028f0c0c */
[----:B------:R-:W-:Y:S01]  /*4070*/  @!PT LDS RZ, [RZ] ;  /* 0x00000000fffff984 */ /* 0x000fe20000000800 */
[----:B------:R-:W-:Y:S01]  /*4080*/  @!PT LDS RZ, [RZ] ;  /* 0x00000000fffff984 */ /* 0x000fe20000000800 */
[----:B------:R-:W-:Y:S01]  /*4090*/  @!PT LDS RZ, [RZ] ;  /* 0x00000000fffff984 */ /* 0x000fe20000000800 */
[----:B------:R1:W-:Y:S01]  /*40a0*/  @!P2 LDGSTS.E.BYPASS.LTC128B.128 [R199+0xa800], [R32.64+0x100] ;  /* 0x0a80010020c7afae */ /* 0x0003e2000b901d52 */
[----:B----4-:R-:W-:-:S03]  /*40b0*/  @!P2 LEA R34, P1, R13, c[0x0][0x168], 0x1 ;  /* 0x00005a000d22aa11 */ /* 0x010fc600078208ff */
[----:B------:R1:W-:Y:S01]  /*40c0*/  @P4 STS.128 [R199+0x7000], RZ ;  /* 0x007000ffc7004388 */ /* 0x0003e20000000c00 */
[----:B------:R-:W-:-:S03]  /*40d0*/  @!P2 LEA.HI.X R35, R13, c[0x0][0x16c], R12, 0x1, P1 ;  /* 0x00005b000d23aa11 */ /* 0x000fc600008f0c0c */
[----:B------:R-:W-:Y:S01]  /*40e0*/  @!PT LDS RZ, [RZ] ;  /* 0x00000000fffff984 */ /* 0x000fe20000000800 */
[----:B------:R-:W-:Y:S01]  /*40f0*/  @!PT LDS RZ, [RZ] ;  /* 0x00000000fffff984 */ /* 0x000fe20000000800 */
[----:B------:R-:W-:Y:S01]  /*4100*/  @!PT LDS RZ, [RZ] ;  /* 0x00000000fffff984 */ /* 0x000fe20000000800 */
[----:B------:R1:W-:Y:S01]  /*4110*/  @!P4 LDGSTS.E.BYPASS.LTC128B.128 [R199+0x7000], [R14.64] ;  /* 0x070000000ec7cfae */ /* 0x0003e2000b901d52 */
[----:B------:R-:W-:Y:S02]  /*4120*/  IADD3.X R12, R12, UR9, RZ, P6, !PT ;  /* 0x000000090c0c7c10 */ /* 0x000fe4000b7fe4ff */
[C---:B-----5:R-:W-:Y:S01]  /*4130*/  @!P4 LEA R38, P5, R7.reuse, c[0x0][0x168], 0x1 ;  /* 0x00005a000726ca11 */ /* 0x060fe200078a08ff */
[----:B------:R1:W-:Y:S01]  /*4140*/  @P3 STS.128 [R199+0x9000], RZ ;  /* 0x009000ffc7003388 */ /* 0x0003e20000000c00 */
[C---:B--2---:R-:W-:Y:S02]  /*4150*/  @!P3 LEA R40, P1, R7.reuse, c[0x0][0x168], 0x1 ;  /* 0x00005a000728ba11 */ /* 0x044fe400078208ff */
        /* <DEDUP_REMOVED lines=29> */
.L_x_533:
[----:B------:R-:W-:Y:S05]  /*4330*/  BSYNC B0 ;  /* 0x0000000000007941 */ /* 0x000fea0003800000 */
.L_x_532:
[----:B------:R-:W0:Y:S02]  /*4340*/  LDGDEPBAR ;  /* 0x00000000000079af */ /* 0x000e240000000000 */
.L_x_531:
[----:B------:R-:W-:Y:S01]  /*4350*/  FMNMX.FTZ R12, R3, R31, !PT ;  /* 0x0000001f030c7209 */ /* 0x000fe20007810000 */
[----:B------:R-:W-:Y:S01]  /*4360*/  IMAD.U32 R148, RZ, RZ, UR13 ;  /* 0x0000000dff947e24 */ /* 0x000fe2000f8e00ff */
[----:B------:R-:W-:Y:S01]  /*4370*/  FMNMX.FTZ R13, R30, R28, !PT ;  /* 0x0000001c1e0d7209 */ /* 0x000fe20007810000 */
[----:B------:R-:W-:Y:S01]  /*4380*/  USHF.L.U32 UR7, UR12, 0x1, URZ ;  /* 0x000000010c077899 */ /* 0x000fe2000800063f */
[----:B------:R-:W-:Y:S01]  /*4390*/  FMNMX.FTZ R12, R29, R12, !PT ;  /* 0x0000000c1d0c7209 */ /* 0x000fe20007810000 */
[----:B------:R-:W-:Y:S01]  /*43a0*/  IMAD R148, R148, 0x4, R81 ;  /* 0x0000000494947824 */ /* 0x000fe200078e0251 */
[----:B------:R-:W-:Y:S01]  /*43b0*/  FMNMX.FTZ R13, R26, R13, !PT ;  /* 0x0000000d1a0d7209 */ /* 0x000fe20007810000 */
[----:B------:R-:W-:Y:S01]  /*43c0*/  UIADD3 UR27, UR23, -0x4498517b, URZ ;  /* 0xbb67ae85171b7890 */ /* 0x000fe2000fffe03f */
[----:B------:R-:W-:Y:S01]  /*43d0*/  FMNMX.FTZ R12, R25, R12, !PT ;  /* 0x0000000c190c7209 */ /* 0x000fe20007810000 */
[----:B------:R-:W-:Y:S01]  /*43e0*/  IMAD.WIDE.U32 R218, R148, -0x326172a9, RZ ;  /* 0xcd9e8d5794da7825 */ /* 0x000fe200078e00ff */
[----:B------:R-:W-:Y:S01]  /*43f0*/  FMNMX.FTZ R13, R24, R13, !PT ;  /* 0x0000000d180d7209 */ /* 0x000fe20007810000 */
[----:B------:R-:W-:Y:S01]  /*4400*/  UIADD3 UR4, UR22, -0x61c88647, URZ ;  /* 0x9e3779b916047890 */ /* 0x000fe2000fffe03f */
[----:B------:R-:W-:Y:S01]  /*4410*/  FMNMX.FTZ R12, R11, R12, !PT ;  /* 0x0000000c0b0c7209 */ /* 0x000fe20007810000 */
[----:B------:R-:W-:Y:S01]  /*4420*/  IMAD.WIDE.U32 R220, R134, -0x2daee0ad, RZ ;  /* 0xd2511f5386dc7825 */ /* 0x000fe200078e00ff */
[----:B------:R-:W-:Y:S01]  /*4430*/  FMNMX.FTZ R13, R22, R13, !PT ;  /* 0x0000000d160d7209 */ /* 0x000fe20007810000 */
[----:B------:R-:W-:Y:S01]  /*4440*/  UIADD3 UR26, UR22, 0x3c6ef372, URZ ;  /* 0x3c6ef372161a7890 */ /* 0x000fe2000fffe03f */
[----:B------:R-:W-:Y:S01]  /*4450*/  FMNMX.FTZ R12, R21, R12, !PT ;  /* 0x0000000c150c7209 */ /* 0x000fe20007810000 */
[----:B-1----:R-:W-:Y:S01]  /*4460*/  IMAD.U32 R15, RZ, RZ, UR7 ;  /* 0x00000007ff0f7e24 */ /* 0x002fe2000f8e00ff */
[----:B------:R-:W-:Y:S01]  /*4470*/  FMNMX.FTZ R13, R8, R13, !PT ;  /* 0x0000000d080d7209 */ /* 0x000fe20007810000 */
[----:B------:R-:W-:Y:S01]  /*4480*/  UIADD3 UR25, UR23, 0x76cf5d0a, URZ ;  /* 0x76cf5d0a17197890 */ /* 0x000fe2000fffe03f */
[----:B------:R-:W-:Y:S01]  /*4490*/  FMNMX.FTZ R12, R9, R12, !PT ;  /* 0x0000000c090c7209 */ /* 0x000fe20007810000 */
[----:B------:R-:W-:Y:S01]  /*44a0*/  UIADD3 UR21, UR23, 0x32370b8f, URZ ;  /* 0x32370b8f17157890 */ /* 0x000fe2000fffe03f */
[----:B------:R-:W-:Y:S01]  /*44b0*/  FMNMX.FTZ R13, R18, R13, !PT ;  /* 0x0000000d120d7209 */ /* 0x000fe20007810000 */
[----:B------:R-:W-:Y:S01]  /*44c0*/  UIADD3 UR24, UR22, -0x255992d5, URZ ;  /* 0xdaa66d2b16187890 */ /* 0x000fe2000fffe03f */
[----:B------:R-:W-:Y:S01]  /*44d0*/  FMNMX.FTZ R12, R17, R12, !PT ;  /* 0x0000000c110c7209 */ /* 0x000fe20007810000 */
[----:B------:R-:W-:Y:S01]  /*44e0*/  UIADD3 UR20, UR22, 0x78dde6e4, URZ ;  /* 0x78dde6e416147890 */ /* 0x000fe2000fffe03f */
[----:B------:R-:W-:Y:S01]  /*44f0*/  FMNMX.FTZ R13, R10, R13, !PT ;  /* 0x0000000d0a0d7209 */ /* 0x000fe20007810000 */
[----:B------:R-:W-:Y:S01]  /*4500*/  UIADD3 UR17, UR23, -0x126145ec, URZ ;  /* 0xed9eba1417117890 */ /* 0x000fe2000fffe03f */
[----:B------:R-:W-:Y:S01]  /*4510*/  FMNMX.FTZ R12, R147, R12, !PT ;  /* 0x0000000c930c7209 */ /* 0x000fe20007810000 */
[----:B------:R-:W-:Y:S01]  /*4520*/  UIADD3 UR12, UR23, -0x56f99767, URZ ;  /* 0xa9066899170c7890 */ /* 0x000fe2000fffe03f */
[----:B------:R-:W-:Y:S01]  /*4530*/  FMNMX.FTZ R13, R172, R13, !PT ;  /* 0x0000000dac0d7209 */ /* 0x000fe20007810000 */
[----:B------:R-:W-:Y:S01]  /*4540*/  UIADD3 UR6, UR22, -0x4ab325aa, URZ ;  /* 0xb54cda5616067890 */ /* 0x000fe2000fffe03f */
[----:B------:R-:W-:Y:S01]  /*4550*/  FMNMX.FTZ R12, R145, R12, !PT ;  /* 0x0000000c910c7209 */ /* 0x000fe20007810000 */
[----:B------:R-:W-:Y:S01]  /*4560*/  IMAD.SHL.U32 R191, R4, 0x2, RZ ;  /* 0x0000000204bf7824 */ /* 0x000fe200078e00ff */
[----:B------:R-:W-:Y:S01]  /*4570*/  FMNMX.FTZ R13, R138, R13, !PT ;  /* 0x0000000d8a0d7209 */ /* 0x000fe20007810000 */
[----:B------:R-:W-:Y:S01]  /*4580*/  UIADD3 UR15, UR22, 0x1715609d, URZ ;  /* 0x1715609d160f7890 */ /* 0x000fe2000fffe03f */
[----:B------:R-:W-:Y:S01]  /*4590*/  FMNMX.FTZ R12, R139, R12, !PT ;  /* 0x0000000c8b0c7209 */ /* 0x000fe20007810000 */
[--C-:B------:R-:W-:Y:S01]  /*45a0*/  IMAD R189, R2, 0x2, R191.reuse ;  /* 0x0000000202bd7824 */ /* 0x100fe200078e02bf */
[----:B------:R-:W-:Y:S01]  /*45b0*/  FMNMX.FTZ R13, R136, R13, !PT ;  /* 0x0000000d880d7209 */ /* 0x000fe20007810000 */
[----:B------:R-:W-:Y:S01]  /*45c0*/  LDSM.16.MT88.4 R36, [R191+0xc000] ;  /* 0x00c00000bf24783b */ /* 0x000fe20000004200 */
[----:B------:R-:W-:Y:S01]  /*45d0*/  FMNMX.FTZ R12, R137, R12, !PT ;  /* 0x0000000c890c7209 */ /* 0x000fe20007810000 */
[----:B------:R-:W-:Y:S01]  /*45e0*/  IMAD R188, R0, 0x2, R191 ;  /* 0x0000000200bc7824 */ /* 0x000fe200078e02bf */
[----:B------:R-:W-:Y:S01]  /*45f0*/  FMNMX.FTZ R13, R214, R13, !PT ;  /* 0x0000000dd60d7209 */ /* 0x000fe20007810000 */
[----:B------:R-:W-:Y:S01]  /*4600*/  IMAD R187, R0, 0x2, R189 ;  /* 0x0000000200bb7824 */ /* 0x000fe200078e02bd */
[----:B------:R-:W-:Y:S01]  /*4610*/  FMNMX.FTZ R12, R217, R12, !PT ;  /* 0x0000000cd90c7209 */ /* 0x000fe20007810000 */
[----:B------:R-:W-:Y:S01]  /*4620*/  IMAD R162, R5, 0x10000, R5 ;  /* 0x0001000005a27824 */ /* 0x000fe200078e0205 */
[----:B------:R-:W-:Y:S01]  /*4630*/  FMNMX.FTZ R13, R174, R13, !PT ;  /* 0x0000000dae0d7209 */ /* 0x000fe20007810000 */
[----:B------:R-:W-:Y:S01]  /*4640*/  UIADD3 UR5, UR23, 0x646e171e, URZ ;  /* 0x646e171e17057890 */ /* 0x000fe2000fffe03f */
[----:B------:R-:W-:Y:S01]  /*4650*/  FMNMX.FTZ R12, R215, R12, !PT ;  /* 0x0000000cd70c7209 */ /* 0x000fe20007810000 */
[----:B------:R-:W-:Y:S01]  /*4660*/  LDSM.16.MT88.4 R84, [R188+0xe000] ;  /* 0x00e00000bc54783b */ /* 0x000fe20000004200 */
[----:B------:R-:W-:Y:S01]  /*4670*/  LOP3.LUT R149, R6, UR22, RZ, 0x3c, !PT ;  /* 0x0000001606957c12 */ /* 0x000fe2000f8e3cff */
[----:B------:R-:W-:Y:S01]  /*4680*/  UIADD3 UR7, UR7, 0x1, URZ ;  /* 0x0000000107077890 */ /* 0x000fe2000fffe03f */
[----:B------:R-:W-:Y:S01]  /*4690*/  FMNMX.FTZ R12, R213, R12, !PT ;  /* 0x0000000cd50c7209 */ /* 0x000fe20007810000 */
[----:B------:R-:W-:Y:S01]  /*46a0*/  LDSM.16.MT88.4 R76, [R189+0xe000] ;  /* 0x00e00000bd4c783b */ /* 0x000fe20000004200 */
[----:B------:R-:W-:-:S02]  /*46b0*/  LOP3.LUT R164, R219, R149, RZ, 0x3c, !PT ;  /* 0x00000095dba47212 */ /* 0x000fc400078e3cff */
[----:B------:R-:W-:Y:S01]  /*46c0*/  FMNMX.FTZ R7, R211, R12, !PT ;  /* 0x0000000cd3077209 */ /* 0x000fe20007810000 */
[----:B------:R-:W-:Y:S01]  /*46d0*/  LDSM.16.MT88.4 R68, [R191+0xe000] ;  /* 0x00e00000bf44783b */ /* 0x000fe20000004200 */
[----:B------:R-:W-:Y:S01]  /*46e0*/  FMNMX.FTZ R12, R170, R13, !PT ;  /* 0x0000000daa0c7209 */ /* 0x000fe20007810000 */
[----:B------:R-:W-:Y:S01]  /*46f0*/  IMAD.WIDE.U32 R164, R164, -0x2daee0ad, RZ ;  /* 0xd2511f53a4a47825 */ /* 0x000fe200078e00ff */
[----:B------:R-:W-:Y:S01]  /*4700*/  LOP3.LUT R6, R221, UR23, R15, 0x96, !PT ;  /* 0x00000017dd067c12 */ /* 0x000fe2000f8e960f */
[----:B------:R-:W1:Y:S01]  /*4710*/  SHFL.BFLY PT, R132, R7, 0x2, 0x1f ;  /* 0x0c401f0007847f89 */ /* 0x000e6200000e0000 */
[----:B------:R-:W-:Y:S02]  /*4720*/  FMNMX.FTZ R13, R169, R12, !PT ;  /* 0x0000000ca90d7209 */ /* 0x000fe40007810000 */
[----:B------:R-:W-:Y:S01]  /*4730*/  LOP3.LUT R166, R165, UR27, R220, 0x96, !PT ;  /* 0x0000001ba5a67c12 */ /* 0x000fe2000f8e96dc */
[----:B------:R-:W-:Y:S01]  /*4740*/  IMAD.WIDE.U32 R32, R6, -0x326172a9, RZ ;  /* 0xcd9e8d5706207825 */ /* 0x000fe200078e00ff */
[----:B------:R-:W-:Y:S01]  /*4750*/  FMNMX.FTZ R13, R168, R13, !PT ;  /* 0x0000000da80d7209 */ /* 0x000fe20007810000 */
[----:B------:R-:W-:Y:S02]  /*4760*/  LDSM.16.MT88.4 R92, [R187+0xe000] ;  /* 0x00e00000bb5c783b */ /* 0x000fe40000004200 */
[----:B------:R-:W-:Y:S01]  /*4770*/  IMAD.WIDE.U32 R166, R166, -0x326172a9, RZ ;  /* 0xcd9e8d57a6a67825 */ /* 0x000fe200078e00ff */
[----:B------:R-:W-:Y:S01]  /*4780*/  LOP3.LUT R6, R33, UR4, R218, 0x96, !PT ;  /* 0x0000000421067c12 */ /* 0x000fe2000f8e96da */
[----:B------:R-:W2:Y:S02]  /*4790*/  SHFL.BFLY PT, R12, R13, 0x2, 0x1f ;  /* 0x0c401f000d0c7f89 */ /* 0x000ea400000e0000 */
[----:B------:R-:W-:Y:S01]  /*47a0*/  IMAD.U32 R220, RZ, RZ, UR7 ;  /* 0x00000007ffdc7e24 */ /* 0x000fe2000f8e00ff */
[----:B------:R-:W-:Y:S01]  /*47b0*/  LOP3.LUT R32, R167, UR26, R32, 0x96, !PT ;  /* 0x0000001aa7207c12 */ /* 0x000fe2000f8e9620 */
[----:B------:R-:W-:Y:S01]  /*47c0*/  IMAD.WIDE.U32 R14, R6, -0x2daee0ad, RZ ;  /* 0xd2511f53060e7825 */ /* 0x000fe200078e00ff */
[----:B------:R-:W-:Y:S02]  /*47d0*/  LDSM.16.MT88.4 R124, [R189+0x10000] ;  /* 0x01000000bd7c783b */ /* 0x000fe40000004200 */
[----:B------:R-:W-:Y:S01]  /*47e0*/  LOP3.LUT R220, R221, UR23, R220, 0x96, !PT ;  /* 0x00000017dddc7c12 */ /* 0x000fe2000f8e96dc */
[----:B------:R-:W-:Y:S01]  /*47f0*/  IMAD.WIDE.U32 R32, R32, -0x2daee0ad, RZ ;  /* 0xd2511f5320207825 */ /* 0x000fe200078e00ff */
[----:B------:R-:W-:Y:S01]  /*4800*/  LOP3.LUT R6, R15, UR25, R164, 0x96, !PT ;  /* 0x000000190f067c12 */ /* 0x000fe2000f8e96a4 */
[----:B------:R-:W-:Y:S02]  /*4810*/  LDSM.16.MT88.4 R100, [R191+0x10000] ;  /* 0x01000000bf64783b */ /* 0x000fe40000004200 */
[----:B------:R-:W-:Y:S01]  /*4820*/  IMAD.WIDE.U32 R220, R220, -0x326172a9, RZ ;  /* 0xcd9e8d57dcdc7825 */ /* 0x000fe200078e00ff */
[----:B------:R-:W-:Y:S01]  /*4830*/  LOP3.LUT R14, R33, UR21, R14, 0x96, !PT ;  /* 0x00000015210e7c12 */ /* 0x000fe2000f8e960e */
[----:B------:R-:W-:Y:S01]  /*4840*/  LDSM.16.MT88.4 R112, [R188+0x10000] ;  /* 0x01000000bc70783b */ /* 0x000fe20000004200 */
[----:B-1----:R-:W-:-:S02]  /*4850*/  FMNMX.FTZ R132, R7, R132, !PT ;  /* 0x0000008407847209 */ /* 0x002fc40007810000 */
[----:B------:R-:W-:Y:S01]  /*4860*/  LOP3.LUT R218, R221, UR4, R218, 0x96, !PT ;  /* 0x00000004ddda7c12 */ /* 0x000fe2000f8e96da */
[----:B------:R-:W-:Y:S01]  /*4870*/  IMAD.WIDE.U32 R14, R14, -0x326172a9, RZ ;  /* 0xcd9e8d570e0e7825 */ /* 0x000fe200078e00ff */
[----:B------:R-:W-:Y:S03]  /*4880*/  LDSM.16.MT88.4 R60, [R187+0xc000] ;  /* 0x00c00000bb3c783b */ /* 0x000fe60000004200 */
[----:B------:R-:W-:Y:S01]  /*4890*/  IMAD.WIDE.U32 R218, R218, -0x2daee0ad, RZ ;  /* 0xd2511f53dada7825 */ /* 0x000fe200078e00ff */
[----:B------:R-:W1:Y:S01]  /*48a0*/  SHFL.BFLY PT, R7, R132, 0x1, 0x1f ;  /* 0x0c201f0084077f89 */ /* 0x000e6200000e0000 */
[----:B--2---:R-:W-:-:S03]  /*48b0*/  FMNMX.FTZ R13, R13, R12, !PT ;  /* 0x0000000c0d0d7209 */ /* 0x004fc60007810000 */
[----:B------:R-:W-:Y:S04]  /*48c0*/  LDSM.16.MT88.4 R44, [R189+0xc000] ;  /* 0x00c00000bd2c783b */ /* 0x000fe80000004200 */
[----:B------:R-:W2:Y:S04]  /*48d0*/  SHFL.BFLY PT, R12, R13, 0x1, 0x1f ;  /* 0x0c201f000d0c7f89 */ /* 0x000ea800000e0000 */
[----:B------:R-:W-:Y:S01]  /*48e0*/  LDSM.16.MT88.4 R52, [R188+0xc000] ;  /* 0x00c00000bc34783b */ /* 0x000fe20000004200 */
[----:B-1----:R-:W-:Y:S01]  /*48f0*/  FMNMX.FTZ R132, R132, R7, !PT ;  /* 0x0000000784847209 */ /* 0x002fe20007810000 */
[----:B------:R-:W-:-:S03]  /*4900*/  IMAD.WIDE.U32 R6, R6, -0x326172a9, RZ ;  /* 0xcd9e8d5706067825 */ /* 0x000fc600078e00ff */
[C---:B------:R-:W-:Y:S01]  /*4910*/  FSETP.NEU.FTZ.AND P1, PT, R132.reuse, -INF , PT ;  /* 0xff8000008400780b */ /* 0x040fe20003f3d000 */
[----:B------:R-:W-:Y:S01]  /*4920*/  FMUL.FTZ R212, R132, c[0x0][0x23c] ;  /* 0x00008f0084d47a20 */ /* 0x000fe20000410000 */
[----:B------:R-:W-:-:S04]  /*4930*/  LOP3.LUT R6, R15, UR20, R6, 0x96, !PT ;  /* 0x000000140f067c12 */ /* 0x000fc8000f8e9606 */
[----:B------:R-:W-:-:S05]  /*4940*/  FSEL R212, R212, RZ, P1 ;  /* 0x000000ffd4d47208 */ /* 0x000fca0000800000 */
[----:B------:R-:W-:Y:S01]  /*4950*/  FFMA.FTZ R159, R3, c[0x0][0x23c], -R212 ;  /* 0x00008f00039f7a23 */ /* 0x000fe200000108d4 */
[----:B------:R-:W-:Y:S01]  /*4960*/  LOP3.LUT R3, R7, UR24, R166, 0x96, !PT ;  /* 0x0000001807037c12 */ /* 0x000fe2000f8e96a6 */
[----:B------:R-:W-:-:S04]  /*4970*/  IMAD.WIDE.U32 R6, R6, -0x2daee0ad, RZ ;  /* 0xd2511f5306067825 */ /* 0x000fc800078e00ff */
[----:B------:R-:W-:Y:S01]  /*4980*/  IMAD.WIDE.U32 R34, R3, -0x2daee0ad, RZ ;  /* 0xd2511f5303227825 */ /* 0x000fe200078e00ff */
[----:B--2---:R-:W-:Y:S01]  /*4990*/  FMNMX.FTZ R3, R13, R12, !PT ;  /* 0x0000000c0d037209 */ /* 0x004fe20007810000 */
[----:B------:R-:W-:Y:S02]  /*49a0*/  MUFU.EX2 R159, R159 ;  /* 0x0000009f009f7308 */ /* 0x000fe40000000800 */
[----:B------:R-:W-:Y:S01]  /*49b0*/  FFMA.FTZ R158, R31, c[0x0][0x23c], -R212 ;  /* 0x00008f001f9e7a23 */ /* 0x000fe200000108d4 */
[----:B------:R-:W-:Y:S01]  /*49c0*/  LOP3.LUT R12, R35, UR17, R32, 0x96, !PT ;  /* 0x00000011230c7c12 */ /* 0x000fe2000f8e9620 */
[----:B------:R-:W-:Y:S01]  /*49d0*/  FMUL.FTZ R171, R3, c[0x0][0x23c] ;  /* 0x00008f0003ab7a20 */ /* 0x000fe20000410000 */
[----:B------:R-:W-:Y:S01]  /*49e0*/  LOP3.LUT R32, R7, UR12, R34, 0x96, !PT ;  /* 0x0000000c07207c12 */ /* 0x000fe2000f8e9622 */
[----:B------:R-:W-:Y:S01]  /*49f0*/  FFMA.FTZ R157, R29, c[0x0][0x23c], -R212 ;  /* 0x00008f001d9d7a23 */ /* 0x000fe200000108d4 */
[----:B------:R-:W-:Y:S01]  /*4a00*/  FSETP.NEU.FTZ.AND P1, PT, R3, -INF , PT ;  /* 0xff8000000300780b */ /* 0x000fe20003f3d000 */
[----:B------:R-:W-:Y:S01]  /*4a10*/  IMAD.WIDE.U32 R12, R12, -0x326172a9, RZ ;  /* 0xcd9e8d570c0c7825 */ /* 0x000fe200078e00ff */
[----:B------:R-:W1:Y:S02]  /*4a20*/  MUFU.EX2 R158, R158 ;  /* 0x0000009e009e7308 */ /* 0x000e640000000800 */
[----:B------:R-:W-:Y:S01]  /*4a30*/  FSEL R171, R171, RZ, P1 ;  /* 0x000000ffabab7208 */ /* 0x000fe20000800000 */
[----:B------:R-:W-:-:S04]  /*4a40*/  IMAD.WIDE.U32 R32, R32, -0x326172a9, RZ ;  /* 0xcd9e8d5720207825 */ /* 0x000fc800078e00ff */
[--C-:B------:R-:W-:Y:S01]  /*4a50*/  FFMA.FTZ R156, R30, c[0x0][0x23c], -R171.reuse ;  /* 0x00008f001e9c7a23 */ /* 0x100fe200000108ab */
[----:B------:R-:W-:Y:S01]  /*4a60*/  SHF.R.U32.HI R15, RZ, 0x10, R32 ;  /* 0x00000010ff0f7819 */ /* 0x000fe20000011620 */
[--C-:B------:R-:W-:Y:S01]  /*4a70*/  FFMA.FTZ R161, R26, c[0x0][0x23c], -R171.reuse ;  /* 0x00008f001aa17a23 */ /* 0x100fe200000108ab */
[----:B------:R-:W-:Y:S01]  /*4a80*/  LOP3.LUT R12, R33, UR6, R12, 0x96, !PT ;  /* 0x00000006210c7c12 */ /* 0x000fe2000f8e960c */
[--C-:B------:R-:W-:Y:S01]  /*4a90*/  FFMA.FTZ R154, R24, c[0x0][0x23c], -R171.reuse ;  /* 0x00008f00189a7a23 */ /* 0x100fe200000108ab */
[----:B------:R-:W-:Y:S01]  /*4aa0*/  LOP3.LUT R0, R15, 0xff, RZ, 0xc0, !PT ;  /* 0x000000ff0f007812 */ /* 0x000fe200078ec0ff */
[----:B------:R-:W-:Y:S01]  /*4ab0*/  FFMA.FTZ R163, R28, c[0x0][0x23c], -R171 ;  /* 0x00008f001ca37a23 */ /* 0x000fe200000108ab */
[C---:B------:R-:W-:Y:S01]  /*4ac0*/  LOP3.LUT R15, R12.reuse, 0xffff, RZ, 0xc0, !PT ;  /* 0x0000ffff0c0f7812 */ /* 0x040fe200078ec0ff */
[----:B------:R-:W-:Y:S01]  /*4ad0*/  FFMA.FTZ R152, R25, c[0x0][0x23c], -R212 ;  /* 0x00008f0019987a23 */ /* 0x000fe200000108d4 */
[----:B------:R-:W-:Y:S01]  /*4ae0*/  SHF.R.U32.HI R4, RZ, 0x10, R12 ;  /* 0x00000010ff047819 */ /* 0x000fe2000001160c */
[----:B------:R-:W-:Y:S01]  /*4af0*/  MUFU.EX2 R156, R156 ;  /* 0x0000009c009c7308 */ /* 0x000fe20000000800 */
[----:B------:R-:W-:Y:S01]  /*4b00*/  LOP3.LUT R2, R12, 0xff, RZ, 0xc0, !PT ;  /* 0x000000ff0c027812 */ /* 0x000fe200078ec0ff */
[----:B------:R-:W-:Y:S01]  /*4b10*/  FFMA.FTZ R151, R9, c[0x0][0x23c], -R212 ;  /* 0x00008f0009977a23 */ /* 0x000fe200000108d4 */
[----:B------:R-:W-:Y:S01]  /*4b20*/  SHF.R.U32.HI R5, RZ, 0x18, R12 ;  /* 0x00000018ff057819 */ /* 0x000fe2000001160c */
[----:B------:R-:W-:Y:S01]  /*4b30*/  FFMA.FTZ R155, R11, c[0x0][0x23c], -R212 ;  /* 0x00008f000b9b7a23 */ /* 0x000fe200000108d4 */
[----:B------:R-:W-:Y:S01]  /*4b40*/  LOP3.LUT R12, R13, UR15, R14, 0x96, !PT ;  /* 0x0000000f0d0c7c12 */ /* 0x000fe2000f8e960e */
[----:B------:R-:W-:Y:S01]  /*4b50*/  FFMA.FTZ R150, R21, c[0x0][0x23c], -R212 ;  /* 0x00008f0015967a23 */ /* 0x000fe200000108d4 */
[----:B------:R-:W-:Y:S01]  /*4b60*/  LOP3.LUT R4, R4, 0xff, RZ, 0xc0, !PT ;  /* 0x000000ff04047812 */ /* 0x000fe200078ec0ff */
[----:B------:R-:W-:Y:S01]  /*4b70*/  MUFU.EX2 R161, R161 ;  /* 0x000000a100a17308 */ /* 0x000fe20000000800 */
[----:B------:R-:W-:Y:S01]  /*4b80*/  SHF.R.U32.HI R15, RZ, 0x8, R15 ;  /* 0x00000008ff0f7819 */ /* 0x000fe2000001160f */
[----:B------:R-:W-:Y:S01]  /*4b90*/  IMAD.WIDE.U32 R12, R12, -0x2daee0ad, RZ ;  /* 0xd2511f530c0c7825 */ /* 0x000fe200078e00ff */
[C---:B------:R-:W-:Y:S01]  /*4ba0*/  LOP3.LUT R16, R32.reuse, 0xffff, RZ, 0xc0, !PT ;  /* 0x0000ffff20107812 */ /* 0x040fe200078ec0ff */
[----:B------:R-:W-:Y:S01]  /*4bb0*/  LDSM.16.MT88.4 R24, [R188+0xc800] ;  /* 0x00c80000bc18783b */ /* 0x000fe20000004200 */
[----:B------:R-:W-:Y:S01]  /*4bc0*/  LOP3.LUT R19, R32, 0xff, RZ, 0xc0, !PT ;  /* 0x000000ff20137812 */ /* 0x000fe200078ec0ff */
[----:B------:R-:W-:Y:S01]  /*4bd0*/  FFMA.FTZ R153, R22, c[0x0][0x23c], -R171 ;  /* 0x00008f0016997a23 */ /* 0x000fe200000108ab */
[----:B------:R-:W-:Y:S01]  /*4be0*/  SHF.R.U32.HI R7, RZ, 0x18, R32 ;  /* 0x00000018ff077819 */ /* 0x000fe20000011620 */
[----:B------:R-:W2:Y:S01]  /*4bf0*/  MUFU.EX2 R154, R154 ;  /* 0x0000009a009a7308 */ /* 0x000ea20000000800 */
[----:B------:R-:W-:Y:S01]  /*4c00*/  PRMT R5, R4, 0x5410, R5 ;  /* 0x0000541004057816 */ /* 0x000fe20000000005 */
[----:B------:R-:W3:Y:S01]  /*4c10*/  LDSM.16.MT88.4 R32, [R187+0x10000] ;  /* 0x01000000bb20783b */ /* 0x000ee20000004200 */
[----:B------:R-:W-:Y:S01]  /*4c20*/  PRMT R15, R2, 0x5410, R15 ;  /* 0x00005410020f7816 */ /* 0x000fe2000000000f */
[----:B------:R-:W-:Y:S01]  /*4c30*/  FFMA.FTZ R133, R18, c[0x0][0x23c], -R171 ;  /* 0x00008f0012857a23 */ /* 0x000fe200000108ab */
[----:B------:R-:W-:Y:S01]  /*4c40*/  LOP3.LUT R4, R12, 0xffff, RZ, 0xc0, !PT ;  /* 0x0000ffff0c047812 */ /* 0x000fe200078ec0ff */
[--C-:B------:R-:W-:Y:S01]  /*4c50*/  HSET2.LE.AND R117, R5, R162.reuse, PT ;  /* 0x000000a205757233 */ /* 0x100fe20003803000 */
[----:B------:R-:W-:Y:S01]  /*4c60*/  SHF.R.U32.HI R16, RZ, 0x8, R16 ;  /* 0x00000008ff107819 */ /* 0x000fe20000011610 */
[----:B------:R-:W4:Y:S01]  /*4c70*/  MUFU.EX2 R163, R163 ;  /* 0x000000a300a37308 */ /* 0x000f220000000800 */
[----:B------:R-:W-:Y:S01]  /*4c80*/  PRMT R7, R0, 0x5410, R7 ;  /* 0x0000541000077816 */ /* 0x000fe20000000007 */
[--C-:B------:R-:W-:Y:S01]  /*4c90*/  HSET2.LE.AND R116, R15, R162.reuse, PT ;  /* 0x000000a20f747233 */ /* 0x100fe20003803000 */
[----:B-1----:R-:W-:Y:S01]  /*4ca0*/  F2FP.PACK_AB R5, R158, R159 ;  /* 0x0000009f9e05723e */ /* 0x002fe200000000ff */
[--C-:B------:R-:W-:Y:S01]  /*4cb0*/  FFMA.FTZ R160, R8, c[0x0][0x23c], -R171.reuse ;  /* 0x00008f0008a07a23 */ /* 0x100fe200000108ab */
[----:B------:R-:W-:Y:S01]  /*4cc0*/  SHF.R.U32.HI R4, RZ, 0x8, R4 ;  /* 0x00000008ff047819 */ /* 0x000fe20000011604 */
[--C-:B------:R-:W-:Y:S01]  /*4cd0*/  HSET2.LE.AND R119, R7, R162.reuse, PT ;  /* 0x000000a207777233 */ /* 0x100fe20003803000 */
[----:B------:R-:W-:Y:S01]  /*4ce0*/  LOP3.LUT R9, R12, 0xff, RZ, 0xc0, !PT ;  /* 0x000000ff0c097812 */ /* 0x000fe200078ec0ff */
[----:B------:R-:W-:Y:S01]  /*4cf0*/  MUFU.EX2 R157, R157 ;  /* 0x0000009d009d7308 */ /* 0x000fe20000000800 */
[----:B------:R-:W-:Y:S01]  /*4d00*/  PRMT R19, R19, 0x5410, R16 ;  /* 0x0000541013137816 */ /* 0x000fe20000000010 */
[----:B------:R-:W-:Y:S01]  /*4d10*/  LDSM.16.MT88.4 R20, [R187+0xc800] ;  /* 0x00c80000bb14783b */ /* 0x000fe20000004200 */
[----:B------:R-:W-:Y:S01]  /*4d20*/  LOP3.LUT R116, R116, R5, RZ, 0xc0, !PT ;  /* 0x0000000574747212 */ /* 0x000fe200078ec0ff */
[--C-:B------:R-:W-:Y:S01]  /*4d30*/  FFMA.FTZ R210, R172, c[0x0][0x23c], -R171.reuse ;  /* 0x00008f00acd27a23 */ /* 0x100fe200000108ab */
[----:B------:R-:W-:Y:S01]  /*4d40*/  LOP3.LUT R11, R13, UR5, R6, 0x96, !PT ;  /* 0x000000050d0b7c12 */ /* 0x000fe2000f8e9606 */
[--C-:B------:R-:W-:Y:S01]  /*4d50*/  HSET2.LE.AND R19, R19, R162.reuse, PT ;  /* 0x000000a213137233 */ /* 0x100fe20003803000 */
[----:B------:R-:W-:Y:S01]  /*4d60*/  PRMT R9, R9, 0x5410, R4 ;  /* 0x0000541009097816 */ /* 0x000fe20000000004 */
[----:B------:R-:W1:Y:S01]  /*4d70*/  MUFU.EX2 R152, R152 ;  /* 0x0000009800987308 */ /* 0x000e620000000800 */
[----:B------:R-:W5:Y:S01]  /*4d80*/  LDSM.16.MT88.4 R4, [R191+0xc800] ;  /* 0x00c80000bf04783b */ /* 0x000f620000004200 */
[----:B--2---:R-:W-:Y:S01]  /*4d90*/  F2FP.PACK_AB R2, R154, R161 ;  /* 0x000000a19a02723e */ /* 0x004fe200000000ff */
[--C-:B------:R-:W-:Y:S01]  /*4da0*/  FFMA.FTZ R173, R138, c[0x0][0x23c], -R171.reuse ;  /* 0x00008f008aad7a23 */ /* 0x100fe200000108ab */
[----:B----4-:R-:W-:Y:S01]  /*4db0*/  F2FP.PACK_AB R0, R163, R156 ;  /* 0x0000009ca300723e */ /* 0x010fe200000000ff */
[--C-:B------:R-:W-:Y:S01]  /*4dc0*/  HSET2.LE.AND R142, R9, R162.reuse, PT ;  /* 0x000000a2098e7233 */ /* 0x100fe20003803000 */
[----:B------:R-:W-:Y:S01]  /*4dd0*/  LOP3.LUT R119, R119, R2, RZ, 0xc0, !PT ;  /* 0x0000000277777212 */ /* 0x000fe200078ec0ff */
[----:B------:R-:W-:Y:S01]  /*4de0*/  FFMA.FTZ R2, R17, c[0x0][0x23c], -R212 ;  /* 0x00008f0011027a23 */ /* 0x000fe200000108d4 */
[----:B------:R-:W-:Y:S01]  /*4df0*/  LOP3.LUT R117, R117, R0, RZ, 0xc0, !PT ;  /* 0x0000000075757212 */ /* 0x000fe200078ec0ff */
[--C-:B------:R-:W-:Y:S01]  /*4e00*/  FFMA.FTZ R17, R10, c[0x0][0x23c], -R171.reuse ;  /* 0x00008f000a117a23 */ /* 0x100fe200000108ab */
[----:B------:R-:W-:Y:S01]  /*4e10*/  SHF.R.U32.HI R0, RZ, 0x10, R12 ;  /* 0x00000010ff007819 */ /* 0x000fe2000001160c */
[----:B------:R-:W-:Y:S01]  /*4e20*/  MUFU.EX2 R155, R155 ;  /* 0x0000009b009b7308 */ /* 0x000fe20000000800 */
[----:B------:R-:W-:Y:S01]  /*4e30*/  LOP3.LUT R16, R11, 0xffff, RZ, 0xc0, !PT ;  /* 0x0000ffff0b107812 */ /* 0x000fe200078ec0ff */
[--C-:B------:R-:W-:Y:S01]  /*4e40*/  FFMA.FTZ R172, R136, c[0x0][0x23c], -R171.reuse ;  /* 0x00008f0088ac7a23 */ /* 0x100fe200000108ab */
[----:B------:R-:W-:Y:S01]  /*4e50*/  LOP3.LUT R10, R0, 0xff, RZ, 0xc0, !PT ;  /* 0x000000ff000a7812 */ /* 0x000fe200078ec0ff */
[----:B------:R-:W-:Y:S01]  /*4e60*/  FFMA.FTZ R175, R214, c[0x0][0x23c], -R171 ;  /* 0x00008f00d6af7a23 */ /* 0x000fe200000108ab */
[----:B-1----:R-:W-:Y:S01]  /*4e70*/  F2FP.PACK_AB R118, R152, R157 ;  /* 0x0000009d9876723e */ /* 0x002fe200000000ff */
[----:B------:R-:W-:Y:S01]  /*4e80*/  LDSM.16.MT88.4 R28, [R189+0xc800] ;  /* 0x00c80000bd1c783b */ /* 0x000fe20000004200 */
[--C-:B------:R-:W-:Y:S01]  /*4e90*/  SHF.R.U32.HI R141, RZ, 0x10, R11.reuse ;  /* 0x00000010ff8d7819 */ /* 0x100fe2000001160b */
[----:B------:R-:W-:Y:S01]  /*4ea0*/  MUFU.EX2 R150, R150 ;  /* 0x0000009600967308 */ /* 0x000fe20000000800 */
[----:B------:R-:W-:Y:S01]  /*4eb0*/  LOP3.LUT R118, R19, R118, RZ, 0xc0, !PT ;  /* 0x0000007613767212 */ /* 0x000fe200078ec0ff */
[----:B------:R-:W-:Y:S01]  /*4ec0*/  FFMA.FTZ R214, R217, c[0x0][0x23c], -R212 ;  /* 0x00008f00d9d67a23 */ /* 0x000fe200000108d4 */
[----:B------:R-:W-:Y:S01]  /*4ed0*/  SHF.R.U32.HI R143, RZ, 0x18, R12 ;  /* 0x00000018ff8f7819 */ /* 0x000fe2000001160c */
[----:B------:R-:W-:Y:S01]  /*4ee0*/  FFMA.FTZ R215, R215, c[0x0][0x23c], -R212 ;  /* 0x00008f00d7d77a23 */ /* 0x000fe200000108d4 */
[----:B------:R-:W-:Y:S01]  /*4ef0*/  LOP3.LUT R165, R11, 0xff, RZ, 0xc0, !PT ;  /* 0x000000ff0ba57812 */ /* 0x000fe200078ec0ff */
[----:B------:R-:W-:Y:S01]  /*4f00*/  LDSM.16.MT88.4 R12, [R191+0xe800] ;  /* 0x00e80000bf0c783b */ /* 0x000fe20000004200 */
[----:B------:R-:W-:Y:S01]  /*4f10*/  SHF.R.U32.HI R8, RZ, 0x18, R11 ;  /* 0x00000018ff087819 */ /* 0x000fe2000001160b */
[----:B------:R-:W-:Y:S01]  /*4f20*/  MUFU.EX2 R151, R151 ;  /* 0x0000009700977308 */ /* 0x000fe20000000800 */
[C---:B------:R-:W-:Y:S01]  /*4f30*/  HMMA.16816.F32 R128, R116.reuse, R36, RZ ;  /* 0x000000247480723c */ /* 0x040fe200000018ff */
[----:B------:R-:W-:Y:S01]  /*4f40*/  SHF.R.U32.HI R16, RZ, 0x8, R16 ;  /* 0x00000008ff107819 */ /* 0x000fe20000011610 */
[----:B------:R-:W-:Y:S01]  /*4f50*/  FFMA.FTZ R213, R213, c[0x0][0x23c], -R212 ;  /* 0x00008f00d5d57a23 */ /* 0x000fe200000108d4 */
[----:B------:R-:W-:Y:S01]  /*4f60*/  LOP3.LUT R141, R141, 0xff, RZ, 0xc0, !PT ;  /* 0x000000ff8d8d7812 */ /* 0x000fe200078ec0ff */
[----:B------:R-:W-:Y:S01]  /*4f70*/  FFMA.FTZ R174, R174, c[0x0][0x23c], -R171 ;  /* 0x00008f00aeae7a23 */ /* 0x000fe200000108ab */
[----:B------:R-:W-:Y:S01]  /*4f80*/  PRMT R143, R10, 0x5410, R143 ;  /* 0x000054100a8f7816 */ /* 0x000fe2000000008f */
[--C-:B------:R-:W-:Y:S01]  /*4f90*/  FFMA.FTZ R169, R169, c[0x0][0x23c], -R171.reuse ;  /* 0x00008f00a9a97a23 */ /* 0x100fe200000108ab */
[----:B------:R-:W1:Y:S01]  /*4fa0*/  MUFU.EX2 R2, R2 ;  /* 0x0000000200027308 */ /* 0x000e620000000800 */
[----:B------:R-:W-:Y:S01]  /*4fb0*/  HMMA.16816.F32 R36, R116, R38, RZ ;  /* 0x000000267424723c */ /* 0x000fe200000018ff */
[----:B------:R-:W-:Y:S01]  /*4fc0*/  PRMT R165, R165, 0x5410, R16 ;  /* 0x00005410a5a57816 */ /* 0x000fe20000000010 */
[----:B------:R-:W-:Y:S01]  /*4fd0*/  HSET2.LE.AND R143, R143, R162, PT ;  /* 0x000000a28f8f7233 */ /* 0x000fe20003803000 */
[----:B------:R-:W-:Y:S01]  /*4fe0*/  PRMT R141, R141, 0x5410, R8 ;  /* 0x000054108d8d7816 */ /* 0x000fe20000000008 */
[----:B------:R-:W-:-:S02]  /*4ff0*/  FFMA.FTZ R168, R168, c[0x0][0x23c], -R171 ;  /* 0x00008f00a8a87a23 */ /* 0x000fc400000108ab */
[--C-:B------:R-:W-:Y:S01]  /*5000*/  HSET2.LE.AND R140, R165, R162.reuse, PT ;  /* 0x000000a2a58c7233 */ /* 0x100fe20003803000 */
[----:B------:R-:W-:Y:S01]  /*5010*/  MUFU.EX2 R153, R153 ;  /* 0x0000009900997308 */ /* 0x000fe20000000800 */
[C---:B---3--:R-:W-:Y:S01]  /*5020*/  HMMA.16816.F32 R120, R116.reuse, R32, RZ ;  /* 0x000000207478723c */ /* 0x048fe200000018ff */
[----:B------:R-:W-:Y:S01]  /*5030*/  HSET2.LE.AND R141, R141, R162, PT ;  /* 0x000000a28d8d7233 */ /* 0x000fe20003803000 */
[----:B------:R-:W-:Y:S01]  /*5040*/  LOP3.LUT R165, R219, UR25, R164, 0x96, !PT ;  /* 0x00000019dba57c12 */ /* 0x000fe2000f8e96a4 */
[----:B------:R-:W-:Y:S02]  /*5050*/  FFMA.FTZ R164, R147, c[0x0][0x23c], -R212 ;  /* 0x00008f0093a47a23 */ /* 0x000fe400000108d4 */
[----:B------:R-:W-:Y:S02]  /*5060*/  FADD.FTZ R158, R159, R158 ;  /* 0x0000009e9f9e7221 */ /* 0x000fe40000010000 */
[----:B------:R-:W-:Y:S01]  /*5070*/  MUFU.EX2 R133, R133 ;  /* 0x0000008500857308 */ /* 0x000fe20000000800 */
[----:B-1----:R-:W-:Y:S01]  /*5080*/  F2FP.PACK_AB R9, R2, R151 ;  /* 0x000000970209723e */ /* 0x002fe200000000ff */
[C---:B------:R-:W-:Y:S01]  /*5090*/  HMMA.16816.F32 R80, R116.reuse, R84, RZ ;  /* 0x000000547450723c */ /* 0x040fe200000018ff */
[----:B------:R-:W-:Y:S01]  /*50a0*/  F2FP.PACK_AB R33, R150, R155 ;  /* 0x0000009b9621723e */ /* 0x000fe200000000ff */
[----:B------:R-:W-:Y:S01]  /*50b0*/  FADD.FTZ R156, R156, R163 ;  /* 0x000000a39c9c7221 */ /* 0x000fe20000010000 */
[----:B------:R-:W-:Y:S01]  /*50c0*/  LOP3.LUT R142, R142, R9, RZ, 0xc0, !PT ;  /* 0x000000098e8e7212 */ /* 0x000fe200078ec0ff */
[----:B------:R-:W-:Y:S01]  /*50d0*/  FADD.FTZ R157, R157, R158 ;  /* 0x0000009e9d9d7221 */ /* 0x000fe20000010000 */
[----:B------:R-:W-:Y:S01]  /*50e0*/  LOP3.LUT R140, R140, R33, RZ, 0xc0, !PT ;  /* 0x000000218c8c7212 */ /* 0x000fe200078ec0ff */
[----:B------:R-:W1:Y:S01]  /*50f0*/  MUFU.EX2 R0, R17 ;  /* 0x0000001100007308 */ /* 0x000e620000000800 */
[----:B------:R-:W2:Y:S01]  /*5100*/  LDSM.16.MT88.4 R8, [R188+0xe800] ;  /* 0x00e80000bc08783b */ /* 0x000ea20000004200 */
[----:B------:R-:W-:Y:S01]  /*5110*/  HMMA.16816.F32 R84, R116, R86, RZ ;  /* 0x000000567454723c */ /* 0x000fe200000018ff */
[----:B------:R-:W-:-:S02]  /*5120*/  FADD.FTZ R161, R161, R156 ;  /* 0x0000009ca1a17221 */ /* 0x000fc40000010000 */
[----:B------:R-:W-:Y:S02]  /*5130*/  FADD.FTZ R152, R152, R157 ;  /* 0x0000009d98987221 */ /* 0x000fe40000010000 */
[----:B------:R-:W-:Y:S01]  /*5140*/  FADD.FTZ R154, R154, R161 ;  /* 0x000000a19a9a7221 */ /* 0x000fe20000010000 */
[----:B------:R-:W3:Y:S01]  /*5150*/  MUFU.EX2 R160, R160 ;  /* 0x000000a000a07308 */ /* 0x000ee20000000800 */
[----:B------:R-:W-:Y:S01]  /*5160*/  FADD.FTZ R155, R155, R152 ;  /* 0x000000989b9b7221 */ /* 0x000fe20000010000 */
[C---:B------:R-:W-:Y:S03]  /*5170*/  HMMA.16816.F32 R72, R116.reuse, R76, RZ ;  /* 0x0000004c7448723c */ /* 0x040fe600000018ff */
[----:B------:R-:W-:Y:S01]  /*5180*/  FADD.FTZ R150, R150, R155 ;  /* 0x0000009b96967221 */ /* 0x000fe20000010000 */
[----:B-1----:R-:W-:Y:S01]  /*5190*/  F2FP.PACK_AB R144, R0, R133 ;  /* 0x000000850090723e */ /* 0x002fe200000000ff */
[----:B------:R-:W1:Y:S03]  /*51a0*/  LDSM.16.MT88.4 R16, [R189+0xe800] ;  /* 0x00e80000bd10783b */ /* 0x000e660000004200 */
[----:B------:R-:W-:Y:S01]  /*51b0*/  HMMA.16816.F32 R64, R116, R68, RZ ;  /* 0x000000447440723c */ /* 0x000fe200000018ff */
[----:B------:R-:W-:Y:S01]  /*51c0*/  MUFU.EX2 R164, R164 ;  /* 0x000000a400a47308 */ /* 0x000fe20000000800 */
[----:B------:R-:W-:Y:S01]  /*51d0*/  LOP3.LUT R143, R143, R144, RZ, 0xc0, !PT ;  /* 0x000000908f8f7212 */ /* 0x000fe200078ec0ff */
[----:B------:R-:W-:Y:S01]  /*51e0*/  FADD.FTZ R151, R151, R150 ;  /* 0x0000009697977221 */ /* 0x000fe20000010000 */
[----:B---3--:R-:W-:Y:S01]  /*51f0*/  F2FP.PACK_AB R32, R160, R153 ;  /* 0x00000099a020723e */ /* 0x008fe200000000ff */
[----:B------:R-:W-:-:S03]  /*5200*/  FADD.FTZ R153, R153, R154 ;  /* 0x0000009a99997221 */ /* 0x000fc60000010000 */
[C---:B------:R-:W-:Y:S01]  /*5210*/  HMMA.16816.F32 R88, R116.reuse, R92, RZ ;  /* 0x0000005c7458723c */ /* 0x040fe200000018ff */
[----:B------:R-:W-:Y:S01]  /*5220*/  MUFU.EX2 R210, R210 ;  /* 0x000000d200d27308 */ /* 0x000fe20000000800 */
[----:B------:R-:W-:Y:S01]  /*5230*/  LOP3.LUT R141, R141, R32, RZ, 0xc0, !PT ;  /* 0x000000208d8d7212 */ /* 0x000fe200078ec0ff */
[----:B------:R-:W-:Y:S02]  /*5240*/  FADD.FTZ R160, R160, R153 ;  /* 0x00000099a0a07221 */ /* 0x000fe40000010000 */
[----:B------:R-:W-:Y:S02]  /*5250*/  FADD.FTZ R151, R2, R151 ;  /* 0x0000009702977221 */ /* 0x000fe40000010000 */
[----:B------:R-:W-:Y:S01]  /*5260*/  FADD.FTZ R133, R133, R160 ;  /* 0x000000a085857221 */ /* 0x000fe20000010000 */
[----:B------:R-:W-:Y:S01]  /*5270*/  HMMA.16816.F32 R68, R116, R70, RZ ;  /* 0x000000467444723c */ /* 0x000fe200000018ff */
[----:B------:R-:W-:Y:S02]  /*5280*/  MUFU.EX2 R173, R173 ;  /* 0x000000ad00ad7308 */ /* 0x000fe40000000800 */
[----:B------:R-:W-:-:S05]  /*5290*/  FADD.FTZ R133, R0, R133 ;  /* 0x0000008500857221 */ /* 0x000fca0000010000 */
[C---:B-----5:R-:W-:Y:S01]  /*52a0*/  HMMA.16816.F32 R128, R140.reuse, R4, R128 ;  /* 0x000000048c80723c */ /* 0x060fe20000001880 */
[----:B------:R-:W-:Y:S07]  /*52b0*/  MUFU.EX2 R172, R172 ;  /* 0x000000ac00ac7308 */ /* 0x000fee0000000800 */
[----:B------:R-:W-:Y:S01]  /*52c0*/  HMMA.16816.F32 R36, R140, R6, R36 ;  /* 0x000000068c24723c */ /* 0x000fe20000001824 */
[----:B------:R-:W3:Y:S01]  /*52d0*/  LDSM.16.MT88.4 R4, [R187+0xe800] ;  /* 0x00e80000bb04783b */ /* 0x000ee20000004200 */
[----:B------:R-:W-:Y:S06]  /*52e0*/  MUFU.EX2 R175, R175 ;  /* 0x000000af00af7308 */ /* 0x000fec0000000800 */
[----:B------:R-:W-:Y:S02]  /*52f0*/  HMMA.16816.F32 R92, R116, R94, RZ ;  /* 0x0000005e745c723c */ /* 0x000fe400000018ff */
[----:B------:R-:W-:Y:S06]  /*5300*/  MUFU.EX2 R214, R214 ;  /* 0x000000d600d67308 */ /* 0x000fec0000000800 */
[C---:B--2---:R-:W-:Y:S02]  /*5310*/  HMMA.16816.F32 R80, R140.reuse, R8, R80 ;  /* 0x000000088c50723c */ /* 0x044fe40000001850 */
[----:B------:R-:W-:Y:S06]  /*5320*/  MUFU.EX2 R215, R215 ;  /* 0x000000d700d77308 */ /* 0x000fec0000000800 */
[C---:B------:R-:W-:Y:S01]  /*5330*/  HMMA.16816.F32 R84, R140.reuse, R10, R84 ;  /* 0x0000000a8c54723c */ /* 0x040fe20000001854 */
[----:B------:R-:W2:Y:S01]  /*5340*/  LDSM.16.MT88.4 R8, [R189+0x10800] ;  /* 0x01080000bd08783b */ /* 0x000ea20000004200 */
[----:B------:R-:W-:Y:S06]  /*5350*/  MUFU.EX2 R213, R213 ;  /* 0x000000d500d57308 */ /* 0x000fec0000000800 */
[----:B-1----:R-:W-:Y:S02]  /*5360*/  HMMA.16816.F32 R72, R140, R16, R72 ;  /* 0x000000108c48723c */ /* 0x002fe40000001848 */
[----:B------:R-:W-:Y:S05]  /*5370*/  MUFU.EX2 R174, R174 ;  /* 0x000000ae00ae7308 */ /* 0x000fea0000000800 */
[----:B------:R-:W-:Y:S01]  /*5380*/  LOP3.LUT R16, R167, UR26, R220, 0x96, !PT ;  /* 0x0000001aa7107c12 */ /* 0x000fe2000f8e96dc */
[----:B------:R-:W-:Y:S01]  /*5390*/  HMMA.16816.F32 R76, R116, R78, RZ ;  /* 0x0000004e744c723c */ /* 0x000fe200000018ff */
[----:B------:R-:W-:Y:S01]  /*53a0*/  FFMA.FTZ R167, R137, c[0x0][0x23c], -R212 ;  /* 0x00008f0089a77a23 */ /* 0x000fe200000108d4 */
[----:B------:R-:W-:Y:S02]  /*53b0*/  MUFU.EX2 R169, R169 ;  /* 0x000000a900a97308 */ /* 0x000fe40000000800 */
[----:B------:R-:W-:-:S04]  /*53c0*/  IMAD.WIDE.U32 R16, R16, -0x2daee0ad, RZ ;  /* 0xd2511f5310107825 */ /* 0x000fc800078e00ff */
[C---:B------:R-:W-:Y:S01]  /*53d0*/  HMMA.16816.F32 R64, R140.reuse, R12, R64 ;  /* 0x0000000c8c40723c */ /* 0x040fe20000001840 */
[----:B------:R-:W-:Y:S01]  /*53e0*/  LOP3.LUT R220, R17, UR21, R218, 0x96, !PT ;  /* 0x0000001511dc7c12 */ /* 0x000fe2000f8e96da */
[----:B------:R-:W-:Y:S01]  /*53f0*/  IMAD.WIDE.U32 R218, R165, -0x326172a9, RZ ;  /* 0xcd9e8d57a5da7825 */ /* 0x000fe200078e00ff */
[----:B------:R-:W-:Y:S03]  /*5400*/  MUFU.EX2 R167, R167 ;  /* 0x000000a700a77308 */ /* 0x000fe60000000800 */
[----:B------:R-:W-:Y:S01]  /*5410*/  IMAD.WIDE.U32 R220, R220, -0x326172a9, RZ ;  /* 0xcd9e8d57dcdc7825 */ /* 0x000fe200078e00ff */
[----:B------:R-:W-:Y:S01]  /*5420*/  LOP3.LUT R166, R219, UR24, R166, 0x96, !PT ;  /* 0x00000018dba67c12 */ /* 0x000fe2000f8e96a6 */
[C---:B------:R-:W-:Y:S01]  /*5430*/  HMMA.16816.F32 R68, R140.reuse, R14, R68 ;  /* 0x0000000e8c44723c */ /* 0x040fe20000001844 */
[----:B------:R-:W1:Y:S01]  /*5440*/  LDSM.16.MT88.4 R12, [R191+0x10800] ;  /* 0x01080000bf0c783b */ /* 0x000e620000004200 */
[----:B------:R-:W-:Y:S01]  /*5450*/  FFMA.FTZ R165, R145, c[0x0][0x23c], -R212 ;  /* 0x00008f0091a57a23 */ /* 0x000fe200000108d4 */
[----:B------:R-:W-:Y:S01]  /*5460*/  LOP3.LUT R218, R221, UR20, R218, 0x96, !PT ;  /* 0x00000014ddda7c12 */ /* 0x000fe2000f8e96da */
[----:B------:R-:W-:Y:S01]  /*5470*/  MUFU.EX2 R168, R168 ;  /* 0x000000a800a87308 */ /* 0x000fe20000000800 */
[----:B------:R-:W-:Y:S03]  /*5480*/  LDSM.16.MT88.4 R144, [R187+0x10800] ;  /* 0x01080000bb90783b */ /* 0x000fe60000004200 */
[----:B---3--:R-:W-:Y:S01]  /*5490*/  HMMA.16816.F32 R88, R140, R4, R88 ;  /* 0x000000048c58723c */ /* 0x008fe20000001858 */
[----:B------:R-:W-:-:S03]  /*54a0*/  IMAD.WIDE.U32 R218, R218, -0x2daee0ad, RZ ;  /* 0xd2511f53dada7825 */ /* 0x000fc600078e00ff */
[----:B------:R-:W3:Y:S04]  /*54b0*/  MUFU.EX2 R165, R165 ;  /* 0x000000a500a57308 */ /* 0x000ee80000000800 */
[----:B------:R-:W-:Y:S01]  /*54c0*/  HMMA.16816.F32 R92, R140, R6, R92 ;  /* 0x000000068c5c723c */ /* 0x000fe2000000185c */
[----:B------:R-:W4:Y:S07]  /*54d0*/  LDSM.16.MT88.4 R4, [R188+0x10800] ;  /* 0x01080000bc04783b */ /* 0x000f2e0000004200 */
[C---:B------:R-:W-:Y:S08]  /*54e0*/  HMMA.16816.F32 R104, R116.reuse, R124, RZ ;  /* 0x0000007c7468723c */ /* 0x040ff000000018ff */
[C---:B------:R-:W-:Y:S08]  /*54f0*/  HMMA.16816.F32 R96, R116.reuse, R100, RZ ;  /* 0x000000647460723c */ /* 0x040ff000000018ff */
[C---:B------:R-:W-:Y:S08]  /*5500*/  HMMA.16816.F32 R100, R116.reuse, R102, RZ ;  /* 0x000000667464723c */ /* 0x040ff000000018ff */
[C---:B------:R-:W-:Y:S08]  /*5510*/  HMMA.16816.F32 R124, R116.reuse, R126, RZ ;  /* 0x0000007e747c723c */ /* 0x040ff000000018ff */
[----:B------:R-:W-:Y:S08]  /*5520*/  HMMA.16816.F32 R108, R116, R112, RZ ;  /* 0x00000070746c723c */ /* 0x000ff000000018ff */
[----:B------:R-:W-:Y:S07]  /*5530*/  HMMA.16816.F32 R76, R140, R18, R76 ;  /* 0x000000128c4c723c */ /* 0x000fee000000184c */
[----:B------:R-:W-:Y:S01]  /*5540*/  IMAD.WIDE.U32 R18, R166, -0x2daee0ad, RZ ;  /* 0xd2511f53a6127825 */ /* 0x000fe200078e00ff */
[C---:B------:R-:W-:Y:S03]  /*5550*/  HMMA.16816.F32 R112, R116.reuse, R114, RZ ;  /* 0x000000727470723c */ /* 0x040fe600000018ff */
[----:B------:R-:W-:Y:S01]  /*5560*/  FFMA.FTZ R166, R139, c[0x0][0x23c], -R212 ;  /* 0x00008f008ba67a23 */ /* 0x000fe200000108d4 */
[----:B------:R-:W-:Y:S01]  /*5570*/  LOP3.LUT R222, R19, UR17, R16, 0x96, !PT ;  /* 0x0000001113de7c12 */ /* 0x000fe2000f8e9610 */
[----:B------:R-:W-:Y:S01]  /*5580*/  LDSM.16.MT88.4 R136, [R189+0xd000] ;  /* 0x00d00000bd88783b */ /* 0x000fe20000004200 */
[----:B------:R-:W-:Y:S01]  /*5590*/  LOP3.LUT R18, R219, UR12, R18, 0x96, !PT ;  /* 0x0000000cdb127c12 */ /* 0x000fe2000f8e9612 */
[----:B------:R-:W-:Y:S01]  /*55a0*/  FFMA.FTZ R212, R211, c[0x0][0x23c], -R212 ;  /* 0x00008f00d3d47a23 */ /* 0x000fe200000108d4 */
[----:B------:R-:W-:Y:S01]  /*55b0*/  HMMA.16816.F32 R56, R116, R60, RZ ;  /* 0x0000003c7438723c */ /* 0x000fe200000018ff */
[----:B------:R-:W-:Y:S01]  /*55c0*/  IMAD.WIDE.U32 R222, R222, -0x326172a9, RZ ;  /* 0xcd9e8d57dede7825 */ /* 0x000fe200078e00ff */
[----:B------:R-:W5:Y:S03]  /*55d0*/  MUFU.EX2 R166, R166 ;  /* 0x000000a600a67308 */ /* 0x000f660000000800 */
[----:B------:R-:W-:-:S03]  /*55e0*/  IMAD.WIDE.U32 R18, R18, -0x326172a9, RZ ;  /* 0xcd9e8d5712127825 */ /* 0x000fc600078e00ff */
[C---:B--2---:R-:W-:Y:S01]  /*55f0*/  HMMA.16816.F32 R104, R140.reuse, R8, R104 ;  /* 0x000000088c68723c */ /* 0x044fe20000001868 */
[----:B------:R-:W-:Y:S01]  /*5600*/  FFMA.FTZ R211, R170, c[0x0][0x23c], -R171 ;  /* 0x00008f00aad37a23 */ /* 0x000fe200000108ab */
[----:B------:R-:W-:Y:S01]  /*5610*/  SHF.R.U32.HI R16, RZ, 0x10, R18 ;  /* 0x00000010ff107819 */ /* 0x000fe20000011612 */
[----:B------:R-:W-:Y:S04]  /*5620*/  MUFU.EX2 R212, R212 ;  /* 0x000000d400d47308 */ /* 0x000fe80000000800 */
[----:B------:R-:W-:Y:S01]  /*5630*/  LOP3.LUT R8, R19, UR6, R222, 0x96, !PT ;  /* 0x0000000613087c12 */ /* 0x000fe2000f8e96de */
[C---:B-1----:R-:W-:Y:S03]  /*5640*/  HMMA.16816.F32 R96, R140.reuse, R12, R96 ;  /* 0x0000000c8c60723c */ /* 0x042fe60000001860 */
[C---:B------:R-:W-:Y:S01]  /*5650*/  LOP3.LUT R17, R8.reuse, 0xff, RZ, 0xc0, !PT ;  /* 0x000000ff08117812 */ /* 0x040fe200078ec0ff */
[----:B------:R-:W1:Y:S04]  /*5660*/  MUFU.EX2 R211, R211 ;  /* 0x000000d300d37308 */ /* 0x000e680000000800 */
[C---:B------:R-:W-:Y:S01]  /*5670*/  HMMA.16816.F32 R100, R140.reuse, R14, R100 ;  /* 0x0000000e8c64723c */ /* 0x040fe20000001864 */
[----:B------:R-:W2:Y:S07]  /*5680*/  LDSM.16.MT88.4 R12, [R191+0xd000] ;  /* 0x00d00000bf0c783b */ /* 0x000eae0000004200 */
[C---:B------:R-:W-:Y:S07]  /*5690*/  HMMA.16816.F32 R124, R140.reuse, R10, R124 ;  /* 0x0000000a8c7c723c */ /* 0x040fee000000187c */
[----:B------:R-:W-:Y:S01]  /*56a0*/  LOP3.LUT R10, R8, 0xffff, RZ, 0xc0, !PT ;  /* 0x0000ffff080a7812 */ /* 0x000fe200078ec0ff */
[----:B----4-:R-:W-:Y:S03]  /*56b0*/  HMMA.16816.F32 R108, R140, R4, R108 ;  /* 0x000000048c6c723c */ /* 0x010fe6000000186c */
[----:B------:R-:W-:-:S04]  /*56c0*/  SHF.R.U32.HI R10, RZ, 0x8, R10 ;  /* 0x00000008ff0a7819 */ /* 0x000fc8000001160a */
[--C-:B------:R-:W-:Y:S01]  /*56d0*/  SHF.R.U32.HI R5, RZ, 0x10, R8.reuse ;  /* 0x00000010ff057819 */ /* 0x100fe20000011608 */
[----:B------:R-:W-:Y:S01]  /*56e0*/  HMMA.16816.F32 R60, R116, R62, RZ ;  /* 0x0000003e743c723c */ /* 0x000fe200000018ff */
[----:B------:R-:W-:Y:S02]  /*56f0*/  SHF.R.U32.HI R8, RZ, 0x18, R8 ;  /* 0x00000018ff087819 */ /* 0x000fe40000011608 */
[----:B------:R-:W-:Y:S02]  /*5700*/  LOP3.LUT R5, R5, 0xff, RZ, 0xc0, !PT ;  /* 0x000000ff05057812 */ /* 0x000fe400078ec0ff */
[----:B------:R-:W-:Y:S02]  /*5710*/  LOP3.LUT R4, R18, 0xffff, RZ, 0xc0, !PT ;  /* 0x0000ffff12047812 */ /* 0x000fe400078ec0ff */
[----:B------:R-:W-:Y:S01]  /*5720*/  PRMT R17, R17, 0x5410, R10 ;  /* 0x0000541011117816 */ /* 0x000fe2000000000a */
[----:B------:R-:W-:Y:S01]  /*5730*/  HMMA.16816.F32 R112, R140, R6, R112 ;  /* 0x000000068c70723c */ /* 0x000fe20000001870 */
[----:B------:R-:W-:-:S02]  /*5740*/  PRMT R5, R5, 0x5410, R8 ;  /* 0x0000541005057816 */ /* 0x000fc40000000008 */
[----:B------:R-:W-:Y:S01]  /*5750*/  SHF.R.U32.HI R19, RZ, 0x18, R18 ;  /* 0x00000018ff137819 */ /* 0x000fe20000011612 */
[----:B------:R-:W4:Y:S02]  /*5760*/  LDSM.16.MT88.4 R8, [R187+0xd000] ;  /* 0x00d00000bb08783b */ /* 0x000f240000004200 */
[--C-:B------:R-:W-:Y:S01]  /*5770*/  HSET2.LE.AND R5, R5, R162.reuse, PT ;  /* 0x000000a205057233 */ /* 0x100fe20003803000 */
[----:B------:R-:W-:Y:S01]  /*5780*/  SHF.R.U32.HI R6, RZ, 0x8, R4 ;  /* 0x00000008ff067819 */ /* 0x000fe20000011604 */
[----:B------:R-:W-:Y:S01]  /*5790*/  HMMA.16816.F32 R56, R140, R20, R56 ;  /* 0x000000148c38723c */ /* 0x000fe20000001838 */
[----:B------:R-:W-:Y:S01]  /*57a0*/  LOP3.LUT R4, R16, 0xff, RZ, 0xc0, !PT ;  /* 0x000000ff10047812 */ /* 0x000fe200078ec0ff */
[----:B------:R-:W-:Y:S01]  /*57b0*/  HSET2.LE.AND R16, R17, R162, PT ;  /* 0x000000a211107233 */ /* 0x000fe20003803000 */
[----:B---3--:R-:W-:Y:S01]  /*57c0*/  F2FP.PACK_AB R7, R165, R164 ;  /* 0x000000a4a507723e */ /* 0x008fe200000000ff */
[----:B------:R-:W-:Y:S01]  /*57d0*/  FADD.FTZ R164, R164, R151 ;  /* 0x00000097a4a47221 */ /* 0x000fe20000010000 */
[----:B------:R-:W-:-:S02]  /*57e0*/  PRMT R19, R4, 0x5410, R19 ;  /* 0x0000541004137816 */ /* 0x000fc40000000013 */
[----:B------:R-:W-:Y:S01]  /*57f0*/  LOP3.LUT R21, R18, 0xff, RZ, 0xc0, !PT ;  /* 0x000000ff12157812 */ /* 0x000fe200078ec0ff */
[C---:B------:R-:W-:Y:S01]  /*5800*/  HMMA.16816.F32 R120, R140.reuse, R144, R120 ;  /* 0x000000908c78723c */ /* 0x040fe20000001878 */
[----:B------:R-:W-:Y:S01]  /*5810*/  F2FP.PACK_AB R18, R173, R210 ;  /* 0x000000d2ad12723e */ /* 0x000fe200000000ff */
[--C-:B------:R-:W-:Y:S01]  /*5820*/  HSET2.LE.AND R19, R19, R162.reuse, PT ;  /* 0x000000a213137233 */ /* 0x100fe20003803000 */
[----:B------:R-:W-:Y:S01]  /*5830*/  PRMT R21, R21, 0x5410, R6 ;  /* 0x0000541015157816 */ /* 0x000fe20000000006 */
[----:B------:R-:W-:Y:S01]  /*5840*/  FADD.FTZ R210, R210, R133 ;  /* 0x00000085d2d27221 */ /* 0x000fe20000010000 */
[----:B------:R-:W-:Y:S01]  /*5850*/  LOP3.LUT R16, R16, R7, RZ, 0xc0, !PT ;  /* 0x0000000710107212 */ /* 0x000fe200078ec0ff */
[----:B------:R-:W-:Y:S01]  /*5860*/  FADD.FTZ R165, R165, R164 ;  /* 0x000000a4a5a57221 */ /* 0x000fe20000010000 */
[----:B------:R-:W-:Y:S01]  /*5870*/  LOP3.LUT R17, R5, R18, RZ, 0xc0, !PT ;  /* 0x0000001205117212 */ /* 0x000fe200078ec0ff */
[----:B------:R-:W-:Y:S01]  /*5880*/  HSET2.LE.AND R18, R21, R162, PT ;  /* 0x000000a215127233 */ /* 0x000fe20003803000 */
[----:B------:R-:W3:Y:S01]  /*5890*/  LDSM.16.MT88.4 R4, [R188+0xf000] ;  /* 0x00f00000bc04783b */ /* 0x000ee20000004200 */
[----:B------:R-:W-:Y:S01]  /*58a0*/  HMMA.16816.F32 R60, R140, R22, R60 ;  /* 0x000000168c3c723c */ /* 0x000fe2000000183c */
[----:B-----5:R-:W-:Y:S01]  /*58b0*/  F2FP.PACK_AB R145, R167, R166 ;  /* 0x000000a6a791723e */ /* 0x020fe200000000ff */
[----:B------:R-:W-:Y:S01]  /*58c0*/  FADD.FTZ R173, R173, R210 ;  /* 0x000000d2adad7221 */ /* 0x000fe20000010000 */
[----:B------:R-:W-:Y:S01]  /*58d0*/  F2FP.PACK_AB R144, R175, R172 ;  /* 0x000000acaf90723e */ /* 0x000fe200000000ff */
[----:B------:R-:W-:Y:S01]  /*58e0*/  LDSM.16.MT88.4 R20, [R187+0xf000] ;  /* 0x00f00000bb14783b */ /* 0x000fe20000004200 */
[----:B------:R-:W-:Y:S01]  /*58f0*/  LOP3.LUT R18, R18, R145, RZ, 0xc0, !PT ;  /* 0x0000009112127212 */ /* 0x000fe200078ec0ff */
[----:B------:R-:W-:Y:S01]  /*5900*/  FADD.FTZ R166, R166, R165 ;  /* 0x000000a5a6a67221 */ /* 0x000fe20000010000 */
[----:B------:R-:W-:Y:S01]  /*5910*/  LOP3.LUT R19, R19, R144, RZ, 0xc0, !PT ;  /* 0x0000009013137212 */ /* 0x000fe200078ec0ff */
[----:B------:R-:W-:Y:S01]  /*5920*/  HMMA.16816.F32 R40, R116, R44, RZ ;  /* 0x0000002c7428723c */ /* 0x000fe200000018ff */
[----:B------:R-:W-:-:S02]  /*5930*/  FADD.FTZ R172, R172, R173 ;  /* 0x000000adacac7221 */ /* 0x000fc40000010000 */
[----:B------:R-:W-:Y:S02]  /*5940*/  FADD.FTZ R167, R167, R166 ;  /* 0x000000a6a7a77221 */ /* 0x000fe40000010000 */
[----:B------:R-:W-:-:S03]  /*5950*/  FADD.FTZ R175, R175, R172 ;  /* 0x000000acafaf7221 */ /* 0x000fc60000010000 */
[C---:B------:R-:W-:Y:S08]  /*5960*/  HMMA.16816.F32 R48, R116.reuse, R52, RZ ;  /* 0x000000347430723c */ /* 0x040ff000000018ff */
[C---:B------:R-:W-:Y:S08]  /*5970*/  HMMA.16816.F32 R44, R116.reuse, R46, RZ ;  /* 0x0000002e742c723c */ /* 0x040ff000000018ff */
[C---:B------:R-:W-:Y:S08]  /*5980*/  HMMA.16816.F32 R52, R116.reuse, R54, RZ ;  /* 0x000000367434723c */ /* 0x040ff000000018ff */
[----:B------:R-:W-:Y:S01]  /*5990*/  HMMA.16816.F32 R116, R116, R34, RZ ;  /* 0x000000227474723c */ /* 0x000fe200000018ff */
[----:B------:R-:W-:Y:S07]  /*59a0*/  LDSM.16.MT88.4 R32, [R188+0xd000] ;  /* 0x00d00000bc20783b */ /* 0x000fee0000004200 */
[C---:B--2---:R-:W-:Y:S08]  /*59b0*/  HMMA.16816.F32 R128, R16.reuse, R12, R128 ;  /* 0x0000000c1080723c */ /* 0x044ff00000001880 */
[C---:B------:R-:W-:Y:S01]  /*59c0*/  HMMA.16816.F32 R36, R16.reuse, R14, R36 ;  /* 0x0000000e1024723c */ /* 0x040fe20000001824 */
[----:B------:R-:W2:Y:S07]  /*59d0*/  LDSM.16.MT88.4 R12, [R191+0x11000] ;  /* 0x01100000bf0c783b */ /* 0x000eae0000004200 */
[C---:B----4-:R-:W-:Y:S08]  /*59e0*/  HMMA.16816.F32 R56, R16.reuse, R8, R56 ;  /* 0x000000081038723c */ /* 0x050ff00000001838 */
[C---:B------:R-:W-:Y:S01]  /*59f0*/  HMMA.16816.F32 R60, R16.reuse, R10, R60 ;  /* 0x0000000a103c723c */ /* 0x040fe2000000183c */
[----:B------:R-:W4:Y:S07]  /*5a00*/  LDSM.16.MT88.4 R8, [R189+0x11000] ;  /* 0x01100000bd08783b */ /* 0x000f2e0000004200 */
[C---:B---3--:R-:W-:Y:S08]  /*5a10*/  HMMA.16816.F32 R80, R16.reuse, R4, R80 ;  /* 0x000000041050723c */ /* 0x048ff00000001850 */
[----:B------:R-:W-:Y:S01]  /*5a20*/  HMMA.16816.F32 R84, R16, R6, R84 ;  /* 0x000000061054723c */ /* 0x000fe20000001854 */
[----:B------:R-:W3:Y:S07]  /*5a30*/  LDSM.16.MT88.4 R4, [R188+0x11000] ;  /* 0x01100000bc04783b */ /* 0x000eee0000004200 */
[C---:B------:R-:W-:Y:S08]  /*5a40*/  HMMA.16816.F32 R48, R140.reuse, R24, R48 ;  /* 0x000000188c30723c */ /* 0x040ff00000001830 */
[C---:B------:R-:W-:Y:S01]  /*5a50*/  HMMA.16816.F32 R52, R140.reuse, R26, R52 ;  /* 0x0000001a8c34723c */ /* 0x040fe20000001834 */
[----:B------:R-:W5:Y:S07]  /*5a60*/  LDSM.16.MT88.4 R24, [R189+0xf000] ;  /* 0x00f00000bd18783b */ /* 0x000f6e0000004200 */
[C---:B------:R-:W-:Y:S08]  /*5a70*/  HMMA.16816.F32 R40, R140.reuse, R28, R40 ;  /* 0x0000001c8c28723c */ /* 0x040ff00000001828 */
[C---:B------:R-:W-:Y:S01]  /*5a80*/  HMMA.16816.F32 R44, R140.reuse, R30, R44 ;  /* 0x0000001e8c2c723c */ /* 0x040fe2000000182c */
[----:B------:R-:W1:Y:S07]  /*5a90*/  LDSM.16.MT88.4 R28, [R191+0xf000] ;  /* 0x00f00000bf1c783b */ /* 0x000e6e0000004200 */
[----:B------:R-:W-:Y:S01]  /*5aa0*/  HMMA.16816.F32 R116, R140, R146, R116 ;  /* 0x000000928c74723c */ /* 0x000fe20000001874 */
[----:B------:R-:W1:Y:S04]  /*5ab0*/  LDSM.16.MT88.4 R144, [R187+0x11000] ;  /* 0x01100000bb90783b */ /* 0x000e680000004200 */
[----:B------:R-:W-:Y:S03]  /*5ac0*/  LDSM.16.MT88.4 R140, [R189+0xd800] ;  /* 0x00d80000bd8c783b */ /* 0x000fe60000004200 */
[C---:B--2---:R-:W-:Y:S07]  /*5ad0*/  HMMA.16816.F32 R96, R16.reuse, R12, R96 ;  /* 0x0000000c1060723c */ /* 0x044fee0000001860 */
[----:B------:R-:W-:Y:S01]  /*5ae0*/  LOP3.LUT R12, R223, UR15, R220, 0x96, !PT ;  /* 0x0000000fdf0c7c12 */ /* 0x000fe2000f8e96dc */
[----:B----4-:R-:W-:Y:S04]  /*5af0*/  HMMA.16816.F32 R104, R16, R8, R104 ;  /* 0x000000081068723c */ /* 0x010fe80000001868 */
[----:B------:R-:W-:-:S04]  /*5b00*/  IMAD.WIDE.U32 R12, R12, -0x2daee0ad, RZ ;  /* 0xd2511f530c0c7825 */ /* 0x000fc800078e00ff */
[C---:B------:R-:W-:Y:S01]  /*5b10*/  HMMA.16816.F32 R124, R16.reuse, R10, R124 ;  /* 0x0000000a107c723c */ /* 0x040fe2000000187c */
[----:B------:R-:W-:Y:S02]  /*5b20*/  LOP3.LUT R218, R13, UR5, R218, 0x96, !PT ;  /* 0x000000050dda7c12 */ /* 0x000fe4000f8e96da */
[----:B------:R-:W-:Y:S02]  /*5b30*/  LOP3.LUT R8, R12, 0xffff, RZ, 0xc0, !PT ;  /* 0x0000ffff0c087812 */ /* 0x000fe400078ec0ff */
[----:B------:R-:W-:Y:S02]  /*5b40*/  SHF.R.U32.HI R9, RZ, 0x10, R12 ;  /* 0x00000010ff097819 */ /* 0x000fe4000001160c */
[----:B------:R-:W-:Y:S01]  /*5b50*/  SHF.R.U32.HI R10, RZ, 0x10, R218 ;  /* 0x00000010ff0a7819 */ /* 0x000fe200000116da */
[----:B------:R-:W-:Y:S03]  /*5b60*/  HMMA.16816.F32 R88, R16, R20, R88 ;  /* 0x000000141058723c */ /* 0x000fe60000001858 */
[----:B------:R-:W-:-:S04]  /*5b70*/  LOP3.LUT R10, R10, 0xff, RZ, 0xc0, !PT ;  /* 0x000000ff0a0a7812 */ /* 0x000fc800078ec0ff */
[----:B------:R-:W-:Y:S01]  /*5b80*/  SHF.R.U32.HI R20, RZ, 0x8, R8 ;  /* 0x00000008ff147819 */ /* 0x000fe20000011608 */
[----:B------:R-:W-:Y:S01]  /*5b90*/  HMMA.16816.F32 R92, R16, R22, R92 ;  /* 0x00000016105c723c */ /* 0x000fe2000000185c */
[----:B------:R-:W-:Y:S02]  /*5ba0*/  LOP3.LUT R8, R9, 0xff, RZ, 0xc0, !PT ;  /* 0x000000ff09087812 */ /* 0x000fe400078ec0ff */
[----:B------:R-:W-:-:S04]  /*5bb0*/  LOP3.LUT R21, R218, 0xff, RZ, 0xc0, !PT ;  /* 0x000000ffda157812 */ /* 0x000fc800078ec0ff */
[----:B------:R-:W-:Y:S01]  /*5bc0*/  SHF.R.U32.HI R23, RZ, 0x18, R12 ;  /* 0x00000018ff177819 */ /* 0x000fe2000001160c */
[----:B---3--:R-:W-:Y:S03]  /*5bd0*/  HMMA.16816.F32 R108, R16, R4, R108 ;  /* 0x00000004106c723c */ /* 0x008fe6000000186c */
[----:B------:R-:W-:-:S04]  /*5be0*/  PRMT R23, R8, 0x5410, R23 ;  /* 0x0000541008177816 */ /* 0x000fc80000000017 */
[----:B------:R-:W-:Y:S01]  /*5bf0*/  SHF.R.U32.HI R5, RZ, 0x18, R218 ;  /* 0x00000018ff057819 */ /* 0x000fe200000116da */
[C---:B-----5:R-:W-:Y:S01]  /*5c00*/  HMMA.16816.F32 R72, R16.reuse, R24, R72 ;  /* 0x000000181048723c */ /* 0x060fe20000001848 */
[----:B------:R-:W-:Y:S02]  /*5c10*/  LOP3.LUT R4, R218, 0xffff, RZ, 0xc0, !PT ;  /* 0x0000ffffda047812 */ /* 0x000fe400078ec0ff */
[----:B------:R-:W-:Y:S02]  /*5c20*/  PRMT R5, R10, 0x5410, R5 ;  /* 0x000054100a057816 */ /* 0x000fe40000000005 */
[----:B------:R-:W2:Y:S01]  /*5c30*/  LDSM.16.MT88.4 R8, [R191+0xf800] ;  /* 0x00f80000bf08783b */ /* 0x000ea20000004200 */
[----:B------:R-:W-:Y:S02]  /*5c40*/  SHF.R.U32.HI R4, RZ, 0x8, R4 ;  /* 0x00000008ff047819 */ /* 0x000fe40000011604 */
[----:B------:R-:W-:Y:S01]  /*5c50*/  HMMA.16816.F32 R40, R16, R136, R40 ;  /* 0x000000881028723c */ /* 0x000fe20000001828 */
[----:B------:R-:W-:Y:S01]  /*5c60*/  LOP3.LUT R25, R12, 0xff, RZ, 0xc0, !PT ;  /* 0x000000ff0c197812 */ /* 0x000fe200078ec0ff */
[----:B------:R-:W-:Y:S01]  /*5c70*/  HSET2.LE.AND R5, R5, R162, PT ;  /* 0x000000a205057233 */ /* 0x000fe20003803000 */
[----:B------:R-:W-:-:S02]  /*5c80*/  PRMT R21, R21, 0x5410, R4 ;  /* 0x0000541015157816 */ /* 0x000fc40000000004 */
[----:B------:R-:W-:Y:S02]  /*5c90*/  PRMT R25, R25, 0x5410, R20 ;  /* 0x0000541019197816 */ /* 0x000fe40000000014 */
[----:B-1----:R-:W-:Y:S01]  /*5ca0*/  F2FP.PACK_AB R20, R211, R174 ;  /* 0x000000aed314723e */ /* 0x002fe200000000ff */
[----:B------:R-:W-:Y:S01]  /*5cb0*/  HMMA.16816.F32 R44, R16, R138, R44 ;  /* 0x0000008a102c723c */ /* 0x000fe2000000182c */
[----:B------:R-:W-:Y:S01]  /*5cc0*/  HSET2.LE.AND R4, R21, R162, PT ;  /* 0x000000a215047233 */ /* 0x000fe20003803000 */
[----:B------:R-:W-:Y:S01]  /*5cd0*/  F2FP.PACK_AB R21, R212, R213 ;  /* 0x000000d5d415723e */ /* 0x000fe200000000ff */
[----:B------:R-:W-:Y:S01]  /*5ce0*/  LDSM.16.MT88.4 R136, [R188+0xd800] ;  /* 0x00d80000bc88783b */ /* 0x000fe20000004200 */
[----:B------:R-:W-:Y:S01]  /*5cf0*/  LOP3.LUT R5, R5, R20, RZ, 0xc0, !PT ;  /* 0x0000001405057212 */ /* 0x000fe200078ec0ff */
[----:B------:R-:W-:-:S03]  /*5d00*/  FADD.FTZ R174, R174, R175 ;  /* 0x000000afaeae7221 */ /* 0x000fc60000010000 */
[----:B------:R-:W-:Y:S01]  /*5d10*/  HMMA.16816.F32 R48, R16, R32, R48 ;  /* 0x000000201030723c */ /* 0x000fe20000001830 */
[----:B------:R-:W-:-:S07]  /*5d20*/  FADD.FTZ R174, R211, R174 ;  /* 0x000000aed3ae7221 */ /* 0x000fce0000010000 */
        /* <DEDUP_REMOVED lines=8> */
[C---:B------:R-:W-:Y:S07]  /*5db0*/  HMMA.16816.F32 R112, R16.reuse, R6, R112 ;  /* 0x000000061070723c */ /* 0x040fee0000001870 */
[--C-:B------:R-:W-:Y:S01]  /*5dc0*/  HSET2.LE.AND R6, R25, R162.reuse, PT ;  /* 0x000000a219067233 */ /* 0x100fe20003803000 */
[----:B------:R-:W-:Y:S01]  /*5dd0*/  HMMA.16816.F32 R120, R16, R144, R120 ;  /* 0x000000901078723c */ /* 0x000fe20000001878 */
[----:B------:R-:W-:Y:S01]  /*5de0*/  HSET2.LE.AND R7, R23, R162, PT ;  /* 0x000000a217077233 */ /* 0x000fe20003803000 */
[----:B------:R-:W-:Y:S01]  /*5df0*/  F2FP.PACK_AB R23, R215, R214 ;  /* 0x000000d6d717723e */ /* 0x000fe200000000ff */
[----:B------:R-:W-:Y:S01]  /*5e00*/  LDSM.16.MT88.4 R24, [R188+0xf800] ;  /* 0x00f80000bc18783b */ /* 0x000fe20000004200 */
[----:B------:R-:W-:Y:S01]  /*5e10*/  LOP3.LUT R6, R6, R21, RZ, 0xc0, !PT ;  /* 0x0000001506067212 */ /* 0x000fe200078ec0ff */
[----:B------:R-:W-:Y:S01]  /*5e20*/  FADD.FTZ R214, R214, R167 ;  /* 0x000000a7d6d67221 */ /* 0x000fe20000010000 */
[----:B------:R-:W-:-:S02]  /*5e30*/  LOP3.LUT R4, R4, R23, RZ, 0xc0, !PT ;  /* 0x0000001704047212 */ /* 0x000fc400078ec0ff */
[----:B------:R-:W-:Y:S01]  /*5e40*/  HMMA.16816.F32 R116, R16, R146, R116 ;  /* 0x000000921074723c */ /* 0x000fe20000001874 */
[----:B------:R-:W3:Y:S01]  /*5e50*/  LDSM.16.MT88.4 R16, [R191+0x11800] ;  /* 0x01180000bf10783b */ /* 0x000ee20000004200 */
[----:B------:R-:W-:Y:S01]  /*5e60*/  F2FP.PACK_AB R144, R168, R169 ;  /* 0x000000a9a890723e */ /* 0x000fe200000000ff */
[----:B------:R-:W-:Y:S02]  /*5e70*/  FADD.FTZ R214, R215, R214 ;  /* 0x000000d6d7d67221 */ /* 0x000fe40000010000 */
[----:B------:R-:W4:Y:S01]  /*5e80*/  LDSM.16.MT88.4 R20, [R187+0xf800] ;  /* 0x00f80000bb14783b */ /* 0x000f220000004200 */
[----:B------:R-:W-:Y:S01]  /*5e90*/  LOP3.LUT R7, R7, R144, RZ, 0xc0, !PT ;  /* 0x0000009007077212 */ /* 0x000fe200078ec0ff */
[----:B------:R-:W-:Y:S02]  /*5ea0*/  FADD.FTZ R213, R213, R214 ;  /* 0x000000d6d5d57221 */ /* 0x000fe40000010000 */
[----:B------:R-:W-:Y:S02]  /*5eb0*/  FADD.FTZ R169, R169, R174 ;  /* 0x000000aea9a97221 */ /* 0x000fe40000010000 */
[----:B------:R-:W-:-:S02]  /*5ec0*/  FADD.FTZ R213, R212, R213 ;  /* 0x000000d5d4d57221 */ /* 0x000fc40000010000 */
[----:B--2---:R-:W-:Y:S01]  /*5ed0*/  HMMA.16816.F32 R64, R4, R8, R64 ;  /* 0x000000080440723c */ /* 0x004fe20000001840 */
[----:B------:R-:W-:-:S07]  /*5ee0*/  FADD.FTZ R211, R168, R169 ;  /* 0x000000a9a8d37221 */ /* 0x000fce0000010000 */
[C---:B-1----:R-:W-:Y:S08]  /*5ef0*/  HMMA.16816.F32 R128, R4.reuse, R12, R128 ;  /* 0x0000000c0480723c */ /* 0x042ff00000001880 */
[C---:B------:R-:W-:Y:S01]  /*5f00*/  HMMA.16816.F32 R36, R4.reuse, R14, R36 ;  /* 0x0000000e0424723c */ /* 0x040fe20000001824 */
[----:B------:R-:W1:Y:S07]  /*5f10*/  LDSM.16.MT88.4 R12, [R189+0x11800] ;  /* 0x01180000bd0c783b */ /* 0x000e6e0000004200 */
        /* <DEDUP_REMOVED lines=15> */
[C---:B----4-:R-:W-:Y:S08]  /*6010*/  HMMA.16816.F32 R88, R4.reuse, R20, R88 ;  /* 0x000000140458723c */ /* 0x050ff00000001858 */
        /* <DEDUP_REMOVED lines=8> */
[----:B------:R-:W1:Y:S01]  /*60a0*/  LDC.U8 R210, c[0x0][0x2d8] ;  /* 0x0000b600ffd27b82 */ /* 0x000e620000000000 */
[----:B------:R-:W-:Y:S01]  /*60b0*/  IMAD.WIDE.U32 R216, R148, -0x326172a9, RZ ;  /* 0xcd9e8d5794d87825 */ /* 0x000fe200078e00ff */
[----:B------:R-:W-:Y:S01]  /*60c0*/  ISETP.GE.AND P4, PT, R208, c[0x0][0x220], PT ;  /* 0x00008800d0007a0c */ /* 0x000fe20003f86270 */
[----:B------:R-:W-:Y:S01]  /*60d0*/  ULDC.64 UR6, c[0x0][0x1a0] ;  /* 0x0000680000067ab9 */ /* 0x000fe20000000a00 */
[----:B------:R-:W-:Y:S01]  /*60e0*/  ISETP.GE.AND P3, PT, R201, c[0x0][0x220], PT ;  /* 0x00008800c9007a0c */ /* 0x000fe20003f66270 */
[----:B------:R-:W-:Y:S01]  /*60f0*/  IMAD.MOV.U32 R0, RZ, RZ, R3 ;  /* 0x000000ffff007224 */ /* 0x000fe200078e0003 */
[----:B------:R-:W-:Y:S01]  /*6100*/  LOP3.LUT R214, R217, R149, RZ, 0x3c, !PT ;  /* 0x00000095d9d67212 */ /* 0x000fe200078e3cff */
[----:B------:R-:W-:Y:S01]  /*6110*/  IMAD.MOV.U32 R133, RZ, RZ, R132 ;  /* 0x000000ffff857224 */ /* 0x000fe200078e0084 */
[----:B------:R-:W-:Y:S01]  /*6120*/  ISETP.GE.AND P2, PT, R200, c[0x0][0x220], PT ;  /* 0x00008800c8007a0c */ /* 0x000fe20003f46270 */
[----:B------:R-:W-:Y:S01]  /*6130*/  IMAD.WIDE.U32 R218, R134, -0x2daee0ad, RZ ;  /* 0xd2511f5386da7825 */ /* 0x000fe200078e00ff */
[----:B------:R-:W-:-:S02]  /*6140*/  ULEA.HI.SX32 UR31, UR8, 0xfffffffe, 0x1a ;  /* 0xfffffffe081f7891 */ /* 0x000fc4000f8fd23f */
[----:B------:R-:W-:Y:S01]  /*6150*/  USHF.L.U64.HI UR28, UR6, 0x4, UR7 ;  /* 0x00000004061c7899 */ /* 0x000fe20008010207 */
[----:B------:R-:W-:Y:S01]  /*6160*/  IMAD.WIDE.U32 R214, R214, -0x2daee0ad, RZ ;  /* 0xd2511f53d6d67825 */ /* 0x000fe200078e00ff */
[----:B------:R-:W-:Y:S01]  /*6170*/  USHF.L.U32 UR29, UR6, 0x4, URZ ;  /* 0x00000004061d7899 */ /* 0x000fe2000800063f */
[----:B-1----:R-:W-:Y:S01]  /*6180*/  PRMT R210, R210, 0x7054, R210 ;  /* 0x00007054d2d27816 */ /* 0x002fe200000000d2 */
[----:B------:R-:W-:Y:S05]  /*6190*/  BRA `(.L_x_535) ;  /* 0x0000068000007947 */ /* 0x000fea0003800000 */
.L_x_537:
        /* <DEDUP_REMOVED lines=13> */
[C---:B------:R-:W-:Y:S02]  /*6270*/  IADD3 R132, P1, R137.reuse, UR11, RZ ;  /* 0x0000000b89847c10 */ /* 0x040fe4000ff3e0ff */
[----:B------:R-:W-:Y:S02]  /*6280*/  LEA.HI.X R134, R134, R207, R3, 0x6, P0 ;  /* 0x000000cf86867211 */ /* 0x000fe400000f3403 */
[C---:B------:R-:W-:Y:S02]  /*6290*/  @!P4 LEA R142, P0, R137.reuse, c[0x0][0x168], 0x1 ;  /* 0x00005a00898eca11 */ /* 0x040fe400078008ff */
[C-C-:B------:R-:W-:Y:S02]  /*62a0*/  @!P3 LEA.HI.X R141, R137.reuse, c[0x0][0x16c], R134.reuse, 0x1, P6 ;  /* 0x00005b00898dba11 */ /* 0x140fe400030f0c86 */
[C-C-:B------:R-:W-:Y:S02]  /*62b0*/  @!P4 LEA.HI.X R143, R137.reuse, c[0x0][0x16c], R134.reuse, 0x1, P0 ;  /* 0x00005b00898fca11 */ /* 0x140fe400000f0c86 */
[----:B------:R-:W-:Y:S02]  /*62c0*/  @!P3 LEA R146, P6, R132, c[0x0][0x168], 0x1 ;  /* 0x00005a008492ba11 */ /* 0x000fe400078c08ff */
[----:B------:R-:W-:Y:S01]  /*62d0*/  IADD3.X R3, R134, UR9, RZ, P1, !PT ;  /* 0x0000000986037c10 */ /* 0x000fe20008ffe4ff */
[----:B------:R-:W-:Y:S01]  /*62e0*/  @!PT LDS RZ, [RZ] ;  /* 0x00000000fffff984 */ /* 0x000fe20000000800 */
[----:B------:R-:W-:Y:S01]  /*62f0*/  @!PT LDS RZ, [RZ] ;  /* 0x00000000fffff984 */ /* 0x000fe20000000800 */
[----:B------:R-:W-:Y:S01]  /*6300*/  @!PT LDS RZ, [RZ] ;  /* 0x00000000fffff984 */ /* 0x000fe20000000800 */
[----:B------:R1:W-:Y:S01]  /*6310*/  @!P4 LDGSTS.E.BYPASS.LTC128B.128 [R199+0x6000], [R142.64] ;  /* 0x060000008ec7cfae */ /* 0x0003e2000b901d52 */
[C---:B------:R-:W-:Y:S02]  /*6320*/  @!P2 LEA R138, P1, R137.reuse, c[0x0][0x168], 0x1 ;  /* 0x00005a00898aaa11 */ /* 0x040fe400078208ff */
[C-C-:B------:R-:W-:Y:S01]  /*6330*/  @!P3 LEA.HI.X R147, R132.reuse, c[0x0][0x16c], R3.reuse, 0x1, P6 ;  /* 0x00005b008493ba11 */ /* 0x140fe200030f0c03 */
[----:B------:R1:W-:Y:S01]  /*6340*/  @P3 STS.128 [R199+0x8000], RZ ;  /* 0x008000ffc7003388 */ /* 0x0003e20000000c00 */
[----:B------:R-:W-:Y:S02]  /*6350*/  @!P2 LEA.HI.X R139, R137, c[0x0][0x16c], R134, 0x1, P1 ;  /* 0x00005b00898baa11 */ /* 0x000fe400008f0c86 */
[C---:B------:R-:W-:Y:S01]  /*6360*/  @!P4 LEA R150, P1, R132.reuse, c[0x0][0x168], 0x1 ;  /* 0x00005a008496ca11 */ /* 0x040fe200078208ff */
[----:B------:R-:W-:Y:S01]  /*6370*/  @!PT LDS RZ, [RZ] ;  /* 0x00000000fffff984 */ /* 0x000fe20000000800 */
[----:B------:R-:W-:Y:S01]  /*6380*/  @!PT LDS RZ, [RZ] ;  /* 0x00000000fffff984 */ /* 0x000fe20000000800 */
[----:B------:R-:W-:Y:S01]  /*6390*/  @!PT LDS RZ, [RZ] ;  /* 0x00000000fffff984 */ /* 0x000fe20000000800 */
[----:B------:R1:W-:Y:S01]  /*63a0*/  @!P3 LDGSTS.E.BYPASS.LTC128B.128 [R199+0x8000], [R140.64+0x80] ;  /* 0x080000808cc7bfae */ /* 0x0003e2000b901d52 */
[C---:B------:R-:W-:Y:S02]  /*63b0*/  IADD3 R2, P0, R132.reuse, UR11, RZ ;  /* 0x0000000b84027c10 */ /* 0x040fe4000ff1e0ff */
[----:B------:R-:W-:Y:S01]  /*63c0*/  @!P4 LEA.HI.X R151, R132, c[0x0][0x16c], R3, 0x1, P1 ;  /* 0x00005b008497ca11 */ /* 0x000fe200008f0c03 */
[----:B------:R1:W-:Y:S01]  /*63d0*/  @P2 STS.128 [R199+0xa000], RZ ;  /* 0x00a000ffc7002388 */ /* 0x0003e20000000c00 */
[C---:B------:R-:W-:Y:S02]  /*63e0*/  @!P4 LEA R148, P1, R2.reuse, c[0x0][0x168], 0x1 ;  /* 0x00005a000294ca11 */ /* 0x040fe400078208ff */
[----:B------:R-:W-:Y:S01]  /*63f0*/  @!P3 LEA R154, P6, R2, c[0x0][0x168], 0x1 ;  /* 0x00005a00029aba11 */ /* 0x000fe200078c08ff */
[----:B------:R-:W-:Y:S01]  /*6400*/  @!PT LDS RZ, [RZ] ;  /* 0x00000000fffff984 */ /* 0x000fe20000000800 */
[----:B------:R-:W-:Y:S01]  /*6410*/  @!PT LDS RZ, [RZ] ;  /* 0x00000000fffff984 */ /* 0x000fe20000000800 */
[----:B------:R-:W-:Y:S01]  /*6420*/  @!PT LDS RZ, [RZ] ;  /* 0x00000000fffff984 */ /* 0x000fe20000000800 */
[----:B------:R1:W-:Y:S01]  /*6430*/  @!P2 LDGSTS.E.BYPASS.LTC128B.128 [R199+0xa000], [R138.64+0x100] ;  /* 0x0a0001008ac7afae */ /* 0x0003e2000b901d52 */
[----:B------:R-:W-:Y:S02]  /*6440*/  IADD3.X R137, R3, UR9, RZ, P0, !PT ;  /* 0x0000000903897c10 */ /* 0x000fe400087fe4ff */
[----:B------:R-:W-:Y:S01]  /*6450*/  @!P2 LEA R144, P0, R132, c[0x0][0x168], 0x1 ;  /* 0x00005a008490aa11 */ /* 0x000fe200078008ff */
[----:B------:R1:W-:Y:S01]  /*6460*/  @P4 STS.128 [R199+0x6800], RZ ;  /* 0x006800ffc7004388 */ /* 0x0003e20000000c00 */
[----:B------:R-:W-:Y:S02]  /*6470*/  @!P4 LEA.HI.X R149, R2, c[0x0][0x16c], R137, 0x1, P1 ;  /* 0x00005b000295ca11 */ /* 0x000fe400008f0c89 */
[----:B------:R-:W-:Y:S01]  /*6480*/  @!P2 LEA.HI.X R145, R132, c[0x0][0x16c], R3, 0x1, P0 ;  /* 0x00005b008491aa11 */ /* 0x000fe200000f0c03 */
[----:B------:R-:W-:Y:S01]  /*6490*/  @!PT LDS RZ, [RZ] ;  /* 0x00000000fffff984 */ /* 0x000fe20000000800 */
[----:B------:R-:W-:Y:S01]  /*64a0*/  @!PT LDS RZ, [RZ] ;  /* 0x00000000fffff984 */ /* 0x000fe20000000800 */
[----:B------:R-:W-:Y:S01]  /*64b0*/  @!PT LDS RZ, [RZ] ;  /* 0x00000000fffff984 */ /* 0x000fe20000000800 */
[----:B------:R1:W-:Y:S01]  /*64c0*/  @!P4 LDGSTS.E.BYPASS.LTC128B.128 [R199+0x6800], [R150.64] ;  /* 0x0680000096c7cfae */ /* 0x0003e2000b901d52 */
[C-C-:B------:R-:W-:Y:S02]  /*64d0*/  @!P3 LEA.HI.X R155, R2.reuse, c[0x0][0x16c], R137.reuse, 0x1, P6 ;  /* 0x00005b00029bba11 */ /* 0x140fe400030f0c89 */
[C---:B------:R-:W-:Y:S01]  /*64e0*/  @!P2 LEA R152, P1, R2.reuse, c[0x0][0x168], 0x1 ;  /* 0x00005a000298aa11 */ /* 0x040fe200078208ff */
[----:B------:R1:W-:Y:S01]  /*64f0*/  @P3 STS.128 [R199+0x8800], RZ ;  /* 0x008800ffc7003388 */ /* 0x0003e20000000c00 */
[C---:B------:R-:W-:Y:S02]  /*6500*/  IADD3 R3, P0, R2.reuse, UR11, RZ ;  /* 0x0000000b02037c10 */ /* 0x040fe4000ff1e0ff */
[----:B------:R-:W-:Y:S01]  /*6510*/  @!P2 LEA.HI.X R153, R2, c[0x0][0x16c], R137, 0x1, P1 ;  /* 0x00005b000299aa11 */ /* 0x000fe200008f0c89 */
[----:B------:R-:W-:Y:S01]  /*6520*/  @!PT LDS RZ, [RZ] ;  /* 0x00000000fffff984 */ /* 0x000fe20000000800 */
[----:B------:R-:W-:Y:S01]  /*6530*/  @!PT LDS RZ, [RZ] ;  /* 0x00000000fffff984 */ /* 0x000fe20000000800 */
[----:B------:R-:W-:Y:S01]  /*6540*/  @!PT LDS RZ, [RZ] ;  /* 0x00000000fffff984 */ /* 0x000fe20000000800 */
[----:B------:R1:W-:Y:S01]  /*6550*/  @!P3 LDGSTS.E.BYPASS.LTC128B.128 [R199+0x8800], [R146.64+0x80] ;  /* 0x0880008092c7bfae */ /* 0x0003e2000b901d52 */
[C---:B------:R-:W-:Y:S02]  /*6560*/  @!P4 LEA R136, P6, R3.reuse, c[0x0][0x168], 0x1 ;  /* 0x00005a000388ca11 */ /* 0x040fe400078c08ff */
        /* <DEDUP_REMOVED lines=43> */
.L_x_535:
[----:B------:R-:W-:Y:S01]  /*6820*/  USHF.R.S32.HI UR4, URZ, 0x1f, UR31 ;  /* 0x0000001f3f047899 */ /* 0x000fe2000801141f */
[----:B------:R-:W-:Y:S04]  /*6830*/  DEPBAR.LE SB0, 0x0 ;  /* 0x000080000000791a */ /* 0x000fe80000000000 */
[----:B------:R-:W-:Y:S01]  /*6840*/  BAR.SYNC.DEFER_BLOCKING 0x0 ;  /* 0x0000000000007b1d */ /* 0x000fe20000010000 */
[----:B------:R-:W-:Y:S02]  /*6850*/  UIMAD UR4, UR4, UR6, URZ ;  /* 0x00000006040472a4 */ /* 0x000fe4000f8e023f */
[----:B------:R-:W-:Y:S02]  /*6860*/  UIMAD.WIDE.U32 UR32, UR31, UR6, URZ ;  /* 0x000000061f2072a5 */ /* 0x000fe4000f8e003f */
[----:B------:R-:W-:Y:S04]  /*6870*/  UIMAD UR4, UR31, UR7, UR4 ;  /* 0x000000071f0472a4 */ /* 0x000fe8000f8e0204 */
[----:B------:R-:W-:Y:S01]  /*6880*/  UIADD3 UR4, UR33, UR4, URZ ;  /* 0x0000000421047290 */ /* 0x000fe2000fffe03f */
[----:B------:R-:W-:Y:S02]  /*6890*/  IMAD.U32 R2, RZ, RZ, UR32 ;  /* 0x00000020ff027e24 */ /* 0x000fe4000f8e00ff */
[----:B------:R-:W-:Y:S03]  /*68a0*/  IMAD.U32 R3, RZ, RZ, UR33 ;  /* 0x00000021ff037e24 */ /* 0x000fe6000f8e00ff */
[----:B------:R-:W-:Y:S01]  /*68b0*/  IMAD.U32 R221, RZ, RZ, UR4 ;  /* 0x00000004ffdd7e24 */ /* 0x000fe2000f8e00ff */
[C---:B------:R-:W-:Y:S04]  /*68c0*/  LEA R3, P1, R2.reuse, R202, 0x6 ;  /* 0x000000ca02037211 */ /* 0x040fe800078230ff */
[C---:B------:R-:W-:Y:S02]  /*68d0*/  @!P4 LEA R232, P0, R3.reuse, c[0x0][0x170], 0x1 ;  /* 0x00005c0003e8ca11 */ /* 0x040fe400078008ff */
[----:B------:R-:W-:Y:S01]  /*68e0*/  LEA.HI.X R132, R2, R198, R221, 0x6, P1 ;  /* 0x000000c602847211 */ /* 0x000fe200008f34dd */
[----:B------:R-:W-:Y:S01]  /*68f0*/  @P4 STS.128 [R199+0xc000], RZ ;  /* 0x00c000ffc7004388 */ /* 0x000fe20000000c00 */
[C---:B------:R-:W-:Y:S02]  /*6900*/  @!P3 LEA R226, P1, R3.reuse, c[0x0][0x170], 0x1 ;  /* 0x00005c0003e2ba11 */ /* 0x040fe400078208ff */
[C-C-:B------:R-:W-:Y:S02]  /*6910*/  @!P4 LEA.HI.X R233, R3.reuse, c[0x0][0x174], R132.reuse, 0x1, P0 ;  /* 0x00005d0003e9ca11 */ /* 0x140fe400000f0c84 */
[C-C-:B------:R-:W-:Y:S02]  /*6920*/  @!P3 LEA.HI.X R227, R3.reuse, c[0x0][0x174], R132.reuse, 0x1, P1 ;  /* 0x00005d0003e3ba11 */ /* 0x140fe400008f0c84 */
[C---:B------:R-:W-:Y:S01]  /*6930*/  @!P2 LEA R224, P0, R3.reuse, c[0x0][0x170], 0x1 ;  /* 0x00005c0003e0aa11 */ /* 0x040fe200078008ff */
[----:B------:R-:W-:Y:S01]  /*6940*/  @!PT LDS RZ, [RZ] ;  /* 0x00000000fffff984 */ /* 0x000fe20000000800 */
[----:B------:R-:W-:Y:S01]  /*6950*/  @!PT LDS RZ, [RZ] ;  /* 0x00000000fffff984 */ /* 0x000fe20000000800 */
[----:B------:R-:W-:Y:S01]  /*6960*/  @!PT LDS RZ, [RZ] ;  /* 0x00000000fffff984 */ /* 0x000fe20000000800 */
[----:B------:R1:W-:Y:S01]  /*6970*/  @!P4 LDGSTS.E.BYPASS.LTC128B.128 [R199+0xc000], [R232.64] ;  /* 0x0c000000e8c7cfae */ /* 0x0003e2000b901d52 */
[C---:B------:R-:W-:Y:S02]  /*6980*/  IADD3 R223, P5, R3.reuse, UR29, RZ ;  /* 0x0000001d03df7c10 */ /* 0x040fe4000ffbe0ff */
[----:B------:R-:W-:Y:S01]  /*6990*/  @!P2 LEA.HI.X R225, R3, c[0x0][0x174], R132, 0x1, P0 ;  /* 0x00005d0003e1aa11 */ /* 0x000fe200000f0c84 */
[----:B------:R-:W-:Y:S01]  /*69a0*/  @P3 STS.128 [R199+0xe000], RZ ;  /* 0x00e000ffc7003388 */ /* 0x000fe20000000c00 */
        /* <DEDUP_REMOVED lines=8> */
[----:B------:R-:W-:Y:S01]  /*6a30*/  @P2 STS.128 [R199+0x10000], RZ ;  /* 0x010000ffc7002388 */ /* 0x000fe20000000c00 */
[C-C-:B------:R-:W-:Y:S02]  /*6a40*/  @!P3 LEA.HI.X R231, R223.reuse, c[0x0][0x174], R132.reuse, 0x1, P1 ;  /* 0x00005d00dfe7ba11 */ /* 0x140fe400008f0c84 */
[C---:B------:R-:W-:Y:S01]  /*6a50*/  @!P2 LEA R222, P0, R223.reuse, c[0x0][0x170], 0x1 ;  /* 0x00005c00dfdeaa11 */ /* 0x040fe200078008ff */
[----:B------:R-:W-:Y:S01]  /*6a60*/  @!PT LDS RZ, [RZ] ;  /* 0x00000000fffff984 */ /* 0x000fe20000000800 */
[----:B------:R-:W-:Y:S01]  /*6a70*/  @!PT LDS RZ, [RZ] ;  /* 0x00000000fffff984 */ /* 0x000fe20000000800 */
[----:B------:R-:W-:Y:S01]  /*6a80*/  @!PT LDS RZ, [RZ] ;  /* 0x00000000fffff984 */ /* 0x000fe20000000800 */
[----:B------:R2:W-:Y:S01]  /*6a90*/  @!P2 LDGSTS.E.BYPASS.LTC128B.128 [R199+0x10000], [R224.64+0x100] ;  /* 0x10000100e0c7afae */ /* 0x0005e2000b901d52 */
        /* <DEDUP_REMOVED lines=8> */
[----:B------:R2:W-:Y:S01]  /*6b20*/  @!P4 LDGSTS.E.BYPASS.LTC128B.128 [R199+0xc800], [R228.64] ;  /* 0x0c800000e4c7cfae */ /* 0x0005e2000b901d52 */
        /* <DEDUP_REMOVED lines=12> */
[----:B------:R-:W-:Y:S02]  /*6bf0*/  IADD3.X R2, R132, UR28, RZ, P6, !PT ;  /* 0x0000001c84027c10 */ /* 0x000fe4000b7fe4ff */
[C---:B------:R-:W-:Y:S01]  /*6c00*/  @!P4 LEA R238, P6, R3.reuse, c[0x0][0x170], 0x1 ;  /* 0x00005c0003eeca11 */ /* 0x040fe200078c08ff */
[----:B------:R-:W-:Y:S01]  /*6c10*/  @!PT LDS RZ, [RZ] ;  /* 0x00000000fffff984 */ /* 0x000fe20000000800 */
[----:B------:R-:W-:Y:S01]  /*6c20*/  @!PT LDS RZ, [RZ] ;  /* 0x00000000fffff984 */ /* 0x000fe20000000800 */
[----:B------:R-:W-:Y:S01]  /*6c30*/  @!PT LDS RZ, [RZ] ;  /* 0x00000000fffff984 */ /* 0x000fe20000000800 */
[----:B------:R2:W-:Y:S01]  /*6c40*/  @!P2 LDGSTS.E.BYPASS.LTC128B.128 [R199+0x10800], [R222.64+0x100] ;  /* 0x10800100dec7afae */ /* 0x0005e2000b901d52 */
[C---:B-1----:R-:W-:Y:S02]  /*6c50*/  @!P3 LEA R232, P1, R3.reuse, c[0x0][0x170], 0x1 ;  /* 0x00005c0003e8ba11 */ /* 0x042fe400078208ff */
[C-C-:B------:R-:W-:Y:S01]  /*6c60*/  @!P4 LEA.HI.X R239, R3.reuse, c[0x0][0x174], R2.reuse, 0x1, P6 ;  /* 0x00005d0003efca11 */ /* 0x140fe200030f0c02 */
[----:B------:R-:W-:Y:S01]  /*6c70*/  @P4 STS.128 [R199+0xd000], RZ ;  /* 0x00d000ffc7004388 */ /* 0x000fe20000000c00 */
[C-C-:B------:R-:W-:Y:S02]  /*6c80*/  @!P3 LEA.HI.X R233, R3.reuse, c[0x0][0x174], R2.reuse, 0x1, P1 ;  /* 0x00005d0003e9ba11 */ /* 0x140fe400008f0c02 */
[C---:B------:R-:W-:Y:S01]  /*6c90*/  @!P2 LEA R220, P0, R3.reuse, c[0x0][0x170], 0x1 ;  /* 0x00005c0003dcaa11 */ /* 0x040fe200078008ff */
[----:B------:R-:W-:Y:S01]  /*6ca0*/  @!PT LDS RZ, [RZ] ;  /* 0x00000000fffff984 */ /* 0x000fe20000000800 */
[----:B------:R-:W-:Y:S01]  /*6cb0*/  @!PT LDS RZ, [RZ] ;  /* 0x00000000fffff984 */ /* 0x000fe20000000800 */
[----:B------:R-:W-:Y:S01]  /*6cc0*/  @!PT LDS RZ, [RZ] ;  /* 0x00000000fffff984 */ /* 0x000fe20000000800 */
[----:B------:R2:W-:Y:S01]  /*6cd0*/  @!P4 LDGSTS.E.BYPASS.LTC128B.128 [R199+0xd000], [R240.64] ;  /* 0x0d000000f0c7cfae */ /* 0x0005e2000b901d52 */
[----:B------:R-:W-:Y:S02]  /*6ce0*/  ISETP.LT.AND P5, PT, RZ, UR31, PT ;  /* 0x0000001fff007c0c */ /* 0x000fe4000bfa1270 */
        /* <DEDUP_REMOVED lines=27> */
[----:B------:R-:W1:Y:S04]  /*6ea0*/  LDSM.16.M88.4 R140, [R196+0x6000] ;  /* 0x00600000c48c783b */ /* 0x000e680000000200 */
[----:B------:R-:W3:Y:S04]  /*6eb0*/  LDSM.16.M88.4 R144, [R196+0x6800] ;  /* 0x00680000c490783b */ /* 0x000ee80000000200 */
[----:B------:R-:W4:Y:S04]  /*6ec0*/  LDSM.16.M88.4 R148, [R196+0x7000] ;  /* 0x00700000c494783b */ /* 0x000f280000000200 */
[----:B------:R-:W0:Y:S04]  /*6ed0*/  LDGDEPBAR ;  /* 0x00000000000079af */ /* 0x000e280000000000 */
[----:B------:R-:W5:Y:S04]  /*6ee0*/  LDSM.16.M88.4 R152, [R196+0x7800] ;  /* 0x00780000c498783b */ /* 0x000f680000000200 */
[----:B------:R-:W-:Y:S04]  /*6ef0*/  LDSM.16.M88.4 R156, [R195] ;  /* 0x00000000c39c783b */ /* 0x000fe80000000200 */
[----:B------:R-:W2:Y:S04]  /*6f00*/  LDSM.16.M88.4 R160, [R194] ;  /* 0x00000000c2a0783b */ /* 0x000ea80000000200 */
[----:B------:R-:W2:Y:S04]  /*6f10*/  LDSM.16.M88.4 R164, [R186] ;  /* 0x00000000baa4783b */ /* 0x000ea80000000200 */
[----:B------:R-:W2:Y:S04]  /*6f20*/  LDSM.16.M88.4 R168, [R185] ;  /* 0x00000000b9a8783b */ /* 0x000ea80000000200 */
[----:B------:R-:W2:Y:S01]  /*6f30*/  LDSM.16.M88.4 R172, [R184] ;  /* 0x00000000b8ac783b */ /* 0x000ea20000000200 */
[C---:B-1----:R-:W-:Y:S08]  /*6f40*/  HMMA.16816.F32 R4, R136.reuse, R140, RZ ;  /* 0x0000008c8804723c */ /* 0x042ff000000018ff */
[C---:B------:R-:W-:Y:S01]  /*6f50*/  HMMA.16816.F32 R8, R136.reuse, R142, RZ ;  /* 0x0000008e8808723c */ /* 0x040fe200000018ff */
[----:B------:R-:W-:Y:S07]  /*6f60*/  LDSM.16.M88.4 R140, [R193] ;  /* 0x00000000c18c783b */ /* 0x000fee0000000200 */
[C---:B---3--:R-:W-:Y:S08]  /*6f70*/  HMMA.16816.F32 R12, R136.reuse, R144, RZ ;  /* 0x00000090880c723c */ /* 0x048ff000000018ff */
[C---:B------:R-:W-:Y:S01]  /*6f80*/  HMMA.16816.F32 R16, R136.reuse, R146, RZ ;  /* 0x000000928810723c */ /* 0x040fe200000018ff */
[----:B------:R-:W1:Y:S07]  /*6f90*/  LDSM.16.M88.4 R144, [R190+0x6000] ;  /* 0x00600000be90783b */ /* 0x000e6e0000000200 */
[C---:B----4-:R-:W-:Y:S08]  /*6fa0*/  HMMA.16816.F32 R20, R136.reuse, R148, RZ ;  /* 0x000000948814723c */ /* 0x050ff000000018ff */
[C---:B------:R-:W-:Y:S01]  /*6fb0*/  HMMA.16816.F32 R24, R136.reuse, R150, RZ ;  /* 0x000000968818723c */ /* 0x040fe200000018ff */
[----:B------:R-:W3:Y:S07]  /*6fc0*/  LDSM.16.M88.4 R148, [R190+0x6800] ;  /* 0x00680000be94783b */ /* 0x000eee0000000200 */
[C---:B-----5:R-:W-:Y:S08]  /*6fd0*/  HMMA.16816.F32 R28, R136.reuse, R152, RZ ;  /* 0x00000098881c723c */ /* 0x060ff000000018ff */
[----:B------:R-:W-:Y:S01]  /*6fe0*/  HMMA.16816.F32 R32, R136, R154, RZ ;  /* 0x0000009a8820723c */ /* 0x000fe200000018ff */
[----:B------:R-:W4:Y:S04]  /*6ff0*/  LDSM.16.M88.4 R136, [R190+0x7000] ;  /* 0x00700000be88783b */ /* 0x000f280000000200 */
[----:B------:R-:W5:Y:S03]  /*7000*/  LDSM.16.M88.4 R152, [R190+0x7800] ;  /* 0x00780000be98783b */ /* 0x000f660000000200 */
[C---:B--2---:R-:W-:Y:S08]  /*7010*/  HMMA.16816.F32 R4, R156.reuse, R160, R4 ;  /* 0x000000a09c04723c */ /* 0x044ff00000001804 */
[C---:B------:R-:W-:Y:S01]  /*7020*/  HMMA.16816.F32 R8, R156.reuse, R162, R8 ;  /* 0x000000a29c08723c */ /* 0x040fe20000001808 */
[----:B------:R-:W-:Y:S07]  /*7030*/  LDSM.16.M88.4 R160, [R192] ;  /* 0x00000000c0a0783b */ /* 0x000fee0000000200 */
[C---:B------:R-:W-:Y:S08]  /*7040*/  HMMA.16816.F32 R12, R156.reuse, R164, R12 ;  /* 0x000000a49c0c723c */ /* 0x040ff0000000180c */
[C---:B------:R-:W-:Y:S01]  /*7050*/  HMMA.16816.F32 R16, R156.reuse, R166, R16 ;  /* 0x000000a69c10723c */ /* 0x040fe20000001810 */
[----:B------:R-:W2:Y:S07]  /*7060*/  LDSM.16.M88.4 R164, [R183] ;  /* 0x00000000b7a4783b */ /* 0x000eae0000000200 */
[C---:B------:R-:W-:Y:S08]  /*7070*/  HMMA.16816.F32 R20, R156.reuse, R168, R20 ;  /* 0x000000a89c14723c */ /* 0x040ff00000001814 */
[C---:B------:R-:W-:Y:S01]  /*7080*/  HMMA.16816.F32 R24, R156.reuse, R170, R24 ;  /* 0x000000aa9c18723c */ /* 0x040fe20000001818 */
[----:B------:R-:W2:Y:S07]  /*7090*/  LDSM.16.M88.4 R168, [R183+0x800] ;  /* 0x00080000b7a8783b */ /* 0x000eae0000000200 */
[C---:B------:R-:W-:Y:S08]  /*70a0*/  HMMA.16816.F32 R28, R156.reuse, R172, R28 ;  /* 0x000000ac9c1c723c */ /* 0x040ff0000000181c */
[----:B------:R-:W-:Y:S01]  /*70b0*/  HMMA.16816.F32 R32, R156, R174, R32 ;  /* 0x000000ae9c20723c */ /* 0x000fe20000001820 */
[----:B------:R-:W2:Y:S04]  /*70c0*/  LDSM.16.M88.4 R156, [R183+0x1000] ;  /* 0x00100000b79c783b */ /* 0x000ea80000000200 */
[----:B------:R-:W2:Y:S03]  /*70d0*/  LDSM.16.M88.4 R172, [R183+0x1800] ;  /* 0x00180000b7ac783b */ /* 0x000ea60000000200 */
[C---:B-1----:R-:W-:Y:S08]  /*70e0*/  HMMA.16816.F32 R4, R140.reuse, R144, R4 ;  /* 0x000000908c04723c */ /* 0x042ff00000001804 */
[C---:B------:R-:W-:Y:S01]  /*70f0*/  HMMA.16816.F32 R8, R140.reuse, R146, R8 ;  /* 0x000000928c08723c */ /* 0x040fe20000001808 */
[----:B------:R-:W-:Y:S07]  /*7100*/  LDSM.16.M88.4 R144, [R196+0x8000] ;  /* 0x00800000c490783b */ /* 0x000fee0000000200 */
[C---:B---3--:R-:W-:Y:S08]  /*7110*/  HMMA.16816.F32 R12, R140.reuse, R148, R12 ;  /* 0x000000948c0c723c */ /* 0x048ff0000000180c */
[C---:B------:R-:W-:Y:S01]  /*7120*/  HMMA.16816.F32 R16, R140.reuse, R150, R16 ;  /* 0x000000968c10723c */ /* 0x040fe20000001810 */
[----:B------:R-:W-:Y:S07]  /*7130*/  LDSM.16.M88.4 R148, [R196+0x8800] ;  /* 0x00880000c494783b */ /* 0x000fee0000000200 */
[C---:B----4-:R-:W-:Y:S08]  /*7140*/  HMMA.16816.F32 R20, R140.reuse, R136, R20 ;  /* 0x000000888c14723c */ /* 0x050ff00000001814 */
[C---:B------:R-:W-:Y:S01]  /*7150*/  HMMA.16816.F32 R24, R140.reuse, R138, R24 ;  /* 0x0000008a8c18723c */ /* 0x040fe20000001818 */
[----:B------:R-:W1:Y:S07]  /*7160*/  LDSM.16.M88.4 R136, [R197+0x2000] ;  /* 0x00200000c588783b */ /* 0x000e6e0000000200 */
[C---:B-----5:R-:W-:Y:S08]  /*7170*/  HMMA.16816.F32 R28, R140.reuse, R152, R28 ;  /* 0x000000988c1c723c */ /* 0x060ff0000000181c */
[----:B------:R-:W-:Y:S01]  /*7180*/  HMMA.16816.F32 R32, R140, R154, R32 ;  /* 0x0000009a8c20723c */ /* 0x000fe20000001820 */
[----:B------:R-:W3:Y:S04]  /*7190*/  LDSM.16.M88.4 R140, [R196+0x9000] ;  /* 0x00900000c48c783b */ /* 0x000ee80000000200 */
[----:B------:R-:W4:Y:S03]  /*71a0*/  LDSM.16.M88.4 R152, [R196+0x9800] ;  /* 0x00980000c498783b */ /* 0x000f260000000200 */
[C---:B--2---:R-:W-:Y:S08]  /*71b0*/  HMMA.16816.F32 R4, R160.reuse, R164, R4 ;  /* 0x000000a4a004723c */ /* 0x044ff00000001804 */
[C---:B------:R-:W-:Y:S01]  /*71c0*/  HMMA.16816.F32 R8, R160.reuse, R166, R8 ;  /* 0x000000a6a008723c */ /* 0x040fe20000001808 */
[----:B------:R-:W-:Y:S07]  /*71d0*/  LDSM.16.M88.4 R164, [R182] ;  /* 0x00000000b6a4783b */ /* 0x000fee0000000200 */
[C---:B------:R-:W-:Y:S08]  /*71e0*/  HMMA.16816.F32 R12, R160.reuse, R168, R12 ;  /* 0x000000a8a00c723c */ /* 0x040ff0000000180c */
[C---:B------:R-:W-:Y:S01]  /*71f0*/  HMMA.16816.F32 R16, R160.reuse, R170, R16 ;  /* 0x000000aaa010723c */ /* 0x040fe20000001810 */
[----:B------:R-:W-:Y:S07]  /*7200*/  LDSM.16.M88.4 R168, [R181] ;  /* 0x00000000b5a8783b */ /* 0x000fee0000000200 */
[C---:B------:R-:W-:Y:S08]  /*7210*/  HMMA.16816.F32 R20, R160.reuse, R156, R20 ;  /* 0x0000009ca014723c */ /* 0x040ff00000001814 */
[C---:B------:R-:W-:Y:S01]  /*7220*/  HMMA.16816.F32 R24, R160.reuse, R158, R24 ;  /* 0x0000009ea018723c */ /* 0x040fe20000001818 */
[----:B------:R-:W2:Y:S07]  /*7230*/  LDSM.16.M88.4 R156, [R195+0x2000] ;  /* 0x00200000c39c783b */ /* 0x000eae0000000200 */
[C---:B------:R-:W-:Y:S08]  /*7240*/  HMMA.16816.F32 R28, R160.reuse, R172, R28 ;  /* 0x000000aca01c723c */ /* 0x040ff0000000181c */
[----:B------:R-:W-:Y:S01]  /*7250*/  HMMA.16816.F32 R32, R160, R174, R32 ;  /* 0x000000aea020723c */ /* 0x000fe20000001820 */
[----:B------:R-:W5:Y:S04]  /*7260*/  LDSM.16.M88.4 R160, [R180] ;  /* 0x00000000b4a0783b */ /* 0x000f680000000200 */
[----:B------:R-:W2:Y:S03]  /*7270*/  LDSM.16.M88.4 R172, [R179] ;  /* 0x00000000b3ac783b */ /* 0x000ea60000000200 */
[C---:B-1----:R-:W-:Y:S08]  /*7280*/  HMMA.16816.F32 R4, R136.reuse, R144, R4 ;  /* 0x000000908804723c */ /* 0x042ff00000001804 */
[C---:B------:R-:W-:Y:S01]  /*7290*/  HMMA.16816.F32 R8, R136.reuse, R146, R8 ;  /* 0x000000928808723c */ /* 0x040fe20000001808 */
[----:B------:R-:W-:Y:S07]  /*72a0*/  LDSM.16.M88.4 R144, [R190+0x8000] ;  /* 0x00800000be90783b */ /* 0x000fee0000000200 */
[C---:B------:R-:W-:Y:S08]  /*72b0*/  HMMA.16816.F32 R12, R136.reuse, R148, R12 ;  /* 0x00000094880c723c */ /* 0x040ff0000000180c */
[C---:B------:R-:W-:Y:S01]  /*72c0*/  HMMA.16816.F32 R16, R136.reuse, R150, R16 ;  /* 0x000000968810723c */ /* 0x040fe20000001810 */
[----:B------:R-:W-:Y:S07]  /*72d0*/  LDSM.16.M88.4 R148, [R190+0x8800] ;  /* 0x00880000be94783b */ /* 0x000fee0000000200 */
[C---:B---3--:R-:W-:Y:S08]  /*72e0*/  HMMA.16816.F32 R20, R136.reuse, R140, R20 ;  /* 0x0000008c8814723c */ /* 0x048ff00000001814 */
[C---:B------:R-:W-:Y:S01]  /*72f0*/  HMMA.16816.F32 R24, R136.reuse, R142, R24 ;  /* 0x0000008e8818723c */ /* 0x040fe20000001818 */
[----:B------:R-:W1:Y:S07]  /*7300*/  LDSM.16.M88.4 R140, [R193+0x2000] ;  /* 0x00200000c18c783b */ /* 0x000e6e0000000200 */
[C---:B----4-:R-:W-:Y:S08]  /*7310*/  HMMA.16816.F32 R28, R136.reuse, R152, R28 ;  /* 0x00000098881c723c */ /* 0x050ff0000000181c */
[----:B------:R-:W-:Y:S01]  /*7320*/  HMMA.16816.F32 R32, R136, R154, R32 ;  /* 0x0000009a8820723c */ /* 0x000fe20000001820 */
[----:B------:R-:W3:Y:S04]  /*7330*/  LDSM.16.M88.4 R136, [R190+0x9000] ;  /* 0x00900000be88783b */ /* 0x000ee80000000200 */
[----:B------:R-:W4:Y:S03]  /*7340*/  LDSM.16.M88.4 R152, [R190+0x9800] ;  /* 0x00980000be98783b */ /* 0x000f260000000200 */
[C---:B--2---:R-:W-:Y:S08]  /*7350*/  HMMA.16816.F32 R4, R156.reuse, R164, R4 ;  /* 0x000000a49c04723c */ /* 0x044ff00000001804 */
[C---:B------:R-:W-:Y:S01]  /*7360*/  HMMA.16816.F32 R8, R156.reuse, R166, R8 ;  /* 0x000000a69c08723c */ /* 0x040fe20000001808 */
[----:B------:R-:W-:Y:S07]  /*7370*/  LDSM.16.M88.4 R164, [R183+0x2000] ;  /* 0x00200000b7a4783b */ /* 0x000fee0000000200 */
[C---:B------:R-:W-:Y:S08]  /*7380*/  HMMA.16816.F32 R12, R156.reuse, R168, R12 ;  /* 0x000000a89c0c723c */ /* 0x040ff0000000180c */
[C---:B------:R-:W-:Y:S01]  /*7390*/  HMMA.16816.F32 R16, R156.reuse, R170, R16 ;  /* 0x000000aa9c10723c */ /* 0x040fe20000001810 */
[----:B------:R-:W-:Y:S07]  /*73a0*/  LDSM.16.M88.4 R168, [R183+0x2800] ;  /* 0x00280000b7a8783b */ /* 0x000fee0000000200 */
[C---:B-----5:R-:W-:Y:S08]  /*73b0*/  HMMA.16816.F32 R20, R156.reuse, R160, R20 ;  /* 0x000000a09c14723c */ /* 0x060ff00000001814 */
[C---:B------:R-:W-:Y:S01]  /*73c0*/  HMMA.16816.F32 R24, R156.reuse, R162, R24 ;  /* 0x000000a29c18723c */ /* 0x040fe20000001818 */
[----:B------:R-:W2:Y:S07]  /*73d0*/  LDSM.16.M88.4 R160, [R192+0x2000] ;  /* 0x00200000c0a0783b */ /* 0x000eae0000000200 */
[C---:B------:R-:W-:Y:S08]  /*73e0*/  HMMA.16816.F32 R28, R156.reuse, R172, R28 ;  /* 0x000000ac9c1c723c */ /* 0x040ff0000000181c */
[----:B------:R-:W-:Y:S01]  /*73f0*/  HMMA.16816.F32 R32, R156, R174, R32 ;  /* 0x000000ae9c20723c */ /* 0x000fe20000001820 */
[----:B------:R-:W5:Y:S04]  /*7400*/  LDSM.16.M88.4 R156, [R183+0x3000] ;  /* 0x00300000b79c783b */ /* 0x000f680000000200 */
[----:B------:R-:W2:Y:S03]  /*7410*/  LDSM.16.M88.4 R172, [R183+0x3800] ;  /* 0x00380000b7ac783b */ /* 0x000ea60000000200 */
        /* <DEDUP_REMOVED lines=19> */
[C---:B-----5:R-:W-:Y:S08]  /*7550*/  HMMA.16816.F32 R20, R160.reuse, R156, R20 ;  /* 0x0000009ca014723c */ /* 0x060ff00000001814 */
        /* <DEDUP_REMOVED lines=32> */
[C---:B-1----:R-:W-:Y:S01]  /*7760*/  HMMA.16816.F32 R4, R140.reuse, R144, R4 ;  /* 0x000000908c04723c */ /* 0x042fe20000001804 */
        /* <DEDUP_REMOVED lines=9> */
[C---:B--2---:R-:W-:Y:S08]  /*7800*/  HMMA.16816.F32 R4, R160.reuse, R164, R4 ;  /* 0x000000a4a004723c */ /* 0x044ff00000001804 */
        /* <DEDUP_REMOVED lines=8> */
.L_x_536:
[----:B------:R-:W-:Y:S01]  /*7890*/  FMNMX.FTZ R2, R4, R133, !PT ;  /* 0x0000008504027209 */ /* 0x000fe20007810000 */
[----:B------:R-:W-:Y:S01]  /*78a0*/  USHF.L.U32 UR30, UR31, 0x1, URZ ;  /* 0x000000011f1e7899 */ /* 0x000fe2000800063f */
[----:B------:R-:W-:Y:S01]  /*78b0*/  FMNMX.FTZ R132, R6, R0, !PT ;  /* 0x0000000006847209 */ /* 0x000fe20007810000 */
[----:B------:R-:W-:Y:S01]  /*78c0*/  UIADD3 UR8, UR22, -0x61c88647, URZ ;  /* 0x9e3779b916087890 */ /* 0x000fe2000fffe03f */
[----:B------:R-:W-:Y:S01]  /*78d0*/  FMNMX.FTZ R3, R5, R2, !PT ;  /* 0x0000000205037209 */ /* 0x000fe20007810000 */
[----:B-1----:R-:W-:Y:S01]  /*78e0*/  LDSM.16.MT88.4 R140, [R191+0xc000] ;  /* 0x00c00000bf8c783b */ /* 0x002fe20000004200 */
[----:B------:R-:W-:Y:S01]  /*78f0*/  FMNMX.FTZ R137, R7, R132, !PT ;  /* 0x0000008407897209 */ /* 0x000fe20007810000 */
[----:B------:R-:W-:Y:S01]  /*7900*/  UIADD3 UR5, UR22, -0x4ab325aa, URZ ;  /* 0xb54cda5616057890 */ /* 0x000fe2000fffe03f */
[----:B------:R-:W-:Y:S01]  /*7910*/  FMNMX.FTZ R2, R8, R3, !PT ;  /* 0x0000000308027209 */ /* 0x000fe20007810000 */
[----:B------:R-:W-:Y:S01]  /*7920*/  UIADD3 UR4, UR23, 0x646e171e, URZ ;  /* 0x646e171e17047890 */ /* 0x000fe2000fffe03f */
[----:B------:R-:W-:Y:S01]  /*7930*/  FMNMX.FTZ R132, R10, R137, !PT ;  /* 0x000000890a847209 */ /* 0x000fe20007810000 */
[----:B------:R-:W-:Y:S01]  /*7940*/  UIADD3 UR31, UR31, -0x1, URZ ;  /* 0xffffffff1f1f7890 */ /* 0x000fe2000fffe03f */
        /* <DEDUP_REMOVED lines=16> */
[----:B------:R-:W-:Y:S02]  /*7a50*/  LOP3.LUT R224, R215, UR27, R218, 0x96, !PT ;  /* 0x0000001bd7e07c12 */ /* 0x000fe4000f8e96da */
[----:B------:R-:W-:Y:S03]  /*7a60*/  FMNMX.FTZ R2, R24, R3, !PT ;  /* 0x0000000318027209 */ /* 0x000fe60007810000 */
[----:B------:R-:W-:Y:S01]  /*7a70*/  IMAD.WIDE.U32 R224, R224, -0x326172a9, RZ ;  /* 0xcd9e8d57e0e07825 */ /* 0x000fe200078e00ff */
[----:B------:R-:W-:Y:S04]  /*7a80*/  FMNMX.FTZ R3, R25, R2, !PT ;  /* 0x0000000219037209 */ /* 0x000fe80007810000 */
[----:B------:R-:W-:Y:S04]  /*7a90*/  FMNMX.FTZ R2, R28, R3, !PT ;  /* 0x000000031c027209 */ /* 0x000fe80007810000 */
[----:B------:R-:W-:Y:S04]  /*7aa0*/  FMNMX.FTZ R3, R29, R2, !PT ;  /* 0x000000021d037209 */ /* 0x000fe80007810000 */
[----:B------:R-:W-:Y:S02]  /*7ab0*/  FMNMX.FTZ R2, R32, R3, !PT ;  /* 0x0000000320027209 */ /* 0x000fe40007810000 */
[----:B------:R-:W-:Y:S02]  /*7ac0*/  FMNMX.FTZ R3, R23, R132, !PT ;  /* 0x0000008417037209 */ /* 0x000fe40007810000 */
[----:B------:R-:W-:Y:S02]  /*7ad0*/  FMNMX.FTZ R139, R33, R2, !PT ;  /* 0x00000002218b7209 */ /* 0x000fe40007810000 */
[----:B------:R-:W-:Y:S03]  /*7ae0*/  FMNMX.FTZ R2, R26, R3, !PT ;  /* 0x000000031a027209 */ /* 0x000fe60007810000 */
[----:B------:R-:W-:Y:S01]  /*7af0*/  SHFL.BFLY PT, R132, R139, 0x2, 0x1f ;  /* 0x0c401f008b847f89 */ /* 0x000fe200000e0000 */
[----:B------:R-:W-:Y:S04]  /*7b00*/  FMNMX.FTZ R3, R27, R2, !PT ;  /* 0x000000021b037209 */ /* 0x000fe80007810000 */
[----:B------:R-:W-:Y:S04]  /*7b10*/  FMNMX.FTZ R2, R30, R3, !PT ;  /* 0x000000031e027209 */ /* 0x000fe80007810000 */
[----:B------:R-:W-:Y:S04]  /*7b20*/  FMNMX.FTZ R3, R31, R2, !PT ;  /* 0x000000021f037209 */ /* 0x000fe80007810000 */
[----:B------:R-:W-:Y:S04]  /*7b30*/  FMNMX.FTZ R2, R34, R3, !PT ;  /* 0x0000000322027209 */ /* 0x000fe80007810000 */
[----:B------:R-:W-:Y:S05]  /*7b40*/  FMNMX.FTZ R136, R35, R2, !PT ;  /* 0x0000000223887209 */ /* 0x000fea0007810000 */
        /* <DEDUP_REMOVED lines=8> */
[----:B------:R-:W-:Y:S02]  /*7bd0*/  MOV R137, UR23 ;  /* 0x0000001700897c02 */ /* 0x000fe40008000f00 */
[C---:B------:R-:W-:Y:S01]  /*7be0*/  FSETP.NEU.FTZ.AND P0, PT, R132.reuse, -INF , PT ;  /* 0xff8000008400780b */ /* 0x040fe20003f1d000 */
[C---:B------:R-:W-:Y:S02]  /*7bf0*/  FMUL.FTZ R172, R132.reuse, c[0x0][0x23c] ;  /* 0x00008f0084ac7a20 */ /* 0x040fe40000410000 */
[----:B------:R-:W-:Y:S03]  /*7c00*/  FADD.FTZ R133, -R132, R133 ;  /* 0x0000008584857221 */ /* 0x000fe60000010100 */
[----:B------:R-:W-:Y:S01]  /*7c10*/  FSEL R172, R172, RZ, P0 ;  /* 0x000000ffacac7208 */ /* 0x000fe20000000000 */
[----:B------:R-:W-:Y:S01]  /*7c20*/  FMUL.FTZ R2, R133, c[0x0][0x23c] ;  /* 0x00008f0085027a20 */ /* 0x000fe20000410000 */
[----:B------:R-:W-:Y:S02]  /*7c30*/  FSETP.NEU.FTZ.AND P0, PT, R3, -INF , PT ;  /* 0xff8000000300780b */ /* 0x000fe40003f1d000 */
[----:B------:R-:W-:Y:S01]  /*7c40*/  MOV R133, R132 ;  /* 0x0000008400857202 */ /* 0x000fe20000000f00 */
[--C-:B------:R-:W-:Y:S01]  /*7c50*/  FFMA.FTZ R136, R8, c[0x0][0x23c], -R172.reuse ;  /* 0x00008f0008887a23 */ /* 0x100fe200000108ac */
[----:B------:R-:W-:Y:S01]  /*7c60*/  LOP3.LUT R8, R219, UR30, R137, 0x96, !PT ;  /* 0x0000001edb087c12 */ /* 0x000fe2000f8e9689 */
[--C-:B------:R-:W-:Y:S01]  /*7c70*/  FFMA.FTZ R165, R9, c[0x0][0x23c], -R172.reuse ;  /* 0x00008f0009a57a23 */ /* 0x100fe200000108ac */
[----:B------:R-:W-:Y:S01]  /*7c80*/  FSEL R170, R170, RZ, P0 ;  /* 0x000000ffaaaa7208 */ /* 0x000fe20000000000 */
[----:B------:R1:W-:Y:S01]  /*7c90*/  MUFU.EX2 R134, R136 ;  /* 0x0000008800867308 */ /* 0x0003e20000000800 */
[----:B------:R-:W-:Y:S01]  /*7ca0*/  FFMA.FTZ R169, R5, c[0x0][0x23c], -R172 ;  /* 0x00008f0005a97a23 */ /* 0x000fe200000108ac */
[----:B------:R-:W-:Y:S01]  /*7cb0*/  UIADD3 UR30, UR30, 0x1, URZ ;  /* 0x000000011e1e7890 */ /* 0x000fe2000fffe03f */
[----:B------:R-:W-:Y:S04]  /*7cc0*/  IMAD.WIDE.U32 R152, R8, -0x326172a9, RZ ;  /* 0xcd9e8d5708987825 */ /* 0x000fe800078e00ff */
[----:B------:R-:W-:Y:S01]  /*7cd0*/  FFMA.FTZ R164, R10, c[0x0][0x23c], -R170 ;  /* 0x00008f000aa47a23 */ /* 0x000fe200000108aa */
[----:B------:R-:W-:Y:S01]  /*7ce0*/  LOP3.LUT R8, R153, UR8, R216, 0x96, !PT ;  /* 0x0000000899087c12 */ /* 0x000fe2000f8e96d8 */
[----:B------:R-:W-:Y:S01]  /*7cf0*/  FFMA.FTZ R167, R11, c[0x0][0x23c], -R170 ;  /* 0x00008f000ba77a23 */ /* 0x000fe200000108aa */
[----:B------:R-:W-:Y:S01]  /*7d00*/  LOP3.LUT R152, R225, UR26, R152, 0x96, !PT ;  /* 0x0000001ae1987c12 */ /* 0x000fe2000f8e9698 */
[----:B------:R-:W-:Y:S01]  /*7d10*/  FADD.FTZ R5, -R3, R0 ;  /* 0x0000000003057221 */ /* 0x000fe20000010100 */
[----:B------:R-:W-:Y:S01]  /*7d20*/  MUFU.EX2 R165, R165 ;  /* 0x000000a500a57308 */ /* 0x000fe20000000800 */
[----:B------:R-:W-:Y:S04]  /*7d30*/  IMAD.WIDE.U32 R150, R8, -0x2daee0ad, RZ ;  /* 0xd2511f5308967825 */ /* 0x000fe800078e00ff */
[----:B------:R-:W-:Y:S01]  /*7d40*/  IMAD.WIDE.U32 R152, R152, -0x2daee0ad, RZ ;  /* 0xd2511f5398987825 */ /* 0x000fe200078e00ff */
[----:B------:R-:W-:Y:S03]  /*7d50*/  LOP3.LUT R8, R151, UR25, R214, 0x96, !PT ;  /* 0x0000001997087c12 */ /* 0x000fe6000f8e96d6 */
[----:B------:R-:W-:Y:S01]  /*7d60*/  FFMA.FTZ R166, R4, c[0x0][0x23c], -R172 ;  /* 0x00008f0004a67a23 */ /* 0x000fe200000108ac */
[----:B------:R-:W-:Y:S01]  /*7d70*/  LOP3.LUT R150, R153, UR21, R150, 0x96, !PT ;  /* 0x0000001599967c12 */ /* 0x000fe2000f8e9696 */
[----:B------:R-:W-:Y:S01]  /*7d80*/  IMAD.WIDE.U32 R148, R8, -0x326172a9, RZ ;  /* 0xcd9e8d5708947825 */ /* 0x000fe200078e00ff */
[----:B------:R-:W-:Y:S03]  /*7d90*/  MUFU.EX2 R164, R164 ;  /* 0x000000a400a47308 */ /* 0x000fe60000000800 */
[----:B------:R-:W-:Y:S01]  /*7da0*/  IMAD.WIDE.U32 R150, R150, -0x326172a9, RZ ;  /* 0xcd9e8d5796967825 */ /* 0x000fe200078e00ff */
[----:B------:R-:W-:Y:S03]  /*7db0*/  LOP3.LUT R8, R149, UR24, R224, 0x96, !PT ;  /* 0x0000001895087c12 */ /* 0x000fe6000f8e96e0 */
[----:B------:R-:W-:Y:S01]  /*7dc0*/  FFMA.FTZ R168, R6, c[0x0][0x23c], -R170 ;  /* 0x00008f0006a87a23 */ /* 0x000fe200000108aa */
[----:B------:R-:W-:Y:S01]  /*7dd0*/  LOP3.LUT R148, R151, UR20, R148, 0x96, !PT ;  /* 0x0000001497947c12 */ /* 0x000fe2000f8e9694 */
[----:B------:R-:W-:Y:S01]  /*7de0*/  IMAD.WIDE.U32 R8, R8, -0x2daee0ad, RZ ;  /* 0xd2511f5308087825 */ /* 0x000fe200078e00ff */
[----:B------:R-:W2:Y:S03]  /*7df0*/  MUFU.EX2 R167, R167 ;  /* 0x000000a700a77308 */ /* 0x000ea60000000800 */
[----:B------:R-:W-:Y:S01]  /*7e00*/  IMAD.WIDE.U32 R148, R148, -0x2daee0ad, RZ ;  /* 0xd2511f5394947825 */ /* 0x000fe200078e00ff */
[----:B------:R-:W-:Y:S03]  /*7e10*/  LOP3.LUT R152, R9, UR17, R152, 0x96, !PT ;  /* 0x0000001109987c12 */ /* 0x000fe6000f8e9698 */
[----:B------:R-:W-:Y:S01]  /*7e20*/  FFMA.FTZ R171, R7, c[0x0][0x23c], -R170 ;  /* 0x00008f0007ab7a23 */ /* 0x000fe200000108aa */
[----:B-1----:R-:W-:Y:S01]  /*7e30*/  LOP3.LUT R136, R149, UR12, R8, 0x96, !PT ;  /* 0x0000000c95887c12 */ /* 0x002fe2000f8e9608 */
[----:B------:R-:W-:Y:S01]  /*7e40*/  FMUL.FTZ R0, R5, c[0x0][0x23c] ;  /* 0x00008f0005007a20 */ /* 0x000fe20000410000 */
[----:B------:R-:W-:Y:S01]  /*7e50*/  MUFU.EX2 R166, R166 ;  /* 0x000000a600a67308 */ /* 0x000fe20000000800 */
[----:B------:R-:W-:Y:S04]  /*7e60*/  IMAD.WIDE.U32 R152, R152, -0x326172a9, RZ ;  /* 0xcd9e8d5798987825 */ /* 0x000fe800078e00ff */
[----:B------:R-:W-:Y:S01]  /*7e70*/  IMAD.WIDE.U32 R136, R136, -0x326172a9, RZ ;  /* 0xcd9e8d5788887825 */ /* 0x000fe200078e00ff */
[----:B------:R-:W-:Y:S03]  /*7e80*/  LOP3.LUT R150, R153, UR15, R150, 0x96, !PT ;  /* 0x0000000f99967c12 */ /* 0x000fe6000f8e9696 */
[----:B------:R-:W-:Y:S01]  /*7e90*/  FFMA.FTZ R173, R16, c[0x0][0x23c], -R172 ;  /* 0x00008f0010ad7a23 */ /* 0x000fe200000108ac */
[----:B------:R-:W1:Y:S01]  /*7ea0*/  MUFU.EX2 R169, R169 ;  /* 0x000000a900a97308 */ /* 0x000e620000000800 */
[----:B------:R-:W-:Y:S01]  /*7eb0*/  LOP3.LUT R8, R137, UR5, R152, 0x96, !PT ;  /* 0x0000000589087c12 */ /* 0x000fe2000f8e9698 */
[----:B------:R-:W-:Y:S01]  /*7ec0*/  IMAD.WIDE.U32 R150, R150, -0x2daee0ad, RZ ;  /* 0xd2511f5396967825 */ /* 0x000fe200078e00ff */
[----:B------:R-:W-:Y:S01]  /*7ed0*/  SHF.R.U32.HI R139, RZ, 0x10, R136 ;  /* 0x00000010ff8b7819 */ /* 0x000fe20000011688 */
[----:B------:R-:W-:Y:S01]  /*7ee0*/  LDSM.16.MT88.4 R152, [R191+0xe800] ;  /* 0x00e80000bf98783b */ /* 0x000fe20000004200 */
[C---:B------:R-:W-:Y:S01]  /*7ef0*/  LOP3.LUT R10, R136.reuse, 0xffff, RZ, 0xc0, !PT ;  /* 0x0000ffff880a7812 */ /* 0x040fe200078ec0ff */
[----:B------:R-:W-:Y:S01]  /*7f00*/  FFMA.FTZ R174, R17, c[0x0][0x23c], -R172 ;  /* 0x00008f0011ae7a23 */ /* 0x000fe200000108ac */
[----:B------:R-:W-:Y:S01]  /*7f10*/  LOP3.LUT R7, R136, 0xff, RZ, 0xc0, !PT ;  /* 0x000000ff88077812 */ /* 0x000fe200078ec0ff */
[----:B------:R-:W-:Y:S01]  /*7f20*/  FFMA.FTZ R212, R18, c[0x0][0x23c], -R170 ;  /* 0x00008f0012d47a23 */ /* 0x000fe200000108aa */
[----:B------:R-:W-:Y:S01]  /*7f30*/  SHF.R.U32.HI R6, RZ, 0x18, R136 ;  /* 0x00000018ff067819 */ /* 0x000fe20000011688 */
[----:B------:R-:W-:Y:S01]  /*7f40*/  MUFU.EX2 R168, R168 ;  /* 0x000000a800a87308 */ /* 0x000fe20000000800 */
[----:B------:R-:W-:Y:S01]  /*7f50*/  LOP3.LUT R136, R8, 0xffff, RZ, 0xc0, !PT ;  /* 0x0000ffff08887812 */ /* 0x000fe200078ec0ff */
[----:B------:R-:W-:Y:S01]  /*7f60*/  FFMA.FTZ R175, R19, c[0x0][0x23c], -R170 ;  /* 0x00008f0013af7a23 */ /* 0x000fe200000108aa */
[----:B------:R-:W-:Y:S01]  /*7f70*/  SHF.R.U32.HI R137, RZ, 0x10, R8 ;  /* 0x00000010ff897819 */ /* 0x000fe20000011608 */
[--C-:B------:R-:W-:Y:S01]  /*7f80*/  FFMA.FTZ R220, R12, c[0x0][0x23c], -R172.reuse ;  /* 0x00008f000cdc7a23 */ /* 0x100fe200000108ac */
[----:B------:R-:W-:Y:S01]  /*7f90*/  LOP3.LUT R139, R139, 0xff, RZ, 0xc0, !PT ;  /* 0x000000ff8b8b7812 */ /* 0x000fe200078ec0ff */
[----:B------:R-:W-:Y:S01]  /*7fa0*/  FFMA.FTZ R221, R13, c[0x0][0x23c], -R172 ;  /* 0x00008f000ddd7a23 */ /* 0x000fe200000108ac */
[----:B------:R-:W-:Y:S01]  /*7fb0*/  SHF.R.U32.HI R10, RZ, 0x8, R10 ;  /* 0x00000008ff0a7819 */ /* 0x000fe2000001160a */
[----:B------:R-:W-:Y:S01]  /*7fc0*/  FFMA.FTZ R222, R14, c[0x0][0x23c], -R170 ;  /* 0x00008f000ede7a23 */ /* 0x000fe200000108aa */
[----:B------:R-:W-:Y:S01]  /*7fd0*/  SHF.R.U32.HI R136, RZ, 0x8, R136 ;  /* 0x00000008ff887819 */ /* 0x000fe20000011688 */
[----:B------:R-:W3:Y:S01]  /*7fe0*/  MUFU.EX2 R171, R171 ;  /* 0x000000ab00ab7308 */ /* 0x000ee20000000800 */
[----:B------:R-:W-:Y:S01]  /*7ff0*/  LOP3.LUT R5, R8, 0xff, RZ, 0xc0, !PT ;  /* 0x000000ff08057812 */ /* 0x000fe200078ec0ff */
[----:B------:R-:W-:Y:S01]  /*8000*/  FFMA.FTZ R223, R15, c[0x0][0x23c], -R170 ;  /* 0x00008f000fdf7a23 */ /* 0x000fe200000108aa */
[----:B------:R-:W-:Y:S01]  /*8010*/  SHF.R.U32.HI R8, RZ, 0x18, R8 ;  /* 0x00000018ff087819 */ /* 0x000fe20000011608 */
[----:B------:R-:W-:Y:S01]  /*8020*/  FFMA.FTZ R226, R22, c[0x0][0x23c], -R170 ;  /* 0x00008f0016e27a23 */ /* 0x000fe200000108aa */
[----:B------:R-:W-:Y:S01]  /*8030*/  LOP3.LUT R137, R137, 0xff, RZ, 0xc0, !PT ;  /* 0x000000ff89897812 */ /* 0x000fe200078ec0ff */
[----:B------:R-:W-:Y:S01]  /*8040*/  FFMA.FTZ R228, R28, c[0x0][0x23c], -R172 ;  /* 0x00008f001ce47a23 */ /* 0x000fe200000108ac */
[----:B------:R-:W-:Y:S02]  /*8050*/  PRMT R139, R139, 0x5410, R6 ;  /* 0x000054108b8b7816 */ /* 0x000fe40000000006 */
[----:B------:R-:W-:Y:S01]  /*8060*/  PRMT R7, R7, 0x5410, R10 ;  /* 0x0000541007077816 */ /* 0x000fe2000000000a */
[----:B------:R-:W4:Y:S01]  /*8070*/  MUFU.EX2 R2, R2 ;  /* 0x0000000200027308 */ /* 0x000f220000000800 */
[----:B------:R-:W-:Y:S01]  /*8080*/  PRMT R5, R5, 0x5410, R136 ;  /* 0x0000541005057816 */ /* 0x000fe20000000088 */
[--C-:B------:R-:W-:Y:S01]  /*8090*/  HSET2.LE.AND R139, R139, R210.reuse, PT ;  /* 0x000000d28b8b7233 */ /* 0x100fe20003803000 */
[----:B------:R-:W-:Y:S01]  /*80a0*/  PRMT R137, R137, 0x5410, R8 ;  /* 0x0000541089897816 */ /* 0x000fe20000000008 */
[--C-:B------:R-:W-:Y:S01]  /*80b0*/  HSET2.LE.AND R138, R7, R210.reuse, PT ;  /* 0x000000d2078a7233 */ /* 0x100fe20003803000 */
[----:B--2---:R-:W-:Y:S01]  /*80c0*/  F2FP.PACK_AB R8, R167, R164 ;  /* 0x000000a4a708723e */ /* 0x004fe200000000ff */
[--C-:B------:R-:W-:Y:S01]  /*80d0*/  HSET2.LE.AND R136, R5, R210.reuse, PT ;  /* 0x000000d205887233 */ /* 0x100fe20003803000 */
[----:B------:R-:W-:Y:S01]  /*80e0*/  F2FP.PACK_AB R7, R165, R134 ;  /* 0x00000086a507723e */ /* 0x000fe200000000ff */
[--C-:B------:R-:W-:Y:S01]  /*80f0*/  HSET2.LE.AND R137, R137, R210.reuse, PT ;  /* 0x000000d289897233 */ /* 0x100fe20003803000 */
[----:B-1----:R-:W-:Y:S01]  /*8100*/  F2FP.PACK_AB R5, R169, R166 ;  /* 0x000000a6a905723e */ /* 0x002fe200000000ff */
[----:B------:R-:W1:Y:S01]  /*8110*/  MUFU.EX2 R0, R0 ;  /* 0x0000000000007308 */ /* 0x000e620000000800 */
[----:B------:R-:W-:Y:S02]  /*8120*/  LOP3.LUT R139, R139, R8, RZ, 0xc0, !PT ;  /* 0x000000088b8b7212 */ /* 0x000fe400078ec0ff */
[----:B------:R-:W-:Y:S02]  /*8130*/  LOP3.LUT R138, R138, R7, RZ, 0xc0, !PT ;  /* 0x000000078a8a7212 */ /* 0x000fe400078ec0ff */
[----:B---3--:R-:W-:Y:S02]  /*8140*/  F2FP.PACK_AB R6, R171, R168 ;  /* 0x000000a8ab06723e */ /* 0x008fe400000000ff */
[----:B------:R-:W-:Y:S02]  /*8150*/  LOP3.LUT R136, R136, R5, RZ, 0xc0, !PT ;  /* 0x0000000588887212 */ /* 0x000fe400078ec0ff */
[----:B------:R-:W-:Y:S01]  /*8160*/  LOP3.LUT R137, R137, R6, RZ, 0xc0, !PT ;  /* 0x0000000689897212 */ /* 0x000fe200078ec0ff */
[----:B------:R-:W-:Y:S01]  /*8170*/  MUFU.EX2 R212, R212 ;  /* 0x000000d400d47308 */ /* 0x000fe20000000800 */
[----:B------:R-:W-:Y:S02]  /*8180*/  LOP3.LUT R148, R151, UR4, R148, 0x96, !PT ;  /* 0x0000000497947c12 */ /* 0x000fe4000f8e9694 */
[----:B------:R-:W-:Y:S01]  /*8190*/  LOP3.LUT R6, R150, 0xffff, RZ, 0xc0, !PT ;  /* 0x0000ffff96067812 */ /* 0x000fe200078ec0ff */
[----:B----4-:R-:W-:Y:S01]  /*81a0*/  FMUL.FTZ R8, R2, R128 ;  /* 0x0000008002087220 */ /* 0x010fe20000410000 */
[----:B------:R-:W-:Y:S01]  /*81b0*/  LOP3.LUT R5, R150, 0xff, RZ, 0xc0, !PT ;  /* 0x000000ff96057812 */ /* 0x000fe200078ec0ff */
[----:B------:R-:W-:Y:S01]  /*81c0*/  FMUL.FTZ R9, R2, R129 ;  /* 0x0000008102097220 */ /* 0x000fe20000410000 */
[----:B------:R-:W-:Y:S01]  /*81d0*/  LOP3.LUT R7, R148, 0xffff, RZ, 0xc0, !PT ;  /* 0x0000ffff94077812 */ /* 0x000fe200078ec0ff */
[C---:B------:R-:W-:Y:S01]  /*81e0*/  FMUL.FTZ R36, R2.reuse, R36 ;  /* 0x0000002402247220 */ /* 0x040fe20000410000 */
[----:B------:R-:W-:Y:S01]  /*81f0*/  SHF.R.U32.HI R227, RZ, 0x18, R150 ;  /* 0x00000018ffe37819 */ /* 0x000fe20000011696 */
[C---:B------:R-:W-:Y:S01]  /*8200*/  FMUL.FTZ R37, R2.reuse, R37 ;  /* 0x0000002502257220 */ /* 0x040fe20000410000 */
[----:B------:R-:W-:Y:S01]  /*8210*/  SHF.R.U32.HI R149, RZ, 0x18, R148 ;  /* 0x00000018ff957819 */ /* 0x000fe20000011694 */
[----:B------:R-:W-:Y:S01]  /*8220*/  FMUL.FTZ R40, R2, R40 ;  /* 0x0000002802287220 */ /* 0x000fe20000410000 */
[----:B------:R-:W-:Y:S01]  /*8230*/  MUFU.EX2 R175, R175 ;  /* 0x000000af00af7308 */ /* 0x000fe20000000800 */
[C---:B-1----:R-:W-:Y:S01]  /*8240*/  FMUL.FTZ R10, R0.reuse, R130 ;  /* 0x00000082000a7220 */ /* 0x042fe20000410000 */
[----:B------:R-:W-:Y:S01]  /*8250*/  SHF.R.U32.HI R12, RZ, 0x8, R6 ;  /* 0x00000008ff0c7819 */ /* 0x000fe20000011606 */
[----:B------:R-:W-:Y:S01]  /*8260*/  FMUL.FTZ R11, R0, R131 ;  /* 0x00000083000b7220 */ /* 0x000fe20000410000 */
[----:B------:R-:W-:Y:S01]  /*8270*/  SHF.R.U32.HI R6, RZ, 0x10, R150 ;  /* 0x00000010ff067819 */ /* 0x000fe20000011696 */
[----:B------:R-:W1:Y:S01]  /*8280*/  LDSM.16.MT88.4 R128, [R188+0xc000] ;  /* 0x00c00000bc80783b */ /* 0x000e620000004200 */
[C---:B------:R-:W-:Y:S01]  /*8290*/  FMUL.FTZ R16, R2.reuse, R124 ;  /* 0x0000007c02107220 */ /* 0x040fe20000410000 */
[----:B------:R-:W-:Y:S01]  /*82a0*/  PRMT R5, R5, 0x5410, R12 ;  /* 0x0000541005057816 */ /* 0x000fe2000000000c */
[----:B------:R-:W-:Y:S01]  /*82b0*/  FMUL.FTZ R17, R2, R125 ;  /* 0x0000007d02117220 */ /* 0x000fe20000410000 */
[----:B------:R-:W-:Y:S01]  /*82c0*/  LOP3.LUT R12, R6, 0xff, RZ, 0xc0, !PT ;  /* 0x000000ff060c7812 */ /* 0x000fe200078ec0ff */
[C---:B------:R-:W-:Y:S01]  /*82d0*/  HMMA.16816.F32 R8, R136.reuse, R140, R8 ;  /* 0x0000008c8808723c */ /* 0x040fe20000001808 */
[----:B------:R-:W-:Y:S04]  /*82e0*/  MUFU.EX2 R173, R173 ;  /* 0x000000ad00ad7308 */ /* 0x000fe80000000800 */
[----:B------:R-:W-:Y:S01]  /*82f0*/  FMUL.FTZ R38, R0, R38 ;  /* 0x0000002600267220 */ /* 0x000fe20000410000 */
[----:B------:R-:W-:Y:S01]  /*8300*/  LOP3.LUT R6, R148, 0xff, RZ, 0xc0, !PT ;  /* 0x000000ff94067812 */ /* 0x000fe200078ec0ff */
[C---:B------:R-:W-:Y:S01]  /*8310*/  FMUL.FTZ R39, R0.reuse, R39 ;  /* 0x0000002700277220 */ /* 0x040fe20000410000 */
[--C-:B------:R-:W-:Y:S01]  /*8320*/  HSET2.LE.AND R5, R5, R210.reuse, PT ;  /* 0x000000d205057233 */ /* 0x100fe20003803000 */
[C---:B------:R-:W-:Y:S02]  /*8330*/  FMUL.FTZ R18, R0.reuse, R126 ;  /* 0x0000007e00127220 */ /* 0x040fe40000410000 */
[----:B------:R-:W2:Y:S01]  /*8340*/  MUFU.EX2 R174, R174 ;  /* 0x000000ae00ae7308 */ /* 0x000ea20000000800 */
[----:B------:R-:W-:Y:S01]  /*8350*/  FMUL.FTZ R19, R0, R127 ;  /* 0x0000007f00137220 */ /* 0x000fe20000410000 */
[----:B------:R-:W-:Y:S01]  /*8360*/  SHF.R.U32.HI R7, RZ, 0x8, R7 ;  /* 0x00000008ff077819 */ /* 0x000fe20000011607 */
[C---:B------:R-:W-:Y:S01]  /*8370*/  HMMA.16816.F32 R36, R136.reuse, R142, R36 ;  /* 0x0000008e8824723c */ /* 0x040fe20000001824 */
[----:B------:R-:W3:Y:S02]  /*8380*/  LDSM.16.MT88.4 R140, [R187+0xc000] ;  /* 0x00c00000bb8c783b */ /* 0x000ee40000004200 */
[----:B------:R-:W-:Y:S01]  /*8390*/  FMUL.FTZ R41, R2, R41 ;  /* 0x0000002902297220 */ /* 0x000fe20000410000 */
[----:B------:R-:W-:Y:S01]  /*83a0*/  PRMT R7, R6, 0x5410, R7 ;  /* 0x0000541006077816 */ /* 0x000fe20000000007 */
[C---:B------:R-:W-:Y:S01]  /*83b0*/  FMUL.FTZ R42, R0.reuse, R42 ;  /* 0x0000002a002a7220 */ /* 0x040fe20000410000 */
[----:B------:R-:W-:Y:S01]  /*83c0*/  SHF.R.U32.HI R6, RZ, 0x10, R148 ;  /* 0x00000010ff067819 */ /* 0x000fe20000011694 */
[----:B------:R-:W-:Y:S01]  /*83d0*/  FMUL.FTZ R43, R0, R43 ;  /* 0x0000002b002b7220 */ /* 0x000fe20000410000 */
[----:B------:R-:W-:Y:S01]  /*83e0*/  MUFU.EX2 R220, R220 ;  /* 0x000000dc00dc7308 */ /* 0x000fe20000000800 */
[----:B------:R-:W-:Y:S03]  /*83f0*/  LDSM.16.MT88.4 R124, [R187+0x10000] ;  /* 0x01000000bb7c783b */ /* 0x000fe60000004200 */
[----:B------:R-:W-:Y:S01]  /*8400*/  FMUL.FTZ R44, R2, R44 ;  /* 0x0000002c022c7220 */ /* 0x000fe20000410000 */
[----:B------:R-:W-:Y:S01]  /*8410*/  LOP3.LUT R6, R6, 0xff, RZ, 0xc0, !PT ;  /* 0x000000ff06067812 */ /* 0x000fe200078ec0ff */
[C---:B------:R-:W-:Y:S03]  /*8420*/  HMMA.16816.F32 R40, R136.reuse, R144, R40 ;  /* 0x000000908828723c */ /* 0x040fe60000001828 */
[----:B------:R-:W-:Y:S01]  /*8430*/  FMUL.FTZ R45, R2, R45 ;  /* 0x0000002d022d7220 */ /* 0x000fe20000410000 */
[----:B------:R-:W4:Y:S01]  /*8440*/  MUFU.EX2 R221, R221 ;  /* 0x000000dd00dd7308 */ /* 0x000f220000000800 */
[----:B------:R-:W-:Y:S01]  /*8450*/  FMUL.FTZ R46, R0, R46 ;  /* 0x0000002e002e7220 */ /* 0x000fe20000410000 */
[----:B------:R-:W-:Y:S01]  /*8460*/  PRMT R227, R12, 0x5410, R227 ;  /* 0x000054100ce37816 */ /* 0x000fe200000000e3 */
[----:B------:R-:W-:Y:S02]  /*8470*/  FMUL.FTZ R47, R0, R47 ;  /* 0x0000002f002f7220 */ /* 0x000fe40000410000 */
[C---:B------:R-:W-:Y:S03]  /*8480*/  FMUL.FTZ R48, R2.reuse, R48 ;  /* 0x0000003002307220 */ /* 0x040fe60000410000 */
[----:B------:R-:W-:Y:S02]  /*8490*/  FMUL.FTZ R49, R2, R49 ;  /* 0x0000003102317220 */ /* 0x000fe40000410000 */
[C---:B------:R-:W-:Y:S01]  /*84a0*/  HMMA.16816.F32 R44, R136.reuse, R146, R44 ;  /* 0x00000092882c723c */ /* 0x040fe2000000182c */
[----:B------:R-:W5:Y:S01]  /*84b0*/  LDSM.16.MT88.4 R144, [R191+0xe000] ;  /* 0x00e00000bf90783b */ /* 0x000f620000004200 */
[----:B------:R-:W-:Y:S01]  /*84c0*/  MUFU.EX2 R222, R222 ;  /* 0x000000de00de7308 */ /* 0x000fe20000000800 */
[C---:B------:R-:W-:Y:S02]  /*84d0*/  FMUL.FTZ R50, R0.reuse, R50 ;  /* 0x0000003200327220 */ /* 0x040fe40000410000 */
[----:B------:R-:W-:Y:S02]  /*84e0*/  FMUL.FTZ R51, R0, R51 ;  /* 0x0000003300337220 */ /* 0x000fe40000410000 */
[C---:B------:R-:W-:Y:S02]  /*84f0*/  FMUL.FTZ R52, R2.reuse, R52 ;  /* 0x0000003402347220 */ /* 0x040fe40000410000 */
[----:B------:R-:W-:Y:S03]  /*8500*/  FMUL.FTZ R53, R2, R53 ;  /* 0x0000003502357220 */ /* 0x000fe60000410000 */
[C---:B-1----:R-:W-:Y:S01]  /*8510*/  HMMA.16816.F32 R48, R136.reuse, R128, R48 ;  /* 0x000000808830723c */ /* 0x042fe20000001830 */
[----:B------:R-:W1:Y:S02]  /*8520*/  MUFU.EX2 R223, R223 ;  /* 0x000000df00df7308 */ /* 0x000e640000000800 */
[C---:B------:R-:W-:Y:S02]  /*8530*/  FMUL.FTZ R54, R0.reuse, R54 ;  /* 0x0000003600367220 */ /* 0x040fe40000410000 */
[----:B------:R-:W-:Y:S02]  /*8540*/  FMUL.FTZ R55, R0, R55 ;  /* 0x0000003700377220 */ /* 0x000fe40000410000 */
[C---:B------:R-:W-:Y:S02]  /*8550*/  FMUL.FTZ R56, R2.reuse, R56 ;  /* 0x0000003802387220 */ /* 0x040fe40000410000 */
[----:B------:R-:W-:Y:S02]  /*8560*/  FMUL.FTZ R57, R2, R57 ;  /* 0x0000003902397220 */ /* 0x000fe40000410000 */
[----:B------:R-:W-:Y:S01]  /*8570*/  MUFU.EX2 R226, R226 ;  /* 0x000000e200e27308 */ /* 0x000fe20000000800 */
[C---:B------:R-:W-:Y:S01]  /*8580*/  HMMA.16816.F32 R52, R136.reuse, R130, R52 ;  /* 0x000000828834723c */ /* 0x040fe20000001834 */
[----:B------:R-:W1:Y:S02]  /*8590*/  LDSM.16.MT88.4 R128, [R189+0xe000] ;  /* 0x00e00000bd80783b */ /* 0x000e640000004200 */
[C---:B------:R-:W-:Y:S02]  /*85a0*/  FMUL.FTZ R58, R0.reuse, R58 ;  /* 0x0000003a003a7220 */ /* 0x040fe40000410000 */
[----:B------:R-:W-:Y:S02]  /*85b0*/  FMUL.FTZ R59, R0, R59 ;  /* 0x0000003b003b7220 */ /* 0x000fe40000410000 */
[C---:B------:R-:W-:Y:S02]  /*85c0*/  FMUL.FTZ R60, R2.reuse, R60 ;  /* 0x0000003c023c7220 */ /* 0x040fe40000410000 */
[----:B------:R-:W-:Y:S01]  /*85d0*/  FMUL.FTZ R61, R2, R61 ;  /* 0x0000003d023d7220 */ /* 0x000fe20000410000 */
[----:B------:R-:W-:Y:S02]  /*85e0*/  MUFU.EX2 R228, R228 ;  /* 0x000000e400e47308 */ /* 0x000fe40000000800 */
[C---:B---3--:R-:W-:Y:S03]  /*85f0*/  HMMA.16816.F32 R56, R136.reuse, R140, R56 ;  /* 0x0000008c8838723c */ /* 0x048fe60000001838 */
[C---:B------:R-:W-:Y:S02]  /*8600*/  FMUL.FTZ R62, R0.reuse, R62 ;  /* 0x0000003e003e7220 */ /* 0x040fe40000410000 */
[----:B------:R-:W-:Y:S02]  /*8610*/  FMUL.FTZ R63, R0, R63 ;  /* 0x0000003f003f7220 */ /* 0x000fe40000410000 */
[C---:B------:R-:W-:Y:S02]  /*8620*/  FMUL.FTZ R64, R2.reuse, R64 ;  /* 0x0000004002407220 */ /* 0x040fe40000410000 */
[----:B------:R-:W-:Y:S03]  /*8630*/  FMUL.FTZ R65, R2, R65 ;  /* 0x0000004102417220 */ /* 0x000fe60000410000 */
[C---:B------:R-:W-:Y:S01]  /*8640*/  HMMA.16816.F32 R60, R136.reuse, R142, R60 ;  /* 0x0000008e883c723c */ /* 0x040fe2000000183c */
[----:B------:R-:W3:Y:S02]  /*8650*/  LDSM.16.MT88.4 R140, [R188+0xe000] ;  /* 0x00e00000bc8c783b */ /* 0x000ee40000004200 */
[C---:B------:R-:W-:Y:S02]  /*8660*/  FMUL.FTZ R66, R0.reuse, R66 ;  /* 0x0000004200427220 */ /* 0x040fe40000410000 */
[----:B------:R-:W-:Y:S02]  /*8670*/  FMUL.FTZ R67, R0, R67 ;  /* 0x0000004300437220 */ /* 0x000fe40000410000 */
[C---:B------:R-:W-:Y:S02]  /*8680*/  FMUL.FTZ R68, R2.reuse, R68 ;  /* 0x0000004402447220 */ /* 0x040fe40000410000 */
[----:B------:R-:W-:Y:S03]  /*8690*/  FMUL.FTZ R69, R2, R69 ;  /* 0x0000004502457220 */ /* 0x000fe60000410000 */
[C---:B-----5:R-:W-:Y:S03]  /*86a0*/  HMMA.16816.F32 R64, R136.reuse, R144, R64 ;  /* 0x000000908840723c */ /* 0x060fe60000001840 */
[C---:B------:R-:W-:Y:S02]  /*86b0*/  FMUL.FTZ R70, R0.reuse, R70 ;  /* 0x0000004600467220 */ /* 0x040fe40000410000 */
[----:B------:R-:W-:Y:S02]  /*86c0*/  FMUL.FTZ R71, R0, R71 ;  /* 0x0000004700477220 */ /* 0x000fe40000410000 */
[C---:B------:R-:W-:Y:S02]  /*86d0*/  FMUL.FTZ R72, R2.reuse, R72 ;  /* 0x0000004802487220 */ /* 0x040fe40000410000 */
[----:B------:R-:W-:Y:S03]  /*86e0*/  FMUL.FTZ R73, R2, R73 ;  /* 0x0000004902497220 */ /* 0x000fe60000410000 */
[C---:B------:R-:W-:Y:S01]  /*86f0*/  HMMA.16816.F32 R68, R136.reuse, R146, R68 ;  /* 0x000000928844723c */ /* 0x040fe20000001844 */
[----:B------:R-:W5:Y:S02]  /*8700*/  LDSM.16.MT88.4 R144, [R187+0xe000] ;  /* 0x00e00000bb90783b */ /* 0x000f640000004200 */
[C---:B------:R-:W-:Y:S02]  /*8710*/  FMUL.FTZ R74, R0.reuse, R74 ;  /* 0x0000004a004a7220 */ /* 0x040fe40000410000 */
[----:B------:R-:W-:Y:S02]  /*8720*/  FMUL.FTZ R75, R0, R75 ;  /* 0x0000004b004b7220 */ /* 0x000fe40000410000 */
[C---:B------:R-:W-:Y:S02]  /*8730*/  FMUL.FTZ R76, R2.reuse, R76 ;  /* 0x0000004c024c7220 */ /* 0x040fe40000410000 */
[----:B------:R-:W-:Y:S03]  /*8740*/  FMUL.FTZ R77, R2, R77 ;  /* 0x0000004d024d7220 */ /* 0x000fe60000410000 */
[C---:B-1----:R-:W-:Y:S03]  /*8750*/  HMMA.16816.F32 R72, R136.reuse, R128, R72 ;  /* 0x000000808848723c */ /* 0x042fe60000001848 */
[C---:B------:R-:W-:Y:S02]  /*8760*/  FMUL.FTZ R78, R0.reuse, R78 ;  /* 0x0000004e004e7220 */ /* 0x040fe40000410000 */
[----:B------:R-:W-:Y:S02]  /*8770*/  FMUL.FTZ R79, R0, R79 ;  /* 0x0000004f004f7220 */ /* 0x000fe40000410000 */
[C---:B------:R-:W-:Y:S02]  /*8780*/  FMUL.FTZ R80, R2.reuse, R80 ;  /* 0x0000005002507220 */ /* 0x040fe40000410000 */
[----:B------:R-:W-:Y:S03]  /*8790*/  FMUL.FTZ R81, R2, R81 ;  /* 0x0000005102517220 */ /* 0x000fe60000410000 */
[C---:B------:R-:W-:Y:S01]  /*87a0*/  HMMA.16816.F32 R76, R136.reuse, R130, R76 ;  /* 0x00000082884c723c */ /* 0x040fe2000000184c */
[----:B------:R-:W1:Y:S02]  /*87b0*/  LDSM.16.MT88.4 R128, [R191+0x10000] ;  /* 0x01000000bf80783b */ /* 0x000e640000004200 */
[C---:B------:R-:W-:Y:S02]  /*87c0*/  FMUL.FTZ R82, R0.reuse, R82 ;  /* 0x0000005200527220 */ /* 0x040fe40000410000 */
[----:B------:R-:W-:Y:S02]  /*87d0*/  FMUL.FTZ R83, R0, R83 ;  /* 0x0000005300537220 */ /* 0x000fe40000410000 */
[C---:B------:R-:W-:Y:S02]  /*87e0*/  FMUL.FTZ R84, R2.reuse, R84 ;  /* 0x0000005402547220 */ /* 0x040fe40000410000 */
[----:B------:R-:W-:Y:S03]  /*87f0*/  FMUL.FTZ R85, R2, R85 ;  /* 0x0000005502557220 */ /* 0x000fe60000410000 */
        /* <DEDUP_REMOVED lines=17> */
[----:B------:R-:W-:Y:S02]  /*8910*/  LDSM.16.MT88.4 R144, [R188+0xc800] ;  /* 0x00c80000bc90783b */ /* 0x000fe40000004200 */
        /* <DEDUP_REMOVED lines=18> */
[C---:B------:R-:W-:Y:S01]  /*8a40*/  FMUL.FTZ R112, R2.reuse, R112 ;  /* 0x0000007002707220 */ /* 0x040fe20000410000 */
[C---:B------:R-:W-:Y:S01]  /*8a50*/  HMMA.16816.F32 R16, R136.reuse, R142, R16 ;  /* 0x0000008e8810723c */ /* 0x040fe20000001810 */
[----:B------:R-:W3:Y:S03]  /*8a60*/  LDSM.16.MT88.4 R140, [R191+0xc800] ;  /* 0x00c80000bf8c783b */ /* 0x000ee60000004200 */
[----:B------:R-:W-:Y:S02]  /*8a70*/  FMUL.FTZ R113, R2, R113 ;  /* 0x0000007102717220 */ /* 0x000fe40000410000 */
[C---:B------:R-:W-:Y:S02]  /*8a80*/  FMUL.FTZ R114, R0.reuse, R114 ;  /* 0x0000007200727220 */ /* 0x040fe40000410000 */
[----:B------:R-:W-:Y:S04]  /*8a90*/  FMUL.FTZ R115, R0, R115 ;  /* 0x0000007300737220 */ /* 0x000fe80000410000 */
[C---:B------:R-:W-:Y:S01]  /*8aa0*/  FMUL.FTZ R12, R2.reuse, R120 ;  /* 0x00000078020c7220 */ /* 0x040fe20000410000 */
[--C-:B------:R-:W-:Y:S01]  /*8ab0*/  HSET2.LE.AND R120, R7, R210.reuse, PT ;  /* 0x000000d207787233 */ /* 0x100fe20003803000 */
[----:B------:R-:W-:Y:S01]  /*8ac0*/  FMUL.FTZ R13, R2, R121 ;  /* 0x00000079020d7220 */ /* 0x000fe20000410000 */
[----:B------:R-:W-:Y:S01]  /*8ad0*/  PRMT R121, R6, 0x5410, R149 ;  /* 0x0000541006797816 */ /* 0x000fe20000000095 */
[C---:B------:R-:W-:Y:S01]  /*8ae0*/  FMUL.FTZ R14, R0.reuse, R122 ;  /* 0x0000007a000e7220 */ /* 0x040fe20000410000 */
[----:B------:R-:W-:Y:S01]  /*8af0*/  LDSM.16.MT88.4 R148, [R187+0xc800] ;  /* 0x00c80000bb94783b */ /* 0x000fe20000004200 */
[----:B------:R-:W-:Y:S01]  /*8b00*/  FMUL.FTZ R15, R0, R123 ;  /* 0x0000007b000f7220 */ /* 0x000fe20000410000 */
[----:B--2---:R-:W-:Y:S01]  /*8b10*/  F2FP.PACK_AB R122, R174, R173 ;  /* 0x000000adae7a723e */ /* 0x004fe200000000ff */
[C---:B------:R-:W-:Y:S01]  /*8b20*/  FMUL.FTZ R116, R2.reuse, R116 ;  /* 0x0000007402747220 */ /* 0x040fe20000410000 */
[C---:B-1----:R-:W-:Y:S03]  /*8b30*/  HMMA.16816.F32 R108, R136.reuse, R128, R108 ;  /* 0x00000080886c723c */ /* 0x042fe6000000186c */
[----:B------:R-:W-:Y:S01]  /*8b40*/  LOP3.LUT R122, R5, R122, RZ, 0xc0, !PT ;  /* 0x0000007a057a7212 */ /* 0x000fe200078ec0ff */
[----:B------:R-:W-:Y:S01]  /*8b50*/  FMUL.FTZ R117, R2, R117 ;  /* 0x0000007502757220 */ /* 0x000fe20000410000 */
[--C-:B------:R-:W-:Y:S01]  /*8b60*/  HSET2.LE.AND R123, R227, R210.reuse, PT ;  /* 0x000000d2e37b7233 */ /* 0x100fe20003803000 */
[C---:B------:R-:W-:Y:S01]  /*8b70*/  FMUL.FTZ R118, R0.reuse, R118 ;  /* 0x0000007600767220 */ /* 0x040fe20000410000 */
[--C-:B------:R-:W-:Y:S01]  /*8b80*/  HSET2.LE.AND R121, R121, R210.reuse, PT ;  /* 0x000000d279797233 */ /* 0x100fe20003803000 */
[C---:B------:R-:W-:Y:S01]  /*8b90*/  HMMA.16816.F32 R112, R136.reuse, R130, R112 ;  /* 0x000000828870723c */ /* 0x040fe20000001870 */
[----:B------:R-:W1:Y:S03]  /*8ba0*/  LDSM.16.MT88.4 R128, [R189+0xc800] ;  /* 0x00c80000bd80783b */ /* 0x000e660000004200 */
[----:B------:R-:W-:Y:S01]  /*8bb0*/  FMUL.FTZ R119, R0, R119 ;  /* 0x0000007700777220 */ /* 0x000fe20000410000 */
[----:B----4-:R-:W-:Y:S01]  /*8bc0*/  F2FP.PACK_AB R5, R221, R220 ;  /* 0x000000dcdd05723e */ /* 0x010fe200000000ff */
[----:B------:R-:W-:Y:S01]  /*8bd0*/  FFMA.FTZ R227, R23, c[0x0][0x23c], -R170 ;  /* 0x00008f0017e37a23 */ /* 0x000fe200000108aa */
[----:B------:R-:W-:Y:S01]  /*8be0*/  F2FP.PACK_AB R6, R223, R222 ;  /* 0x000000dedf06723e */ /* 0x000fe200000000ff */
[C---:B------:R-:W-:Y:S04]  /*8bf0*/  HMMA.16816.F32 R12, R136.reuse, R124, R12 ;  /* 0x0000007c880c723c */ /* 0x040fe8000000180c */
[----:B------:R-:W-:Y:S01]  /*8c00*/  LOP3.LUT R120, R120, R5, RZ, 0xc0, !PT ;  /* 0x0000000578787212 */ /* 0x000fe200078ec0ff */
[----:B------:R-:W-:Y:S01]  /*8c10*/  MUFU.EX2 R227, R227 ;  /* 0x000000e300e37308 */ /* 0x000fe20000000800 */
[----:B------:R-:W-:Y:S01]  /*8c20*/  LOP3.LUT R121, R121, R6, RZ, 0xc0, !PT ;  /* 0x0000000679797212 */ /* 0x000fe200078ec0ff */
[----:B------:R-:W-:Y:S01]  /*8c30*/  FFMA.FTZ R166, R2, R213, R166 ;  /* 0x000000d502a67223 */ /* 0x000fe200000100a6 */
[----:B------:R-:W-:Y:S01]  /*8c40*/  HMMA.16816.F32 R116, R136, R126, R116 ;  /* 0x0000007e8874723c */ /* 0x000fe20000001874 */
[----:B------:R-:W-:Y:S03]  /*8c50*/  LDSM.16.MT88.4 R136, [R189+0x10800] ;  /* 0x01080000bd88783b */ /* 0x000fe60000004200 */
[----:B------:R-:W-:Y:S01]  /*8c60*/  F2FP.PACK_AB R124, R175, R212 ;  /* 0x000000d4af7c723e */ /* 0x000fe200000000ff */
[----:B------:R-:W-:Y:S01]  /*8c70*/  FFMA.FTZ R168, R0, R211, R168 ;  /* 0x000000d300a87223 */ /* 0x000fe200000100a8 */
[----:B------:R-:W-:Y:S01]  /*8c80*/  MOV R5, UR30 ;  /* 0x0000001e00057c02 */ /* 0x000fe20008000f00 */
[----:B------:R-:W-:Y:S01]  /*8c90*/  FADD.FTZ R169, R169, R166 ;  /* 0x000000a6a9a97221 */ /* 0x000fe20000010000 */
[----:B------:R-:W-:Y:S01]  /*8ca0*/  LOP3.LUT R123, R123, R124, RZ, 0xc0, !PT ;  /* 0x0000007c7b7b7212 */ /* 0x000fe200078ec0ff */
[----:B------:R-:W-:Y:S01]  /*8cb0*/  FADD.FTZ R171, R171, R168 ;  /* 0x000000a8abab7221 */ /* 0x000fe20000010000 */
[----:B------:R-:W2:Y:S02]  /*8cc0*/  LDSM.16.MT88.4 R124, [R187+0xe800] ;  /* 0x00e80000bb7c783b */ /* 0x000ea40000004200 */
[----:B------:R-:W-:Y:S01]  /*8cd0*/  LOP3.LUT R5, R219, UR23, R5, 0x96, !PT ;  /* 0x00000017db057c12 */ /* 0x000fe2000f8e9605 */
[----:B------:R-:W-:Y:S02]  /*8ce0*/  FADD.FTZ R134, R134, R169 ;  /* 0x000000a986867221 */ /* 0x000fe40000010000 */
[C---:B---3--:R-:W-:Y:S05]  /*8cf0*/  HMMA.16816.F32 R8, R120.reuse, R140, R8 ;  /* 0x0000008c7808723c */ /* 0x048fea0000001808 */
[----:B------:R-:W-:Y:S03]  /*8d00*/  IMAD.WIDE.U32 R6, R5, -0x326172a9, RZ ;  /* 0xcd9e8d5705067825 */ /* 0x000fe600078e00ff */
[C---:B------:R-:W-:Y:S01]  /*8d10*/  HMMA.16816.F32 R36, R120.reuse, R142, R36 ;  /* 0x0000008e7824723c */ /* 0x040fe20000001824 */
[----:B------:R-:W-:Y:S03]  /*8d20*/  LDSM.16.MT88.4 R140, [R188+0xd000] ;  /* 0x00d00000bc8c783b */ /* 0x000fe60000004200 */
[----:B------:R-:W-:Y:S01]  /*8d30*/  LOP3.LUT R5, R7, UR8, R216, 0x96, !PT ;  /* 0x0000000807057c12 */ /* 0x000fe2000f8e96d8 */
[----:B------:R-:W-:Y:S01]  /*8d40*/  FADD.FTZ R164, R164, R171 ;  /* 0x000000aba4a47221 */ /* 0x000fe20000010000 */
[----:B------:R-:W-:Y:S01]  /*8d50*/  LOP3.LUT R6, R225, UR26, R6, 0x96, !PT ;  /* 0x0000001ae1067c12 */ /* 0x000fe2000f8e9606 */
[----:B------:R-:W-:Y:S01]  /*8d60*/  FFMA.FTZ R225, R21, c[0x0][0x23c], -R172 ;  /* 0x00008f0015e17a23 */ /* 0x000fe200000108ac */
[C---:B-1----:R-:W-:Y:S04]  /*8d70*/  HMMA.16816.F32 R40, R120.reuse, R128, R40 ;  /* 0x000000807828723c */ /* 0x042fe80000001828 */
[----:B------:R-:W-:Y:S01]  /*8d80*/  IMAD.WIDE.U32 R6, R6, -0x2daee0ad, RZ ;  /* 0xd2511f5306067825 */ /* 0x000fe200078e00ff */
[----:B------:R-:W-:Y:S03]  /*8d90*/  MUFU.EX2 R225, R225 ;  /* 0x000000e100e17308 */ /* 0x000fe60000000800 */
[C---:B------:R-:W-:Y:S01]  /*8da0*/  HMMA.16816.F32 R44, R120.reuse, R130, R44 ;  /* 0x00000082782c723c */ /* 0x040fe2000000182c */
[----:B------:R-:W1:Y:S03]  /*8db0*/  LDSM.16.MT88.4 R128, [R191+0x10800] ;  /* 0x01080000bf80783b */ /* 0x000e660000004200 */
[----:B------:R-:W-:Y:S04]  /*8dc0*/  IMAD.WIDE.U32 R232, R5, -0x2daee0ad, RZ ;  /* 0xd2511f5305e87825 */ /* 0x000fe800078e00ff */
[C---:B------:R-:W-:Y:S04]  /*8dd0*/  HMMA.16816.F32 R48, R120.reuse, R144, R48 ;  /* 0x000000907830723c */ /* 0x040fe80000001830 */
[----:B------:R-:W-:Y:S01]  /*8de0*/  LOP3.LUT R5, R233, UR25, R214, 0x96, !PT ;  /* 0x00000019e9057c12 */ /* 0x000fe2000f8e96d6 */
[----:B------:R-:W-:Y:S01]  /*8df0*/  FADD.FTZ R165, R165, R134 ;  /* 0x00000086a5a57221 */ /* 0x000fe20000010000 */
[----:B------:R-:W-:Y:S01]  /*8e00*/  LOP3.LUT R232, R7, UR21, R232, 0x96, !PT ;  /* 0x0000001507e87c12 */ /* 0x000fe2000f8e96e8 */
[----:B------:R-:W-:Y:S01]  /*8e10*/  FADD.FTZ R167, R167, R164 ;  /* 0x000000a4a7a77221 */ /* 0x000fe20000010000 */
[C---:B------:R-:W-:Y:S01]  /*8e20*/  HMMA.16816.F32 R52, R120.reuse, R146, R52 ;  /* 0x000000927834723c */ /* 0x040fe20000001834 */
[----:B------:R-:W-:Y:S03]  /*8e30*/  LDSM.16.MT88.4 R144, [R191+0xf000] ;  /* 0x00f00000bf90783b */ /* 0x000fe60000004200 */
[----:B------:R-:W-:Y:S04]  /*8e40*/  IMAD.WIDE.U32 R230, R5, -0x326172a9, RZ ;  /* 0xcd9e8d5705e67825 */ /* 0x000fe800078e00ff */
[C---:B------:R-:W-:Y:S04]  /*8e50*/  HMMA.16816.F32 R56, R120.reuse, R148, R56 ;  /* 0x000000947838723c */ /* 0x040fe80000001838 */
[----:B------:R-:W-:Y:S01]  /*8e60*/  LOP3.LUT R224, R231, UR24, R224, 0x96, !PT ;  /* 0x00000018e7e07c12 */ /* 0x000fe2000f8e96e0 */
[----:B------:R-:W-:Y:S03]  /*8e70*/  IMAD.WIDE.U32 R232, R232, -0x326172a9, RZ ;  /* 0xcd9e8d57e8e87825 */ /* 0x000fe600078e00ff */
[C---:B------:R-:W-:Y:S04]  /*8e80*/  HMMA.16816.F32 R60, R120.reuse, R150, R60 ;  /* 0x00000096783c723c */ /* 0x040fe8000000183c */
[----:B------:R-:W-:Y:S01]  /*8e90*/  LOP3.LUT R230, R233, UR20, R230, 0x96, !PT ;  /* 0x00000014e9e67c12 */ /* 0x000fe2000f8e96e6 */
[----:B------:R-:W-:Y:S02]  /*8ea0*/  FADD.FTZ R0, R220, R165 ;  /* 0x000000a5dc007221 */ /* 0x000fe40000010000 */
[----:B------:R-:W-:Y:S01]  /*8eb0*/  FADD.FTZ R222, R222, R167 ;  /* 0x000000a7dede7221 */ /* 0x000fe20000010000 */
[C---:B------:R-:W-:Y:S04]  /*8ec0*/  HMMA.16816.F32 R64, R120.reuse, R152, R64 ;  /* 0x000000987840723c */ /* 0x040fe80000001840 */
[----:B------:R-:W-:Y:S04]  /*8ed0*/  IMAD.WIDE.U32 R230, R230, -0x2daee0ad, RZ ;  /* 0xd2511f53e6e67825 */ /* 0x000fe800078e00ff */
[C---:B------:R-:W-:Y:S01]  /*8ee0*/  HMMA.16816.F32 R68, R120.reuse, R154, R68 ;  /* 0x0000009a7844723c */ /* 0x040fe20000001844 */
[----:B------:R-:W-:Y:S03]  /*8ef0*/  LDSM.16.MT88.4 R152, [R188+0xf000] ;  /* 0x00f00000bc98783b */ /* 0x000fe60000004200 */
[----:B------:R-:W-:Y:S02]  /*8f00*/  FADD.FTZ R0, R221, R0 ;  /* 0x00000000dd007221 */ /* 0x000fe40000010000 */
[----:B------:R-:W-:Y:S02]  /*8f10*/  FADD.FTZ R223, R223, R222 ;  /* 0x000000dedfdf7221 */ /* 0x000fe40000010000 */
[C---:B------:R-:W-:Y:S04]  /*8f20*/  HMMA.16816.F32 R72, R120.reuse, R156, R72 ;  /* 0x0000009c7848723c */ /* 0x040fe80000001848 */
[----:B------:R-:W-:Y:S04]  /*8f30*/  FADD.FTZ R212, R212, R223 ;  /* 0x000000dfd4d47221 */ /* 0x000fe80000010000 */
[C---:B------:R-:W-:Y:S04]  /*8f40*/  HMMA.16816.F32 R76, R120.reuse, R158, R76 ;  /* 0x0000009e784c723c */ /* 0x040fe8000000184c */
[----:B------:R-:W-:Y:S04]  /*8f50*/  FADD.FTZ R175, R175, R212 ;  /* 0x000000d4afaf7221 */ /* 0x000fe80000010000 */
[C---:B------:R-:W-:Y:S07]  /*8f60*/  HMMA.16816.F32 R80, R120.reuse, R160, R80 ;  /* 0x000000a07850723c */ /* 0x040fee0000001850 */
[--C-:B------:R-:W-:Y:S01]  /*8f70*/  FFMA.FTZ R160, R24, c[0x0][0x23c], -R172.reuse ;  /* 0x00008f0018a07a23 */ /* 0x100fe200000108ac */
[C---:B------:R-:W-:Y:S04]  /*8f80*/  HMMA.16816.F32 R84, R120.reuse, R162, R84 ;  /* 0x000000a27854723c */ /* 0x040fe80000001854 */
[----:B------:R-:W-:Y:S01]  /*8f90*/  FFMA.FTZ R161, R25, c[0x0][0x23c], -R172 ;  /* 0x00008f0019a17a23 */ /* 0x000fe200000108ac */
[----:B------:R-:W-:Y:S01]  /*8fa0*/  MUFU.EX2 R160, R160 ;  /* 0x000000a000a07308 */ /* 0x000fe20000000800 */
[----:B------:R-:W-:Y:S02]  /*8fb0*/  IMAD.WIDE.U32 R24, R224, -0x2daee0ad, RZ ;  /* 0xd2511f53e0187825 */ /* 0x000fe400078e00ff */
[C---:B--2---:R-:W-:Y:S04]  /*8fc0*/  HMMA.16816.F32 R88, R120.reuse, R124, R88 ;  /* 0x0000007c7858723c */ /* 0x044fe80000001858 */
[----:B------:R-:W-:Y:S01]  /*8fd0*/  FFMA.FTZ R162, R26, c[0x0][0x23c], -R170 ;  /* 0x00008f001aa27a23 */ /* 0x000fe200000108aa */
[----:B------:R-:W-:Y:S01]  /*8fe0*/  LOP3.LUT R6, R25, UR17, R6, 0x96, !PT ;  /* 0x0000001119067c12 */ /* 0x000fe2000f8e9606 */
[----:B------:R-:W-:Y:S01]  /*8ff0*/  FFMA.FTZ R163, R27, c[0x0][0x23c], -R170 ;  /* 0x00008f001ba37a23 */ /* 0x000fe200000108aa */
[----:B------:R-:W-:Y:S01]  /*9000*/  LOP3.LUT R5, R231, UR12, R24, 0x96, !PT ;  /* 0x0000000ce7057c12 */ /* 0x000fe2000f8e9618 */
[C---:B------:R-:W-:Y:S01]  /*9010*/  HMMA.16816.F32 R92, R120.reuse, R126, R92 ;  /* 0x0000007e785c723c */ /* 0x040fe2000000185c */
[----:B------:R-:W2:Y:S01]  /*9020*/  LDSM.16.MT88.4 R124, [R188+0x10800] ;  /* 0x01080000bc7c783b */ /* 0x000ea20000004200 */
[----:B------:R-:W3:Y:S02]  /*9030*/  MUFU.EX2 R161, R161 ;  /* 0x000000a100a17308 */ /* 0x000ee40000000800 */
[----:B------:R-:W-:Y:S04]  /*9040*/  IMAD.WIDE.U32 R6, R6, -0x326172a9, RZ ;  /* 0xcd9e8d5706067825 */ /* 0x000fe800078e00ff */
[C---:B-1----:R-:W-:Y:S01]  /*9050*/  HMMA.16816.F32 R96, R120.reuse, R128, R96 ;  /* 0x000000807860723c */ /* 0x042fe20000001860 */
[----:B------:R-:W1:Y:S03]  /*9060*/  LDSM.16.MT88.4 R24, [R187+0x10800] ;  /* 0x01080000bb18783b */ /* 0x000e660000004200 */
[----:B------:R-:W-:Y:S03]  /*9070*/  MUFU.EX2 R162, R162 ;  /* 0x000000a200a27308 */ /* 0x000fe60000000800 */
[----:B------:R-:W-:Y:S01]  /*9080*/  IMAD.WIDE.U32 R128, R5, -0x326172a9, RZ ;  /* 0xcd9e8d5705807825 */ /* 0x000fe200078e00ff */
[C---:B------:R-:W-:Y:S04]  /*9090*/  HMMA.16816.F32 R100, R120.reuse, R130, R100 ;  /* 0x000000827864723c */ /* 0x040fe80000001864 */
[----:B------:R-:W-:Y:S02]  /*90a0*/  LOP3.LUT R5, R129, UR5, R6, 0x96, !PT ;  /* 0x0000000581057c12 */ /* 0x000fe4000f8e9606 */
[----:B------:R-:W-:Y:S01]  /*90b0*/  SHF.R.U32.HI R21, RZ, 0x10, R128 ;  /* 0x00000010ff157819 */ /* 0x000fe20000011680 */
[----:B------:R-:W-:Y:S01]  /*90c0*/  FFMA.FTZ R130, R20, c[0x0][0x23c], -R172 ;  /* 0x00008f0014827a23 */ /* 0x000fe200000108ac */
[C---:B------:R-:W-:Y:S01]  /*90d0*/  HMMA.16816.F32 R104, R120.reuse, R136, R104 ;  /* 0x000000887868723c */ /* 0x040fe20000001868 */
[----:B------:R-:W4:Y:S03]  /*90e0*/  MUFU.EX2 R163, R163 ;  /* 0x000000a300a37308 */ /* 0x000f260000000800 */
[C---:B------:R-:W-:Y:S02]  /*90f0*/  LOP3.LUT R20, R128.reuse, 0xffff, RZ, 0xc0, !PT ;  /* 0x0000ffff80147812 */ /* 0x040fe400078ec0ff */
[----:B------:R-:W-:Y:S02]  /*9100*/  LOP3.LUT R149, R128, 0xff, RZ, 0xc0, !PT ;  /* 0x000000ff80957812 */ /* 0x000fe400078ec0ff */
[C---:B------:R-:W-:Y:S01]  /*9110*/  HMMA.16816.F32 R16, R120.reuse, R138, R16 ;  /* 0x0000008a7810723c */ /* 0x040fe20000001810 */
[----:B------:R-:W-:Y:S02]  /*9120*/  LDSM.16.MT88.4 R136, [R189+0xd000] ;  /* 0x00d00000bd88783b */ /* 0x000fe40000004200 */
[----:B------:R5:W3:Y:S01]  /*9130*/  MUFU.EX2 R224, R130 ;  /* 0x0000008200e07308 */ /* 0x000ae20000000800 */
[----:B------:R-:W-:Y:S02]  /*9140*/  SHF.R.U32.HI R6, RZ, 0x18, R128 ;  /* 0x00000018ff067819 */ /* 0x000fe40000011680 */
[----:B------:R-:W-:Y:S02]  /*9150*/  SHF.R.U32.HI R22, RZ, 0x8, R20 ;  /* 0x00000008ff167819 */ /* 0x000fe40000011614 */
[--C-:B------:R-:W-:Y:S01]  /*9160*/  SHF.R.U32.HI R157, RZ, 0x10, R5.reuse ;  /* 0x00000010ff9d7819 */ /* 0x100fe20000011605 */
[C---:B--2---:R-:W-:Y:S03]  /*9170*/  HMMA.16816.F32 R108, R120.reuse, R124, R108 ;  /* 0x0000007c786c723c */ /* 0x044fe6000000186c */
[----:B------:R-:W-:Y:S02]  /*9180*/  LOP3.LUT R23, R21, 0xff, RZ, 0xc0, !PT ;  /* 0x000000ff15177812 */ /* 0x000fe400078ec0ff */
[----:B------:R-:W-:Y:S02]  /*9190*/  PRMT R149, R149, 0x5410, R22 ;  /* 0x0000541095957816 */ /* 0x000fe40000000016 */
[----:B------:R-:W-:Y:S01]  /*91a0*/  LOP3.LUT R124, R5, 0xffff, RZ, 0xc0, !PT ;  /* 0x0000ffff057c7812 */ /* 0x000fe200078ec0ff */
[C---:B------:R-:W-:Y:S04]  /*91b0*/  HMMA.16816.F32 R112, R120.reuse, R126, R112 ;  /* 0x0000007e7870723c */ /* 0x040fe80000001870 */
[----:B------:R-:W-:Y:S01]  /*91c0*/  SHF.R.U32.HI R20, RZ, 0x8, R124 ;  /* 0x00000008ff147819 */ /* 0x000fe2000001167c */
[--C-:B------:R-:W-:Y:S01]  /*91d0*/  HSET2.LE.AND R22, R149, R210.reuse, PT ;  /* 0x000000d295167233 */ /* 0x100fe20003803000 */
[----:B------:R-:W-:Y:S01]  /*91e0*/  LOP3.LUT R157, R157, 0xff, RZ, 0xc0, !PT ;  /* 0x000000ff9d9d7812 */ /* 0x000fe200078ec0ff */
[----:B------:R-:W-:Y:S01]  /*91f0*/  LDSM.16.MT88.4 R124, [R187+0xd000] ;  /* 0x00d00000bb7c783b */ /* 0x000fe20000004200 */
[C---:B-1----:R-:W-:Y:S04]  /*9200*/  HMMA.16816.F32 R12, R120.reuse, R24, R12 ;  /* 0x00000018780c723c */ /* 0x042fe8000000180c */
[----:B------:R-:W-:Y:S02]  /*9210*/  LOP3.LUT R21, R5, 0xff, RZ, 0xc0, !PT ;  /* 0x000000ff05157812 */ /* 0x000fe400078ec0ff */
[----:B------:R-:W-:Y:S01]  /*9220*/  PRMT R23, R23, 0x5410, R6 ;  /* 0x0000541017177816 */ /* 0x000fe20000000006 */
[----:B-----5:R-:W1:Y:S01]  /*9230*/  LDSM.16.MT88.4 R128, [R191+0xd000] ;  /* 0x00d00000bf80783b */ /* 0x020e620000004200 */
[----:B------:R-:W-:Y:S04]  /*9240*/  HMMA.16816.F32 R116, R120, R26, R116 ;  /* 0x0000001a7874723c */ /* 0x000fe80000001874 */
[----:B------:R-:W-:Y:S01]  /*9250*/  SHF.R.U32.HI R6, RZ, 0x18, R5 ;  /* 0x00000018ff067819 */ /* 0x000fe20000011605 */
[--C-:B------:R-:W-:Y:S01]  /*9260*/  HSET2.LE.AND R23, R23, R210.reuse, PT ;  /* 0x000000d217177233 */ /* 0x100fe20003803000 */
[----:B------:R-:W-:Y:S01]  /*9270*/  PRMT R21, R21, 0x5410, R20 ;  /* 0x0000541015157816 */ /* 0x000fe20000000014 */
[----:B------:R-:W2:Y:S01]  /*9280*/  LDSM.16.MT88.4 R148, [R189+0xf000] ;  /* 0x00f00000bd94783b */ /* 0x000ea20000004200 */
[----:B------:R-:W-:Y:S04]  /*9290*/  PRMT R157, R157, 0x5410, R6 ;  /* 0x000054109d9d7816 */ /* 0x000fe80000000006 */
[----:B---3--:R-:W-:Y:S01]  /*92a0*/  F2FP.PACK_AB R5, R161, R160 ;  /* 0x000000a0a105723e */ /* 0x008fe200000000ff */
[--C-:B------:R-:W-:Y:S01]  /*92b0*/  HSET2.LE.AND R20, R21, R210.reuse, PT ;  /* 0x000000d215147233 */ /* 0x100fe20003803000 */
[----:B----4-:R-:W-:Y:S01]  /*92c0*/  F2FP.PACK_AB R6, R163, R162 ;  /* 0x000000a2a306723e */ /* 0x010fe200000000ff */
[--C-:B------:R-:W-:Y:S01]  /*92d0*/  HSET2.LE.AND R21, R157, R210.reuse, PT ;  /* 0x000000d29d157233 */ /* 0x100fe20003803000 */
[----:B------:R-:W-:Y:S01]  /*92e0*/  LOP3.LUT R22, R22, R5, RZ, 0xc0, !PT ;  /* 0x0000000516167212 */ /* 0x000fe200078ec0ff */
[----:B------:R-:W3:Y:S01]  /*92f0*/  LDSM.16.MT88.4 R156, [R187+0xf000] ;  /* 0x00f00000bb9c783b */ /* 0x000ee20000004200 */
[----:B------:R-:W-:Y:S02]  /*9300*/  LOP3.LUT R23, R23, R6, RZ, 0xc0, !PT ;  /* 0x0000000617177212 */ /* 0x000fe400078ec0ff */
[----:B------:R-:W-:Y:S02]  /*9310*/  F2FP.PACK_AB R5, R225, R224 ;  /* 0x000000e0e105723e */ /* 0x000fe400000000ff */
[----:B------:R-:W-:Y:S01]  /*9320*/  F2FP.PACK_AB R6, R227, R226 ;  /* 0x000000e2e306723e */ /* 0x000fe200000000ff */
[----:B------:R-:W-:Y:S01]  /*9330*/  FADD.FTZ R226, R226, R175 ;  /* 0x000000afe2e27221 */ /* 0x000fe20000010000 */
[----:B------:R-:W-:Y:S01]  /*9340*/  LOP3.LUT R20, R20, R5, RZ, 0xc0, !PT ;  /* 0x0000000514147212 */ /* 0x000fe200078ec0ff */
[----:B------:R-:W4:Y:S01]  /*9350*/  LDSM.16.MT88.4 R24, [R191+0x11000] ;  /* 0x01100000bf18783b */ /* 0x000f220000004200 */
[----:B------:R-:W-:Y:S01]  /*9360*/  LOP3.LUT R21, R21, R6, RZ, 0xc0, !PT ;  /* 0x0000000615157212 */ /* 0x000fe200078ec0ff */
[----:B------:R-:W-:Y:S01]  /*9370*/  FADD.FTZ R227, R227, R226 ;  /* 0x000000e2e3e37221 */ /* 0x000fe20000010000 */
[----:B------:R-:W-:Y:S03]  /*9380*/  LOP3.LUT R6, R7, UR15, R232, 0x96, !PT ;  /* 0x0000000f07067c12 */ /* 0x000fe6000f8e96e8 */
[----:B------:R-:W-:Y:S02]  /*9390*/  FADD.FTZ R162, R162, R227 ;  /* 0x000000e3a2a27221 */ /* 0x000fe40000010000 */
[----:B------:R-:W5:Y:S02]  /*93a0*/  LDSM.16.MT88.4 R120, [R189+0x11000] ;  /* 0x01100000bd78783b */ /* 0x000f640000004200 */
[----:B------:R-:W-:Y:S01]  /*93b0*/  FADD.FTZ R163, R163, R162 ;  /* 0x000000a2a3a37221 */ /* 0x000fe20000010000 */
[C---:B-1----:R-:W-:Y:S08]  /*93c0*/  HMMA.16816.F32 R8, R20.reuse, R128, R8 ;  /* 0x000000801408723c */ /* 0x042ff00000001808 */
[C---:B------:R-:W-:Y:S08]  /*93d0*/  HMMA.16816.F32 R36, R20.reuse, R130, R36 ;  /* 0x000000821424723c */ /* 0x040ff00000001824 */
        /* <DEDUP_REMOVED lines=9> */
[C---:B------:R-:W-:Y:S08]  /*9470*/  HMMA.16816.F32 R64, R20.reuse, R144, R64 ;  /* 0x000000901440723c */ /* 0x040ff00000001840 */
[C---:B------:R-:W-:Y:S01]  /*9480*/  HMMA.16816.F32 R68, R20.reuse, R146, R68 ;  /* 0x000000921444723c */ /* 0x040fe20000001844 */
[----:B------:R-:W-:Y:S07]  /*9490*/  LDSM.16.MT88.4 R144, [R189+0xf800] ;  /* 0x00f80000bd90783b */ /* 0x000fee0000004200 */
[C---:B--2---:R-:W-:Y:S08]  /*94a0*/  HMMA.16816.F32 R72, R20.reuse, R148, R72 ;  /* 0x000000941448723c */ /* 0x044ff00000001848 */
[C---:B------:R-:W-:Y:S01]  /*94b0*/  HMMA.16816.F32 R76, R20.reuse, R150, R76 ;  /* 0x00000096144c723c */ /* 0x040fe2000000184c */
[----:B------:R-:W-:Y:S07]  /*94c0*/  LDSM.16.MT88.4 R148, [R188+0xf800] ;  /* 0x00f80000bc94783b */ /* 0x000fee0000004200 */
[C---:B------:R-:W-:Y:S08]  /*94d0*/  HMMA.16816.F32 R80, R20.reuse, R152, R80 ;  /* 0x000000981450723c */ /* 0x040ff00000001850 */
[C---:B------:R-:W-:Y:S01]  /*94e0*/  HMMA.16816.F32 R84, R20.reuse, R154, R84 ;  /* 0x0000009a1454723c */ /* 0x040fe20000001854 */
[----:B------:R-:W-:Y:S07]  /*94f0*/  LDSM.16.MT88.4 R152, [R187+0xf800] ;  /* 0x00f80000bb98783b */ /* 0x000fee0000004200 */
[C---:B---3--:R-:W-:Y:S07]  /*9500*/  HMMA.16816.F32 R88, R20.reuse, R156, R88 ;  /* 0x0000009c1458723c */ /* 0x048fee0000001858 */
[----:B------:R-:W-:Y:S01]  /*9510*/  FFMA.FTZ R157, R29, c[0x0][0x23c], -R172 ;  /* 0x00008f001d9d7a23 */ /* 0x000fe200000108ac */
[C---:B------:R-:W-:Y:S04]  /*9520*/  HMMA.16816.F32 R92, R20.reuse, R158, R92 ;  /* 0x0000009e145c723c */ /* 0x040fe8000000185c */
[----:B------:R-:W-:Y:S01]  /*9530*/  FFMA.FTZ R156, R30, c[0x0][0x23c], -R170 ;  /* 0x00008f001e9c7a23 */ /* 0x000fe200000108aa */
[----:B------:R-:W-:Y:S01]  /*9540*/  MUFU.EX2 R157, R157 ;  /* 0x0000009d009d7308 */ /* 0x000fe20000000800 */
[----:B------:R-:W-:Y:S02]  /*9550*/  IMAD.WIDE.U32 R28, R6, -0x2daee0ad, RZ ;  /* 0xd2511f53061c7825 */ /* 0x000fe400078e00ff */
[C---:B----4-:R-:W-:Y:S04]  /*9560*/  HMMA.16816.F32 R96, R20.reuse, R24, R96 ;  /* 0x000000181460723c */ /* 0x050fe80000001860 */
[----:B------:R-:W-:Y:S01]  /*9570*/  FFMA.FTZ R158, R32, c[0x0][0x23c], -R172 ;  /* 0x00008f00209e7a23 */ /* 0x000fe200000108ac */
[----:B------:R-:W-:Y:S01]  /*9580*/  LOP3.LUT R231, R29, UR4, R230, 0x96, !PT ;  /* 0x000000041de77c12 */ /* 0x000fe2000f8e96e6 */
[----:B------:R-:W-:Y:S01]  /*9590*/  FFMA.FTZ R172, R33, c[0x0][0x23c], -R172 ;  /* 0x00008f0021ac7a23 */ /* 0x000fe200000108ac */
[----:B------:R-:W-:Y:S01]  /*95a0*/  LOP3.LUT R5, R28, 0xffff, RZ, 0xc0, !PT ;  /* 0x0000ffff1c057812 */ /* 0x000fe200078ec0ff */
[C---:B------:R-:W-:Y:S01]  /*95b0*/  HMMA.16816.F32 R100, R20.reuse, R26, R100 ;  /* 0x0000001a1464723c */ /* 0x040fe20000001864 */
[----:B------:R-:W2:Y:S01]  /*95c0*/  LDSM.16.MT88.4 R24, [R187+0x11000] ;  /* 0x01100000bb18783b */ /* 0x000ea20000004200 */
[----:B------:R-:W-:Y:S02]  /*95d0*/  MUFU.EX2 R156, R156 ;  /* 0x0000009c009c7308 */ /* 0x000fe40000000800 */
[--C-:B------:R-:W-:Y:S01]  /*95e0*/  FFMA.FTZ R230, R34, c[0x0][0x23c], -R170.reuse ;  /* 0x00008f0022e67a23 */ /* 0x100fe200000108aa */
[----:B------:R-:W-:Y:S01]  /*95f0*/  SHF.R.U32.HI R30, RZ, 0x8, R5 ;  /* 0x00000008ff1e7819 */ /* 0x000fe20000011605 */
[--C-:B------:R-:W-:Y:S01]  /*9600*/  FFMA.FTZ R159, R31, c[0x0][0x23c], -R170.reuse ;  /* 0x00008f001f9f7a23 */ /* 0x100fe200000108aa */
[----:B------:R-:W-:Y:S01]  /*9610*/  LOP3.LUT R5, R231, 0xff, RZ, 0xc0, !PT ;  /* 0x000000ffe7057812 */ /* 0x000fe200078ec0ff */
[C---:B-----5:R-:W-:Y:S04]  /*9620*/  HMMA.16816.F32 R104, R20.reuse, R120, R104 ;  /* 0x000000781468723c */ /* 0x060fe80000001868 */
[----:B------:R-:W-:Y:S01]  /*9630*/  FFMA.FTZ R170, R35, c[0x0][0x23c], -R170 ;  /* 0x00008f0023aa7a23 */ /* 0x000fe200000108aa */
[--C-:B------:R-:W-:Y:S01]  /*9640*/  SHF.R.U32.HI R6, RZ, 0x10, R28.reuse ;  /* 0x00000010ff067819 */ /* 0x100fe2000001161c */
[----:B------:R-:W3:Y:S01]  /*9650*/  LDSM.16.MT88.4 R32, [R191+0xd800] ;  /* 0x00d80000bf20783b */ /* 0x000ee20000004200 */
[----:B------:R-:W-:Y:S01]  /*9660*/  LOP3.LUT R120, R231, 0xffff, RZ, 0xc0, !PT ;  /* 0x0000ffffe7787812 */ /* 0x000fe200078ec0ff */
[C---:B------:R-:W-:Y:S01]  /*9670*/  HMMA.16816.F32 R16, R20.reuse, R122, R16 ;  /* 0x0000007a1410723c */ /* 0x040fe20000001810 */
[----:B------:R-:W4:Y:S03]  /*9680*/  MUFU.EX2 R159, R159 ;  /* 0x0000009f009f7308 */ /* 0x000f260000000800 */
[----:B------:R-:W-:Y:S02]  /*9690*/  LOP3.LUT R7, R28, 0xff, RZ, 0xc0, !PT ;  /* 0x000000ff1c077812 */ /* 0x000fe400078ec0ff */
[----:B------:R-:W-:Y:S02]  /*96a0*/  SHF.R.U32.HI R31, RZ, 0x18, R28 ;  /* 0x00000018ff1f7819 */ /* 0x000fe4000001161c */
[C---:B-1----:R-:W-:Y:S03]  /*96b0*/  HMMA.16816.F32 R108, R20.reuse, R124, R108 ;  /* 0x0000007c146c723c */ /* 0x042fe6000000186c */
[----:B------:R-:W-:Y:S01]  /*96c0*/  MUFU.EX2 R158, R158 ;  /* 0x0000009e009e7308 */ /* 0x000fe20000000800 */
[----:B------:R-:W-:Y:S02]  /*96d0*/  LOP3.LUT R28, R6, 0xff, RZ, 0xc0, !PT ;  /* 0x000000ff061c7812 */ /* 0x000fe400078ec0ff */
[--C-:B------:R-:W-:Y:S02]  /*96e0*/  SHF.R.U32.HI R6, RZ, 0x10, R231.reuse ;  /* 0x00000010ff067819 */ /* 0x100fe400000116e7 */
[C---:B------:R-:W-:Y:S01]  /*96f0*/  HMMA.16816.F32 R112, R20.reuse, R126, R112 ;  /* 0x0000007e1470723c */ /* 0x040fe20000001870 */
[----:B------:R-:W-:Y:S03]  /*9700*/  LDSM.16.MT88.4 R124, [R187+0xd800] ;  /* 0x00d80000bb7c783b */ /* 0x000fe60000004200 */
[----:B------:R-:W-:Y:S01]  /*9710*/  SHF.R.U32.HI R29, RZ, 0x18, R231 ;  /* 0x00000018ff1d7819 */ /* 0x000fe200000116e7 */
[----:B------:R-:W1:Y:S01]  /*9720*/  MUFU.EX2 R229, R172 ;  /* 0x000000ac00e57308 */ /* 0x000e620000000800 */
[----:B------:R-:W-:Y:S02]  /*9730*/  SHF.R.U32.HI R120, RZ, 0x8, R120 ;  /* 0x00000008ff787819 */ /* 0x000fe40000011678 */
[----:B------:R-:W-:Y:S01]  /*9740*/  LOP3.LUT R6, R6, 0xff, RZ, 0xc0, !PT ;  /* 0x000000ff06067812 */ /* 0x000fe200078ec0ff */
[C---:B--2---:R-:W-:Y:S03]  /*9750*/  HMMA.16816.F32 R12, R20.reuse, R24, R12 ;  /* 0x00000018140c723c */ /* 0x044fe6000000180c */
[----:B------:R-:W-:Y:S02]  /*9760*/  PRMT R5, R5, 0x5410, R120 ;  /* 0x0000541005057816 */ /* 0x000fe40000000078 */
[----:B------:R-:W2:Y:S01]  /*9770*/  LDSM.16.MT88.4 R120, [R189+0xd800] ;  /* 0x00d80000bd78783b */ /* 0x000ea20000004200 */
[----:B------:R-:W-:Y:S01]  /*9780*/  MUFU.EX2 R230, R230 ;  /* 0x000000e600e67308 */ /* 0x000fe20000000800 */
[----:B------:R-:W-:Y:S01]  /*9790*/  PRMT R29, R6, 0x5410, R29 ;  /* 0x00005410061d7816 */ /* 0x000fe2000000001d */
[----:B------:R-:W-:Y:S04]  /*97a0*/  HMMA.16816.F32 R116, R20, R26, R116 ;  /* 0x0000001a1474723c */ /* 0x000fe80000001874 */
[----:B------:R-:W-:Y:S01]  /*97b0*/  PRMT R7, R7, 0x5410, R30 ;  /* 0x0000541007077816 */ /* 0x000fe2000000001e */
[--C-:B------:R-:W-:Y:S01]  /*97c0*/  HSET2.LE.AND R29, R29, R210.reuse, PT ;  /* 0x000000d21d1d7233 */ /* 0x100fe20003803000 */
[----:B------:R-:W-:Y:S01]  /*97d0*/  PRMT R31, R28, 0x5410, R31 ;  /* 0x000054101c1f7816 */ /* 0x000fe2000000001f */
[--C-:B------:R-:W-:Y:S01]  /*97e0*/  HSET2.LE.AND R28, R5, R210.reuse, PT ;  /* 0x000000d2051c7233 */ /* 0x100fe20003803000 */
[----:B------:R-:W5:Y:S01]  /*97f0*/  MUFU.EX2 R231, R170 ;  /* 0x000000aa00e77308 */ /* 0x000f620000000800 */
[----:B----4-:R-:W-:Y:S01]  /*9800*/  F2FP.PACK_AB R6, R159, R156 ;  /* 0x0000009c9f06723e */ /* 0x010fe200000000ff */
[----:B------:R-:W4:Y:S02]  /*9810*/  LDSM.16.MT88.4 R20, [R191+0x11800] ;  /* 0x01180000bf14783b */ /* 0x000f240000004200 */
[--C-:B------:R-:W-:Y:S01]  /*9820*/  HSET2.LE.AND R30, R7, R210.reuse, PT ;  /* 0x000000d2071e7233 */ /* 0x100fe20003803000 */
[----:B------:R-:W-:Y:S01]  /*9830*/  LOP3.LUT R29, R29, R6, RZ, 0xc0, !PT ;  /* 0x000000061d1d7212 */ /* 0x000fe200078ec0ff */
[----:B------:R-:W-:Y:S01]  /*9840*/  HSET2.LE.AND R31, R31, R210, PT ;  /* 0x000000d21f1f7233 */ /* 0x000fe20003803000 */
[----:B------:R-:W-:Y:S01]  /*9850*/  F2FP.PACK_AB R7, R157, R228 ;  /* 0x000000e49d07723e */ /* 0x000fe200000000ff */
[----:B------:R-:W-:Y:S01]  /*9860*/  FADD.FTZ R156, R156, R163 ;  /* 0x000000a39c9c7221 */ /* 0x000fe20000010000 */
[----:B-1----:R-:W-:Y:S01]  /*9870*/  F2FP.PACK_AB R5, R229, R158 ;  /* 0x0000009ee505723e */ /* 0x002fe200000000ff */
[----:B------:R-:W-:Y:S01]  /*9880*/  LDSM.16.MT88.4 R24, [R188+0x11800] ;  /* 0x01180000bc18783b */ /* 0x000fe20000004200 */
[----:B------:R-:W-:Y:S01]  /*9890*/  LOP3.LUT R28, R28, R7, RZ, 0xc0, !PT ;  /* 0x000000071c1c7212 */ /* 0x000fe200078ec0ff */
[----:B------:R-:W-:Y:S01]  /*98a0*/  FADD.FTZ R159, R159, R156 ;  /* 0x0000009c9f9f7221 */ /* 0x000fe20000010000 */
[----:B------:R-:W-:Y:S01]  /*98b0*/  LOP3.LUT R30, R30, R5, RZ, 0xc0, !PT ;  /* 0x000000051e1e7212 */ /* 0x000fe200078ec0ff */
[----:B------:R-:W-:Y:S01]  /*98c0*/  FADD.FTZ R5, R173, R0 ;  /* 0x00000000ad057221 */ /* 0x000fe20000010000 */
[----:B------:R-:W-:Y:S03]  /*98d0*/  MOV R0, R3 ;  /* 0x0000000300007202 */ /* 0x000fe60000000f00 */
[----:B------:R-:W-:Y:S04]  /*98e0*/  FADD.FTZ R5, R174, R5 ;  /* 0x00000005ae057221 */ /* 0x000fe80000010000 */
[----:B------:R-:W-:Y:S01]  /*98f0*/  FADD.FTZ R224, R224, R5 ;  /* 0x00000005e0e07221 */ /* 0x000fe20000010000 */
[----:B-----5:R-:W-:Y:S01]  /*9900*/  F2FP.PACK_AB R6, R231, R230 ;  /* 0x000000e6e706723e */ /* 0x020fe200000000ff */
[----:B------:R-:W-:Y:S02]  /*9910*/  FADD.FTZ R230, R230, R159 ;  /* 0x0000009fe6e67221 */ /* 0x000fe40000010000 */
[----:B------:R-:W-:Y:S01]  /*9920*/  FADD.FTZ R225, R225, R224 ;  /* 0x000000e0e1e17221 */ /* 0x000fe20000010000 */
[----:B------:R-:W-:Y:S01]  /*9930*/  LOP3.LUT R31, R31, R6, RZ, 0xc0, !PT ;  /* 0x000000061f1f7212 */ /* 0x000fe200078ec0ff */
[----:B------:R-:W-:Y:S02]  /*9940*/  FADD.FTZ R211, R231, R230 ;  /* 0x000000e6e7d37221 */ /* 0x000fe40000010000 */
[----:B------:R-:W-:Y:S04]  /*9950*/  FADD.FTZ R160, R160, R225 ;  /* 0x000000e1a0a07221 */ /* 0x000fe80000010000 */
[C---:B---3--:R-:W-:Y:S01]  /*9960*/  HMMA.16816.F32 R128, R28.reuse, R32, R8 ;  /* 0x000000201c80723c */ /* 0x048fe20000001808 */
[----:B------:R-:W1:Y:S04]  /*9970*/  LDSM.16.MT88.4 R8, [R189+0x11800] ;  /* 0x01180000bd08783b */ /* 0x000e680000004200 */
[----:B------:R-:W-:Y:S03]  /*9980*/  FADD.FTZ R161, R161, R160 ;  /* 0x000000a0a1a17221 */ /* 0x000fe60000010000 */
[C---:B------:R-:W-:Y:S04]  /*9990*/  HMMA.16816.F32 R36, R28.reuse, R34, R36 ;  /* 0x000000221c24723c */ /* 0x040fe80000001824 */
[----:B------:R-:W-:Y:S04]  /*99a0*/  FADD.FTZ R228, R228, R161 ;  /* 0x000000a1e4e47221 */ /* 0x000fe80000010000 */
[C---:B--2---:R-:W-:Y:S04]  /*99b0*/  HMMA.16816.F32 R40, R28.reuse, R120, R40 ;  /* 0x000000781c28723c */ /* 0x044fe80000001828 */
[----:B------:R-:W-:Y:S04]  /*99c0*/  FADD.FTZ R157, R157, R228 ;  /* 0x000000e49d9d7221 */ /* 0x000fe80000010000 */
[C---:B------:R-:W-:Y:S04]  /*99d0*/  HMMA.16816.F32 R44, R28.reuse, R122, R44 ;  /* 0x0000007a1c2c723c */ /* 0x040fe8000000182c */
[----:B------:R-:W-:Y:S04]  /*99e0*/  FADD.FTZ R158, R158, R157 ;  /* 0x0000009d9e9e7221 */ /* 0x000fe80000010000 */
[C---:B------:R-:W-:Y:S04]  /*99f0*/  HMMA.16816.F32 R48, R28.reuse, R136, R48 ;  /* 0x000000881c30723c */ /* 0x040fe80000001830 */
[----:B------:R-:W-:Y:S04]  /*9a00*/  FADD.FTZ R213, R229, R158 ;  /* 0x0000009ee5d57221 */ /* 0x000fe80000010000 */
        /* <DEDUP_REMOVED lines=12> */
[C---:B------:R-:W-:Y:S01]  /*9ad0*/  HMMA.16816.F32 R100, R28.reuse, R22, R100 ;  /* 0x000000161c64723c */ /* 0x040fe20000001864 */
[----:B------:R-:W2:Y:S07]  /*9ae0*/  LDSM.16.MT88.4 R20, [R187+0x11800] ;  /* 0x01180000bb14783b */ /* 0x000eae0000004200 */
[C---:B-1----:R-:W-:Y:S08]  /*9af0*/  HMMA.16816.F32 R104, R28.reuse, R8, R104 ;  /* 0x000000081c68723c */ /* 0x042ff00000001868 */
[C---:B------:R-:W-:Y:S08]  /*9b00*/  HMMA.16816.F32 R124, R28.reuse, R10, R16 ;  /* 0x0000000a1c7c723c */ /* 0x040ff00000001810 */
[C---:B------:R-:W-:Y:S08]  /*9b10*/  HMMA.16816.F32 R108, R28.reuse, R24, R108 ;  /* 0x000000181c6c723c */ /* 0x040ff0000000186c */
[C---:B------:R-:W-:Y:S08]  /*9b20*/  HMMA.16816.F32 R112, R28.reuse, R26, R112 ;  /* 0x0000001a1c70723c */ /* 0x040ff00000001870 */
[C---:B--2---:R-:W-:Y:S08]  /*9b30*/  HMMA.16816.F32 R120, R28.reuse, R20, R12 ;  /* 0x000000141c78723c */ /* 0x044ff0000000180c */
[----:B------:R-:W-:Y:S01]  /*9b40*/  HMMA.16816.F32 R116, R28, R22, R116 ;  /* 0x000000161c74723c */ /* 0x000fe20000001874 */
[----:B------:R-:W-:-:S07]  /*9b50*/  @P5 BRA `(.L_x_535) ;  /* 0xffffccc000005947 */ /* 0x000fce000383ffff */
.L_x_534:
[----:B------:R-:W1:Y:S01]  /*9b60*/  SHFL.BFLY PT, R0, R211, 0x2, 0x1f ;  /* 0x0c401f00d3007f89 */ /* 0x000e6200000e0000 */
[----:B------:R-:W-:Y:S01]  /*9b70*/  MOV R10, 0x3f800000 ;  /* 0x3f800000000a7802 */ /* 0x000fe20000000f00 */
[----:B------:R-:W2:Y:S01]  /*9b80*/  S2UR UR6, SR_CTAID.Y ;  /* 0x00000000000679c3 */ /* 0x000ea20000002600 */
[----:B------:R-:W-:Y:S01]  /*9b90*/  MOV R9, 0x3f800000 ;  /* 0x3f80000000097802 */ /* 0x000fe20000000f00 */
[----:B------:R-:W3:Y:S01]  /*9ba0*/  SHFL.BFLY PT, R2, R213, 0x2, 0x1f ;  /* 0x0c401f00d5027f89 */ /* 0x000ee200000e0000 */
[----:B------:R-:W-:Y:S01]  /*9bb0*/  UISETP.NE.AND UP0, UPT, UR10, -0x1, UPT ;  /* 0xffffffff0a00788c */ /* 0x000fe2000bf05270 */
[----:B------:R-:W-:Y:S01]  /*9bc0*/  BSSY B0, `(.L_x_538) ;  /* 0x000014a000007945 */ /* 0x000fe20003800000 */
[----:B------:R-:W-:Y:S01]  /*9bd0*/  ULDC.64 UR4, c[0x0][0x1e8] ;  /* 0x00007a0000047ab9 */ /* 0x000fe20000000a00 */
[----:B------:R-:W4:Y:S01]  /*9be0*/  S2R R5, SR_TID.X ;  /* 0x0000000000057919 */ /* 0x000f220000002100 */
[----:B------:R-:W-:Y:S01]  /*9bf0*/  ULDC.U8 UR9, c[0x0][0x328] ;  /* 0x0000ca0000097ab9 */ /* 0x000fe20000000000 */
[----:B------:R-:W5:Y:S01]  /*9c00*/  S2UR UR11, SR_CTAID.Z ;  /* 0x00000000000b79c3 */ /* 0x000f620000002700 */
[----:B------:R-:W-:-:S02]  /*9c10*/  UISETP.NE.AND UP3, UPT, UR9, URZ, UPT ;  /* 0x0000003f0900728c */ /* 0x000fc4000bf65270 */
[----:B------:R-:W-:-:S03]  /*9c20*/  ULDC UR8, c[0x0][0x214] ;  /* 0x0000850000087ab9 */ /* 0x000fc60000000800 */
[----:B------:R-:W-:-:S04]  /*9c30*/  @UP0 UIMAD.WIDE.U32 UR20, UR10, UR4, URZ ;  /* 0x000000040a1402a5 */ /* 0x000fc8000f8e003f */
[----:B------:R-:W-:-:S03]  /*9c40*/  @UP0 UIMAD UR7, UR10, UR5, UR21 ;  /* 0x000000050a0702a4 */ /* 0x000fc6000f8e0215 */
[----:B------:R-:W-:Y:S01]  /*9c50*/  ULDC.64 UR4, c[0x0][0x1e0] ;  /* 0x0000780000047ab9 */ /* 0x000fe20000000a00 */
[----:B-1----:R-:W-:Y:S01]  /*9c60*/  FADD.FTZ R7, R0, R211 ;  /* 0x000000d300077221 */ /* 0x002fe20000010000 */
[----:B--2---:R-:W-:Y:S01]  /*9c70*/  @!UP0 USHF.R.S32.HI UR12, URZ, 0x1f, UR6 ;  /* 0x0000001f3f0c8899 */ /* 0x004fe20008011406 */
[----:B---3--:R-:W-:Y:S01]  /*9c80*/  FADD.FTZ R11, R2, R213 ;  /* 0x000000d5020b7221 */ /* 0x008fe20000010000 */
[----:B------:R-:W-:Y:S02]  /*9c90*/  @!UP0 UIMAD.WIDE.U32 UR24, UR6, UR4, URZ ;  /* 0x00000004061882a5 */ /* 0x000fe4000f8e003f */
[----:B------:R-:W1:Y:S01]  /*9ca0*/  SHFL.BFLY PT, R2, R7, 0x1, 0x1f ;  /* 0x0c201f0007027f89 */ /* 0x000e6200000e0000 */
[----:B------:R-:W-:Y:S01]  /*9cb0*/  @!UP0 UIMAD UR12, UR12, UR4, URZ ;  /* 0x000000040c0c82a4 */ /* 0x000fe2000f8e023f */
[----:B----4-:R-:W-:Y:S02]  /*9cc0*/  SHF.R.S32.HI R0, RZ, 0x1f, R5 ;  /* 0x0000001fff007819 */ /* 0x010fe40000011405 */
[----:B------:R-:W2:Y:S01]  /*9cd0*/  SHFL.BFLY PT, R4, R11, 0x1, 0x1f ;  /* 0x0c201f000b047f89 */ /* 0x000ea200000e0000 */
[----:B------:R-:W-:Y:S01]  /*9ce0*/  ULDC.U8 UR4, c[0x0][0x329] ;  /* 0x0000ca4000047ab9 */ /* 0x000fe20000000000 */
[----:B------:R-:W-:Y:S01]  /*9cf0*/  LEA.HI R8, R0, R5, RZ, 0x2 ;  /* 0x0000000500087211 */ /* 0x000fe200078f10ff */
[----:B------:R-:W-:-:S02]  /*9d00*/  UISETP.NE.AND UP2, UPT, UR4, URZ, UPT ;  /* 0x0000003f0400728c */ /* 0x000fc4000bf45270 */
[----:B------:R-:W-:Y:S01]  /*9d10*/  UISETP.EQ.AND UP3, UPT, UR4, URZ, UP3 ;  /* 0x0000003f0400728c */ /* 0x000fe20009f62270 */
[----:B------:R-:W-:Y:S01]  /*9d20*/  SHF.R.S32.HI R6, RZ, 0x1f, R8 ;  /* 0x0000001fff067819 */ /* 0x000fe20000011408 */
[----:B------:R-:W-:Y:S02]  /*9d30*/  @!UP0 UIMAD UR12, UR6, UR5, UR12 ;  /* 0x00000005060c82a4 */ /* 0x000fe4000f8e020c */
[----:B------:R-:W-:Y:S02]  /*9d40*/  ULDC UR4, c[0x0][0x1c0] ;  /* 0x0000700000047ab9 */ /* 0x000fe40000000800 */
[----:B------:R-:W-:Y:S02]  /*9d50*/  ULDC UR5, c[0x0][0x234] ;  /* 0x00008d0000057ab9 */ /* 0x000fe40000000800 */
[----:B------:R-:W-:Y:S02]  /*9d60*/  @!UP0 UIADD3 UR7, UR25, UR12, URZ ;  /* 0x0000000c19078290 */ /* 0x000fe4000fffe03f */
[----:B------:R-:W-:Y:S01]  /*9d70*/  @!UP2 UISETP.NE.AND UP1, UPT, UR9, URZ, UPT ;  /* 0x0000003f0900a28c */ /* 0x000fe2000bf25270 */
[----:B------:R-:W3:Y:S01]  /*9d80*/  S2UR UR9, SR_CTAID.X ;  /* 0x00000000000979c3 */ /* 0x000ee20000002500 */
[----:B------:R-:W-:-:S02]  /*9d90*/  @UP2 ULDC UR17, c[0x0][0x210] ;  /* 0x0000840000112ab9 */ /* 0x000fc40000000800 */
[----:B------:R-:W-:Y:S01]  /*9da0*/  @UP2 UIMAD UR17, UR17, UR8, URZ ;  /* 0x00000008111122a4 */ /* 0x000fe2000f8e023f */
[----:B-1----:R-:W-:Y:S01]  /*9db0*/  FADD.FTZ R2, R7, R2 ;  /* 0x0000000207027221 */ /* 0x002fe20000010000 */
[----:B------:R-:W-:Y:S01]  /*9dc0*/  SHF.R.S32.HI R7, RZ, 0x2, R8 ;  /* 0x00000002ff077819 */ /* 0x000fe20000011408 */
[----:B------:R-:W-:Y:S01]  /*9dd0*/  @!UP2 USEL UR17, UR8, UR5, !UP1 ;  /* 0x000000050811a287 */ /* 0x000fe2000c800000 */
[----:B------:R-:W-:Y:S01]  /*9de0*/  LOP3.LUT R8, R8, 0x3ffffffc, RZ, 0xc0, !PT ;  /* 0x3ffffffc08087812 */ /* 0x000fe200078ec0ff */
[----:B--2---:R-:W-:Y:S01]  /*9df0*/  FADD.FTZ R4, R11, R4 ;  /* 0x000000040b047221 */ /* 0x004fe20000010000 */
[----:B------:R-:W-:Y:S01]  /*9e00*/  FSETP.NE.FTZ.AND P3, PT, R2, RZ, PT ;  /* 0x000000ff0200720b */ /* 0x000fe20003f75000 */
[----:B------:R-:W-:Y:S01]  /*9e10*/  @UP2 UMOV UR15, 0x1 ;  /* 0x00000001000f2882 */ /* 0x000fe20000000000 */
[----:B------:R-:W-:Y:S01]  /*9e20*/  LEA.HI R6, R6, R7, RZ, 0x3 ;  /* 0x0000000706067211 */ /* 0x000fe200078f18ff */
[----:B------:R-:W-:Y:S01]  /*9e30*/  @!UP2 UIMAD UR15, UR17, UR4, URZ ;  /* 0x00000004110fa2a4 */ /* 0x000fe2000f8e023f */
[----:B------:R-:W-:Y:S01]  /*9e40*/  FSETP.NE.FTZ.AND P4, PT, R4, RZ, PT ;  /* 0x000000ff0400720b */ /* 0x000fe20003f95000 */
[----:B------:R-:W-:Y:S01]  /*9e50*/  @UP3 UIMAD UR22, UR6, UR8, URZ ;  /* 0x00000008061632a4 */ /* 0x000fe2000f8e023f */
[----:B------:R-:W-:Y:S01]  /*9e60*/  LOP3.LUT R6, R6, 0xfffffff8, RZ, 0xc0, !PT ;  /* 0xfffffff806067812 */ /* 0x000fe200078ec0ff */
[----:B------:R-:W-:Y:S01]  /*9e70*/  @UP2 ULDC UR21, c[0x0][0x210] ;  /* 0x0000840000152ab9 */ /* 0x000fe20000000800 */
[-C--:B------:R-:W-:Y:S01]  /*9e80*/  IADD3 R13, -R8, R5.reuse, RZ ;  /* 0x00000005080d7210 */ /* 0x080fe20007ffe1ff */
[----:B------:R-:W-:Y:S01]  /*9e90*/  UIMAD UR4, UR6, UR15, URZ ;  /* 0x0000000f060472a4 */ /* 0x000fe2000f8e023f */
[----:B------:R-:W-:Y:S01]  /*9ea0*/  IADD3 R6, R7, -R6, RZ ;  /* 0x8000000607067210 */ /* 0x000fe20007ffe0ff */
[----:B------:R-:W-:Y:S01]  /*9eb0*/  @!UP2 UMOV UR21, 0x1 ;  /* 0x000000010015a882 */ /* 0x000fe20000000000 */
[----:B------:R-:W-:Y:S01]  /*9ec0*/  LEA.HI R7, R0, R5, RZ, 0x5 ;  /* 0x0000000500077211 */ /* 0x000fe200078f28ff */
[----:B------:R-:W1:Y:S01]  /*9ed0*/  @P3 MUFU.RCP R10, R2 ;  /* 0x00000002000a3308 */ /* 0x000e620000001000 */
[C---:B------:R-:W-:Y:S01]  /*9ee0*/  SHF.L.U32 R11, R6.reuse, 0x6, RZ ;  /* 0x00000006060b7819 */ /* 0x040fe200000006ff */
[----:B------:R-:W-:Y:S01]  /*9ef0*/  @UP3 USEL UR22, UR22, UR10, !UP0 ;  /* 0x0000000a16163287 */ /* 0x000fe2000c000000 */
[C---:B------:R-:W-:Y:S01]  /*9f00*/  R2P PR, R6.reuse, 0x6 ;  /* 0x0000000606007804 */ /* 0x040fe20000000000 */
[----:B---3--:R-:W-:Y:S01]  /*9f10*/  UIMAD UR5, UR9, UR21, URZ ;  /* 0x00000015090572a4 */ /* 0x008fe2000f8e023f */
[----:B------:R-:W-:Y:S01]  /*9f20*/  LOP3.LUT R11, R11, 0x1c0, RZ, 0xc0, !PT ;  /* 0x000001c00b0b7812 */ /* 0x000fe200078ec0ff */
[----:B------:R-:W-:Y:S01]  /*9f30*/  USEL UR4, UR4, URZ, !UP3 ;  /* 0x0000003f04047287 */ /* 0x000fe2000d800000 */
[----:B------:R-:W-:Y:S01]  /*9f40*/  LOP3.LUT R6, R6, 0x1, RZ, 0xc0, !PT ;  /* 0x0000000106067812 */ /* 0x000fe200078ec0ff */
[----:B------:R-:W2:Y:S01]  /*9f50*/  @P4 MUFU.RCP R9, R4 ;  /* 0x0000000400094308 */ /* 0x000ea20000001000 */
[----:B------:R-:W-:Y:S01]  /*9f60*/  LEA.HI R8, R11, R11, RZ, 0x1d ;  /* 0x0000000b0b087211 */ /* 0x000fe200078fe8ff */
[----:B------:R-:W-:Y:S01]  /*9f70*/  USHF.L.U32 UR5, UR5, 0x6, URZ ;  /* 0x0000000605057899 */ /* 0x000fe2000800063f */
[----:B------:R-:W-:Y:S01]  /*9f80*/  ISETP.NE.U32.AND P0, PT, R6, 0x1, PT ;  /* 0x000000010600780c */ /* 0x000fe20003f05070 */
[----:B-----5:R-:W-:Y:S01]  /*9f90*/  UIMAD UR17, UR11, UR17, UR4 ;  /* 0x000000110b1172a4 */ /* 0x020fe2000f8e0204 */
[----:B------:R-:W-:Y:S01]  /*9fa0*/  MOV R6, 0x20 ;  /* 0x0000002000067802 */ /* 0x000fe20000000f00 */
[----:B------:R-:W-:Y:S01]  /*9fb0*/  @!UP3 UMOV UR26, URZ ;  /* 0x0000003f001abc82 */ /* 0x000fe20008000000 */
[----:B-1----:R-:W-:-:S02]  /*9fc0*/  FMUL.FTZ R10, R10, c[0x0][0x2dc] ;  /* 0x0000b7000a0a7a20 */ /* 0x002fc40000410000 */
[----:B------:R-:W-:Y:S01]  /*9fd0*/  SEL R6, R6, 0xffffffe0, !P1 ;  /* 0xffffffe006067807 */ /* 0x000fe20004800000 */
[----:B------:R-:W-:Y:S01]  /*9fe0*/  @P4 MUFU.LG2 R4, R4 ;  /* 0x0000000400044308 */ /* 0x000fe20000000c00 */
[----:B------:R-:W-:Y:S01]  /*9ff0*/  @UP3 UMOV UR26, UR22 ;  /* 0x00000016001a3c82 */ /* 0x000fe20008000000 */
[C---:B------:R-:W-:Y:S01]  /*a000*/  FMUL.FTZ R130, R10.reuse, R130 ;  /* 0x000000820a827220 */ /* 0x040fe20000410000 */
[----:B------:R-:W-:Y:S01]  /*a010*/  @!UP3 UMOV UR27, URZ ;  /* 0x0000003f001bbc82 */ /* 0x000fe20008000000 */
[C---:B------:R-:W-:Y:S01]  /*a020*/  FMUL.FTZ R131, R10.reuse, R131 ;  /* 0x000000830a837220 */ /* 0x040fe20000410000 */
[----:B------:R-:W-:Y:S01]  /*a030*/  USHF.R.S32.HI UR4, URZ, 0x1f, UR5 ;  /* 0x0000001f3f047899 */ /* 0x000fe20008011405 */
[C---:B------:R-:W-:Y:S01]  /*a040*/  FMUL.FTZ R38, R10.reuse, R38 ;  /* 0x000000260a267220 */ /* 0x040fe20000410000 */
[----:B------:R-:W-:Y:S01]  /*a050*/  @UP3 USHF.R.S32.HI UR27, URZ, 0x1f, UR22 ;  /* 0x0000001f3f1b3899 */ /* 0x000fe20008011416 */
[C---:B------:R-:W-:Y:S01]  /*a060*/  FMUL.FTZ R39, R10.reuse, R39 ;  /* 0x000000270a277220 */ /* 0x040fe20000410000 */
[----:B------:R-:W-:Y:S01]  /*a070*/  F2FP.PACK_AB R130, R131, R130 ;  /* 0x000000828382723e */ /* 0x000fe200000000ff */
[C---:B------:R-:W-:Y:S01]  /*a080*/  FMUL.FTZ R42, R10.reuse, R42 ;  /* 0x0000002a0a2a7220 */ /* 0x040fe20000410000 */
[----:B------:R-:W1:Y:S01]  /*a090*/  @P3 MUFU.LG2 R2, R2 ;  /* 0x0000000200023308 */ /* 0x000e620000000c00 */
[C---:B------:R-:W-:Y:S01]  /*a0a0*/  FMUL.FTZ R43, R10.reuse, R43 ;  /* 0x0000002b0a2b7220 */ /* 0x040fe20000410000 */
[----:B------:R-:W-:Y:S01]  /*a0b0*/  F2FP.PACK_AB R38, R39, R38 ;  /* 0x000000262726723e */ /* 0x000fe200000000ff */
[C---:B------:R-:W-:Y:S01]  /*a0c0*/  FMUL.FTZ R46, R10.reuse, R46 ;  /* 0x0000002e0a2e7220 */ /* 0x040fe20000410000 */
[----:B------:R-:W-:Y:S01]  /*a0d0*/  USHF.R.S32.HI UR6, URZ, 0x1f, UR17 ;  /* 0x0000001f3f067899 */ /* 0x000fe20008011411 */
[C---:B------:R-:W-:Y:S01]  /*a0e0*/  FMUL.FTZ R47, R10.reuse, R47 ;  /* 0x0000002f0a2f7220 */ /* 0x040fe20000410000 */
[----:B------:R-:W-:Y:S01]  /*a0f0*/  F2FP.PACK_AB R42, R43, R42 ;  /* 0x0000002a2b2a723e */ /* 0x000fe200000000ff */
[C---:B------:R-:W-:Y:S01]  /*a100*/  FMUL.FTZ R50, R10.reuse, R50 ;  /* 0x000000320a327220 */ /* 0x040fe20000410000 */
[----:B------:R-:W-:Y:S01]  /*a110*/  UIADD3 UR5, UP2, UP1, UR5, UR26, UR17 ;  /* 0x0000001a05057290 */ /* 0x000fe2000f95e011 */
[C---:B------:R-:W-:Y:S01]  /*a120*/  FMUL.FTZ R51, R10.reuse, R51 ;  /* 0x000000330a337220 */ /* 0x040fe20000410000 */
[----:B------:R-:W-:Y:S01]  /*a130*/  F2FP.PACK_AB R46, R47, R46 ;  /* 0x0000002e2f2e723e */ /* 0x000fe200000000ff */
[C---:B------:R-:W-:Y:S01]  /*a140*/  FMUL.FTZ R54, R10.reuse, R54 ;  /* 0x000000360a367220 */ /* 0x040fe20000410000 */
[----:B------:R-:W-:Y:S01]  /*a150*/  UIADD3.X UR4, UR4, UR27, UR6, UP2, UP1 ;  /* 0x0000001b04047290 */ /* 0x000fe200097e2406 */
[C---:B------:R-:W-:Y:S01]  /*a160*/  FMUL.FTZ R55, R10.reuse, R55 ;  /* 0x000000370a377220 */ /* 0x040fe20000410000 */
[----:B------:R-:W-:Y:S01]  /*a170*/  F2FP.PACK_AB R50, R51, R50 ;  /* 0x000000323332723e */ /* 0x000fe200000000ff */
[C---:B------:R-:W-:Y:S01]  /*a180*/  FMUL.FTZ R58, R10.reuse, R58 ;  /* 0x0000003a0a3a7220 */ /* 0x040fe20000410000 */
[----:B------:R-:W-:Y:S01]  /*a190*/  @!UP0 UMOV UR20, UR24 ;  /* 0x0000001800148c82 */ /* 0x000fe20008000000 */
        /* <DEDUP_REMOVED lines=51> */
[----:B------:R-:W-:Y:S01]  /*a4d0*/  FMUL.FTZ R119, R10, R119 ;  /* 0x000000770a777220 */ /* 0x000fe20000410000 */
[----:B------:R-:W-:Y:S01]  /*a4e0*/  SHF.R.S32.HI R10, RZ, 0x5, R7 ;  /* 0x00000005ff0a7819 */ /* 0x000fe20000011407 */
[----:B--2---:R-:W-:Y:S01]  /*a4f0*/  FMUL.FTZ R9, R9, c[0x0][0x2dc] ;  /* 0x0000b70009097a20 */ /* 0x004fe20000410000 */
[----:B------:R-:W-:Y:S01]  /*a500*/  F2FP.PACK_AB R122, R123, R122 ;  /* 0x0000007a7b7a723e */ /* 0x000fe200000000ff */
[----:B-1----:R-:W-:Y:S01]  /*a510*/  @P3 FMUL.FTZ R2, R2, 0.69314718246459960938 ;  /* 0x3f31721802023820 */ /* 0x002fe20000410000 */
[----:B------:R-:W-:Y:S01]  /*a520*/  LEA R13, R10, R13, 0x9 ;  /* 0x0000000d0a0d7211 */ /* 0x000fe200078e48ff */
[----:B------:R-:W-:Y:S01]  /*a530*/  FMUL.FTZ R128, R9, R128 ;  /* 0x0000008009807220 */ /* 0x000fe20000410000 */
[----:B------:R-:W-:Y:S01]  /*a540*/  F2FP.PACK_AB R118, R119, R118 ;  /* 0x000000767776723e */ /* 0x000fe200000000ff */
[----:B------:R-:W-:Y:S01]  /*a550*/  FMUL.FTZ R129, R9, R129 ;  /* 0x0000008109817220 */ /* 0x000fe20000410000 */
[----:B------:R-:W-:Y:S01]  /*a560*/  LEA R8, R13, R8, 0x1 ;  /* 0x000000080d087211 */ /* 0x000fe200078e08ff */
[----:B------:R-:W-:-:S02]  /*a570*/  FMUL.FTZ R36, R9, R36 ;  /* 0x0000002409247220 */ /* 0x000fc40000410000 */
[C---:B------:R-:W-:Y:S01]  /*a580*/  FMUL.FTZ R37, R9.reuse, R37 ;  /* 0x0000002509257220 */ /* 0x040fe20000410000 */
[----:B------:R-:W-:Y:S01]  /*a590*/  SHF.L.U32 R11, R8, 0x1, RZ ;  /* 0x00000001080b7819 */ /* 0x000fe200000006ff */
        /* <DEDUP_REMOVED lines=27> */
[----:B------:R-:W-:Y:S01]  /*a750*/  IADD3 R21, R13, R8, RZ ;  /* 0x000000080d157210 */ /* 0x000fe20007ffe0ff */
[----:B------:R-:W-:Y:S01]  /*a760*/  FMUL.FTZ R68, R9, R68 ;  /* 0x0000004409447220 */ /* 0x000fe20000410000 */
[----:B------:R-:W-:Y:S01]  /*a770*/  F2FP.PACK_AB R60, R61, R60 ;  /* 0x0000003c3d3c723e */ /* 0x000fe200000000ff */
        /* <DEDUP_REMOVED lines=43> */
[----:B------:R-:W-:-:S04]  /*aa30*/  F2FP.PACK_AB R120, R121, R120 ;  /* 0x000000787978723e */ /* 0x000fc800000000ff */
[----:B------:R-:W-:Y:S02]  /*aa40*/  F2FP.PACK_AB R116, R9, R116 ;  /* 0x000000740974723e */ /* 0x000fe400000000ff */
[C---:B------:R-:W-:Y:S02]  /*aa50*/  IADD3 R9, R11.reuse, -0x10, RZ ;  /* 0xfffffff00b097810 */ /* 0x040fe40007ffe0ff */
[----:B------:R-:W-:-:S04]  /*aa60*/  @P0 IADD3 R9, R11, 0x10, RZ ;  /* 0x000000100b090810 */ /* 0x000fc80007ffe0ff */
[-C--:B------:R-:W-:Y:S01]  /*aa70*/  IADD3 R15, R6, R9.reuse, RZ ;  /* 0x00000009060f7210 */ /* 0x080fe20007ffe0ff */
[----:B------:R-:W-:Y:S01]  /*aa80*/  STS [R9], R36 ;  /* 0x0000002409007388 */ /* 0x000fe20000000800 */
[----:B------:R-:W-:Y:S02]  /*aa90*/  IADD3 R19, R8, R9, RZ ;  /* 0x0000000908137210 */ /* 0x000fe40007ffe0ff */
[----:B------:R-:W-:Y:S01]  /*aaa0*/  IADD3 R23, R15, R8, RZ ;  /* 0x000000080f177210 */ /* 0x000fe20007ffe0ff */
[----:B------:R-:W-:Y:S01]  /*aab0*/  STS [R9+0x400], R38 ;  /* 0x0004002609007388 */ /* 0x000fe20000000800 */
[----:B------:R-:W-:Y:S02]  /*aac0*/  LOP3.LUT R6, R7, 0xffffffe0, RZ, 0xc0, !PT ;  /* 0xffffffe007067812 */ /* 0x000fe400078ec0ff */
[----:B------:R-:W-:Y:S01]  /*aad0*/  SHF.R.S32.HI R7, RZ, 0x1f, R10 ;  /* 0x0000001fff077819 */ /* 0x000fe2000001140a */
[----:B------:R-:W-:Y:S01]  /*aae0*/  STS [R13], R40 ;  /* 0x000000280d007388 */ /* 0x000fe20000000800 */
[----:B------:R-:W-:-:S02]  /*aaf0*/  IADD3 R6, -R6, R5, RZ ;  /* 0x0000000506067210 */ /* 0x000fc40007ffe1ff */
[----:B------:R-:W-:Y:S01]  /*ab00*/  LEA.HI R7, R7, R10, RZ, 0x2 ;  /* 0x0000000a07077211 */ /* 0x000fe200078f10ff */
[----:B------:R-:W-:Y:S01]  /*ab10*/  STS [R13+0x400], R42 ;  /* 0x0004002a0d007388 */ /* 0x000fe20000000800 */
[----:B------:R-:W-:Y:S02]  /*ab20*/  LOP3.LUT P0, RZ, R6, 0x3, RZ, 0xc0, !PT ;  /* 0x0000000306ff7812 */ /* 0x000fe4000780c0ff */
[----:B------:R-:W-:Y:S01]  /*ab30*/  LOP3.LUT R7, R7, 0xffffffc, RZ, 0xc0, !PT ;  /* 0x0ffffffc07077812 */ /* 0x000fe200078ec0ff */
[----:B------:R-:W-:Y:S01]  /*ab40*/  STS [R15], R44 ;  /* 0x0000002c0f007388 */ /* 0x000fe20000000800 */
[----:B------:R-:W-:Y:S01]  /*ab50*/  MOV R8, 0x7f800000 ;  /* 0x7f80000000087802 */ /* 0x000fe20000000f00 */
[----:B------:R-:W-:Y:S01]  /*ab60*/  @P3 FFMA.FTZ R8, R3, c[0x0][0x238], R2 ;  /* 0x00008e0003083a23 */ /* 0x000fe20000010002 */
[----:B------:R-:W-:Y:S01]  /*ab70*/  IADD3 R10, R10, -R7, RZ ;  /* 0x800000070a0a7210 */ /* 0x000fe20007ffe0ff */
[----:B------:R-:W-:Y:S01]  /*ab80*/  STS [R15+0x400], R46 ;  /* 0x0004002e0f007388 */ /* 0x000fe20000000800 */
[----:B------:R-:W-:-:S03]  /*ab90*/  MOV R7, 0x7f800000 ;  /* 0x7f80000000077802 */ /* 0x000fc60000000f00 */
        /* <DEDUP_REMOVED lines=36> */
[----:B------:R-:W-:Y:S01]  /*ade0*/  LEA.HI R6, R9, R6, RZ, 0x2 ;  /* 0x0000000609067211 */ /* 0x000fe200078f10ff */
[----:B------:R-:W-:Y:S02]  /*adf0*/  @P4 FMUL.FTZ R9, R4, 0.69314718246459960938 ;  /* 0x3f31721804094820 */ /* 0x000fe40000410000 */
[----:B------:R2:W-:Y:S01]  /*ae00*/  STS [R19+0x4400], R114 ;  /* 0x0044007213007388 */ /* 0x0005e20000000800 */
[----:B------:R-:W-:Y:S01]  /*ae10*/  SHF.R.S32.HI R11, RZ, 0x2, R6 ;  /* 0x00000002ff0b7819 */ /* 0x000fe20000011406 */
[----:B------:R-:W-:Y:S02]  /*ae20*/  @P4 FFMA.FTZ R7, R132, c[0x0][0x238], R9 ;  /* 0x00008e0084074a23 */ /* 0x000fe40000010009 */
[----:B------:R2:W-:Y:S01]  /*ae30*/  STS [R21+0x4000], R120 ;  /* 0x0040007815007388 */ /* 0x0005e20000000800 */
[----:B------:R-:W-:-:S03]  /*ae40*/  LEA R10, R10, R11, 0x4 ;  /* 0x0000000b0a0a7211 */ /* 0x000fc600078e20ff */
        /* <DEDUP_REMOVED lines=33> */
.L_x_539:
[----:B---3--:R-:W-:Y:S05]  /*b060*/  BSYNC B0 ;  /* 0x0000000000007941 */ /* 0x008fea0003800000 */
.L_x_538:
[----:B------:R-:W3:Y:S01]  /*b070*/  S2R R4, SR_TID.X ;  /* 0x0000000000047919 */ /* 0x000ee20000002100 */
[----:B------:R-:W-:Y:S01]  /*b080*/  LEA.HI R0, R0, R5, RZ, 0x3 ;  /* 0x0000000500007211 */ /* 0x000fe200078f18ff */
[----:B------:R-:W-:Y:S01]  /*b090*/  UIMAD UR9, UR9, -0x40, UR16 ;  /* 0xffffffc0090978a4 */ /* 0x000fe2000f8e0210 */
[----:B------:R-:W-:Y:S01]  /*b0a0*/  IADD3 R6, P0, R208, UR20, RZ ;  /* 0x00000014d0067c10 */ /* 0x000fe2000ff1e0ff */
[----:B------:R-:W5:Y:S01]  /*b0b0*/  S2R R2, SR_CTAID.Z ;  /* 0x0000000000027919 */ /* 0x000f620000002700 */
[----:B------:R-:W-:Y:S01]  /*b0c0*/  SHF.R.S32.HI R0, RZ, 0x3, R0 ;  /* 0x00000003ff007819 */ /* 0x000fe20000011400 */
[----:B------:R-:W-:Y:S01]  /*b0d0*/  USHF.R.S32.HI UR6, URZ, 0x1f, UR11 ;  /* 0x0000001f3f067899 */ /* 0x000fe2000801140b */
[----:B------:R-:W-:Y:S01]  /*b0e0*/  BSSY B0, `(.L_x_540) ;  /* 0x000001d000007945 */ /* 0x000fe20003800000 */
[----:B------:R-:W-:-:S02]  /*b0f0*/  ULDC.64 UR4, c[0x0][0x1f0] ;  /* 0x00007c0000047ab9 */ /* 0x000fc40000000a00 */
[----:B------:R-:W-:-:S04]  /*b100*/  UIMAD UR4, UR6, UR4, URZ ;  /* 0x00000004060472a4 */ /* 0x000fc8000f8e023f */
[----:B------:R-:W-:Y:S01]  /*b110*/  UIMAD UR4, UR11, UR5, UR4 ;  /* 0x000000050b0472a4 */ /* 0x000fe2000f8e0204 */
[----:B---3--:R-:W-:-:S04]  /*b120*/  SHF.R.S32.HI R3, RZ, 0x1f, R4 ;  /* 0x0000001fff037819 */ /* 0x008fc80000011404 */
[----:B------:R-:W-:Y:S02]  /*b130*/  LEA.HI R4, R3, R4, RZ, 0x3 ;  /* 0x0000000403047211 */ /* 0x000fe400078f18ff */
[----:B------:R-:W-:Y:S02]  /*b140*/  SHF.R.S32.HI R3, RZ, 0x1f, R208 ;  /* 0x0000001fff037819 */ /* 0x000fe400000114d0 */
[----:B------:R-:W-:Y:S02]  /*b150*/  SHF.R.S32.HI R4, RZ, 0x3, R4 ;  /* 0x00000003ff047819 */ /* 0x000fe40000011404 */
[----:B------:R-:W-:Y:S02]  /*b160*/  IADD3.X R7, R3, UR7, RZ, P0, !PT ;  /* 0x0000000703077c10 */ /* 0x000fe400087fe4ff */
[----:B------:R-:W-:Y:S01]  /*b170*/  ISETP.GE.AND P0, PT, R0, UR9, PT ;  /* 0x0000000900007c0c */ /* 0x000fe2000bf06270 */
[----:B------:R-:W-:Y:S01]  /*b180*/  IMAD.U32 R0, RZ, RZ, UR13 ;  /* 0x0000000dff007e24 */ /* 0x000fe2000f8e00ff */
[----:B------:R-:W-:Y:S01]  /*b190*/  SHF.R.S32.HI R5, RZ, 0x1f, R4 ;  /* 0x0000001fff057819 */ /* 0x000fe20000011404 */
[----:B-----5:R-:W-:-:S04]  /*b1a0*/  IMAD.WIDE.U32 R6, R2, c[0x0][0x1f0], R6 ;  /* 0x00007c0002067a25 */ /* 0x020fc800078e0006 */
[----:B------:R-:W-:Y:S01]  /*b1b0*/  IMAD.WIDE R10, R0, 0x40, R4 ;  /* 0x00000040000a7825 */ /* 0x000fe200078e0204 */
[----:B------:R-:W-:-:S05]  /*b1c0*/  IADD3 R9, R7, UR4, RZ ;  /* 0x0000000407097c10 */ /* 0x000fca000fffe0ff */
        /* <DEDUP_REMOVED lines=14> */
.L_x_541:
[----:B------:R-:W-:Y:S05]  /*b2b0*/  BSYNC B0 ;  /* 0x0000000000007941 */ /* 0x000fea0003800000 */
.L_x_540:
[----:B------:R-:W-:Y:S01]  /*b2c0*/  IADD3 R0, R4, 0x10, RZ ;  /* 0x0000001004007810 */ /* 0x000fe20007ffe0ff */
[----:B------:R-:W-:Y:S03]  /*b2d0*/  BSSY B0, `(.L_x_542) ;  /* 0x0000013000007945 */ /* 0x000fe60003800000 */
[----:B------:R-:W-:-:S13]  /*b2e0*/  ISETP.GE.AND P0, PT, R0, UR14, PT ;  /* 0x0000000e00007c0c */ /* 0x000fda000bf06270 */
[----:B------:R-:W-:Y:S05]  /*b2f0*/  @P0 BRA `(.L_x_543) ;  /* 0x0000010000000947 */ /* 0x000fea0003800000 */
[----:B------:R-:W-:Y:S01]  /*b300*/  IADD3 R2, P0, R10, 0x10, RZ ;  /* 0x000000100a027810 */ /* 0x000fe20007f1e0ff */
[----:B-1----:R-:W-:Y:S01]  /*b310*/  IMAD.MOV.U32 R20, RZ, RZ, R6 ;  /* 0x000000ffff147224 */ /* 0x002fe200078e0006 */
        /* <DEDUP_REMOVED lines=14> */
.L_x_543:
[----:B------:R-:W-:Y:S05]  /*b400*/  BSYNC B0 ;  /* 0x0000000000007941 */ /* 0x000fea0003800000 */
.L_x_542:
        /* <DEDUP_REMOVED lines=17> */
[----:B----4-:R1:W-:Y:S04]  /*b520*/  @!P2 STG.E.128 [R2.64], R44 ;  /* 0x0000002c0200a986 */ /* 0x0103e8000c101d12 */
[----:B------:R1:W-:Y:S04]  /*b530*/  @!P1 STG.E.128 [R2.64+0x80], R28 ;  /* 0x0000801c02009986 */ /* 0x0003e8000c101d12 */
[----:B------:R1:W-:Y:S02]  /*b540*/  @!P0 STG.E.128 [R2.64+0x100], R12 ;  /* 0x0001000c02008986 */ /* 0x0003e4000c101d12 */
.L_x_545:
[----:B------:R-:W-:Y:S05]  /*b550*/  BSYNC B0 ;  /* 0x0000000000007941 */ /* 0x000fea0003800000 */
.L_x_544:
[----:B------:R-:W-:-:S04]  /*b560*/  IADD3 R4, R4, 0x30, RZ ;  /* 0x0000003004047810 */ /* 0x000fc80007ffe0ff */
[----:B------:R-:W-:-:S13]  /*b570*/  ISETP.GE.AND P0, PT, R4, UR14, PT ;  /* 0x0000000e04007c0c */ /* 0x000fda000bf06270 */
        /* <DEDUP_REMOVED lines=19> */
.L_x_504:
[----:B------:R-:W-:Y:S01]  /*b6b0*/  UISETP.NE.AND UP4, UPT, UR10, -0x1, UPT ;  /* 0xffffffff0a00788c */ /* 0x000fe2000bf85270 */
[----:B------:R-:W-:Y:S01]  /*b6c0*/  LEA.HI R9, R9, R80, RZ, 0x3 ;  /* 0x0000005009097211 */ /* 0x000fe200078f18ff */
[----:B------:R-:W-:Y:S01]  /*b6d0*/  ULDC.U8 UR20, c[0x0][0x329] ;  /* 0x0000ca4000147ab9 */ /* 0x000fe20000000000 */
[----:B------:R-:W1:Y:S01]  /*b6e0*/  S2R R10, SR_CTAID.Z ;  /* 0x00000000000a7919 */ /* 0x000e620000002700 */
[----:B------:R-:W-:Y:S01]  /*b6f0*/  UISETP.NE.AND UP3, UPT, UR20, URZ, UPT ;  /* 0x0000003f1400728c */ /* 0x000fe2000bf65270 */
[----:B------:R-:W-:Y:S01]  /*b700*/  LOP3.LUT R3, R9, 0xfffffff8, RZ, 0xc0, !PT ;  /* 0xfffffff809037812 */ /* 0x000fe200078ec0ff */
[----:B------:R-:W-:Y:S01]  /*b710*/  ULDC.64 UR4, c[0x0][0x1e0] ;  /* 0x0000780000047ab9 */ /* 0x000fe20000000a00 */
[----:B------:R-:W-:Y:S01]  /*b720*/  SHF.R.S32.HI R12, RZ, 0x3, R9 ;  /* 0x00000003ff0c7819 */ /* 0x000fe20000011409 */
[----:B------:R-:W-:Y:S01]  /*b730*/  ULDC.64 UR6, c[0x0][0x1e8] ;  /* 0x00007a0000067ab9 */ /* 0x000fe20000000a00 */
[----:B------:R-:W-:Y:S01]  /*b740*/  IMAD.U32 R15, RZ, RZ, UR13 ;  /* 0x0000000dff0f7e24 */ /* 0x000fe2000f8e00ff */
[----:B------:R-:W-:Y:S01]  /*b750*/  USHF.R.S32.HI UR17, URZ, 0x1f, UR11 ;  /* 0x0000001f3f117899 */ /* 0x000fe2000801140b */
[----:B------:R-:W-:Y:S01]  /*b760*/  IMAD.IADD R80, R80, 0x1, -R3 ;  /* 0x0000000150507824 */ /* 0x000fe200078e0a03 */
[----:B------:R-:W-:Y:S01]  /*b770*/  @!UP4 USHF.R.S32.HI UR22, URZ, 0x1f, UR12 ;  /* 0x0000001f3f16c899 */ /* 0x000fe2000801140c */
[--C-:B------:R-:W-:Y:S01]  /*b780*/  SHF.R.S32.HI R13, RZ, 0x1f, R12.reuse ;  /* 0x0000001fff0d7819 */ /* 0x100fe2000001140c */
[----:B------:R-:W-:Y:S01]  /*b790*/  @UP4 UIMAD.WIDE.U32 UR8, UR10, UR6, URZ ;  /* 0x000000060a0842a5 */ /* 0x000fe2000f8e003f */
[----:B------:R-:W-:Y:S01]  /*b7a0*/  IMAD.SHL.U32 R6, R80, 0x8, RZ ;  /* 0x0000000850067824 */ /* 0x000fe200078e00ff */
[----:B------:R-:W-:Y:S01]  /*b7b0*/  @!UP4 UIMAD UR22, UR22, UR4, URZ ;  /* 0x000000041616c2a4 */ /* 0x000fe2000f8e023f */
[----:B------:R-:W-:Y:S01]  /*b7c0*/  BSSY B0, `(.L_x_546) ;  /* 0x000003d000007945 */ /* 0x000fe20003800000 */
[----:B------:R-:W-:Y:S01]  /*b7d0*/  ULDC.U8 UR21, c[0x0][0x328] ;  /* 0x0000ca0000157ab9 */ /* 0x000fe20000000000 */
[----:B------:R-:W-:Y:S01]  /*b7e0*/  IMAD.WIDE R14, R15, 0x40, R12 ;  /* 0x000000400f0e7825 */ /* 0x000fe200078e020c */
[----:B------:R-:W-:Y:S01]  /*b7f0*/  @!UP4 UIMAD.WIDE.U32 UR24, UR12, UR4, URZ ;  /* 0x000000040c18c2a5 */ /* 0x000fe2000f8e003f */
[C---:B------:R-:W-:Y:S01]  /*b800*/  IADD3 R5, R6.reuse, 0x40, RZ ;  /* 0x0000004006057810 */ /* 0x040fe20007ffe0ff */
[----:B------:R-:W-:Y:S01]  /*b810*/  @!UP4 UIMAD UR22, UR12, UR5, UR22 ;  /* 0x000000050c16c2a4 */ /* 0x000fe2000f8e0216 */
[----:B------:R-:W-:Y:S01]  /*b820*/  IADD3 R4, R6, 0x80, RZ ;  /* 0x0000008006047810 */ /* 0x000fe20007ffe0ff */
[----:B------:R-:W-:-:S02]  /*b830*/  UISETP.NE.AND UP2, UPT, UR21, URZ, UPT ;  /* 0x0000003f1500728c */ /* 0x000fc4000bf45270 */
[----:B------:R-:W-:Y:S02]  /*b840*/  ULDC.64 UR4, c[0x0][0x1f0] ;  /* 0x00007c0000047ab9 */ /* 0x000fe40000000a00 */
[----:B------:R-:W-:Y:S02]  /*b850*/  UIMAD UR4, UR17, UR4, URZ ;  /* 0x00000004110472a4 */ /* 0x000fe4000f8e023f */
[----:B------:R-:W-:Y:S02]  /*b860*/  @!UP3 UISETP.NE.AND UP1, UPT, UR21, URZ, UPT ;  /* 0x0000003f1500b28c */ /* 0x000fe4000bf25270 */
[----:B------:R-:W-:Y:S02]  /*b870*/  @UP4 UMOV UR17, UR8 ;  /* 0x0000000800114c82 */ /* 0x000fe40008000000 */
[----:B------:R-:W-:Y:S02]  /*b880*/  @UP4 UIMAD UR7, UR10, UR7, UR9 ;  /* 0x000000070a0742a4 */ /* 0x000fe4000f8e0209 */
[----:B------:R-:W-:-:S02]  /*b890*/  ULDC UR15, c[0x0][0x214] ;  /* 0x00008500000f7ab9 */ /* 0x000fc40000000800 */
[----:B------:R-:W-:Y:S02]  /*b8a0*/  @UP3 ULDC UR8, c[0x0][0x210] ;  /* 0x0000840000083ab9 */ /* 0x000fe40000000800 */
[----:B------:R-:W-:Y:S02]  /*b8b0*/  UISETP.EQ.AND UP2, UPT, UR20, URZ, UP2 ;  /* 0x0000003f1400728c */ /* 0x000fe40009742270 */
[----:B------:R-:W-:Y:S02]  /*b8c0*/  ULDC UR9, c[0x0][0x234] ;  /* 0x00008d0000097ab9 */ /* 0x000fe40000000800 */
[----:B------:R-:W-:Y:S02]  /*b8d0*/  @UP3 UIMAD UR8, UR8, UR15, URZ ;  /* 0x0000000f080832a4 */ /* 0x000fe4000f8e023f */
[----:B------:R-:W-:Y:S02]  /*b8e0*/  @!UP3 USEL UR8, UR15, UR9, !UP1 ;  /* 0x000000090f08b287 */ /* 0x000fe4000c800000 */
[----:B------:R-:W-:-:S02]  /*b8f0*/  UISETP.NE.OR UP0, UPT, UR10, -0x1, !UP2 ;  /* 0xffffffff0a00788c */ /* 0x000fc4000d705670 */
[----:B------:R-:W-:Y:S02]  /*b900*/  ULDC UR6, c[0x0][0x1c0] ;  /* 0x0000700000067ab9 */ /* 0x000fe40000000800 */
[----:B------:R-:W-:Y:S02]  /*b910*/  @UP3 UMOV UR23, 0x1 ;  /* 0x0000000100173882 */ /* 0x000fe40000000000 */
[----:B------:R-:W-:Y:S02]  /*b920*/  @!UP3 UIMAD UR23, UR8, UR6, URZ ;  /* 0x000000060817b2a4 */ /* 0x000fe4000f8e023f */
[----:B------:R-:W-:Y:S02]  /*b930*/  @!UP4 UMOV UR17, UR24 ;  /* 0x000000180011cc82 */ /* 0x000fe40008000000 */
[----:B------:R-:W-:Y:S01]  /*b940*/  @!UP4 UIADD3 UR7, UR25, UR22, URZ ;  /* 0x000000161907c290 */ /* 0x000fe2000fffe03f */
[----:B------:R-:W-:Y:S01]  /*b950*/  IADD3 R2, P0, R6, UR17, RZ ;  /* 0x0000001106027c10 */ /* 0x000fe2000ff1e0ff */
[----:B------:R-:W-:-:S02]  /*b960*/  UIADD3 UR16, -UR14, UR16, URZ ;  /* 0x000000100e107290 */ /* 0x000fc4000fffe13f */
[----:B------:R-:W-:Y:S02]  /*b970*/  UIMAD UR23, UR12, UR23, URZ ;  /* 0x000000170c1772a4 */ /* 0x000fe4000f8e023f */
[----:B------:R-:W-:Y:S01]  /*b980*/  @!UP0 UIMAD UR10, UR12, UR15, URZ ;  /* 0x0000000f0c0a82a4 */ /* 0x000fe2000f8e023f */
[----:B------:R-:W-:Y:S01]  /*b990*/  LEA.HI.X.SX32 R3, R6, UR7, 0x1, P0 ;  /* 0x0000000706037c11 */ /* 0x000fe200080f0eff */
[----:B------:R-:W-:Y:S01]  /*b9a0*/  USEL UR23, UR23, URZ, !UP2 ;  /* 0x0000003f17177287 */ /* 0x000fe2000d000000 */
[----:B------:R-:W-:Y:S01]  /*b9b0*/  ISETP.GE.AND P0, PT, R12, UR16, PT ;  /* 0x000000100c007c0c */ /* 0x000fe2000bf06270 */
[----:B------:R-:W-:Y:S02]  /*b9c0*/  @UP3 ULDC UR26, c[0x0][0x210] ;  /* 0x00008400001a3ab9 */ /* 0x000fe40000000800 */
[----:B------:R-:W-:Y:S01]  /*b9d0*/  @!UP3 UMOV UR26, 0x1 ;  /* 0x00000001001ab882 */ /* 0x000fe20000000000 */
[----:B-1----:R-:W-:Y:S01]  /*b9e0*/  IMAD.WIDE.U32 R10, R10, c[0x0][0x1f0], R2 ;  /* 0x00007c000a0a7a25 */ /* 0x002fe200078e0002 */
[----:B------:R-:W-:-:S02]  /*b9f0*/  UIMAD UR8, UR11, UR8, UR23 ;  /* 0x000000080b0872a4 */ /* 0x000fc4000f8e0217 */
[----:B------:R-:W-:Y:S02]  /*ba00*/  UIMAD UR14, UR14, UR26, URZ ;  /* 0x0000001a0e0e72a4 */ /* 0x000fe4000f8e023f */
[----:B------:R-:W-:Y:S02]  /*ba10*/  @!UP2 UMOV UR20, URZ ;  /* 0x0000003f0014ac82 */ /* 0x000fe40008000000 */
[----:B------:R-:W-:Y:S02]  /*ba20*/  @UP2 UMOV UR20, UR10 ;  /* 0x0000000a00142c82 */ /* 0x000fe40008000000 */
[----:B------:R-:W-:Y:S02]  /*ba30*/  UIMAD UR4, UR11, UR5, UR4 ;  /* 0x000000050b0472a4 */ /* 0x000fe4000f8e0204 */
[----:B------:R-:W-:Y:S02]  /*ba40*/  @!UP2 UMOV UR21, URZ ;  /* 0x0000003f0015ac82 */ /* 0x000fe40008000000 */
[----:B------:R-:W-:-:S02]  /*ba50*/  USHF.R.S32.HI UR7, URZ, 0x1f, UR8 ;  /* 0x0000001f3f077899 */ /* 0x000fc40008011408 */
[----:B------:R-:W-:Y:S01]  /*ba60*/  @UP2 USHF.R.S32.HI UR21, URZ, 0x1f, UR10 ;  /* 0x0000001f3f152899 */ /* 0x000fe2000801140a */
[----:B------:R-:W-:Y:S01]  /*ba70*/  IADD3 R9, R11, UR4, RZ ;  /* 0x000000040b097c10 */ /* 0x000fe2000fffe0ff */
[----:B------:R-:W-:Y:S02]  /*ba80*/  USHF.R.S32.HI UR6, URZ, 0x1f, UR14 ;  /* 0x0000001f3f067899 */ /* 0x000fe4000801140e */
        /* <DEDUP_REMOVED lines=16> */
.L_x_547:
[----:B------:R-:W-:Y:S05]  /*bb90*/  BSYNC B0 ;  /* 0x0000000000007941 */ /* 0x000fea0003800000 */
.L_x_546:
[----:B-1----:R-:W-:Y:S01]  /*bba0*/  IADD3 R3, R12, 0x10, RZ ;  /* 0x000000100c037810 */ /* 0x002fe20007ffe0ff */
[----:B------:R-:W-:Y:S03]  /*bbb0*/  BSSY B0, `(.L_x_548) ;  /* 0x0000013000007945 */ /* 0x000fe60003800000 */
[----:B------:R-:W-:-:S13]  /*bbc0*/  ISETP.GE.AND P0, PT, R3, UR16, PT ;  /* 0x0000001003007c0c */ /* 0x000fda000bf06270 */
[----:B------:R-:W-:Y:S05]  /*bbd0*/  @P0 BRA `(.L_x_549) ;  /* 0x0000010000000947 */ /* 0x000fea0003800000 */
[----:B------:R-:W-:Y:S01]  /*bbe0*/  IADD3 R7, P0, R14, 0x10, RZ ;  /* 0x000000100e077810 */ /* 0x000fe20007f1e0ff */
        /* <DEDUP_REMOVED lines=15> */
.L_x_549:
[----:B------:R-:W-:Y:S05]  /*bce0*/  BSYNC B0 ;  /* 0x0000000000007941 */ /* 0x000fea0003800000 */
.L_x_548:
[----:B------:R-:W-:Y:S01]  /*bcf0*/  IADD3 R2, R12, 0x20, RZ ;  /* 0x000000200c027810 */ /* 0x000fe20007ffe0ff */
        /* <DEDUP_REMOVED lines=12> */
[----:B-1----:R-:W-:-:S03]  /*bdc0*/  LEA R18, P3, R16, c[0x0][0x1d0], 0x1 ;  /* 0x0000740010127a11 */ /* 0x002fc600078608ff */
[----:B------:R-:W-:-:S04]  /*bdd0*/  IMAD R0, R7, c[0x0][0x1ec], R0 ;  /* 0x00007b0007007a24 */ /* 0x000fc800078e0200 */
[----:B------:R-:W-:-:S05]  /*bde0*/  IMAD.IADD R0, R17, 0x1, R0 ;  /* 0x0000000111007824 */ /* 0x000fca00078e0200 */
[----:B------:R-:W-:-:S05]  /*bdf0*/  LEA.HI.X R19, R16, c[0x0][0x1d4], R0, 0x1, P3 ;  /* 0x0000750010137a11 */ /* 0x000fca00018f0c00 */
[----:B------:R1:W-:Y:S04]  /*be00*/  @!P2 STG.E.128 [R18.64], RZ ;  /* 0x000000ff1200a986 */ /* 0x0003e8000c101d12 */
[----:B------:R1:W-:Y:S04]  /*be10*/  @!P1 STG.E.128 [R18.64+0x80], RZ ;  /* 0x000080ff12009986 */ /* 0x0003e8000c101d12 */
[----:B------:R1:W-:Y:S02]  /*be20*/  @!P0 STG.E.128 [R18.64+0x100], RZ ;  /* 0x000100ff12008986 */ /* 0x0003e4000c101d12 */
.L_x_551:
[----:B------:R-:W-:Y:S05]  /*be30*/  BSYNC B0 ;  /* 0x0000000000007941 */ /* 0x000fea0003800000 */
.L_x_550:
[----:B------:R-:W-:Y:S01]  /*be40*/  IADD3 R0, R12, 0x30, RZ ;  /* 0x000000300c007810 */ /* 0x000fe20007ffe0ff */
        /* <DEDUP_REMOVED lines=18> */
.L_x_553:
[----:B------:R-:W-:Y:S05]  /*bf70*/  BSYNC B0 ;  /* 0x0000000000007941 */ /* 0x000fea0003800000 */
.L_x_552:
[----:B------:R-:W-:-:S04]  /*bf80*/  ISETP.NE.AND P6, PT, R80, RZ, PT ;  /* 0x000000ff5000720c */ /* 0x000fc80003fc5270 */
[----:B------:R-:W-:Y:S02]  /*bf90*/  ISETP.GE.OR P5, PT, R12, UR16, P6 ;  /* 0x000000100c007c0c */ /* 0x000fe4000b7a6670 */
[----:B------:R-:W-:Y:S02]  /*bfa0*/  ISETP.GE.OR P4, PT, R3, UR16, P6 ;  /* 0x0000001003007c0c */ /* 0x000fe4000b786670 */
[----:B------:R-:W-:Y:S02]  /*bfb0*/  ISETP.GE.OR P3, PT, R2, UR16, P6 ;  /* 0x0000001002007c0c */ /* 0x000fe4000b766670 */
[----:B------:R-:W-:-:S07]  /*bfc0*/  ISETP.GE.OR P6, PT, R0, UR16, P6 ;  /* 0x0000001000007c0c */ /* 0x000fce000b7c6670 */
[----:B------:R-:W-:Y:S02]  /*bfd0*/  @!P5 IMAD R7, R12, UR26, RZ ;  /* 0x0000001a0c07dc24 */ /* 0x000fe4000f8e02ff */
[----:B------:R-:W-:Y:S02]  /*bfe0*/  @!P4 IMAD R8, R3, UR26, RZ ;  /* 0x0000001a0308cc24 */ /* 0x000fe4000f8e02ff */
[----:B--2---:R-:W-:Y:S01]  /*bff0*/  @!P3 IMAD R4, R2, UR26, RZ ;  /* 0x0000001a0204bc24 */ /* 0x004fe2000f8e02ff */
        /* <DEDUP_REMOVED lines=19> */
[----:B------:R-:W-:Y:S02]  /*c130*/  IMAD R0, R0, UR26, RZ ;  /* 0x0000001a00007c24 */ /* 0x000fe4000f8e02ff */
[----:B--2---:R-:W-:-:S03]  /*c140*/  IMAD.MOV.U32 R5, RZ, RZ, 0x7f800000 ;  /* 0x7f800000ff057424 */ /* 0x004fc600078e00ff */
[----:B------:R-:W-:-:S04]  /*c150*/  IADD3 R3, P0, R0, UR8, RZ ;  /* 0x0000000800037c10 */ /* 0x000fc8000ff1e0ff */
[----:B------:R-:W-:Y:S02]  /*c160*/  LEA.HI.X.SX32 R0, R0, UR6, 0x1, P0 ;  /* 0x0000000600007c11 */ /* 0x000fe400080f0eff */
[----:B------:R-:W-:-:S04]  /*c170*/  LEA R2, P0, R3, c[0x0][0x200], 0x2 ;  /* 0x0000800003027a11 */ /* 0x000fc800078010ff */
[----:B------:R-:W-:-:S05]  /*c180*/  LEA.HI.X R3, R3, c[0x0][0x204], R0, 0x2, P0 ;  /* 0x0000810003037a11 */ /* 0x000fca00000f1400 */
[----:B------:R-:W-:Y:S01]  /*c190*/  STG.E [R2.64], R5 ;  /* 0x0000000502007986 */ /* 0x000fe2000c101912 */
[----:B------:R-:W-:Y:S05]  /*c1a0*/  EXIT ;  /* 0x000000000000794d */ /* 0x000fea0003800000 */
.L_x_554:
        /* <DEDUP_REMOVED lines=13> */
.L_x_1286:


//--------------------- .text._ZN5flash16flash_fwd_kernelI23Flash_fwd_kernel_traitsILi192ELi64ELi64ELi4ELb0ELb0EN7cutlass6half_tE19Flash_kernel_traitsILi192ELi64ELi64ELi4ES3_EELb1ELb0ELb1ELb0ELb0ELb0ELb0ELb0EEEvNS_16Flash_fwd_paramsE --------------------------
	.section	.text._ZN5flash16flash_fwd_kernelI23Flash_fwd_kernel_traitsILi192ELi64ELi64ELi4ELb0ELb0EN7cutlass6half_tE19Flash_kernel_traitsILi192ELi64ELi64ELi4ES3_EELb1ELb0ELb1ELb0ELb0ELb0ELb0ELb0EEEvNS_16Flash_fwd_paramsE,"ax",@progbits
	.sectioninfo	@"SHI_REGISTERS=250"
	.align	128
        .global         _ZN5flash16flash_fwd_kernelI23Flash_fwd_kernel_traitsILi192ELi64ELi64ELi4ELb0ELb0EN7cutlass6half_tE19Flash_kernel_traitsILi192ELi64ELi64ELi4ES3_EELb1ELb0ELb1ELb0ELb0ELb0ELb0ELb0EEEvNS_16Flash_fwd_paramsE
        .type           _ZN5flash16flash_fwd_kernelI23Flash_fwd_kernel_traitsILi192ELi64ELi64ELi4ELb0ELb0EN7cutlass6half_tE19Flash_kernel_traitsILi192ELi64ELi64ELi4ES3_EELb1ELb0ELb1ELb0ELb0ELb0ELb0ELb0EEEvNS_16Flash_fwd_paramsE,@function
        .size           _ZN5flash16flash_fwd_kernelI23Flash_fwd_kernel_traitsILi192ELi64ELi64ELi4ELb0ELb0EN7cutlass6half_tE19Flash_kernel_traitsILi192ELi64ELi64ELi4ES3_EELb1ELb0ELb1ELb0ELb0ELb0ELb0ELb0EEEvNS_16Flash_fwd_paramsE,(.L_x_1287 - _ZN5flash16flash_fwd_kernelI23Flash_fwd_kernel_traitsILi192ELi64ELi64ELi4ELb0ELb0EN7cutlass6half_tE19Flash_kernel_traitsILi192ELi64ELi64ELi4ES3_EELb1ELb0ELb1ELb0ELb0ELb0ELb0ELb0EEEvNS_16Flash_fwd_paramsE)
        .other          _ZN5flash16flash_fwd_kernelI23Flash_fwd_kernel_traitsILi192ELi64ELi64ELi4ELb0ELb0EN7cutlass6half_tE19Flash_kernel_traitsILi192ELi64ELi64ELi4ES3_EELb1ELb0ELb1ELb0ELb0ELb0ELb0ELb0EEEvNS_16Flash_fwd_paramsE,@"STO_CUDA_ENTRY STV_DEFAULT"
_ZN5flash16flash_fwd_kernelI23Flash_fwd_kernel_traitsILi192ELi64ELi64ELi4ELb0ELb0EN7cutlass6half_tE19Flash_kernel_traitsILi192ELi64ELi64ELi4ES3_EELb1ELb0ELb1ELb0ELb0ELb0ELb0ELb0EEEvNS_16Flash_fwd_paramsE:
.text._ZN5flash16flash_fwd_kernelI23Flash_fwd_kernel_traitsILi192ELi64ELi64ELi4ELb0ELb0EN7cutlass6half_tE19Flash_kernel_traitsILi192ELi64ELi64ELi4ES3_EELb1ELb0ELb1ELb0ELb0ELb0ELb0ELb0EEEvNS_16Flash_fwd_paramsE:
        /* <DEDUP_REMOVED lines=15> */
[----:B------:R-:W1:Y:S01]  /*00f0*/  S2UR UR13, SR_CTAID.Y ;  /* 0x00000000000d79c3 */ /* 0x000e620000002600 */
[----:B------:R-:W-:Y:S02]  /*0100*/  UISETP.NE.U32.AND UP2, UPT, URZ, UR6, UPT ;  /* 0x000000063f00728c */ /* 0x000fe4000bf45070 */
[----:B------:R-:W-:Y:S02]  /*0110*/  UISETP.NE.U32.AND UP1, UPT, URZ, UR4, UPT ;  /* 0x000000043f00728c */ /* 0x000fe4000bf25070 */
[----:B------:R-:W-:-:S02]  /*0120*/  UISETP.NE.AND.EX UP2, UPT, URZ, UR7, UPT, UP2 ;  /* 0x000000073f00728c */ /* 0x000fc4000bf45320 */
[----:B------:R-:W-:Y:S01]  /*0130*/  UMOV UR10, 0x4 ;  /* 0x00000004000a7882 */ /* 0x000fe20000000000 */
[----:B------:R-:W1:Y:S01]  /*0140*/  S2UR UR12, SR_CTAID.Z ;  /* 0x00000000000c79c3 */ /* 0x000e620000002700 */
[----:B------:R-:W-:Y:S02]  /*0150*/  UISETP.NE.AND.EX UP1, UPT, URZ, UR5, UPT, UP1 ;  /* 0x000000053f00728c */ /* 0x000fe4000bf25310 */
[----:B------:R-:W-:Y:S01]  /*0160*/  PLOP3.LUT P0, PT, PT, PT, UP2, 0x80, 0x0 ;  /* 0x000000000000781c */ /* 0x000fe20003f0f028 */
[----:B------:R-:W-:Y:S02]  /*0170*/  ULDC.U8 UR6, c[0x0][0x312] ;  /* 0x0000c48000067ab9 */ /* 0x000fe40000000000 */
[----:B------:R-:W-:Y:S02]  /*0180*/  ULDC.64 UR4, c[0x0][0x248] ;  /* 0x0000920000047ab9 */ /* 0x000fe40000000a00 */
[----:B------:R-:W-:Y:S02]  /*0190*/  UISETP.NE.AND UP3, UPT, UR6, URZ, UPT ;  /* 0x0000003f0600728c */ /* 0x000fe4000bf65270 */
[----:B------:R-:W-:-:S04]  /*01a0*/  UISETP.EQ.U32.AND UP0, UPT, URZ, UR4, UPT ;  /* 0x000000043f00728c */ /* 0x000fc8000bf02070 */
[----:B------:R-:W-:Y:S02]  /*01b0*/  UISETP.EQ.OR.EX UP0, UPT, URZ, UR5, !UP3, UP0 ;  /* 0x000000053f00728c */ /* 0x000fe4000df02700 */
[----:B-1----:R-:W-:-:S06]  /*01c0*/  ULOP3.LUT UR8, UR12, UR14, UR13, 0xfe, !UPT ;  /* 0x0000000e0c087292 */ /* 0x002fcc000f8efe0d */
[----:B--2---:R-:W-:Y:S01]  /*01d0*/  LOP3.LUT P3, RZ, R92, UR8, RZ, 0xfc, !PT ;  /* 0x000000085cff7c12 */ /* 0x004fe2000f86fcff */
[----:B------:R-:W-:Y:S02]  /*01e0*/  ULDC.64 UR8, c[0x0][0x240] ;  /* 0x0000900000087ab9 */ /* 0x000fe40000000a00 */
[----:B------:R-:W-:-:S06]  /*01f0*/  UIMAD.WIDE UR8, UR13, UR10, UR8 ;  /* 0x0000000a0d0872a5 */ /* 0x000fcc000f8e0208 */
[----:B------:R-:W-:Y:S02]  /*0200*/  IMAD.U32 R12, RZ, RZ, UR8 ;  /* 0x00000008ff0c7e24 */ /* 0x000fe4000f8e00ff */
[----:B------:R-:W-:Y:S02]  /*0210*/  IMAD.U32 R13, RZ, RZ, UR9 ;  /* 0x00000009ff0d7e24 */ /* 0x000fe4000f8e00ff */
[----:B------:R-:W-:Y:S02]  /*0220*/  @!P3 IMAD.MOV.U32 R4, RZ, RZ, c[0x0][0x308] ;  /* 0x0000c200ff04b624 */ /* 0x000fe400078e00ff */
[----:B------:R-:W-:Y:S01]  /*0230*/  @!P3 IMAD.MOV.U32 R5, RZ, RZ, c[0x0][0x30c] ;  /* 0x0000c300ff05b624 */ /* 0x000fe200078e00ff */
[----:B------:R-:W-:Y:S02]  /*0240*/  ULDC.64 UR4, c[0x0][0x248] ;  /* 0x0000920000047ab9 */ /* 0x000fe40000000a00 */
[----:B------:R-:W-:Y:S02]  /*0250*/  UIMAD.WIDE UR4, UR13, UR10, UR4 ;  /* 0x0000000a0d0472a5 */ /* 0x000fe4000f8e0204 */
[----:B------:R-:W-:-:S02]  /*0260*/  ULDC.64 UR6, c[0x0][0x250] ;  /* 0x0000940000067ab9 */ /* 0x000fc40000000a00 */
        /* <DEDUP_REMOVED lines=14> */
[----:B------:R-:W-:Y:S02]  /*0350*/  PLOP3.LUT P1, PT, PT, PT, UP1, 0x80, 0x0 ;  /* 0x000000000000781c */ /* 0x000fe40003f2f018 */
[----:B-1----:R-:W-:Y:S01]  /*0360*/  MOV R4, UR4 ;  /* 0x0000000400047c02 */ /* 0x002fe20008000f00 */
[----:B------:R-:W-:-:S10]  /*0370*/  IMAD.U32 R5, RZ, RZ, UR5 ;  /* 0x00000005ff057e24 */ /* 0x000fd4000f8e00ff */
[----:B------:R1:W4:Y:S04]  /*0380*/  @P1 LDG.E R2, [R10.64] ;  /* 0x000000120a021981 */ /* 0x000328000c1e1900 */
[----:B------:R-:W5:Y:S01]  /*0390*/  @!P2 LDG.E R0, [R4.64] ;  /* 0x000000120400a981 */ /* 0x000f62000c1e1900 */
[----:B------:R-:W-:Y:S01]  /*03a0*/  UMOV UR11, 0xffffffff ;  /* 0xffffffff000b7882 */ /* 0x000fe20000000000 */
[----:B------:R-:W-:Y:S01]  /*03b0*/  SHF.R.S32.HI R3, RZ, 0x1f, R92 ;  /* 0x0000001fff037819 */ /* 0x000fe2000001145c */
[----:B------:R-:W-:Y:S02]  /*03c0*/  UMOV UR24, 0xffffffff ;  /* 0xffffffff00187882 */ /* 0x000fe40000000000 */
[----:B------:R-:W-:Y:S01]  /*03d0*/  ULDC UR4, c[0x0][0x1c0] ;  /* 0x0000700000047ab9 */ /* 0x000fe20000000800 */
[----:B------:R-:W-:Y:S01]  /*03e0*/  LEA.HI R95, R3, R92, RZ, 0x5 ;  /* 0x0000005c035f7211 */ /* 0x000fe200078f28ff */
[----:B------:R-:W-:-:S02]  /*03f0*/  UIMAD UR4, UR13, UR4, UR12 ;  /* 0x000000040d0472a4 */ /* 0x000fc4000f8e020c */
[----:B------:R-:W-:Y:S02]  /*0400*/  UMOV UR21, URZ ;  /* 0x0000003f00157c82 */ /* 0x000fe40008000000 */
[----:B------:R-:W-:-:S04]  /*0410*/  USHF.L.U32 UR5, UR4, 0x5, URZ ;  /* 0x0000000504057899 */ /* 0x000fc8000800063f */
[----:B------:R-:W-:Y:S01]  /*0420*/  USHF.R.S32.HI UR4, URZ, 0x1f, UR5 ;  /* 0x0000001f3f047899 */ /* 0x000fe20008011405 */
[----:B-1----:R-:W-:-:S05]  /*0430*/  LOP3.LUT R11, R95, 0xffffffe0, RZ, 0xc0, !PT ;  /* 0xffffffe05f0b7812 */ /* 0x002fca00078ec0ff */
[----:B------:R-:W-:Y:S01]  /*0440*/  IMAD.IADD R11, R92, 0x1, -R11 ;  /* 0x000000015c0b7824 */ /* 0x000fe200078e0a0b */
[----:B--2---:R-:W1:Y:S08]  /*0450*/  @P0 R2UR UR11, R9 ;  /* 0x00000000090b03c2 */ /* 0x004e7000000e0000 */
[----:B---3--:R-:W1:Y:S08]  /*0460*/  @P0 R2UR UR17, R8 ;  /* 0x00000000081103c2 */ /* 0x008e7000000e0000 */
[----:B----4-:R2:W3:Y:S01]  /*0470*/  @P1 R2UR UR21, R2 ;  /* 0x00000000021513c2 */ /* 0x0104e200000e0000 */
[----:B------:R-:W-:-:S02]  /*0480*/  IADD3 R210, P1, P0, R6, UR5, R11 ;  /* 0x0000000506d27c10 */ /* 0x000fc4000f83e00b */
[----:B------:R-:W-:Y:S01]  /*0490*/  SHF.R.S32.HI R6, RZ, 0x1f, R11 ;  /* 0x0000001fff067819 */ /* 0x000fe2000001140b */
[----:B-1----:R-:W-:-:S03]  /*04a0*/  @UP2 UIADD3 UR17, UR17, -UR11, URZ ;  /* 0x8000000b11112290 */ /* 0x002fc6000fffe03f */
[----:B------:R-:W-:Y:S01]  /*04b0*/  IADD3.X R6, R7, UR4, R6, P1, P0 ;  /* 0x0000000407067c10 */ /* 0x000fe20008fe0406 */
[----:B-----5:R2:W1:Y:S01]  /*04c0*/  @!P2 R2UR UR24, R0 ;  /* 0x000000000018a3c2 */ /* 0x02046200000e0000 */
[----:B------:R-:W-:Y:S02]  /*04d0*/  ISETP.NE.U32.AND P2, PT, RZ, c[0x0][0x248], PT ;  /* 0x00009200ff007a0c */ /* 0x000fe40003f45070 */
[----:B------:R-:W-:Y:S02]  /*04e0*/  @!UP2 ULDC UR17, c[0x0][0x214] ;  /* 0x000085000011aab9 */ /* 0x000fe40000000800 */
[----:B------:R-:W-:-:S13]  /*04f0*/  ISETP.NE.AND.EX P2, PT, RZ, c[0x0][0x24c], PT, P2 ;  /* 0x00009300ff007a0c */ /* 0x000fda0003f45320 */
[----:B-123--:R-:W-:Y:S05]  /*0500*/  @!P2 BRA `(.L_x_555) ;  /* 0x000000700000a947 */ /* 0x00efea0003800000 */
[----:B------:R-:W-:-:S13]  /*0510*/  PLOP3.LUT P0, PT, PT, PT, UP3, 0x80, 0x0 ;  /* 0x000000000000781c */ /* 0x000fda0003f0f038 */
[----:B------:R-:W2:Y:S04]  /*0520*/  @P0 LDG.E R0, [R4.64+0x4] ;  /* 0x0000041204000981 */ /* 0x000ea8000c1e1900 */
[----:B------:R-:W3:Y:S01]  /*0530*/  @!P0 LDG.E R2, [R4.64] ;  /* 0x0000001204028981 */ /* 0x000ee2000c1e1900 */
[----:B--2---:R-:W1:Y:S02]  /*0540*/  @P0 R2UR UR6, R0 ;  /* 0x00000000000603c2 */ /* 0x004e6400000e0000 */
[----:B-1----:R-:W-:-:S11]  /*0550*/  @UP3 UIADD3 UR6, UR6, -UR24, URZ ;  /* 0x8000001806063290 */ /* 0x002fd6000fffe03f */
[----:B---3--:R1:W2:Y:S02]  /*0560*/  @!P0 R2UR UR6, R2 ;  /* 0x00000000020683c2 */ /* 0x0082a400000e0000 */
[----:B-12---:R-:W-:Y:S05]  /*0570*/  BRA `(.L_x_556) ;  /* 0x0000001000007947 */ /* 0x006fea0003800000 */
.L_x_555:
[----:B------:R-:W-:Y:S02]  /*0580*/  ULDC UR6, c[0x0][0x218] ;  /* 0x0000860000067ab9 */ /* 0x000fe40000000800 */
.L_x_556:
        /* <DEDUP_REMOVED lines=52> */
[----:B------:R-:W-:Y:S01]  /*08d0*/  ULDC.U8 UR20, c[0x0][0x328] ;  /* 0x0000ca0000147ab9 */ /* 0x000fe20000000000 */
[----:B------:R-:W-:Y:S01]  /*08e0*/  IMAD.U32 R17, RZ, RZ, UR14 ;  /* 0x0000000eff117e24 */ /* 0x000fe2000f8e00ff */
[----:B------:R-:W-:Y:S01]  /*08f0*/  UISETP.NE.AND UP3, UPT, UR20, URZ, UPT ;  /* 0x0000003f1400728c */ /* 0x000fe2000bf65270 */
[----:B------:R-:W-:Y:S01]  /*0900*/  IMAD.IADD R92, R92, 0x1, -R5 ;  /* 0x000000015c5c7824 */ /* 0x000fe200078e0a05 */
[----:B------:R-:W-:Y:S01]  /*0910*/  @!UP0 USHF.R.S32.HI UR21, URZ, 0x1f, UR13 ;  /* 0x0000001f3f158899 */ /* 0x000fe2000801140d */
[--C-:B------:R-:W-:Y:S01]  /*0920*/  SHF.R.S32.HI R15, RZ, 0x1f, R14.reuse ;  /* 0x0000001fff0f7819 */ /* 0x100fe2000001140e */
[----:B------:R-:W-:Y:S01]  /*0930*/  @UP0 UIMAD.WIDE.U32 UR8, UR11, UR6, URZ ;  /* 0x000000060b0802a5 */ /* 0x000fe2000f8e003f */
[----:B------:R-:W-:Y:S01]  /*0940*/  IMAD.SHL.U32 R8, R92, 0x8, RZ ;  /* 0x000000085c087824 */ /* 0x000fe200078e00ff */
[----:B------:R-:W-:Y:S01]  /*0950*/  ULDC.64 UR4, c[0x0][0x1e0] ;  /* 0x0000780000047ab9 */ /* 0x000fe20000000a00 */
[----:B------:R-:W-:Y:S01]  /*0960*/  BSSY B0, `(.L_x_558) ;  /* 0x000003c000007945 */ /* 0x000fe20003800000 */
[----:B------:R-:W-:Y:S01]  /*0970*/  @!UP0 UIMAD UR21, UR21, UR4, URZ ;  /* 0x00000004151582a4 */ /* 0x000fe2000f8e023f */
[----:B------:R-:W-:Y:S01]  /*0980*/  IMAD.WIDE R16, R17, 0x40, R14 ;  /* 0x0000004011107825 */ /* 0x000fe200078e020e */
[----:B------:R-:W-:Y:S01]  /*0990*/  USHF.R.S32.HI UR22, URZ, 0x1f, UR12 ;  /* 0x0000001f3f167899 */ /* 0x000fe2000801140c */
[C---:B------:R-:W-:Y:S01]  /*09a0*/  IADD3 R7, R8.reuse, 0x40, RZ ;  /* 0x0000004008077810 */ /* 0x040fe20007ffe0ff */
[----:B------:R-:W-:Y:S01]  /*09b0*/  UISETP.EQ.AND UP3, UPT, UR16, URZ, UP3 ;  /* 0x0000003f1000728c */ /* 0x000fe20009f62270 */
[----:B------:R-:W-:Y:S01]  /*09c0*/  IADD3 R6, R8, 0x80, RZ ;  /* 0x0000008008067810 */ /* 0x000fe20007ffe0ff */
[----:B------:R-:W-:-:S02]  /*09d0*/  @!UP2 UISETP.NE.AND UP1, UPT, UR20, URZ, UPT ;  /* 0x0000003f1400a28c */ /* 0x000fc4000bf25270 */
[----:B------:R-:W-:Y:S02]  /*09e0*/  @UP0 UIMAD UR7, UR11, UR7, UR9 ;  /* 0x000000070b0702a4 */ /* 0x000fe4000f8e0209 */
[----:B------:R-:W-:Y:S02]  /*09f0*/  ULDC UR10, c[0x0][0x214] ;  /* 0x00008500000a7ab9 */ /* 0x000fe40000000800 */
[----:B------:R-:W-:Y:S02]  /*0a00*/  @UP2 ULDC UR16, c[0x0][0x210] ;  /* 0x0000840000102ab9 */ /* 0x000fe40000000800 */
[----:B------:R-:W-:Y:S02]  /*0a10*/  @!UP0 UIMAD.WIDE.U32 UR24, UR13, UR4, URZ ;  /* 0x000000040d1882a5 */ /* 0x000fe4000f8e003f */
[----:B------:R-:W-:Y:S02]  /*0a20*/  ULDC UR9, c[0x0][0x234] ;  /* 0x00008d0000097ab9 */ /* 0x000fe40000000800 */
[----:B------:R-:W-:-:S02]  /*0a30*/  @!UP0 UIMAD UR21, UR13, UR5, UR21 ;  /* 0x000000050d1582a4 */ /* 0x000fc4000f8e0215 */
[----:B------:R-:W-:Y:S02]  /*0a40*/  @UP2 UIMAD UR16, UR16, UR10, URZ ;  /* 0x0000000a101022a4 */ /* 0x000fe4000f8e023f */
[----:B------:R-:W-:Y:S02]  /*0a50*/  ULDC.64 UR4, c[0x0][0x1f0] ;  /* 0x00007c0000047ab9 */ /* 0x000fe40000000a00 */
[----:B------:R-:W-:Y:S02]  /*0a60*/  @!UP2 USEL UR16, UR10, UR9, !UP1 ;  /* 0x000000090a10a287 */ /* 0x000fe4000c800000 */
[----:B------:R-:W-:Y:S02]  /*0a70*/  ULDC UR6, c[0x0][0x1c0] ;  /* 0x0000700000067ab9 */ /* 0x000fe40000000800 */
[----:B------:R-:W-:Y:S02]  /*0a80*/  UIMAD UR4, UR22, UR4, URZ ;  /* 0x00000004160472a4 */ /* 0x000fe4000f8e023f */
[----:B------:R-:W-:-:S02]  /*0a90*/  @!UP0 UMOV UR8, UR24 ;  /* 0x0000001800088c82 */ /* 0x000fc40008000000 */
[----:B------:R-:W-:Y:S01]  /*0aa0*/  @UP2 UMOV UR22, 0x1 ;  /* 0x0000000100162882 */ /* 0x000fe20000000000 */
[----:B------:R-:W-:Y:S01]  /*0ab0*/  IADD3 R4, P0, R8, UR8, RZ ;  /* 0x0000000808047c10 */ /* 0x000fe2000ff1e0ff */
[----:B------:R-:W-:Y:S02]  /*0ac0*/  @!UP2 UIMAD UR22, UR16, UR6, URZ ;  /* 0x000000061016a2a4 */ /* 0x000fe4000f8e023f */
[----:B------:R-:W-:Y:S02]  /*0ad0*/  @!UP0 UIADD3 UR7, UR25, UR21, URZ ;  /* 0x0000001519078290 */ /* 0x000fe4000fffe03f */
[----:B------:R-:W-:Y:S02]  /*0ae0*/  UIADD3 UR17, -UR15, UR17, URZ ;  /* 0x000000110f117290 */ /* 0x000fe4000fffe13f */
[----:B------:R-:W-:Y:S02]  /*0af0*/  @UP3 UIMAD UR20, UR13, UR10, URZ ;  /* 0x0000000a0d1432a4 */ /* 0x000fe4000f8e023f */
[----:B------:R-:W-:Y:S01]  /*0b00*/  UIMAD UR22, UR13, UR22, URZ ;  /* 0x000000160d1672a4 */ /* 0x000fe2000f8e023f */
[----:B------:R-:W-:Y:S01]  /*0b10*/  LEA.HI.X.SX32 R5, R8, UR7, 0x1, P0 ;  /* 0x0000000708057c11 */ /* 0x000fe200080f0eff */
[----:B------:R-:W-:Y:S01]  /*0b20*/  @UP3 USEL UR20, UR20, UR11, !UP0 ;  /* 0x0000000b14143287 */ /* 0x000fe2000c000000 */
[----:B------:R-:W-:Y:S01]  /*0b30*/  ISETP.GE.AND P0, PT, R14, UR17, PT ;  /* 0x000000110e007c0c */ /* 0x000fe2000bf06270 */
[----:B------:R-:W-:-:S02]  /*0b40*/  @UP2 ULDC UR23, c[0x0][0x210] ;  /* 0x0000840000172ab9 */ /* 0x000fc40000000800 */
[----:B------:R-:W-:Y:S01]  /*0b50*/  USEL UR22, UR22, URZ, !UP3 ;  /* 0x0000003f16167287 */ /* 0x000fe2000d800000 */
[----:B-1----:R-:W-:Y:S01]  /*0b60*/  IMAD.WIDE.U32 R10, R10, c[0x0][0x1f0], R4 ;  /* 0x00007c000a0a7a25 */ /* 0x002fe200078e0004 */
[----:B------:R-:W-:Y:S02]  /*0b70*/  @!UP2 UMOV UR23, 0x1 ;  /* 0x000000010017a882 */ /* 0x000fe40000000000 */
[----:B------:R-:W-:Y:S02]  /*0b80*/  UIMAD UR15, UR15, UR23, URZ ;  /* 0x000000170f0f72a4 */ /* 0x000fe4000f8e023f */
[----:B------:R-:W-:Y:S02]  /*0b90*/  UIMAD UR16, UR12, UR16, UR22 ;  /* 0x000000100c1072a4 */ /* 0x000fe4000f8e0216 */
[----:B------:R-:W-:Y:S02]  /*0ba0*/  @!UP3 UMOV UR26, URZ ;  /* 0x0000003f001abc82 */ /* 0x000fe40008000000 */
[----:B------:R-:W-:-:S02]  /*0bb0*/  @UP3 UMOV UR26, UR20 ;  /* 0x00000014001a3c82 */ /* 0x000fc40008000000 */
[----:B------:R-:W-:Y:S02]  /*0bc0*/  UIMAD UR4, UR12, UR5, UR4 ;  /* 0x000000050c0472a4 */ /* 0x000fe4000f8e0204 */
[----:B------:R-:W-:Y:S02]  /*0bd0*/  @!UP3 UMOV UR27, URZ ;  /* 0x0000003f001bbc82 */ /* 0x000fe40008000000 */
[----:B------:R-:W-:Y:S02]  /*0be0*/  USHF.R.S32.HI UR6, URZ, 0x1f, UR15 ;  /* 0x0000001f3f067899 */ /* 0x000fe4000801140f */
        /* <DEDUP_REMOVED lines=19> */
.L_x_559:
[----:B------:R-:W-:Y:S05]  /*0d20*/  BSYNC B0 ;  /* 0x0000000000007941 */ /* 0x000fea0003800000 */
.L_x_558:
        /* <DEDUP_REMOVED lines=20> */
.L_x_561:
[----:B------:R-:W-:Y:S05]  /*0e70*/  BSYNC B0 ;  /* 0x0000000000007941 */ /* 0x000fea0003800000 */
.L_x_560:
        /* <DEDUP_REMOVED lines=20> */
.L_x_563:
[----:B------:R-:W-:Y:S05]  /*0fc0*/  BSYNC B0 ;  /* 0x0000000000007941 */ /* 0x000fea0003800000 */
.L_x_562:
        /* <DEDUP_REMOVED lines=19> */
.L_x_565:
[----:B------:R-:W-:Y:S05]  /*1100*/  BSYNC B0 ;  /* 0x0000000000007941 */ /* 0x000fea0003800000 */
.L_x_564:
        /* <DEDUP_REMOVED lines=35> */
.L_x_557:
[----:B------:R-:W-:Y:S01]  /*1340*/  UISETP.NE.AND UP0, UPT, UR11, -0x1, UPT ;  /* 0xffffffff0b00788c */ /* 0x000fe2000bf05270 */
[----:B------:R-:W1:Y:S01]  /*1350*/  LDC.U8 R4, c[0x0][0x2d8] ;  /* 0x0000b600ff047b82 */ /* 0x000e620000000000 */
        /* <DEDUP_REMOVED lines=8> */
[----:B------:R-:W-:Y:S02]  /*13e0*/  @!UP0 UIMAD UR25, UR25, UR6, URZ ;  /* 0x00000006191982a4 */ /* 0x000fe4000f8e023f */
[----:B------:R-:W-:-:S02]  /*13f0*/  ULDC.64 UR4, c[0x0][0x198] ;  /* 0x0000660000047ab9 */ /* 0x000fc40000000a00 */
[----:B------:R-:W-:Y:S02]  /*1400*/  @!UP0 UIMAD.WIDE.U32 UR28, UR13, UR6, URZ ;  /* 0x000000060d1c82a5 */ /* 0x000fe4000f8e003f */
[----:B------:R-:W-:Y:S02]  /*1410*/  @UP1 UIMAD.WIDE.U32 UR32, UR26, UR4, URZ ;  /* 0x000000041a2012a5 */ /* 0x000fe4000f8e003f */
[----:B------:R-:W-:Y:S02]  /*1420*/  @!UP0 UIMAD UR25, UR13, UR7, UR25 ;  /* 0x000000070d1982a4 */ /* 0x000fe4000f8e0219 */
[----:B------:R-:W-:Y:S02]  /*1430*/  @UP1 UIMAD UR7, UR26, UR5, UR33 ;  /* 0x000000051a0712a4 */ /* 0x000fe4000f8e0221 */
[----:B------:R-:W-:Y:S02]  /*1440*/  @UP0 UMOV UR6, UR30 ;  /* 0x0000001e00060c82 */ /* 0x000fe40008000000 */
[----:B------:R-:W-:-:S02]  /*1450*/  @!UP0 UIADD3 UR20, UR29, UR25, URZ ;  /* 0x000000191d148290 */ /* 0x000fc4000fffe03f */
        /* <DEDUP_REMOVED lines=15> */
.L_x_566:
        /* <DEDUP_REMOVED lines=44> */
.L_x_567:
[CC--:B------:R-:W-:Y:S01]  /*1810*/  LEA.HI R7, R3.reuse, R92.reuse, RZ, 0x3 ;  /* 0x0000005c03077211 */ /* 0x0c0fe200078f18ff */
[----:B------:R-:W1:Y:S01]  /*1820*/  S2R R16, SR_CTAID.Z ;  /* 0x0000000000107919 */ /* 0x000e620000002700 */
[----:B------:R-:W-:Y:S01]  /*1830*/  LEA.HI R5, R3, R92, RZ, 0x4 ;  /* 0x0000005c03057211 */ /* 0x000fe200078f20ff */
[----:B------:R-:W-:Y:S01]  /*1840*/  IMAD.U32 R19, RZ, RZ, UR14 ;  /* 0x0000000eff137e24 */ /* 0x000fe2000f8e00ff */
[----:B------:R-:W-:Y:S01]  /*1850*/  SHF.R.S32.HI R14, RZ, 0x3, R7 ;  /* 0x00000003ff0e7819 */ /* 0x000fe20000011407 */
[----:B------:R-:W-:Y:S01]  /*1860*/  BSSY B0, `(.L_x_568) ;  /* 0x0000066000007945 */ /* 0x000fe20003800000 */
[----:B------:R-:W-:Y:S02]  /*1870*/  LOP3.LUT R7, R7, 0xfffffff8, RZ, 0xc0, !PT ;  /* 0xfffffff807077812 */ /* 0x000fe400078ec0ff */
[----:B------:R-:W-:Y:S01]  /*1880*/  SHF.R.S32.HI R8, RZ, 0x4, R5 ;  /* 0x00000004ff087819 */ /* 0x000fe20000011405 */
[----:B------:R-:W-:Y:S01]  /*1890*/  IMAD.SHL.U32 R197, R14, 0x40, RZ ;  /* 0x000000400ec57824 */ /* 0x000fe200078e00ff */
[----:B------:R-:W-:Y:S01]  /*18a0*/  SHF.R.S32.HI R15, RZ, 0x1f, R14 ;  /* 0x0000001fff0f7819 */ /* 0x000fe2000001140e */
[----:B------:R-:W-:Y:S01]  /*18b0*/  IMAD.IADD R2, R92, 0x1, -R7 ;  /* 0x000000015c027824 */ /* 0x000fe200078e0a07 */
[----:B------:R-:W-:-:S02]  /*18c0*/  LEA.HI R193, R5, R8, RZ, 0x1 ;  /* 0x0000000805c17211 */ /* 0x000fc400078f08ff */
[----:B------:R-:W-:Y:S01]  /*18d0*/  LOP3.LUT R197, R197, 0x1c0, RZ, 0xc0, !PT ;  /* 0x000001c0c5c57812 */ /* 0x000fe200078ec0ff */
[----:B------:R-:W-:Y:S01]  /*18e0*/  IMAD.SHL.U32 R206, R2, 0x8, RZ ;  /* 0x0000000802ce7824 */ /* 0x000fe200078e00ff */
[----:B------:R-:W-:Y:S01]  /*18f0*/  LOP3.LUT R5, R5, 0xfffffff0, RZ, 0xc0, !PT ;  /* 0xfffffff005057812 */ /* 0x000fe200078ec0ff */
[----:B------:R-:W-:Y:S01]  /*1900*/  IMAD R9, R15, c[0x0][0x198], RZ ;  /* 0x000066000f097a24 */ /* 0x000fe200078e02ff */
[----:B------:R-:W-:Y:S01]  /*1910*/  LOP3.LUT R193, R193, 0xfffffffe, RZ, 0xc0, !PT ;  /* 0xfffffffec1c17812 */ /* 0x000fe200078ec0ff */
[----:B------:R-:W-:Y:S01]  /*1920*/  IMAD.WIDE R18, R19, 0x40, R14 ;  /* 0x0000004013127825 */ /* 0x000fe200078e020e */
[--C-:B------:R-:W-:Y:S02]  /*1930*/  LOP3.LUT R0, R197, 0x38, R206.reuse, 0xf8, !PT ;  /* 0x00000038c5007812 */ /* 0x100fe400078ef8ce */
[----:B------:R-:W-:Y:S01]  /*1940*/  SHF.R.U32.HI R197, RZ, 0x3, R197 ;  /* 0x00000003ffc57819 */ /* 0x000fe200000116c5 */
[----:B------:R-:W-:Y:S01]  /*1950*/  IMAD.IADD R5, R92, 0x1, -R5 ;  /* 0x000000015c057824 */ /* 0x000fe200078e0a05 */
[--C-:B------:R-:W-:Y:S01]  /*1960*/  SHF.R.S32.HI R207, RZ, 0x1f, R206.reuse ;  /* 0x0000001fffcf7819 */ /* 0x100fe200000114ce */
[----:B------:R-:W-:Y:S01]  /*1970*/  IMAD.IADD R193, R8, 0x1, -R193 ;  /* 0x0000000108c17824 */ /* 0x000fe200078e0ac1 */
[----:B------:R-:W-:Y:S01]  /*1980*/  LOP3.LUT R197, R0, R197, RZ, 0x3c, !PT ;  /* 0x000000c500c57212 */ /* 0x000fe200078e3cff */
[C---:B------:R-:W-:Y:S01]  /*1990*/  IMAD R9, R14.reuse, c[0x0][0x19c], R9 ;  /* 0x000067000e097a24 */ /* 0x040fe200078e0209 */
[----:B------:R-:W-:Y:S01]  /*19a0*/  SHF.R.S32.HI R0, RZ, 0x1f, R5 ;  /* 0x0000001fff007819 */ /* 0x000fe20000011405 */
[----:B------:R-:W-:Y:S01]  /*19b0*/  IMAD.WIDE.U32 R20, R14, c[0x0][0x198], R206 ;  /* 0x000066000e147a25 */ /* 0x000fe200078e00ce */
[----:B------:R-:W-:-:S02]  /*19c0*/  LEA.HI R8, R3, R92, RZ, 0x6 ;  /* 0x0000005c03087211 */ /* 0x000fc400078f30ff */
[----:B------:R-:W-:Y:S01]  /*19d0*/  LEA.HI R3, R0, R5, RZ, 0x3 ;  /* 0x0000000500037211 */ /* 0x000fe200078f18ff */
[----:B------:R-:W-:Y:S01]  /*19e0*/  IMAD.SHL.U32 R7, R193, 0x8, RZ ;  /* 0x00000008c1077824 */ /* 0x000fe200078e00ff */
[----:B------:R-:W-:Y:S01]  /*19f0*/  IADD3 R12, P0, R206, UR6, RZ ;  /* 0x00000006ce0c7c10 */ /* 0x000fe2000ff1e0ff */
[----:B------:R-:W-:Y:S01]  /*1a00*/  IMAD.SHL.U32 R8, R8, 0x8, RZ ;  /* 0x0000000808087824 */ /* 0x000fe200078e00ff */
[C---:B------:R-:W-:Y:S01]  /*1a10*/  LOP3.LUT R0, R3.reuse, 0xfffffff8, RZ, 0xc0, !PT ;  /* 0xfffffff803007812 */ /* 0x040fe200078ec0ff */
[----:B------:R-:W-:Y:S01]  /*1a20*/  IMAD.SHL.U32 R3, R3, 0x40, RZ ;  /* 0x0000004003037824 */ /* 0x000fe200078e00ff */
[----:B------:R-:W-:Y:S02]  /*1a30*/  IADD3.X R13, R207, UR20, RZ, P0, !PT ;  /* 0x00000014cf0d7c10 */ /* 0x000fe400087fe4ff */
[----:B------:R-:W-:Y:S01]  /*1a40*/  LOP3.LUT R197, R197, 0xfffffe00, R8, 0xf8, !PT ;  /* 0xfffffe00c5c57812 */ /* 0x000fe200078ef808 */
[----:B------:R-:W-:Y:S01]  /*1a50*/  IMAD.IADD R0, R5, 0x1, -R0 ;  /* 0x0000000105007824 */ /* 0x000fe200078e0a00 */
[----:B------:R-:W-:Y:S01]  /*1a60*/  IADD3 R198, P1, R20, UR26, RZ ;  /* 0x0000001a14c67c10 */ /* 0x000fe2000ff3e0ff */
[----:B-1----:R-:W-:Y:S01]  /*1a70*/  IMAD.WIDE.U32 R16, R16, c[0x0][0x1a8], R12 ;  /* 0x00006a0010107a25 */ /* 0x002fe200078e000c */
[----:B------:R-:W-:-:S02]  /*1a80*/  SHF.R.S32.HI R223, RZ, 0x1f, R220 ;  /* 0x0000001fffdf7819 */ /* 0x000fc400000114dc */
[----:B------:R-:W-:Y:S01]  /*1a90*/  IADD3.X R199, R21, UR7, R9, P1, !PT ;  /* 0x0000000715c77c10 */ /* 0x000fe20008ffe409 */
[----:B------:R-:W-:Y:S01]  /*1aa0*/  IMAD R5, R15, c[0x0][0x1a0], RZ ;  /* 0x000068000f057a24 */ /* 0x000fe200078e02ff */
[----:B------:R-:W-:Y:S01]  /*1ab0*/  LOP3.LUT P3, RZ, R0, 0x4, RZ, 0xc0, !PT ;  /* 0x0000000400ff7812 */ /* 0x000fe2000786c0ff */
[----:B------:R-:W-:Y:S01]  /*1ac0*/  IMAD.WIDE.U32 R12, R14, c[0x0][0x1a0], R206 ;  /* 0x000068000e0c7a25 */ /* 0x000fe200078e00ce */
[----:B------:R-:W-:Y:S02]  /*1ad0*/  LOP3.LUT P2, RZ, R0, 0x2, RZ, 0xc0, !PT ;  /* 0x0000000200ff7812 */ /* 0x000fe4000784c0ff */
[----:B------:R-:W-:Y:S01]  /*1ae0*/  SHF.R.S32.HI R95, RZ, 0x5, R95 ;  /* 0x00000005ff5f7819 */ /* 0x000fe2000001145f */
[----:B------:R-:W-:Y:S01]  /*1af0*/  IMAD R5, R14, c[0x0][0x1a4], R5 ;  /* 0x000069000e057a24 */ /* 0x000fe200078e0205 */
[----:B------:R-:W-:Y:S01]  /*1b00*/  IADD3 R8, P0, R12, UR28, RZ ;  /* 0x0000001c0c087c10 */ /* 0x000fe2000ff1e0ff */
[----:B------:R-:W-:Y:S01]  /*1b10*/  IMAD.SHL.U32 R0, R0, 0x40, RZ ;  /* 0x0000004000007824 */ /* 0x000fe200078e00ff */
[----:B------:R-:W-:Y:S01]  /*1b20*/  IADD3 R196, R206, 0x40, RZ ;  /* 0x00000040cec47810 */ /* 0x000fe20007ffe0ff */
[----:B------:R-:W-:Y:S01]  /*1b30*/  IMAD R201, R223, c[0x0][0x1b0], RZ ;  /* 0x00006c00dfc97a24 */ /* 0x000fe200078e02ff */
[----:B------:R-:W-:Y:S01]  /*1b40*/  IADD3.X R9, R13, UR5, R5, P0, !PT ;  /* 0x000000050d097c10 */ /* 0x000fe200087fe405 */
[----:B------:R-:W-:Y:S01]  /*1b50*/  ULDC.64 UR4, c[0x0][0x1a8] ;  /* 0x00006a0000047ab9 */ /* 0x000fe20000000a00 */
[----:B------:R-:W-:Y:S01]  /*1b60*/  LOP3.LUT R0, R0, 0x1c0, RZ, 0xc0, !PT ;  /* 0x000001c000007812 */ /* 0x000fe200078ec0ff */
[----:B------:R-:W-:Y:S01]  /*1b70*/  UIMAD UR24, UR24, UR4, URZ ;  /* 0x00000004181872a4 */ /* 0x000fe2000f8e023f */
[----:B------:R-:W-:Y:S01]  /*1b80*/  IMAD R223, R223, c[0x0][0x1b8], RZ ;  /* 0x00006e00dfdf7a24 */ /* 0x000fe200078e02ff */
[----:B------:R-:W-:Y:S01]  /*1b90*/  UIADD3 UR4, -UR15, UR17, URZ ;  /* 0x000000110f047290 */ /* 0x000fe2000fffe13f */
[----:B------:R-:W-:Y:S01]  /*1ba0*/  LOP3.LUT R5, R0, 0x8, R7, 0xf8, !PT ;  /* 0x0000000800057812 */ /* 0x000fe200078ef807 */
[----:B------:R-:W-:Y:S01]  /*1bb0*/  UIMAD UR5, UR12, UR5, UR24 ;  /* 0x000000050c0572a4 */ /* 0x000fe2000f8e0218 */
[----:B------:R-:W-:Y:S01]  /*1bc0*/  SHF.R.U32.HI R0, RZ, 0x3, R0 ;  /* 0x00000003ff007819 */ /* 0x000fe20000011600 */
[----:B------:R-:W-:Y:S01]  /*1bd0*/  IMAD R201, R220, c[0x0][0x1b4], R201 ;  /* 0x00006d00dcc97a24 */ /* 0x000fe200078e02c9 */
[----:B------:R-:W-:Y:S01]  /*1be0*/  IADD3 R195, R206, 0x80, RZ ;  /* 0x00000080cec37810 */ /* 0x000fe20007ffe0ff */
[----:B------:R-:W-:Y:S01]  /*1bf0*/  IMAD R223, R220, c[0x0][0x1bc], R223 ;  /* 0x00006f00dcdf7a24 */ /* 0x000fe200078e02df */
[----:B------:R-:W-:Y:S01]  /*1c00*/  ISETP.GE.AND P0, PT, R14, UR4, PT ;  /* 0x000000040e007c0c */ /* 0x000fe2000bf06270 */
[----:B------:R-:W-:Y:S01]  /*1c10*/  IMAD.WIDE.U32 R198, R220, c[0x0][0x1b0], R198 ;  /* 0x00006c00dcc67a25 */ /* 0x000fe200078e00c6 */
[----:B------:R-:W-:-:S02]  /*1c20*/  LOP3.LUT R0, R5, R0, RZ, 0x3c, !PT ;  /* 0x0000000005007212 */ /* 0x000fc400078e3cff */
[----:B------:R-:W-:Y:S01]  /*1c30*/  IADD3 R13, R17, UR5, RZ ;  /* 0x00000005110d7c10 */ /* 0x000fe2000fffe0ff */
[----:B------:R-:W-:Y:S01]  /*1c40*/  IMAD.MOV.U32 R7, RZ, RZ, 0x10 ;  /* 0x00000010ff077424 */ /* 0x000fe200078e00ff */
[----:B------:R-:W-:Y:S01]  /*1c50*/  LOP3.LUT R0, R0, 0xfffffe00, R3, 0xf8, !PT ;  /* 0xfffffe0000007812 */ /* 0x000fe200078ef803 */
[----:B------:R-:W-:Y:S02]  /*1c60*/  IMAD.MOV.U32 R5, RZ, RZ, 0x20 ;  /* 0x00000020ff057424 */ /* 0x000fe400078e00ff */
[----:B------:R-:W-:Y:S01]  /*1c70*/  IMAD.WIDE.U32 R220, R220, c[0x0][0x1b8], R8 ;  /* 0x00006e00dcdc7a25 */ /* 0x000fe200078e0008 */
[----:B------:R-:W-:Y:S02]  /*1c80*/  SEL R7, R7, 0xfffffff0, !P2 ;  /* 0xfffffff007077807 */ /* 0x000fe40005000000 */
[----:B------:R-:W-:Y:S01]  /*1c90*/  SEL R5, R5, 0xffffffe0, !P3 ;  /* 0xffffffe005057807 */ /* 0x000fe20005800000 */
[----:B------:R-:W-:Y:S02]  /*1ca0*/  IMAD.SHL.U32 R197, R197, 0x2, RZ ;  /* 0x00000002c5c57824 */ /* 0x000fe400078e00ff */
[----:B------:R-:W-:-:S02]  /*1cb0*/  IMAD.IADD R201, R199, 0x1, R201 ;  /* 0x00000001c7c97824 */ /* 0x000fc400078e02c9 */
[----:B------:R-:W-:Y:S01]  /*1cc0*/  IMAD.IADD R223, R221, 0x1, R223 ;  /* 0x00000001dddf7824 */ /* 0x000fe200078e02df */
[----:B------:R-:W-:Y:S05]  /*1cd0*/  @P0 BRA `(.L_x_569) ;  /* 0x000001e000000947 */ /* 0x000fea0003800000 */
[----:B------:R-:W-:Y:S01]  /*1ce0*/  ISETP.GE.AND P4, PT, R206, c[0x0][0x220], PT ;  /* 0x00008800ce007a0c */ /* 0x000fe20003f86270 */
[----:B------:R-:W-:Y:S01]  /*1cf0*/  IMAD R3, R19, c[0x0][0x190], RZ ;  /* 0x0000640013037a24 */ /* 0x000fe200078e02ff */
[----:B------:R-:W-:Y:S01]  /*1d00*/  ISETP.GE.AND P3, PT, R196, c[0x0][0x220], PT ;  /* 0x00008800c4007a0c */ /* 0x000fe20003f66270 */
[----:B------:R-:W-:Y:S01]  /*1d10*/  IMAD.MOV.U32 R12, RZ, RZ, R16 ;  /* 0x000000ffff0c7224 */ /* 0x000fe200078e0010 */
[----:B------:R-:W-:Y:S01]  /*1d20*/  ISETP.GE.AND P2, PT, R195, c[0x0][0x220], PT ;  /* 0x00008800c3007a0c */ /* 0x000fe20003f46270 */
[C---:B------:R-:W-:Y:S02]  /*1d30*/  IMAD R3, R18.reuse, c[0x0][0x194], R3 ;  /* 0x0000650012037a24 */ /* 0x040fe400078e0203 */
        /* <DEDUP_REMOVED lines=24> */
.L_x_569:
[----:B------:R-:W-:Y:S05]  /*1ec0*/  BSYNC B0 ;  /* 0x0000000000007941 */ /* 0x000fea0003800000 */
.L_x_568:
        /* <DEDUP_REMOVED lines=37> */
.L_x_571:
[----:B------:R-:W-:Y:S05]  /*2120*/  BSYNC B0 ;  /* 0x0000000000007941 */ /* 0x000fea0003800000 */
.L_x_570:
[----:B-1----:R-:W-:Y:S01]  /*2130*/  IADD3 R9, R14, 0x20, RZ ;  /* 0x000000200e097810 */ /* 0x002fe20007ffe0ff */
[----:B------:R-:W-:Y:S03]  /*2140*/  BSSY B0, `(.L_x_572) ;  /* 0x0000024000007945 */ /* 0x000fe60003800000 */
[----:B------:R-:W-:-:S13]  /*2150*/  ISETP.GE.AND P0, PT, R9, UR4, PT ;  /* 0x0000000409007c0c */ /* 0x000fda000bf06270 */
        /* <DEDUP_REMOVED lines=34> */
.L_x_573:
[----:B------:R-:W-:Y:S05]  /*2380*/  BSYNC B0 ;  /* 0x0000000000007941 */ /* 0x000fea0003800000 */
.L_x_572:
        /* <DEDUP_REMOVED lines=40> */
.L_x_575:
[----:B------:R-:W-:Y:S05]  /*2610*/  BSYNC B0 ;  /* 0x0000000000007941 */ /* 0x000fea0003800000 */
.L_x_574:
[----:B------:R-:W-:Y:S01]  /*2620*/  UIADD3 UR21, UR8, -0x1, URZ ;  /* 0xffffffff08157890 */ /* 0x000fe2000fffe03f */
[----:B------:R-:W-:Y:S01]  /*2630*/  MOV R200, R198 ;  /* 0x000000c600c87202 */ /* 0x000fe20000000f00 */
[----:B------:R-:W-:Y:S01]  /*2640*/  IMAD.U32 R3, RZ, RZ, UR25 ;  /* 0x00000019ff037e24 */ /* 0x000fe2000f8e00ff */
[----:B------:R-:W-:Y:S01]  /*2650*/  BSSY B0, `(.L_x_576) ;  /* 0x0000022000007945 */ /* 0x000fe20003800000 */
[----:B------:R-:W-:Y:S02]  /*2660*/  UIMAD UR26, UR21, -0x40, UR16 ;  /* 0xffffffc0151a78a4 */ /* 0x000fe4000f8e0210 */
[----:B------:R-:W-:Y:S01]  /*2670*/  USHF.R.S32.HI UR20, URZ, 0x1f, UR21 ;  /* 0x0000001f3f147899 */ /* 0x000fe20008011415 */
[----:B--2---:R-:W-:Y:S01]  /*2680*/  IMAD.WIDE.U32 R18, R3, UR21, R200 ;  /* 0x0000001503127c25 */ /* 0x004fe2000f8e00c8 */
        /* <DEDUP_REMOVED lines=30> */
.L_x_577:
[----:B------:R-:W-:Y:S05]  /*2870*/  BSYNC B0 ;  /* 0x0000000000007941 */ /* 0x000fea0003800000 */
.L_x_576:
        /* <DEDUP_REMOVED lines=8> */
[----:B--2---:R-:W-:Y:S02]  /*2900*/  IADD3 R13, P1, R18, UR7, RZ ;  /* 0x00000007120d7c10 */ /* 0x004fe4000ff3e0ff */
        /* <DEDUP_REMOVED lines=24> */
.L_x_579:
[----:B------:R-:W-:Y:S05]  /*2a90*/  BSYNC B0 ;  /* 0x0000000000007941 */ /* 0x000fea0003800000 */
.L_x_578:
[----:B------:R-:W-:Y:S01]  /*2aa0*/  ISETP.GE.AND P0, PT, R9, UR26, PT ;  /* 0x0000001a09007c0c */ /* 0x000fe2000bf06270 */
[----:B------:R-:W-:-:S12]  /*2ab0*/  BSSY B0, `(.L_x_580) ;  /* 0x000001f000007945 */ /* 0x000fd80003800000 */
[----:B------:R-:W-:Y:S05]  /*2ac0*/  @P0 BRA `(.L_x_581) ;  /* 0x000001d000000947 */ /* 0x000fea0003800000 */
[----:B------:R-:W-:Y:S01]  /*2ad0*/  ISETP.GE.AND P3, PT, R206, c[0x0][0x220], PT ;  /* 0x00008800ce007a0c */ /* 0x000fe20003f66270 */
[----:B--2---:R-:W-:Y:S01]  /*2ae0*/  IMAD.MOV.U32 R12, RZ, RZ, c[0x0][0x198] ;  /* 0x00006600ff0c7624 */ /* 0x004fe200078e00ff */
[----:B------:R-:W-:Y:S01]  /*2af0*/  ISETP.GE.AND P2, PT, R196, c[0x0][0x220], PT ;  /* 0x00008800c4007a0c */ /* 0x000fe20003f46270 */
[----:B-1----:R-:W-:-:S03]  /*2b00*/  IMAD.MOV.U32 R17, RZ, RZ, c[0x0][0x19c] ;  /* 0x00006700ff117624 */ /* 0x002fc600078e00ff */
        /* <DEDUP_REMOVED lines=25> */
.L_x_581:
[----:B------:R-:W-:Y:S05]  /*2ca0*/  BSYNC B0 ;  /* 0x0000000000007941 */ /* 0x000fea0003800000 */
.L_x_580:
[----:B------:R-:W-:Y:S01]  /*2cb0*/  ISETP.GE.AND P0, PT, R8, UR26, PT ;  /* 0x0000001a08007c0c */ /* 0x000fe2000bf06270 */
[----:B------:R-:W-:Y:S01]  /*2cc0*/  ULDC.64 UR4, c[0x0][0x1a0] ;  /* 0x0000680000047ab9 */ /* 0x000fe20000000a00 */
[----:B------:R-:W-:Y:S01]  /*2cd0*/  BSSY B0, `(.L_x_582) ;  /* 0x0000023000007945 */ /* 0x000fe20003800000 */
[----:B------:R-:W-:Y:S02]  /*2ce0*/  USHF.L.U64.HI UR12, UR4, UR12, UR5 ;  /* 0x0000000c040c7299 */ /* 0x000fe40008010205 */
[----:B------:R-:W-:-:S08]  /*2cf0*/  USHF.L.U32 UR13, UR4, 0x6, URZ ;  /* 0x00000006040d7899 */ /* 0x000fd0000800063f */
[----:B------:R-:W-:Y:S05]  /*2d00*/  @P0 BRA `(.L_x_583) ;  /* 0x000001f000000947 */ /* 0x000fea0003800000 */
[----:B------:R-:W-:Y:S01]  /*2d10*/  ISETP.GE.AND P3, PT, R206, c[0x0][0x220], PT ;  /* 0x00008800ce007a0c */ /* 0x000fe20003f66270 */
[----:B--2---:R-:W-:Y:S01]  /*2d20*/  IMAD.MOV.U32 R12, RZ, RZ, c[0x0][0x198] ;  /* 0x00006600ff0c7624 */ /* 0x004fe200078e00ff */
        /* <DEDUP_REMOVED lines=9> */
[C---:B-1----:R-:W-:Y:S02]  /*2dc0*/  @!P2 LEA R16, P1, R20.reuse, c[0x0][0x168], 0x1 ;  /* 0x00005a001410aa11 */ /* 0x042fe400078208ff */
        /* <DEDUP_REMOVED lines=19> */
.L_x_583:
[----:B------:R-:W-:Y:S05]  /*2f00*/  BSYNC B0 ;  /* 0x0000000000007941 */ /* 0x000fea0003800000 */
.L_x_582:
[----:B------:R-:W0:Y:S01]  /*2f10*/  LDGDEPBAR ;  /* 0x00000000000079af */ /* 0x000e220000000000 */
[----:B------:R-:W-:Y:S01]  /*2f20*/  ISETP.GE.AND P0, PT, R14, UR26, PT ;  /* 0x0000001a0e007c0c */ /* 0x000fe2000bf06270 */
[----:B------:R-:W-:Y:S01]  /*2f30*/  UIMAD UR5, UR12, UR21, URZ ;  /* 0x000000150c0572a4 */ /* 0x000fe2000f8e023f */
[----:B-12---:R-:W-:Y:S01]  /*2f40*/  IMAD.U32 R17, RZ, RZ, UR21 ;  /* 0x00000015ff117e24 */ /* 0x006fe2000f8e00ff */
[----:B------:R-:W-:Y:S01]  /*2f50*/  SHF.R.S32.HI R12, RZ, 0x1f, R11 ;  /* 0x0000001fff0c7819 */ /* 0x000fe2000001140b */
[----:B------:R-:W-:Y:S01]  /*2f60*/  IMAD.MOV.U32 R222, RZ, RZ, R220 ;  /* 0x000000ffffde7224 */ /* 0x000fe200078e00dc */
[----:B------:R-:W-:Y:S01]  /*2f70*/  UIMAD UR20, UR20, UR13, UR5 ;  /* 0x0000000d141472a4 */ /* 0x000fe2000f8e0205 */
[----:B------:R-:W-:Y:S01]  /*2f80*/  IMAD.U32 R212, RZ, RZ, UR14 ;  /* 0x0000000effd47e24 */ /* 0x000fe2000f8e00ff */
[----:B------:R-:W-:Y:S01]  /*2f90*/  LEA.HI R93, R12, R11, RZ, 0x2 ;  /* 0x0000000b0c5d7211 */ /* 0x000fe200078f10ff */
[----:B------:R-:W-:Y:S01]  /*2fa0*/  IMAD.WIDE.U32 R16, R17, UR13, R222 ;  /* 0x0000000d11107c25 */ /* 0x000fe2000f8e00de */
[----:B------:R-:W-:Y:S01]  /*2fb0*/  UIADD3 UR5, UR22, -0x4ab325aa, URZ ;  /* 0xb54cda5616057890 */ /* 0x000fe2000fffe03f */
[----:B------:R-:W-:Y:S01]  /*2fc0*/  BSSY B0, `(.L_x_584) ;  /* 0x0000023000007945 */ /* 0x000fe20003800000 */
[----:B------:R-:W-:Y:S01]  /*2fd0*/  SHF.R.S32.HI R93, RZ, 0x2, R93 ;  /* 0x00000002ff5d7819 */ /* 0x000fe2000001145d */
[----:B------:R-:W-:Y:S01]  /*2fe0*/  IMAD R212, R212, 0x4, R95 ;  /* 0x00000004d4d47824 */ /* 0x000fe200078e025f */
[----:B------:R-:W-:Y:S01]  /*2ff0*/  IADD3 R19, R17, UR20, RZ ;  /* 0x0000001411137c10 */ /* 0x000fe2000fffe0ff */
        /* <DEDUP_REMOVED lines=31> */
.L_x_585:
[----:B------:R-:W-:Y:S05]  /*31f0*/  BSYNC B0 ;  /* 0x0000000000007941 */ /* 0x000fea0003800000 */
.L_x_584:
        /* <DEDUP_REMOVED lines=36> */
.L_x_587:
[----:B------:R-:W-:Y:S05]  /*3440*/  BSYNC B0 ;  /* 0x0000000000007941 */ /* 0x000fea0003800000 */
.L_x_586:
        /* <DEDUP_REMOVED lines=9> */
[----:B--2---:R-:W-:-:S03]  /*34e0*/  IMAD.MOV.U32 R12, RZ, RZ, c[0x0][0x1a4] ;  /* 0x00006900ff0c7624 */ /* 0x004fc600078e00ff */
        /* <DEDUP_REMOVED lines=25> */
.L_x_589:
[----:B------:R-:W-:Y:S05]  /*3680*/  BSYNC B0 ;  /* 0x0000000000007941 */ /* 0x000fea0003800000 */
.L_x_588:
[----:B------:R-:W-:Y:S01]  /*3690*/  ISETP.GE.AND P0, PT, R8, UR26, PT ;  /* 0x0000001a08007c0c */ /* 0x000fe2000bf06270 */
[----:B------:R-:W-:Y:S01]  /*36a0*/  UIADD3 UR4, UR16, 0x1, -UR17 ;  /* 0x0000000110047890 */ /* 0x000fe2000fffe811 */
[----:B------:R-:W-:Y:S01]  /*36b0*/  BSSY B0, `(.L_x_590) ;  /* 0x0000028000007945 */ /* 0x000fe20003800000 */
[----:B------:R-:W-:Y:S02]  /*36c0*/  ULDC UR27, c[0x0][0x2e8] ;  /* 0x0000ba00001b7ab9 */ /* 0x000fe40000000800 */
[----:B------:R-:W-:Y:S02]  /*36d0*/  ULDC UR26, c[0x0][0x2e4] ;  /* 0x0000b900001a7ab9 */ /* 0x000fe40000000800 */
[----:B------:R-:W-:Y:S02]  /*36e0*/  UIADD3 UR27, UR4, UR27, URZ ;  /* 0x0000001b041b7290 */ /* 0x000fe4000fffe03f */
[----:B------:R-:W-:-:S04]  /*36f0*/  UIADD3 UR26, UR16, -UR26, -UR17 ;  /* 0x8000001a101a7290 */ /* 0x000fc8000fffe811 */
[----:B------:R1:W-:Y:S04]  /*3700*/  @P0 STS.128 [R197+0xd800], RZ ;  /* 0x00d800ffc5000388 */ /* 0x0003e80000000c00 */
[----:B------:R1:W-:Y:S04]  /*3710*/  @P0 STS.128 [R197+0xf800], RZ ;  /* 0x00f800ffc5000388 */ /* 0x0003e80000000c00 */
[----:B------:R1:W-:Y:S01]  /*3720*/  @P0 STS.128 [R197+0x11800], RZ ;  /* 0x011800ffc5000388 */ /* 0x0003e20000000c00 */
[----:B------:R-:W-:Y:S05]  /*3730*/  @P0 BRA `(.L_x_591) ;  /* 0x000001f000000947 */ /* 0x000fea0003800000 */
[----:B------:R-:W-:Y:S01]  /*3740*/  ISETP.GE.AND P3, PT, R206, c[0x0][0x220], PT ;  /* 0x00008800ce007a0c */ /* 0x000fe20003f66270 */
[----:B------:R-:W-:Y:S01]  /*3750*/  IMAD.MOV.U32 R9, RZ, RZ, c[0x0][0x1a0] ;  /* 0x00006800ff097624 */ /* 0x000fe200078e00ff */
        /* <DEDUP_REMOVED lines=29> */
.L_x_591:
[----:B------:R-:W-:Y:S05]  /*3930*/  BSYNC B0 ;  /* 0x0000000000007941 */ /* 0x000fea0003800000 */
.L_x_590:
[C---:B------:R-:W-:Y:S01]  /*3940*/  IMAD.SHL.U32 R8, R2.reuse, 0x40, RZ ;  /* 0x0000004002087824 */ /* 0x040fe200078e00ff */
[----:B------:R-:W-:Y:S01]  /*3950*/  R2P PR, R2, 0x6 ;  /* 0x0000000602007804 */ /* 0x000fe20000000000 */
[----:B------:R-:W-:Y:S01]  /*3960*/  IMAD.SHL.U32 R14, R14, 0x8, RZ ;  /* 0x000000080e0e7824 */ /* 0x000fe200078e00ff */
[----:B------:R-:W0:Y:S01]  /*3970*/  LDGDEPBAR ;  /* 0x00000000000079af */ /* 0x000e220000000000 */
[----:B------:R-:W-:Y:S01]  /*3980*/  IMAD R194, R95, 0x400, R0 ;  /* 0x000004005fc27824 */ /* 0x000fe200078e0200 */
[----:B------:R-:W-:Y:S01]  /*3990*/  LOP3.LUT R9, R8, 0x1c0, RZ, 0xc0, !PT ;  /* 0x000001c008097812 */ /* 0x000fe200078ec0ff */
[----:B------:R-:W-:Y:S01]  /*39a0*/  IMAD.SHL.U32 R208, R92, 0x2, RZ ;  /* 0x000000025cd07824 */ /* 0x000fe200078e00ff */
[----:B------:R-:W-:Y:S01]  /*39b0*/  UISETP.GT.AND UP0, UPT, UR21, UR9, UPT ;  /* 0x000000091500728c */ /* 0x000fe2000bf04270 */
[----:B------:R-:W-:Y:S01]  /*39c0*/  IMAD.SHL.U32 R194, R194, 0x2, RZ ;  /* 0x00000002c2c27824 */ /* 0x000fe200078e00ff */
[----:B------:R-:W-:Y:S01]  /*39d0*/  LOP3.LUT R8, R9, 0x8, R14, 0xf8, !PT ;  /* 0x0000000809087812 */ /* 0x000fe200078ef80e */
[----:B------:R-:W-:Y:S01]  /*39e0*/  UIADD3 UR30, UR23, 0x646e171e, URZ ;  /* 0x646e171e171e7890 */ /* 0x000fe2000fffe03f */
        /* <DEDUP_REMOVED lines=11> */
[----:B------:R-:W-:Y:S04]  /*3aa0*/  LDSM.16.M88.4 R32, [R189] ;  /* 0x00000000bd20783b */ /* 0x000fe80000000200 */
[----:B------:R-:W5:Y:S01]  /*3ab0*/  LDSM.16.M88.4 R24, [R193+0x6000] ;  /* 0x00600000c118783b */ /* 0x000f620000000200 */
[----:B------:R-:W-:-:S02]  /*3ac0*/  IADD3 R2, R193, 0x6000, RZ ;  /* 0x00006000c1027810 */ /* 0x000fc40007ffe0ff */
[----:B------:R-:W-:Y:S01]  /*3ad0*/  IADD3 R191, R193, 0x6020, RZ ;  /* 0x00006020c1bf7810 */ /* 0x000fe20007ffe0ff */
[----:B------:R-:W1:Y:S01]  /*3ae0*/  LDSM.16.M88.4 R64, [R193+0x7800] ;  /* 0x00780000c140783b */ /* 0x000e620000000200 */
[----:B------:R-:W-:Y:S01]  /*3af0*/  @P1 IADD3 R191, R2, -0x20, RZ ;  /* 0xffffffe002bf1810 */ /* 0x000fe20007ffe0ff */
[----:B------:R-:W-:Y:S02]  /*3b00*/  IMAD.MOV.U32 R2, RZ, RZ, 0x40 ;  /* 0x00000040ff027424 */ /* 0x000fe400078e00ff */
[----:B------:R-:W-:Y:S01]  /*3b10*/  LDSM.16.M88.4 R56, [R193+0x6800] ;  /* 0x00680000c138783b */ /* 0x000fe20000000200 */
[C---:B------:R-:W-:Y:S02]  /*3b20*/  IADD3 R183, R191.reuse, 0x800, RZ ;  /* 0x00000800bfb77810 */ /* 0x040fe40007ffe0ff */
[----:B------:R-:W-:Y:S01]  /*3b30*/  SEL R2, R2, 0xffffffc0, !P2 ;  /* 0xffffffc002027807 */ /* 0x000fe20005000000 */
[----:B-1----:R-:W1:Y:S01]  /*3b40*/  LDSM.16.M88.4 R8, [R191] ;  /* 0x00000000bf08783b */ /* 0x002e620000000200 */
[----:B------:R-:W-:-:S02]  /*3b50*/  IADD3 R182, R191, 0x1000, RZ ;  /* 0x00001000bfb67810 */ /* 0x000fc40007ffe0ff */
[----:B------:R-:W-:Y:S01]  /*3b60*/  IADD3 R181, R191, 0x1800, RZ ;  /* 0x00001800bfb57810 */ /* 0x000fe20007ffe0ff */
[----:B------:R-:W2:Y:S01]  /*3b70*/  LDSM.16.M88.4 R48, [R193+0x7000] ;  /* 0x00700000c130783b */ /* 0x000ea20000000200 */
[----:B------:R-:W-:Y:S01]  /*3b80*/  IMAD.IADD R187, R193, 0x1, R2 ;  /* 0x00000001c1bb7824 */ /* 0x000fe200078e0202 */
[----:B------:R-:W-:Y:S01]  /*3b90*/  IADD3 R179, R191, 0x2000, RZ ;  /* 0x00002000bfb37810 */ /* 0x000fe20007ffe0ff */
[----:B------:R-:W-:Y:S01]  /*3ba0*/  IMAD.IADD R180, R2, 0x1, R191 ;  /* 0x0000000102b47824 */ /* 0x000fe200078e02bf */
[----:B------:R-:W-:Y:S01]  /*3bb0*/  LDSM.16.M88.4 R84, [R191+0x1800] ;  /* 0x00180000bf54783b */ /* 0x000fe20000000200 */
[----:B------:R-:W-:Y:S02]  /*3bc0*/  LEA R2, R95, UR15, 0x4 ;  /* 0x0000000f5f027c11 */ /* 0x000fe4000f8e20ff */
[C---:B------:R-:W-:Y:S01]  /*3bd0*/  IADD3 R178, R191.reuse, 0x2800, RZ ;  /* 0x00002800bfb27810 */ /* 0x040fe20007ffe0ff */
[----:B--2---:R-:W2:Y:S01]  /*3be0*/  LDSM.16.M88.4 R12, [R187+0x6000] ;  /* 0x00600000bb0c783b */ /* 0x004ea20000000200 */
[----:B------:R-:W-:Y:S01]  /*3bf0*/  IADD3 R177, R191, 0x3000, RZ ;  /* 0x00003000bfb17810 */ /* 0x000fe20007ffe0ff */
[----:B------:R-:W-:Y:S01]  /*3c00*/  IMAD.IADD R93, R93, 0x1, R2 ;  /* 0x000000015d5d7824 */ /* 0x000fe200078e0202 */
[C---:B------:R-:W-:Y:S01]  /*3c10*/  IADD3 R176, R191.reuse, 0x3800, RZ ;  /* 0x00003800bfb07810 */ /* 0x040fe20007ffe0ff */
[----:B------:R-:W3:Y:S01]  /*3c20*/  LDSM.16.M88.4 R40, [R191+0x800] ;  /* 0x00080000bf28783b */ /* 0x000ee20000000200 */
[----:B------:R-:W-:-:S02]  /*3c30*/  IADD3 R175, R191, 0x4000, RZ ;  /* 0x00004000bfaf7810 */ /* 0x000fc40007ffe0ff */
[C---:B------:R-:W-:Y:S01]  /*3c40*/  IADD3 R203, R93.reuse, 0x8, RZ ;  /* 0x000000085dcb7810 */ /* 0x040fe20007ffe0ff */
[----:B------:R-:W4:Y:S01]  /*3c50*/  LDSM.16.M88.4 R36, [R191+0x1000] ;  /* 0x00100000bf24783b */ /* 0x000f220000000200 */
[----:B------:R-:W-:Y:S02]  /*3c60*/  IADD3 R204, R93, UR27, RZ ;  /* 0x0000001b5dcc7c10 */ /* 0x000fe4000fffe0ff */
[----:B------:R-:W-:Y:S01]  /*3c70*/  IADD3 R202, R203, UR27, RZ ;  /* 0x0000001bcbca7c10 */ /* 0x000fe2000fffe0ff */
[----:B------:R-:W-:Y:S01]  /*3c80*/  LDSM.16.M88.4 R88, [R187+0x7800] ;  /* 0x00780000bb58783b */ /* 0x000fe20000000200 */
[----:B------:R-:W-:Y:S02]  /*3c90*/  IADD3 R205, R93, UR26, RZ ;  /* 0x0000001a5dcd7c10 */ /* 0x000fe4000fffe0ff */
[----:B------:R-:W-:Y:S01]  /*3ca0*/  IMNMX R204, R204, UR16, PT ;  /* 0x00000010cccc7c17 */ /* 0x000fe2000b800200 */
[----:B-----5:R-:W-:Y:S01]  /*3cb0*/  HMMA.16816.F32 R28, R76, R24, RZ ;  /* 0x000000184c1c723c */ /* 0x020fe200000018ff */
[----:B------:R-:W-:Y:S01]  /*3cc0*/  LDSM.16.M88.4 R20, [R187+0x6800] ;  /* 0x00680000bb14783b */ /* 0x000fe20000000200 */
[----:B------:R-:W-:-:S02]  /*3cd0*/  IADD3 R203, R203, UR26, RZ ;  /* 0x0000001acbcb7c10 */ /* 0x000fc4000fffe0ff */
[----:B------:R-:W-:Y:S01]  /*3ce0*/  IMNMX R202, R202, UR16, PT ;  /* 0x00000010caca7c17 */ /* 0x000fe2000b800200 */
[----:B------:R-:W-:Y:S01]  /*3cf0*/  LDSM.16.M88.4 R16, [R187+0x7000] ;  /* 0x00700000bb10783b */ /* 0x000fe20000000200 */
[----:B------:R-:W-:Y:S02]  /*3d00*/  IMNMX R205, RZ, R205, !PT ;  /* 0x000000cdffcd7217 */ /* 0x000fe40007800200 */
[----:B------:R-:W-:Y:S01]  /*3d10*/  HMMA.16816.F32 R24, R76, R26, RZ ;  /* 0x0000001a4c18723c */ /* 0x000fe200000018ff */
[----:B------:R-:W-:Y:S01]  /*3d20*/  LDSM.16.M88.4 R72, [R180+0x1800] ;  /* 0x00180000b448783b */ /* 0x000fe20000000200 */
[----:B------:R-:W-:Y:S02]  /*3d30*/  IMNMX R203, RZ, R203, !PT ;  /* 0x000000cbffcb7217 */ /* 0x000fe40007800200 */
[C---:B------:R-:W-:Y:S02]  /*3d40*/  IADD3 R174, R191.reuse, 0x4800, RZ ;  /* 0x00004800bfae7810 */ /* 0x040fe40007ffe0ff */
[----:B------:R-:W-:-:S02]  /*3d50*/  IADD3 R173, R191, 0x5000, RZ ;  /* 0x00005000bfad7810 */ /* 0x000fc40007ffe0ff */
[----:B------:R-:W-:Y:S01]  /*3d60*/  HMMA.16816.F32 R44, R76, R64, RZ ;  /* 0x000000404c2c723c */ /* 0x000fe200000018ff */
[----:B------:R-:W-:-:S07]  /*3d70*/  IADD3 R172, R191, 0x5800, RZ ;  /* 0x00005800bfac7810 */ /* 0x000fce0007ffe0ff */
[----:B-1----:R-:W-:Y:S08]  /*3d80*/  HMMA.16816.F32 R28, R68, R8, R28 ;  /* 0x00000008441c723c */ /* 0x002ff0000000181c */
[C---:B------:R-:W-:Y:S08]  /*3d90*/  HMMA.16816.F32 R60, R76.reuse, R56, RZ ;  /* 0x000000384c3c723c */ /* 0x040ff000000018ff */
[C---:B------:R-:W-:Y:S08]  /*3da0*/  HMMA.16816.F32 R52, R76.reuse, R48, RZ ;  /* 0x000000304c34723c */ /* 0x040ff000000018ff */
[C---:B------:R-:W-:Y:S08]  /*3db0*/  HMMA.16816.F32 R56, R76.reuse, R58, RZ ;  /* 0x0000003a4c38723c */ /* 0x040ff000000018ff */
[----:B------:R-:W-:Y:S08]  /*3dc0*/  HMMA.16816.F32 R48, R76, R50, RZ ;  /* 0x000000324c30723c */ /* 0x000ff000000018ff */
[----:B------:R-:W-:Y:S01]  /*3dd0*/  HMMA.16816.F32 R24, R68, R10, R24 ;  /* 0x0000000a4418723c */ /* 0x000fe20000001818 */
[----:B------:R-:W1:Y:S07]  /*3de0*/  LDSM.16.M88.4 R8, [R180] ;  /* 0x00000000b408783b */ /* 0x000e6e0000000200 */
[----:B------:R-:W-:Y:S01]  /*3df0*/  HMMA.16816.F32 R76, R76, R66, RZ ;  /* 0x000000424c4c723c */ /* 0x000fe200000018ff */
[----:B------:R-:W-:Y:S07]  /*3e00*/  LDSM.16.M88.4 R64, [R194+0x2000] ;  /* 0x00200000c240783b */ /* 0x000fee0000000200 */
[----:B--2---:R-:W-:Y:S08]  /*3e10*/  HMMA.16816.F32 R28, R80, R12, R28 ;  /* 0x0000000c501c723c */ /* 0x004ff0000000181c */
[C---:B------:R-:W-:Y:S08]  /*3e20*/  HMMA.16816.F32 R44, R68.reuse, R84, R44 ;  /* 0x00000054442c723c */ /* 0x040ff0000000182c */
[C---:B---3--:R-:W-:Y:S08]  /*3e30*/  HMMA.16816.F32 R60, R68.reuse, R40, R60 ;  /* 0x00000028443c723c */ /* 0x048ff0000000183c */
[C---:B------:R-:W-:Y:S01]  /*3e40*/  HMMA.16816.F32 R56, R68.reuse, R42, R56 ;  /* 0x0000002a4438723c */ /* 0x040fe20000001838 */
[----:B------:R-:W-:Y:S07]  /*3e50*/  LDSM.16.M88.4 R40, [R180+0x800] ;  /* 0x00080000b428783b */ /* 0x000fee0000000200 */
[C---:B----4-:R-:W-:Y:S08]  /*3e60*/  HMMA.16816.F32 R52, R68.reuse, R36, R52 ;  /* 0x000000244434723c */ /* 0x050ff00000001834 */
[----:B------:R-:W-:Y:S01]  /*3e70*/  HMMA.16816.F32 R48, R68, R38, R48 ;  /* 0x000000264430723c */ /* 0x000fe20000001830 */
[----:B------:R-:W-:Y:S07]  /*3e80*/  LDSM.16.M88.4 R36, [R180+0x1000] ;  /* 0x00100000b424783b */ /* 0x000fee0000000200 */
[----:B------:R-:W-:Y:S01]  /*3e90*/  HMMA.16816.F32 R24, R80, R14, R24 ;  /* 0x0000000e5018723c */ /* 0x000fe20000001818 */
[----:B------:R-:W2:Y:S07]  /*3ea0*/  LDSM.16.M88.4 R12, [R193+0x8000] ;  /* 0x00800000c10c783b */ /* 0x000eae0000000200 */
[----:B------:R-:W-:Y:S01]  /*3eb0*/  HMMA.16816.F32 R68, R68, R86, R76 ;  /* 0x000000564444723c */ /* 0x000fe2000000184c */
[----:B------:R-:W-:Y:S04]  /*3ec0*/  LDSM.16.M88.4 R76, [R192+0x2000] ;  /* 0x00200000c04c783b */ /* 0x000fe80000000200 */
[----:B------:R-:W-:Y:S03]  /*3ed0*/  LDSM.16.M88.4 R84, [R193+0x9800] ;  /* 0x00980000c154783b */ /* 0x000fe60000000200 */
[----:B-1----:R-:W-:Y:S08]  /*3ee0*/  HMMA.16816.F32 R28, R32, R8, R28 ;  /* 0x00000008201c723c */ /* 0x002ff0000000181c */
[C---:B------:R-:W-:Y:S08]  /*3ef0*/  HMMA.16816.F32 R44, R80.reuse, R88, R44 ;  /* 0x00000058502c723c */ /* 0x040ff0000000182c */
[C---:B------:R-:W-:Y:S08]  /*3f00*/  HMMA.16816.F32 R60, R80.reuse, R20, R60 ;  /* 0x00000014503c723c */ /* 0x040ff0000000183c */
[C---:B------:R-:W-:Y:S01]  /*3f10*/  HMMA.16816.F32 R56, R80.reuse, R22, R56 ;  /* 0x000000165038723c */ /* 0x040fe20000001838 */
[----:B------:R-:W-:Y:S07]  /*3f20*/  LDSM.16.M88.4 R20, [R193+0x8800] ;  /* 0x00880000c114783b */ /* 0x000fee0000000200 */
[C---:B------:R-:W-:Y:S08]  /*3f30*/  HMMA.16816.F32 R52, R80.reuse, R16, R52 ;  /* 0x000000105034723c */ /* 0x040ff00000001834 */
[----:B------:R-:W-:Y:S01]  /*3f40*/  HMMA.16816.F32 R48, R80, R18, R48 ;  /* 0x000000125030723c */ /* 0x000fe20000001830 */
[----:B------:R-:W-:Y:S07]  /*3f50*/  LDSM.16.M88.4 R16, [R193+0x9000] ;  /* 0x00900000c110783b */ /* 0x000fee0000000200 */
[----:B------:R-:W-:Y:S01]  /*3f60*/  HMMA.16816.F32 R24, R32, R10, R24 ;  /* 0x0000000a2018723c */ /* 0x000fe20000001818 */
[----:B------:R-:W1:Y:S07]  /*3f70*/  LDSM.16.M88.4 R8, [R191+0x2000] ;  /* 0x00200000bf08783b */ /* 0x000e6e0000000200 */
[----:B------:R-:W-:Y:S01]  /*3f80*/  HMMA.16816.F32 R80, R80, R90, R68 ;  /* 0x0000005a5050723c */ /* 0x000fe20000001844 */
[----:B------:R-:W-:Y:S04]  /*3f90*/  LDSM.16.M88.4 R68, [R190+0x2000] ;  /* 0x00200000be44783b */ /* 0x000fe80000000200 */
[----:B------:R-:W-:Y:S03]  /*3fa0*/  LDSM.16.M88.4 R88, [R191+0x3800] ;  /* 0x00380000bf58783b */ /* 0x000fe60000000200 */
[----:B--2---:R-:W-:Y:S08]  /*3fb0*/  HMMA.16816.F32 R28, R64, R12, R28 ;  /* 0x0000000c401c723c */ /* 0x004ff0000000181c */
        /* <DEDUP_REMOVED lines=67> */
[----:B------:R-:W-:Y:S01]  /*43f0*/  HMMA.16816.F32 R56, R84, R22, R56 ;  /* 0x000000165438723c */ /* 0x000fe20000001838 */
[----:B------:R-:W-:Y:S07]  /*4400*/  LDSM.16.M88.4 R20, [R180+0x4000] ;  /* 0x00400000b414783b */ /* 0x000fee0000000200 */
[----:B------:R-:W-:Y:S01]  /*4410*/  HMMA.16816.F32 R24, R76, R10, R24 ;  /* 0x0000000a4c18723c */ /* 0x000fe20000001818 */
[----:B------:R-:W1:Y:S07]  /*4420*/  LDSM.16.M88.4 R8, [R189+0x4000] ;  /* 0x00400000bd08783b */ /* 0x000e6e0000000200 */
[C---:B------:R-:W-:Y:S08]  /*4430*/  HMMA.16816.F32 R52, R84.reuse, R16, R52 ;  /* 0x000000105434723c */ /* 0x040ff00000001834 */
[C---:B------:R-:W-:Y:S01]  /*4440*/  HMMA.16816.F32 R48, R84.reuse, R18, R48 ;  /* 0x000000125430723c */ /* 0x040fe20000001830 */
[----:B------:R-:W3:Y:S07]  /*4450*/  LDSM.16.M88.4 R16, [R187+0xb800] ;  /* 0x00b80000bb10783b */ /* 0x000eee0000000200 */
[----:B------:R-:W-:Y:S08]  /*4460*/  HMMA.16816.F32 R80, R84, R90, R80 ;  /* 0x0000005a5450723c */ /* 0x000ff00000001850 */
[----:B--2---:R-:W-:Y:S08]  /*4470*/  HMMA.16816.F32 R28, R12, R40, R28 ;  /* 0x000000280c1c723c */ /* 0x004ff0000000181c */
[----:B------:R-:W-:Y:S08]  /*4480*/  HMMA.16816.F32 R44, R76, R64, R44 ;  /* 0x000000404c2c723c */ /* 0x000ff0000000182c */
[----:B------:R-:W-:Y:S08]  /*4490*/  HMMA.16816.F32 R24, R12, R42, R24 ;  /* 0x0000002a0c18723c */ /* 0x000ff00000001818 */
[C---:B------:R-:W-:Y:S08]  /*44a0*/  HMMA.16816.F32 R52, R76.reuse, R68, R52 ;  /* 0x000000444c34723c */ /* 0x040ff00000001834 */
[C---:B------:R-:W-:Y:S08]  /*44b0*/  HMMA.16816.F32 R48, R76.reuse, R70, R48 ;  /* 0x000000464c30723c */ /* 0x040ff00000001830 */
[C---:B------:R-:W-:Y:S08]  /*44c0*/  HMMA.16816.F32 R60, R76.reuse, R72, R60 ;  /* 0x000000484c3c723c */ /* 0x040ff0000000183c */
[C---:B------:R-:W-:Y:S08]  /*44d0*/  HMMA.16816.F32 R56, R76.reuse, R74, R56 ;  /* 0x0000004a4c38723c */ /* 0x040ff00000001838 */
[----:B------:R-:W-:Y:S08]  /*44e0*/  HMMA.16816.F32 R80, R76, R66, R80 ;  /* 0x000000424c50723c */ /* 0x000ff00000001850 */
[----:B-1----:R-:W-:Y:S08]  /*44f0*/  HMMA.16816.F32 R28, R8, R20, R28 ;  /* 0x00000014081c723c */ /* 0x002ff0000000181c */
[----:B---3--:R-:W-:Y:S07]  /*4500*/  HMMA.16816.F32 R44, R12, R16, R44 ;  /* 0x000000100c2c723c */ /* 0x008fee000000182c */
[----:B------:R-:W-:Y:S01]  /*4510*/  IMAD.U32 R17, RZ, RZ, UR21 ;  /* 0x00000015ff117e24 */ /* 0x000fe2000f8e00ff */
[----:B------:R-:W-:Y:S03]  /*4520*/  HMMA.16816.F32 R24, R8, R22, R24 ;  /* 0x000000160818723c */ /* 0x000fe60000001818 */
[----:B------:R-:W-:-:S05]  /*4530*/  IMAD R2, R17, 0x40, R208 ;  /* 0x0000004011027824 */ /* 0x000fca00078e02d0 */
[C---:B------:R-:W-:Y:S01]  /*4540*/  HMMA.16816.F32 R52, R12.reuse, R32, R52 ;  /* 0x000000200c34723c */ /* 0x040fe20000001834 */
[C---:B------:R-:W-:Y:S02]  /*4550*/  IADD3 R16, R2.reuse, 0x1, RZ ;  /* 0x0000000102107810 */ /* 0x040fe40007ffe0ff */
[-C--:B------:R-:W-:Y:S02]  /*4560*/  ISETP.GE.AND P3, PT, R2, R204.reuse, PT ;  /* 0x000000cc0200720c */ /* 0x080fe40003f66270 */
[C---:B------:R-:W-:Y:S02]  /*4570*/  ISETP.GE.AND P6, PT, R16.reuse, R204, PT ;  /* 0x000000cc1000720c */ /* 0x040fe40003fc6270 */
[C---:B------:R-:W-:Y:S01]  /*4580*/  ISETP.GE.AND P1, PT, R16.reuse, R202, PT ;  /* 0x000000ca1000720c */ /* 0x040fe20003f26270 */
[----:B------:R-:W-:Y:S01]  /*4590*/  HMMA.16816.F32 R48, R12, R34, R48 ;  /* 0x000000220c30723c */ /* 0x000fe20000001830 */
[----:B------:R-:W1:Y:S01]  /*45a0*/  LDSM.16.M88.4 R32, [R180+0x4800] ;  /* 0x00480000b420783b */ /* 0x000e620000000200 */
[----:B------:R-:W-:-:S02]  /*45b0*/  ISETP.LT.OR P6, PT, R16, R205, P6 ;  /* 0x000000cd1000720c */ /* 0x000fc400037c1670 */
[----:B------:R-:W-:Y:S02]  /*45c0*/  ISETP.LT.OR P1, PT, R16, R203, P1 ;  /* 0x000000cb1000720c */ /* 0x000fe40000f21670 */
[C---:B------:R-:W-:Y:S02]  /*45d0*/  ISETP.LT.OR P3, PT, R2.reuse, R205, P3 ;  /* 0x000000cd0200720c */ /* 0x040fe40001f61670 */
[C---:B------:R-:W-:Y:S01]  /*45e0*/  HMMA.16816.F32 R60, R12.reuse, R36, R60 ;  /* 0x000000240c3c723c */ /* 0x040fe2000000183c */
[C---:B------:R-:W-:Y:S02]  /*45f0*/  IADD3 R17, R2.reuse, 0x8, RZ ;  /* 0x0000000802117810 */ /* 0x040fe40007ffe0ff */
[----:B------:R-:W-:Y:S02]  /*4600*/  IADD3 R16, R2, 0x9, RZ ;  /* 0x0000000902107810 */ /* 0x000fe40007ffe0ff */
[-C--:B------:R-:W-:Y:S02]  /*4610*/  ISETP.GE.AND P0, PT, R17, R204.reuse, PT ;  /* 0x000000cc1100720c */ /* 0x080fe40003f06270 */
[----:B------:R-:W-:Y:S01]  /*4620*/  FSEL R37, R28, -INF , !P3 ;  /* 0xff8000001c257808 */ /* 0x000fe20005800000 */
[----:B------:R-:W-:Y:S01]  /*4630*/  HMMA.16816.F32 R56, R12, R38, R56 ;  /* 0x000000260c38723c */ /* 0x000fe20000001838 */
[----:B------:R-:W-:-:S02]  /*4640*/  ISETP.GE.AND P5, PT, R16, R204, PT ;  /* 0x000000cc1000720c */ /* 0x000fc40003fa6270 */
[-C--:B------:R-:W-:Y:S02]  /*4650*/  ISETP.GE.AND P2, PT, R2, R202.reuse, PT ;  /* 0x000000ca0200720c */ /* 0x080fe40003f46270 */
[CC--:B------:R-:W-:Y:S02]  /*4660*/  ISETP.GE.AND P4, PT, R17.reuse, R202.reuse, PT ;  /* 0x000000ca1100720c */ /* 0x0c0fe40003f86270 */
[C---:B------:R-:W-:Y:S01]  /*4670*/  ISETP.GE.AND P3, PT, R16.reuse, R202, PT ;  /* 0x000000ca1000720c */ /* 0x040fe20003f66270 */
[----:B------:R-:W-:Y:S01]  /*4680*/  HMMA.16816.F32 R80, R12, R18, R80 ;  /* 0x000000120c50723c */ /* 0x000fe20000001850 */
[----:B------:R-:W2:Y:S01]  /*4690*/  LDSM.16.M88.4 R12, [R180+0x5000] ;  /* 0x00500000b40c783b */ /* 0x000ea20000000200 */
[C---:B------:R-:W-:Y:S02]  /*46a0*/  ISETP.LT.OR P0, PT, R17.reuse, R205, P0 ;  /* 0x000000cd1100720c */ /* 0x040fe40000701670 */
[----:B------:R-:W-:Y:S02]  /*46b0*/  ISETP.LT.OR P4, PT, R17, R203, P4 ;  /* 0x000000cb1100720c */ /* 0x000fe40002781670 */
[----:B------:R-:W-:-:S02]  /*46c0*/  ISETP.LT.OR P5, PT, R16, R205, P5 ;  /* 0x000000cd1000720c */ /* 0x000fc40002fa1670 */
[-C--:B------:R-:W-:Y:S02]  /*46d0*/  ISETP.LT.OR P3, PT, R16, R203.reuse, P3 ;  /* 0x000000cb1000720c */ /* 0x080fe40001f61670 */
[C---:B------:R-:W-:Y:S02]  /*46e0*/  ISETP.LT.OR P2, PT, R2.reuse, R203, P2 ;  /* 0x000000cb0200720c */ /* 0x040fe40001741670 */
[C---:B------:R-:W-:Y:S02]  /*46f0*/  IADD3 R17, R2.reuse, 0x10, RZ ;  /* 0x0000001002117810 */ /* 0x040fe40007ffe0ff */
[----:B------:R-:W-:Y:S02]  /*4700*/  IADD3 R16, R2, 0x11, RZ ;  /* 0x0000001102107810 */ /* 0x000fe40007ffe0ff */
[----:B------:R-:W-:Y:S01]  /*4710*/  FSEL R28, R29, -INF , !P6 ;  /* 0xff8000001d1c7808 */ /* 0x000fe20007000000 */
[----:B-1----:R-:W-:Y:S01]  /*4720*/  HMMA.16816.F32 R60, R8, R32, R60 ;  /* 0x00000020083c723c */ /* 0x002fe2000000183c */
[----:B------:R-:W-:-:S02]  /*4730*/  FSEL R30, R30, -INF , !P2 ;  /* 0xff8000001e1e7808 */ /* 0x000fc40005000000 */
[----:B------:R-:W-:Y:S02]  /*4740*/  FSEL R22, R31, -INF , !P1 ;  /* 0xff8000001f167808 */ /* 0x000fe40004800000 */
[----:B------:R-:W-:Y:S02]  /*4750*/  FSEL R29, R24, -INF , !P0 ;  /* 0xff800000181d7808 */ /* 0x000fe40004000000 */
[CC--:B------:R-:W-:Y:S01]  /*4760*/  ISETP.GE.AND P2, PT, R17.reuse, R204.reuse, PT ;  /* 0x000000cc1100720c */ /* 0x0c0fe20003f46270 */
[----:B------:R-:W-:Y:S01]  /*4770*/  HMMA.16816.F32 R56, R8, R34, R56 ;  /* 0x000000220838723c */ /* 0x000fe20000001838 */
[C---:B------:R-:W-:Y:S02]  /*4780*/  ISETP.GE.AND P6, PT, R16.reuse, R204, PT ;  /* 0x000000cc1000720c */ /* 0x040fe40003fc6270 */
[-C--:B------:R-:W-:Y:S02]  /*4790*/  ISETP.GE.AND P1, PT, R17, R202.reuse, PT ;  /* 0x000000ca1100720c */ /* 0x080fe40003f26270 */
[----:B------:R-:W-:-:S02]  /*47a0*/  ISETP.GE.AND P0, PT, R16, R202, PT ;  /* 0x000000ca1000720c */ /* 0x000fc40003f06270 */
[C---:B------:R-:W-:Y:S02]  /*47b0*/  ISETP.LT.OR P2, PT, R17.reuse, R205, P2 ;  /* 0x000000cd1100720c */ /* 0x040fe40001741670 */
[----:B------:R-:W-:Y:S02]  /*47c0*/  ISETP.LT.OR P1, PT, R17, R203, P1 ;  /* 0x000000cb1100720c */ /* 0x000fe40000f21670 */
[C---:B------:R-:W-:Y:S02]  /*47d0*/  ISETP.LT.OR P6, PT, R16.reuse, R205, P6 ;  /* 0x000000cd1000720c */ /* 0x040fe400037c1670 */
[----:B------:R-:W-:Y:S02]  /*47e0*/  ISETP.LT.OR P0, PT, R16, R203, P0 ;  /* 0x000000cb1000720c */ /* 0x000fe40000701670 */
[----:B------:R-:W1:Y:S01]  /*47f0*/  LDSM.16.M88.4 R16, [R180+0x5800] ;  /* 0x00580000b410783b */ /* 0x000e620000000200 */
[----:B--2---:R-:W-:Y:S01]  /*4800*/  HMMA.16816.F32 R52, R8, R12, R52 ;  /* 0x0000000c0834723c */ /* 0x004fe20000001834 */
[----:B------:R-:W-:Y:S01]  /*4810*/  FSEL R24, R27, -INF , !P3 ;  /* 0xff8000001b187808 */ /* 0x000fe20005800000 */
[----:B------:R-:W-:-:S04]  /*4820*/  DEPBAR.LE SB0, 0x0 ;  /* 0x000080000000791a */ /* 0x000fc80000000000 */
[C---:B------:R-:W-:Y:S02]  /*4830*/  IADD3 R20, R2.reuse, 0x19, RZ ;  /* 0x0000001902147810 */ /* 0x040fe40007ffe0ff */
[----:B------:R-:W-:Y:S01]  /*4840*/  IADD3 R27, R2, 0x20, RZ ;  /* 0x00000020021b7810 */ /* 0x000fe20007ffe0ff */
[----:B------:R-:W-:Y:S01]  /*4850*/  HMMA.16816.F32 R48, R8, R14, R48 ;  /* 0x0000000e0830723c */ /* 0x000fe20000001830 */
[----:B------:R-:W-:Y:S02]  /*4860*/  FSEL R25, R25, -INF , !P5 ;  /* 0xff80000019197808 */ /* 0x000fe40006800000 */
[----:B------:R-:W-:Y:S02]  /*4870*/  FSEL R12, R62, -INF , !P1 ;  /* 0xff8000003e0c7808 */ /* 0x000fe40004800000 */
[----:B------:R-:W-:Y:S02]  /*4880*/  FSEL R92, R63, -INF , !P0 ;  /* 0xff8000003f5c7808 */ /* 0x000fe40004000000 */
[----:B------:R-:W-:-:S02]  /*4890*/  ISETP.GE.AND P5, PT, R20, R204, PT ;  /* 0x000000cc1400720c */ /* 0x000fc40003fa6270 */
[C---:B------:R-:W-:Y:S02]  /*48a0*/  ISETP.GE.AND P1, PT, R27.reuse, R204, PT ;  /* 0x000000cc1b00720c */ /* 0x040fe40003f26270 */
[C---:B------:R-:W-:Y:S02]  /*48b0*/  ISETP.GE.AND P0, PT, R27.reuse, R202, PT ;  /* 0x000000ca1b00720c */ /* 0x040fe40003f06270 */
[-C--:B------:R-:W-:Y:S02]  /*48c0*/  ISETP.LT.OR P5, PT, R20, R205.reuse, P5 ;  /* 0x000000cd1400720c */ /* 0x080fe40002fa1670 */
[C---:B------:R-:W-:Y:S02]  /*48d0*/  ISETP.LT.OR P1, PT, R27.reuse, R205, P1 ;  /* 0x000000cd1b00720c */ /* 0x040fe40000f21670 */
[----:B------:R-:W-:Y:S02]  /*48e0*/  ISETP.LT.OR P0, PT, R27, R203, P0 ;  /* 0x000000cb1b00720c */ /* 0x000fe40000701670 */
[----:B------:R-:W-:-:S02]  /*48f0*/  IADD3 R27, R2, 0x29, RZ ;  /* 0x00000029021b7810 */ /* 0x000fc40007ffe0ff */
[----:B------:R-:W-:Y:S02]  /*4900*/  FSEL R15, R57, -INF , !P5 ;  /* 0xff800000390f7808 */ /* 0x000fe40006800000 */
[----:B------:R-:W-:Y:S02]  /*4910*/  FSEL R147, R52, -INF , !P1 ;  /* 0xff80000034937808 */ /* 0x000fe40004800000 */
[C---:B------:R-:W-:Y:S02]  /*4920*/  ISETP.GE.AND P5, PT, R27.reuse, R204, PT ;  /* 0x000000cc1b00720c */ /* 0x040fe40003fa6270 */
[C---:B------:R-:W-:Y:S02]  /*4930*/  ISETP.GE.AND P1, PT, R27.reuse, R202, PT ;  /* 0x000000ca1b00720c */ /* 0x040fe40003f26270 */
[C---:B------:R-:W-:Y:S01]  /*4940*/  ISETP.LT.OR P5, PT, R27.reuse, R205, P5 ;  /* 0x000000cd1b00720c */ /* 0x040fe20002fa1670 */
[----:B-1----:R-:W-:Y:S01]  /*4950*/  HMMA.16816.F32 R44, R8, R16, R44 ;  /* 0x00000010082c723c */ /* 0x002fe2000000182c */
[----:B------:R-:W-:-:S02]  /*4960*/  ISETP.LT.OR P1, PT, R27, R203, P1 ;  /* 0x000000cb1b00720c */ /* 0x000fc40000f21670 */
[C---:B------:R-:W-:Y:S02]  /*4970*/  IADD3 R27, R2.reuse, 0x30, RZ ;  /* 0x00000030021b7810 */ /* 0x040fe40007ffe0ff */
[----:B------:R-:W-:Y:S02]  /*4980*/  IADD3 R23, R2, 0x18, RZ ;  /* 0x0000001802177810 */ /* 0x000fe40007ffe0ff */
[----:B------:R-:W-:Y:S01]  /*4990*/  FSEL R21, R60, -INF , !P2 ;  /* 0xff8000003c157808 */ /* 0x000fe20005000000 */
[----:B------:R-:W-:Y:S01]  /*49a0*/  HMMA.16816.F32 R80, R8, R18, R80 ;  /* 0x000000120850723c */ /* 0x000fe20000001850 */
[----:B------:R-:W-:Y:S02]  /*49b0*/  ISETP.GE.AND P2, PT, R20, R202, PT ;  /* 0x000000ca1400720c */ /* 0x000fe40003f46270 */
[----:B------:R-:W-:Y:S02]  /*49c0*/  FSEL R170, R54, -INF , !P0 ;  /* 0xff80000036aa7808 */ /* 0x000fe40004000000 */
[----:B------:R-:W-:-:S02]  /*49d0*/  ISETP.GE.AND P0, PT, R27, R204, PT ;  /* 0x000000cc1b00720c */ /* 0x000fc40003f06270 */
[C---:B------:R-:W-:Y:S02]  /*49e0*/  ISETP.GE.AND P3, PT, R23.reuse, R204, PT ;  /* 0x000000cc1700720c */ /* 0x040fe40003f66270 */
[----:B------:R-:W-:Y:S02]  /*49f0*/  FSEL R26, R26, -INF , !P4 ;  /* 0xff8000001a1a7808 */ /* 0x000fe40006000000 */
[----:B------:R-:W-:Y:S02]  /*4a00*/  ISETP.LT.OR P2, PT, R20, R203, P2 ;  /* 0x000000cb1400720c */ /* 0x000fe40001741670 */
[----:B------:R-:W-:Y:S02]  /*4a10*/  ISETP.GE.AND P4, PT, R23, R202, PT ;  /* 0x000000ca1700720c */ /* 0x000fe40003f86270 */
[C---:B------:R-:W-:Y:S02]  /*4a20*/  IADD3 R20, R2.reuse, 0x21, RZ ;  /* 0x0000002102147810 */ /* 0x040fe40007ffe0ff */
[----:B------:R-:W-:-:S02]  /*4a30*/  IADD3 R31, R2, 0x28, RZ ;  /* 0x00000028021f7810 */ /* 0x000fc40007ffe0ff */
[C---:B------:R-:W-:Y:S01]  /*4a40*/  IADD3 R16, R2.reuse, 0x31, RZ ;  /* 0x0000003102107810 */ /* 0x040fe20007ffe0ff */
[----:B------:R-:W-:Y:S01]  /*4a50*/  BAR.SYNC.DEFER_BLOCKING 0x0 ;  /* 0x0000000000007b1d */ /* 0x000fe20000010000 */
[-C--:B------:R-:W-:Y:S02]  /*4a60*/  ISETP.LT.OR P0, PT, R27, R205.reuse, P0 ;  /* 0x000000cd1b00720c */ /* 0x080fe40000701670 */
[C---:B------:R-:W-:Y:S02]  /*4a70*/  IADD3 R8, R2.reuse, 0x38, RZ ;  /* 0x0000003802087810 */ /* 0x040fe40007ffe0ff */
[C---:B------:R-:W-:Y:S02]  /*4a80*/  ISETP.LT.OR P3, PT, R23.reuse, R205, P3 ;  /* 0x000000cd1700720c */ /* 0x040fe40001f61670 */
[----:B------:R-:W-:Y:S02]  /*4a90*/  IADD3 R2, R2, 0x39, RZ ;  /* 0x0000003902027810 */ /* 0x000fe40007ffe0ff */
[----:B------:R-:W-:-:S02]  /*4aa0*/  ISETP.LT.OR P4, PT, R23, R203, P4 ;  /* 0x000000cb1700720c */ /* 0x000fc40002781670 */
        /* <DEDUP_REMOVED lines=11> */
[----:B------:R-:W-:-:S02]  /*4b60*/  ISETP.GE.AND P2, PT, R31, R204, PT ;  /* 0x000000cc1f00720c */ /* 0x000fc40003f46270 */
[----:B------:R-:W-:Y:S02]  /*4b70*/  ISETP.GE.AND P4, PT, R31, R202, PT ;  /* 0x000000ca1f00720c */ /* 0x000fe40003f86270 */
[----:B------:R-:W-:Y:S02]  /*4b80*/  FSEL R164, R83, -INF , !P0 ;  /* 0xff80000053a47808 */ /* 0x000fe40004000000 */
[----:B------:R-:W-:Y:S02]  /*4b90*/  PLOP3.LUT P0, PT, PT, PT, UP0, 0x80, 0x0 ;  /* 0x000000000000781c */ /* 0x000fe40003f0f008 */
[C---:B------:R-:W-:Y:S02]  /*4ba0*/  ISETP.LT.OR P2, PT, R31.reuse, R205, P2 ;  /* 0x000000cd1f00720c */ /* 0x040fe40001741670 */
[----:B------:R-:W-:Y:S02]  /*4bb0*/  ISETP.LT.OR P4, PT, R31, R203, P4 ;  /* 0x000000cb1f00720c */ /* 0x000fe40002781670 */
[----:B------:R-:W-:-:S02]  /*4bc0*/  FSEL R145, R53, -INF , !P6 ;  /* 0xff80000035917808 */ /* 0x000fc40007000000 */
[----:B------:R-:W-:Y:S02]  /*4bd0*/  FSEL R136, R55, -INF , !P3 ;  /* 0xff80000037887808 */ /* 0x000fe40005800000 */
[----:B------:R-:W-:Y:S02]  /*4be0*/  FSEL R137, R48, -INF , !P2 ;  /* 0xff80000030897808 */ /* 0x000fe40005000000 */
[----:B------:R-:W-:Y:S02]  /*4bf0*/  FSEL R138, R50, -INF , !P4 ;  /* 0xff800000328a7808 */ /* 0x000fe40006000000 */
[----:B------:R-:W-:Y:S02]  /*4c00*/  FSEL R139, R49, -INF , !P5 ;  /* 0xff800000318b7808 */ /* 0x000fe40006800000 */
[----:B------:R-:W-:Y:S02]  /*4c10*/  FSEL R214, R51, -INF , !P1 ;  /* 0xff80000033d67808 */ /* 0x000fe40004800000 */
[----:B------:R-:W-:-:S02]  /*4c20*/  ISETP.GE.AND P6, PT, R16, R204, PT ;  /* 0x000000cc1000720c */ /* 0x000fc40003fc6270 */
[CC--:B------:R-:W-:Y:S02]  /*4c30*/  ISETP.GE.AND P3, PT, R27.reuse, R202.reuse, PT ;  /* 0x000000ca1b00720c */ /* 0x0c0fe40003f66270 */
[----:B------:R-:W-:Y:S02]  /*4c40*/  ISETP.GE.AND P2, PT, R16, R202, PT ;  /* 0x000000ca1000720c */ /* 0x000fe40003f46270 */
[-C--:B------:R-:W-:Y:S02]  /*4c50*/  ISETP.GE.AND P5, PT, R8, R204.reuse, PT ;  /* 0x000000cc0800720c */ /* 0x080fe40003fa6270 */
[----:B------:R-:W-:Y:S02]  /*4c60*/  ISETP.GE.AND P4, PT, R2, R204, PT ;  /* 0x000000cc0200720c */ /* 0x000fe40003f86270 */
[----:B------:R-:W-:Y:S02]  /*4c70*/  ISETP.GE.AND P1, PT, R8, R202, PT ;  /* 0x000000ca0800720c */ /* 0x000fe40003f26270 */
[----:B------:R-:W-:-:S02]  /*4c80*/  ISETP.LT.OR P3, PT, R27, R203, P3 ;  /* 0x000000cb1b00720c */ /* 0x000fc40001f61670 */
[C---:B------:R-:W-:Y:S02]  /*4c90*/  ISETP.LT.OR P6, PT, R16.reuse, R205, P6 ;  /* 0x000000cd1000720c */ /* 0x040fe400037c1670 */
[----:B------:R-:W-:Y:S02]  /*4ca0*/  ISETP.LT.OR P2, PT, R16, R203, P2 ;  /* 0x000000cb1000720c */ /* 0x000fe40001741670 */
[C---:B------:R-:W-:Y:S02]  /*4cb0*/  ISETP.LT.OR P5, PT, R8.reuse, R205, P5 ;  /* 0x000000cd0800720c */ /* 0x040fe40002fa1670 */
[----:B------:R-:W-:Y:S02]  /*4cc0*/  ISETP.LT.OR P1, PT, R8, R203, P1 ;  /* 0x000000cb0800720c */ /* 0x000fe40000f21670 */
[----:B------:R-:W-:Y:S02]  /*4cd0*/  ISETP.LT.OR P4, PT, R2, R205, P4 ;  /* 0x000000cd0200720c */ /* 0x000fe40002781670 */
[----:B------:R-:W-:-:S02]  /*4ce0*/  FSEL R168, R46, -INF , !P3 ;  /* 0xff8000002ea87808 */ /* 0x000fc40005800000 */
[----:B------:R-:W-:Y:S02]  /*4cf0*/  FSEL R215, R45, -INF , !P6 ;  /* 0xff8000002dd77808 */ /* 0x000fe40007000000 */
[----:B------:R-:W-:Y:S02]  /*4d00*/  FSEL R166, R47, -INF , !P2 ;  /* 0xff8000002fa67808 */ /* 0x000fe40005000000 */
[----:B------:R-:W-:Y:S02]  /*4d10*/  FSEL R211, R80, -INF , !P5 ;  /* 0xff80000050d37808 */ /* 0x000fe40006800000 */
[----:B------:R-:W-:Y:S02]  /*4d20*/  FSEL R165, R82, -INF , !P1 ;  /* 0xff80000052a57808 */ /* 0x000fe40004800000 */
        /* <DEDUP_REMOVED lines=42> */
[----:B------:R-:W-:Y:S01]  /*4fd0*/  IADD3.X R3, R3, UR6, RZ, P5, !PT ;  /* 0x0000000603037c10 */ /* 0x000fe2000affe4ff */
[----:B------:R1:W-:Y:S04]  /*4fe0*/  @P4 STS.128 [R197+0x6800], RZ ;  /* 0x006800ffc5004388 */ /* 0x0003e80000000c00 */
[----:B------:R-:W-:Y:S01]  /*4ff0*/  @!PT LDS RZ, [RZ] ;  /* 0x00000000fffff984 */ /* 0x000fe20000000800 */
[----:B------:R-:W-:Y:S01]  /*5000*/  @!PT LDS RZ, [RZ] ;  /* 0x00000000fffff984 */ /* 0x000fe20000000800 */
[----:B------:R-:W-:Y:S01]  /*5010*/  @!PT LDS RZ, [RZ] ;  /* 0x00000000fffff984 */ /* 0x000fe20000000800 */
[----:B------:R5:W-:Y:S01]  /*5020*/  @!P4 LDGSTS.E.BYPASS.LTC128B.128 [R197+0x6800], [R34.64] ;  /* 0x0680000022c5cfae */ /* 0x000be2000b901d52 */
[----:B--2---:R-:W-:-:S03]  /*5030*/  @!P4 LEA R10, P6, R8, c[0x0][0x168], 0x1 ;  /* 0x00005a00080aca11 */ /* 0x004fc600078c08ff */
[----:B------:R1:W-:Y:S01]  /*5040*/  @P3 STS.128 [R197+0x8800], RZ ;  /* 0x008800ffc5003388 */ /* 0x0003e20000000c00 */
[----:B------:R-:W-:-:S03]  /*5050*/  @!P4 LEA.HI.X R11, R8, c[0x0][0x16c], R3, 0x1, P6 ;  /* 0x00005b00080bca11 */ /* 0x000fc600030f0c03 */
[----:B------:R-:W-:Y:S01]  /*5060*/  @!PT LDS RZ, [RZ] ;  /* 0x00000000fffff984 */ /* 0x000fe20000000800 */
[----:B------:R-:W-:Y:S01]  /*5070*/  @!PT LDS RZ, [RZ] ;  /* 0x00000000fffff984 */ /* 0x000fe20000000800 */
[----:B------:R-:W-:Y:S01]  /*5080*/  @!PT LDS RZ, [RZ] ;  /* 0x00000000fffff984 */ /* 0x000fe20000000800 */
[----:B------:R1:W-:Y:S01]  /*5090*/  @!P3 LDGSTS.E.BYPASS.LTC128B.128 [R197+0x8800], [R38.64+0x80] ;  /* 0x0880008026c5bfae */ /* 0x0003e2000b901d52 */
[C---:B------:R-:W-:Y:S02]  /*50a0*/  IADD3 R2, P6, R8.reuse, UR7, RZ ;  /* 0x0000000708027c10 */ /* 0x040fe4000ffde0ff */
[C---:B---3--:R-:W-:Y:S01]  /*50b0*/  @!P3 LEA R32, P5, R8.reuse, c[0x0][0x168], 0x1 ;  /* 0x00005a000820ba11 */ /* 0x048fe200078a08ff */
[----:B------:R1:W-:Y:S03]  /*50c0*/  @P2 STS.128 [R197+0xa800], RZ ;  /* 0x00a800ffc5002388 */ /* 0x0003e60000000c00 */
[C---:B------:R-:W-:Y:S01]  /*50d0*/  @!P3 LEA.HI.X R33, R8.reuse, c[0x0][0x16c], R3, 0x1, P5 ;  /* 0x00005b000821ba11 */ /* 0x040fe200028f0c03 */
        /* <DEDUP_REMOVED lines=44> */
.L_x_594:
[----:B------:R-:W-:Y:S05]  /*53a0*/  BSYNC B0 ;  /* 0x0000000000007941 */ /* 0x000fea0003800000 */
.L_x_593:
[----:B------:R-:W0:Y:S02]  /*53b0*/  LDGDEPBAR ;  /* 0x00000000000079af */ /* 0x000e240000000000 */
.L_x_592:
[----:B------:R-:W-:Y:S01]  /*53c0*/  FMNMX.FTZ R2, R37, R28, !PT ;  /* 0x0000001c25027209 */ /* 0x000fe20007810000 */
[----:B------:R-:W-:Y:S01]  /*53d0*/  IMAD.WIDE.U32 R218, R212, -0x326172a9, RZ ;  /* 0xcd9e8d57d4da7825 */ /* 0x000fe200078e00ff */
[----:B-1----:R-:W-:Y:S01]  /*53e0*/  FMNMX.FTZ R9, R30, R22, !PT ;  /* 0x000000161e097209 */ /* 0x002fe20007810000 */
[----:B------:R-:W-:Y:S01]  /*53f0*/  USHF.L.U32 UR31, UR21, 0x1, URZ ;  /* 0x00000001151f7899 */ /* 0x000fe2000800063f */
[----:B------:R-:W-:Y:S01]  /*5400*/  FMNMX.FTZ R2, R29, R2, !PT ;  /* 0x000000021d027209 */ /* 0x000fe20007810000 */
[----:B------:R-:W-:Y:S01]  /*5410*/  UIADD3 UR4, UR23, -0x4498517b, URZ ;  /* 0xbb67ae8517047890 */ /* 0x000fe2000fffe03f */
[----:B------:R-:W-:Y:S01]  /*5420*/  FMNMX.FTZ R9, R26, R9, !PT ;  /* 0x000000091a097209 */ /* 0x000fe20007810000 */
[----:B------:R-:W-:Y:S01]  /*5430*/  IMAD.WIDE.U32 R224, R210, -0x2daee0ad, RZ ;  /* 0xd2511f53d2e07825 */ /* 0x000fe200078e00ff */
[----:B------:R-:W-:Y:S01]  /*5440*/  FMNMX.FTZ R2, R25, R2, !PT ;  /* 0x0000000219027209 */ /* 0x000fe20007810000 */
[----:B------:R-:W-:Y:S01]  /*5450*/  UIADD3 UR29, UR22, 0x3c6ef372, URZ ;  /* 0x3c6ef372161d7890 */ /* 0x000fe2000fffe03f */
[----:B------:R-:W-:Y:S01]  /*5460*/  FMNMX.FTZ R9, R24, R9, !PT ;  /* 0x0000000918097209 */ /* 0x000fe20007810000 */
[----:B------:R-:W-:Y:S01]  /*5470*/  IMAD.U32 R11, RZ, RZ, UR31 ;  /* 0x0000001fff0b7e24 */ /* 0x000fe2000f8e00ff */
[----:B------:R-:W-:Y:S01]  /*5480*/  FMNMX.FTZ R2, R21, R2, !PT ;  /* 0x0000000215027209 */ /* 0x000fe20007810000 */
[----:B------:R-:W-:Y:S01]  /*5490*/  UIADD3 UR28, UR23, 0x76cf5d0a, URZ ;  /* 0x76cf5d0a171c7890 */ /* 0x000fe2000fffe03f */
[----:B------:R-:W-:Y:S01]  /*54a0*/  FMNMX.FTZ R9, R12, R9, !PT ;  /* 0x000000090c097209 */ /* 0x000fe20007810000 */
[----:B------:R-:W-:Y:S01]  /*54b0*/  UIADD3 UR26, UR23, 0x32370b8f, URZ ;  /* 0x32370b8f171a7890 */ /* 0x000fe2000fffe03f */
        /* <DEDUP_REMOVED lines=11> */
[----:B------:R-:W-:Y:S01]  /*5570*/  IMAD R158, R4, 0x10000, R4 ;  /* 0x00010000049e7824 */ /* 0x000fe200078e0204 */
[----:B------:R-:W-:Y:S01]  /*5580*/  FMNMX.FTZ R2, R147, R2, !PT ;  /* 0x0000000293027209 */ /* 0x000fe20007810000 */
[--C-:B------:R-:W-:Y:S01]  /*5590*/  IMAD R186, R7, 0x2, R188.reuse ;  /* 0x0000000207ba7824 */ /* 0x100fe200078e02bc */
[----:B------:R-:W-:Y:S01]  /*55a0*/  FMNMX.FTZ R9, R170, R9, !PT ;  /* 0x00000009aa097209 */ /* 0x000fe20007810000 */
[----:B------:R-:W-:Y:S01]  /*55b0*/  LDSM.16.MT88.4 R124, [R188+0xc000] ;  /* 0x00c00000bc7c783b */ /* 0x000fe20000004200 */
[----:B------:R-:W-:Y:S01]  /*55c0*/  FMNMX.FTZ R2, R145, R2, !PT ;  /* 0x0000000291027209 */ /* 0x000fe20007810000 */
[C---:B------:R-:W-:Y:S01]  /*55d0*/  IMAD R185, R5.reuse, 0x2, R188 ;  /* 0x0000000205b97824 */ /* 0x040fe200078e02bc */
[----:B------:R-:W-:Y:S01]  /*55e0*/  FMNMX.FTZ R9, R136, R9, !PT ;  /* 0x0000000988097209 */ /* 0x000fe20007810000 */
[----:B------:R-:W-:Y:S01]  /*55f0*/  IMAD R184, R5, 0x2, R186 ;  /* 0x0000000205b87824 */ /* 0x000fe200078e02ba */
[----:B------:R-:W-:Y:S01]  /*5600*/  FMNMX.FTZ R2, R137, R2, !PT ;  /* 0x0000000289027209 */ /* 0x000fe20007810000 */
[----:B------:R-:W-:Y:S01]  /*5610*/  UIADD3 UR16, UR22, 0x1715609d, URZ ;  /* 0x1715609d16107890 */ /* 0x000fe2000fffe03f */
[----:B------:R-:W-:Y:S01]  /*5620*/  FMNMX.FTZ R9, R138, R9, !PT ;  /* 0x000000098a097209 */ /* 0x000fe20007810000 */
[----:B------:R-:W-:Y:S01]  /*5630*/  LDSM.16.MT88.4 R56, [R185+0xe000] ;  /* 0x00e00000b938783b */ /* 0x000fe20000004200 */
[----:B------:R-:W-:Y:S01]  /*5640*/  FMNMX.FTZ R2, R139, R2, !PT ;  /* 0x000000028b027209 */ /* 0x000fe20007810000 */
[----:B------:R-:W-:Y:S01]  /*5650*/  UIADD3 UR31, UR31, 0x1, URZ ;  /* 0x000000011f1f7890 */ /* 0x000fe2000fffe03f */
[----:B------:R-:W-:Y:S01]  /*5660*/  FMNMX.FTZ R9, R214, R9, !PT ;  /* 0x00000009d6097209 */ /* 0x000fe20007810000 */
[----:B------:R-:W-:Y:S01]  /*5670*/  LDSM.16.MT88.4 R32, [R184+0x10000] ;  /* 0x01000000b820783b */ /* 0x000fe20000004200 */
[----:B------:R-:W-:-:S02]  /*5680*/  FMNMX.FTZ R2, R217, R2, !PT ;  /* 0x00000002d9027209 */ /* 0x000fc40007810000 */
[----:B------:R-:W-:Y:S01]  /*5690*/  FMNMX.FTZ R9, R168, R9, !PT ;  /* 0x00000009a8097209 */ /* 0x000fe20007810000 */
[----:B------:R-:W-:Y:S01]  /*56a0*/  LDSM.16.MT88.4 R48, [R186+0xe000] ;  /* 0x00e00000ba30783b */ /* 0x000fe20000004200 */
[----:B------:R-:W-:Y:S02]  /*56b0*/  FMNMX.FTZ R2, R215, R2, !PT ;  /* 0x00000002d7027209 */ /* 0x000fe40007810000 */
[----:B------:R-:W-:Y:S01]  /*56c0*/  LOP3.LUT R213, R6, UR22, RZ, 0x3c, !PT ;  /* 0x0000001606d57c12 */ /* 0x000fe2000f8e3cff */
[----:B------:R-:W-:Y:S01]  /*56d0*/  LDSM.16.MT88.4 R40, [R188+0xe000] ;  /* 0x00e00000bc28783b */ /* 0x000fe20000004200 */
[----:B------:R-:W-:Y:S02]  /*56e0*/  FMNMX.FTZ R2, R211, R2, !PT ;  /* 0x00000002d3027209 */ /* 0x000fe40007810000 */
[----:B------:R-:W-:Y:S01]  /*56f0*/  LOP3.LUT R160, R219, R213, RZ, 0x3c, !PT ;  /* 0x000000d5dba07212 */ /* 0x000fe200078e3cff */
[----:B------:R-:W-:Y:S01]  /*5700*/  LDSM.16.MT88.4 R64, [R184+0xe000] ;  /* 0x00e00000b840783b */ /* 0x000fe20000004200 */
[----:B------:R-:W-:-:S02]  /*5710*/  FMNMX.FTZ R3, R171, R2, !PT ;  /* 0x00000002ab037209 */ /* 0x000fc40007810000 */
[----:B------:R-:W-:Y:S01]  /*5720*/  FMNMX.FTZ R2, R166, R9, !PT ;  /* 0x00000009a6027209 */ /* 0x000fe20007810000 */
[----:B------:R-:W-:Y:S01]  /*5730*/  IMAD.WIDE.U32 R160, R160, -0x2daee0ad, RZ ;  /* 0xd2511f53a0a07825 */ /* 0x000fe200078e00ff */
[----:B------:R-:W-:Y:S02]  /*5740*/  LDSM.16.MT88.4 R80, [R186+0x10000] ;  /* 0x01000000ba50783b */ /* 0x000fe40000004200 */
[----:B------:R-:W-:Y:S02]  /*5750*/  FMNMX.FTZ R9, R165, R2, !PT ;  /* 0x00000002a5097209 */ /* 0x000fe40007810000 */
[----:B------:R-:W1:Y:S01]  /*5760*/  SHFL.BFLY PT, R132, R3, 0x2, 0x1f ;  /* 0x0c401f0003847f89 */ /* 0x000e6200000e0000 */
[----:B------:R-:W-:Y:S02]  /*5770*/  LOP3.LUT R2, R225, UR23, R11, 0x96, !PT ;  /* 0x00000017e1027c12 */ /* 0x000fe4000f8e960b */
[----:B------:R-:W-:Y:S01]  /*5780*/  FMNMX.FTZ R9, R164, R9, !PT ;  /* 0x00000009a4097209 */ /* 0x000fe20007810000 */
[----:B------:R-:W-:Y:S01]  /*5790*/  LDSM.16.MT88.4 R72, [R188+0x10000] ;  /* 0x01000000bc48783b */ /* 0x000fe20000004200 */
[----:B------:R-:W-:Y:S01]  /*57a0*/  LOP3.LUT R162, R161, UR4, R224, 0x96, !PT ;  /* 0x00000004a1a27c12 */ /* 0x000fe2000f8e96e0 */
[----:B------:R-:W-:Y:S01]  /*57b0*/  UIADD3 UR4, UR22, -0x61c88647, URZ ;  /* 0x9e3779b916047890 */ /* 0x000fe2000fffe03f */
[----:B------:R-:W-:Y:S01]  /*57c0*/  IMAD.WIDE.U32 R16, R2, -0x326172a9, RZ ;  /* 0xcd9e8d5702107825 */ /* 0x000fe200078e00ff */
[----:B------:R-:W2:Y:S03]  /*57d0*/  SHFL.BFLY PT, R6, R9, 0x2, 0x1f ;  /* 0x0c401f0009067f89 */ /* 0x000ea600000e0000 */
[----:B------:R-:W-:Y:S01]  /*57e0*/  IMAD.WIDE.U32 R162, R162, -0x326172a9, RZ ;  /* 0xcd9e8d57a2a27825 */ /* 0x000fe200078e00ff */
[----:B------:R-:W-:Y:S01]  /*57f0*/  LOP3.LUT R2, R17, UR4, R218, 0x96, !PT ;  /* 0x0000000411027c12 */ /* 0x000fe2000f8e96da */
[----:B------:R-:W-:Y:S02]  /*5800*/  LDSM.16.MT88.4 R88, [R185+0x10000] ;  /* 0x01000000b958783b */ /* 0x000fe40000004200 */
[----:B------:R-:W-:Y:S01]  /*5810*/  IMAD.U32 R224, RZ, RZ, UR31 ;  /* 0x0000001fffe07e24 */ /* 0x000fe2000f8e00ff */
[----:B------:R-:W-:Y:S01]  /*5820*/  LOP3.LUT R16, R163, UR29, R16, 0x96, !PT ;  /* 0x0000001da3107c12 */ /* 0x000fe2000f8e9610 */
[----:B------:R-:W-:Y:S03]  /*5830*/  LDSM.16.MT88.4 R100, [R184+0xc000] ;  /* 0x00c00000b864783b */ /* 0x000fe60000004200 */
[----:B------:R-:W-:Y:S01]  /*5840*/  LOP3.LUT R224, R225, UR23, R224, 0x96, !PT ;  /* 0x00000017e1e07c12 */ /* 0x000fe2000f8e96e0 */
[----:B------:R-:W-:Y:S01]  /*5850*/  IMAD.WIDE.U32 R16, R16, -0x2daee0ad, RZ ;  /* 0xd2511f5310107825 */ /* 0x000fe200078e00ff */
[----:B------:R-:W-:Y:S01]  /*5860*/  LDSM.16.MT88.4 R116, [R186+0xc000] ;  /* 0x00c00000ba74783b */ /* 0x000fe20000004200 */
[----:B-1----:R-:W-:-:S02]  /*5870*/  FMNMX.FTZ R132, R3, R132, !PT ;  /* 0x0000008403847209 */ /* 0x002fc40007810000 */
[----:B------:R-:W-:Y:S01]  /*5880*/  IMAD.WIDE.U32 R224, R224, -0x326172a9, RZ ;  /* 0xcd9e8d57e0e07825 */ /* 0x000fe200078e00ff */
[----:B------:R-:W-:Y:S04]  /*5890*/  LDSM.16.MT88.4 R108, [R185+0xc000] ;  /* 0x00c00000b96c783b */ /* 0x000fe80000004200 */
[----:B------:R-:W1:Y:S01]  /*58a0*/  SHFL.BFLY PT, R3, R132, 0x1, 0x1f ;  /* 0x0c201f0084037f89 */ /* 0x000e6200000e0000 */
[----:B------:R-:W-:Y:S02]  /*58b0*/  LOP3.LUT R218, R225, UR4, R218, 0x96, !PT ;  /* 0x00000004e1da7c12 */ /* 0x000fe4000f8e96da */
[----:B--2---:R-:W-:-:S03]  /*58c0*/  FMNMX.FTZ R9, R9, R6, !PT ;  /* 0x0000000609097209 */ /* 0x004fc60007810000 */
[----:B------:R-:W-:Y:S02]  /*58d0*/  IMAD.WIDE.U32 R218, R218, -0x2daee0ad, RZ ;  /* 0xd2511f53dada7825 */ /* 0x000fe400078e00ff */
[----:B------:R-:W2:Y:S01]  /*58e0*/  SHFL.BFLY PT, R6, R9, 0x1, 0x1f ;  /* 0x0c201f0009067f89 */ /* 0x000ea200000e0000 */
[----:B-1----:R-:W-:Y:S01]  /*58f0*/  FMNMX.FTZ R132, R132, R3, !PT ;  /* 0x0000000384847209 */ /* 0x002fe20007810000 */
[----:B------:R-:W-:-:S03]  /*5900*/  IMAD.WIDE.U32 R2, R2, -0x2daee0ad, RZ ;  /* 0xd2511f5302027825 */ /* 0x000fc600078e00ff */
[C---:B------:R-:W-:Y:S01]  /*5910*/  FSETP.NEU.FTZ.AND P1, PT, R132.reuse, -INF , PT ;  /* 0xff8000008400780b */ /* 0x040fe20003f3d000 */
[----:B------:R-:W-:Y:S01]  /*5920*/  FMUL.FTZ R216, R132, c[0x0][0x23c] ;  /* 0x00008f0084d87a20 */ /* 0x000fe20000410000 */
[----:B------:R-:W-:Y:S02]  /*5930*/  LOP3.LUT R3, R3, UR28, R160, 0x96, !PT ;  /* 0x0000001c03037c12 */ /* 0x000fe4000f8e96a0 */
[----:B------:R-:W-:Y:S02]  /*5940*/  LOP3.LUT R2, R17, UR26, R2, 0x96, !PT ;  /* 0x0000001a11027c12 */ /* 0x000fe4000f8e9602 */
[----:B------:R-:W-:Y:S01]  /*5950*/  FSEL R216, R216, RZ, P1 ;  /* 0x000000ffd8d87208 */ /* 0x000fe20000800000 */
[----:B------:R-:W-:-:S04]  /*5960*/  IMAD.WIDE.U32 R10, R3, -0x326172a9, RZ ;  /* 0xcd9e8d57030a7825 */ /* 0x000fc800078e00ff */
[----:B------:R-:W-:Y:S01]  /*5970*/  IMAD.WIDE.U32 R2, R2, -0x326172a9, RZ ;  /* 0xcd9e8d5702027825 */ /* 0x000fe200078e00ff */
[----:B------:R-:W-:-:S03]  /*5980*/  LOP3.LUT R8, R11, UR27, R162, 0x96, !PT ;  /* 0x0000001b0b087c12 */ /* 0x000fc6000f8e96a2 */
[----:B------:R-:W-:Y:S01]  /*5990*/  FFMA.FTZ R156, R37, c[0x0][0x23c], -R216 ;  /* 0x00008f00259c7a23 */ /* 0x000fe200000108d8 */
[----:B------:R-:W-:Y:S01]  /*59a0*/  LOP3.LUT R10, R3, UR25, R10, 0x96, !PT ;  /* 0x00000019030a7c12 */ /* 0x000fe2000f8e960a */
[----:B------:R-:W-:Y:S01]  /*59b0*/  IMAD.WIDE.U32 R18, R8, -0x2daee0ad, RZ ;  /* 0xd2511f5308127825 */ /* 0x000fe200078e00ff */
[----:B--2---:R-:W-:-:S03]  /*59c0*/  FMNMX.FTZ R3, R9, R6, !PT ;  /* 0x0000000609037209 */ /* 0x004fc60007810000 */
[----:B------:R-:W-:Y:S01]  /*59d0*/  IMAD.WIDE.U32 R10, R10, -0x2daee0ad, RZ ;  /* 0xd2511f530a0a7825 */ /* 0x000fe200078e00ff */
[----:B------:R-:W-:Y:S01]  /*59e0*/  FSETP.NEU.FTZ.AND P1, PT, R3, -INF , PT ;  /* 0xff8000000300780b */ /* 0x000fe20003f3d000 */
[----:B------:R-:W-:Y:S01]  /*59f0*/  MUFU.EX2 R156, R156 ;  /* 0x0000009c009c7308 */ /* 0x000fe20000000800 */
[----:B------:R-:W-:Y:S01]  /*5a00*/  LOP3.LUT R8, R19, UR24, R16, 0x96, !PT ;  /* 0x0000001813087c12 */ /* 0x000fe2000f8e9610 */
[----:B------:R-:W-:Y:S01]  /*5a10*/  FMUL.FTZ R167, R3, c[0x0][0x23c] ;  /* 0x00008f0003a77a20 */ /* 0x000fe20000410000 */
[----:B------:R-:W-:Y:S01]  /*5a20*/  LOP3.LUT R18, R11, UR15, R18, 0x96, !PT ;  /* 0x0000000f0b127c12 */ /* 0x000fe2000f8e9612 */
[----:B------:R-:W-:Y:S02]  /*5a30*/  FFMA.FTZ R153, R28, c[0x0][0x23c], -R216 ;  /* 0x00008f001c997a23 */ /* 0x000fe400000108d8 */
[----:B------:R-:W-:Y:S01]  /*5a40*/  IMAD.WIDE.U32 R8, R8, -0x326172a9, RZ ;  /* 0xcd9e8d5708087825 */ /* 0x000fe200078e00ff */
[----:B------:R-:W-:-:S03]  /*5a50*/  FSEL R167, R167, RZ, P1 ;  /* 0x000000ffa7a77208 */ /* 0x000fc60000800000 */
[----:B------:R-:W-:Y:S01]  /*5a60*/  IMAD.WIDE.U32 R18, R18, -0x326172a9, RZ ;  /* 0xcd9e8d5712127825 */ /* 0x000fe200078e00ff */
[----:B------:R-:W-:Y:S03]  /*5a70*/  MUFU.EX2 R153, R153 ;  /* 0x0000009900997308 */ /* 0x000fe60000000800 */
[--C-:B------:R-:W-:Y:S01]  /*5a80*/  FFMA.FTZ R157, R26, c[0x0][0x23c], -R167.reuse ;  /* 0x00008f001a9d7a23 */ /* 0x100fe200000108a7 */
[----:B------:R-:W-:Y:S01]  /*5a90*/  SHF.R.U32.HI R11, RZ, 0x10, R18 ;  /* 0x00000010ff0b7819 */ /* 0x000fe20000011612 */
[--C-:B------:R-:W-:Y:S01]  /*5aa0*/  FFMA.FTZ R150, R24, c[0x0][0x23c], -R167.reuse ;  /* 0x00008f0018967a23 */ /* 0x100fe200000108a7 */
[----:B------:R-:W-:Y:S01]  /*5ab0*/  LOP3.LUT R8, R19, UR5, R8, 0x96, !PT ;  /* 0x0000000513087c12 */ /* 0x000fe2000f8e9608 */
[--C-:B------:R-:W-:Y:S01]  /*5ac0*/  FFMA.FTZ R152, R30, c[0x0][0x23c], -R167.reuse ;  /* 0x00008f001e987a23 */ /* 0x100fe200000108a7 */
[----:B------:R-:W-:Y:S01]  /*5ad0*/  SHF.R.U32.HI R6, RZ, 0x18, R18 ;  /* 0x00000018ff067819 */ /* 0x000fe20000011612 */
[----:B------:R-:W-:Y:S01]  /*5ae0*/  MUFU.EX2 R157, R157 ;  /* 0x0000009d009d7308 */ /* 0x000fe20000000800 */
[----:B------:R-:W-:Y:S01]  /*5af0*/  FFMA.FTZ R159, R22, c[0x0][0x23c], -R167 ;  /* 0x00008f00169f7a23 */ /* 0x000fe200000108a7 */
[----:B------:R-:W-:Y:S01]  /*5b00*/  LOP3.LUT R11, R11, 0xff, RZ, 0xc0, !PT ;  /* 0x000000ff0b0b7812 */ /* 0x000fe200078ec0ff */
[--C-:B------:R-:W-:Y:S01]  /*5b10*/  FFMA.FTZ R154, R29, c[0x0][0x23c], -R216.reuse ;  /* 0x00008f001d9a7a23 */ /* 0x100fe200000108d8 */
[C---:B------:R-:W-:Y:S01]  /*5b20*/  LOP3.LUT R7, R8.reuse, 0xffff, RZ, 0xc0, !PT ;  /* 0x0000ffff08077812 */ /* 0x040fe200078ec0ff */
[----:B------:R-:W-:Y:S01]  /*5b30*/  FFMA.FTZ R135, R25, c[0x0][0x23c], -R216 ;  /* 0x00008f0019877a23 */ /* 0x000fe200000108d8 */
[----:B------:R-:W-:Y:S01]  /*5b40*/  SHF.R.U32.HI R4, RZ, 0x10, R8 ;  /* 0x00000010ff047819 */ /* 0x000fe20000011608 */
[----:B------:R-:W-:Y:S01]  /*5b50*/  FFMA.FTZ R151, R21, c[0x0][0x23c], -R216 ;  /* 0x00008f0015977a23 */ /* 0x000fe200000108d8 */
[----:B------:R-:W1:Y:S01]  /*5b60*/  MUFU.EX2 R150, R150 ;  /* 0x0000009600967308 */ /* 0x000e620000000800 */
[----:B------:R-:W-:Y:S01]  /*5b70*/  PRMT R11, R11, 0x5410, R6 ;  /* 0x000054100b0b7816 */ /* 0x000fe20000000006 */
[--C-:B------:R-:W-:Y:S01]  /*5b80*/  FFMA.FTZ R134, R23, c[0x0][0x23c], -R216.reuse ;  /* 0x00008f0017867a23 */ /* 0x100fe200000108d8 */
[----:B------:R-:W-:Y:S01]  /*5b90*/  LOP3.LUT R0, R8, 0xff, RZ, 0xc0, !PT ;  /* 0x000000ff08007812 */ /* 0x000fe200078ec0ff */
[----:B------:R-:W-:Y:S01]  /*5ba0*/  FFMA.FTZ R133, R13, c[0x0][0x23c], -R216 ;  /* 0x00008f000d857a23 */ /* 0x000fe200000108d8 */
[----:B------:R-:W-:Y:S01]  /*5bb0*/  SHF.R.U32.HI R5, RZ, 0x18, R8 ;  /* 0x00000018ff057819 */ /* 0x000fe20000011608 */
[--C-:B------:R-:W-:Y:S01]  /*5bc0*/  HSET2.LE.AND R99, R11, R158.reuse, PT ;  /* 0x0000009e0b637233 */ /* 0x100fe20003803000 */
[----:B------:R-:W-:Y:S01]  /*5bd0*/  SHF.R.U32.HI R7, RZ, 0x8, R7 ;  /* 0x00000008ff077819 */ /* 0x000fe20000011607 */
[----:B------:R-:W-:Y:S01]  /*5be0*/  MUFU.EX2 R152, R152 ;  /* 0x0000009800987308 */ /* 0x000fe20000000800 */
[----:B------:R-:W-:Y:S01]  /*5bf0*/  LOP3.LUT R4, R4, 0xff, RZ, 0xc0, !PT ;  /* 0x000000ff04047812 */ /* 0x000fe200078ec0ff */
[----:B------:R-:W-:Y:S01]  /*5c00*/  FFMA.FTZ R148, R12, c[0x0][0x23c], -R167 ;  /* 0x00008f000c947a23 */ /* 0x000fe200000108a7 */
[----:B------:R-:W-:Y:S01]  /*5c10*/  PRMT R7, R0, 0x5410, R7 ;  /* 0x0000541000077816 */ /* 0x000fe20000000007 */
[----:B------:R-:W-:Y:S01]  /*5c20*/  FFMA.FTZ R149, R14, c[0x0][0x23c], -R167 ;  /* 0x00008f000e957a23 */ /* 0x000fe200000108a7 */
[----:B------:R-:W-:Y:S01]  /*5c30*/  PRMT R5, R4, 0x5410, R5 ;  /* 0x0000541004057816 */ /* 0x000fe20000000005 */
[--C-:B------:R-:W-:Y:S01]  /*5c40*/  FFMA.FTZ R155, R92, c[0x0][0x23c], -R167.reuse ;  /* 0x00008f005c9b7a23 */ /* 0x100fe200000108a7 */
[----:B------:R-:W-:Y:S01]  /*5c50*/  LOP3.LUT R16, R18, 0xffff, RZ, 0xc0, !PT ;  /* 0x0000ffff12107812 */ /* 0x000fe200078ec0ff */
[----:B------:R-:W2:Y:S01]  /*5c60*/  MUFU.EX2 R159, R159 ;  /* 0x0000009f009f7308 */ /* 0x000ea20000000800 */
[----:B-1----:R-:W-:Y:S01]  /*5c70*/  F2FP.PACK_AB R4, R150, R157 ;  /* 0x0000009d9604723e */ /* 0x002fe200000000ff */
[--C-:B------:R-:W-:Y:S01]  /*5c80*/  HSET2.LE.AND R96, R7, R158.reuse, PT ;  /* 0x0000009e07607233 */ /* 0x100fe20003803000 */
[----:B------:R-:W-:Y:S01]  /*5c90*/  LOP3.LUT R17, R18, 0xff, RZ, 0xc0, !PT ;  /* 0x000000ff12117812 */ /* 0x000fe200078ec0ff */
[----:B------:R-:W-:Y:S01]  /*5ca0*/  HSET2.LE.AND R97, R5, R158, PT ;  /* 0x0000009e05617233 */ /* 0x000fe20003803000 */
[----:B------:R-:W-:Y:S01]  /*5cb0*/  LOP3.LUT R99, R99, R4, RZ, 0xc0, !PT ;  /* 0x0000000463637212 */ /* 0x000fe200078ec0ff */
[----:B------:R-:W-:Y:S01]  /*5cc0*/  FFMA.FTZ R209, R170, c[0x0][0x23c], -R167 ;  /* 0x00008f00aad17a23 */ /* 0x000fe200000108a7 */
[----:B------:R-:W-:Y:S01]  /*5cd0*/  F2FP.PACK_AB R5, R153, R156 ;  /* 0x0000009c9905723e */ /* 0x000fe200000000ff */
[----:B------:R-:W-:Y:S01]  /*5ce0*/  MUFU.EX2 R154, R154 ;  /* 0x0000009a009a7308 */ /* 0x000fe20000000800 */
[----:B------:R-:W-:Y:S01]  /*5cf0*/  LOP3.LUT R4, R9, UR16, R2, 0x96, !PT ;  /* 0x0000001009047c12 */ /* 0x000fe2000f8e9602 */
[----:B------:R-:W-:Y:S01]  /*5d00*/  FFMA.FTZ R2, R15, c[0x0][0x23c], -R216 ;  /* 0x00008f000f027a23 */ /* 0x000fe200000108d8 */
[----:B------:R-:W-:Y:S01]  /*5d10*/  LOP3.LUT R96, R96, R5, RZ, 0xc0, !PT ;  /* 0x0000000560607212 */ /* 0x000fe200078ec0ff */
[----:B------:R-:W-:Y:S01]  /*5d20*/  LDSM.16.MT88.4 R12, [R188+0xe800] ;  /* 0x00e80000bc0c783b */ /* 0x000fe20000004200 */
[----:B------:R-:W-:Y:S01]  /*5d30*/  SHF.R.U32.HI R16, RZ, 0x8, R16 ;  /* 0x00000008ff107819 */ /* 0x000fe20000011610 */
[----:B------:R-:W-:-:S02]  /*5d40*/  IMAD.WIDE.U32 R4, R4, -0x2daee0ad, RZ ;  /* 0xd2511f5304047825 */ /* 0x000fc400078e00ff */
[----:B------:R-:W1:Y:S01]  /*5d50*/  MUFU.EX2 R135, R135 ;  /* 0x0000008700877308 */ /* 0x000e620000000800 */
[----:B--2---:R-:W-:Y:S01]  /*5d60*/  F2FP.PACK_AB R0, R159, R152 ;  /* 0x000000989f00723e */ /* 0x004fe200000000ff */
[--C-:B------:R-:W-:Y:S01]  /*5d70*/  FFMA.FTZ R170, R136, c[0x0][0x23c], -R167.reuse ;  /* 0x00008f0088aa7a23 */ /* 0x100fe200000108a7 */
[----:B------:R-:W-:Y:S01]  /*5d80*/  PRMT R17, R17, 0x5410, R16 ;  /* 0x0000541011117816 */ /* 0x000fe20000000010 */
[--C-:B------:R-:W-:Y:S01]  /*5d90*/  FFMA.FTZ R169, R138, c[0x0][0x23c], -R167.reuse ;  /* 0x00008f008aa97a23 */ /* 0x100fe200000108a7 */
[----:B------:R-:W-:Y:S01]  /*5da0*/  LOP3.LUT R97, R97, R0, RZ, 0xc0, !PT ;  /* 0x0000000061617212 */ /* 0x000fe200078ec0ff */
[--C-:B------:R-:W-:Y:S01]  /*5db0*/  FFMA.FTZ R214, R214, c[0x0][0x23c], -R167.reuse ;  /* 0x00008f00d6d67a23 */ /* 0x100fe200000108a7 */
[C---:B------:R-:W-:Y:S01]  /*5dc0*/  LOP3.LUT R0, R4.reuse, 0xffff, RZ, 0xc0, !PT ;  /* 0x0000ffff04007812 */ /* 0x040fe200078ec0ff */
[--C-:B------:R-:W-:Y:S01]  /*5dd0*/  HSET2.LE.AND R17, R17, R158.reuse, PT ;  /* 0x0000009e11117233 */ /* 0x100fe20003803000 */
[----:B------:R-:W-:Y:S01]  /*5de0*/  LOP3.LUT R10, R5, UR30, R10, 0x96, !PT ;  /* 0x0000001e050a7c12 */ /* 0x000fe2000f8e960a */
[----:B------:R-:W-:Y:S01]  /*5df0*/  MUFU.EX2 R151, R151 ;  /* 0x0000009700977308 */ /* 0x000fe20000000800 */
[----:B------:R-:W-:Y:S01]  /*5e00*/  LOP3.LUT R9, R4, 0xff, RZ, 0xc0, !PT ;  /* 0x000000ff04097812 */ /* 0x000fe200078ec0ff */
[----:B------:R-:W-:Y:S01]  /*5e10*/  LDSM.16.MT88.4 R24, [R185+0xc800] ;  /* 0x00c80000b918783b */ /* 0x000fe20000004200 */
[----:B------:R-:W-:Y:S01]  /*5e20*/  SHF.R.U32.HI R8, RZ, 0x10, R4 ;  /* 0x00000010ff087819 */ /* 0x000fe20000011604 */
[----:B------:R-:W-:Y:S01]  /*5e30*/  FFMA.FTZ R217, R217, c[0x0][0x23c], -R216 ;  /* 0x00008f00d9d97a23 */ /* 0x000fe200000108d8 */
[----:B------:R-:W-:Y:S01]  /*5e40*/  SHF.R.U32.HI R143, RZ, 0x18, R4 ;  /* 0x00000018ff8f7819 */ /* 0x000fe20000011604 */
[----:B------:R-:W-:Y:S01]  /*5e50*/  LDSM.16.MT88.4 R28, [R186+0xc800] ;  /* 0x00c80000ba1c783b */ /* 0x000fe20000004200 */
[----:B------:R-:W-:Y:S01]  /*5e60*/  SHF.R.U32.HI R0, RZ, 0x8, R0 ;  /* 0x00000008ff007819 */ /* 0x000fe20000011600 */
[----:B------:R-:W-:Y:S01]  /*5e70*/  MUFU.EX2 R134, R134 ;  /* 0x0000008600867308 */ /* 0x000fe20000000800 */
[----:B-1----:R-:W-:Y:S01]  /*5e80*/  F2FP.PACK_AB R98, R135, R154 ;  /* 0x0000009a8762723e */ /* 0x002fe200000000ff */
[----:B------:R-:W1:Y:S01]  /*5e90*/  LDSM.16.MT88.4 R4, [R188+0xc800] ;  /* 0x00c80000bc04783b */ /* 0x000e620000004200 */
[----:B------:R-:W-:Y:S01]  /*5ea0*/  PRMT R9, R9, 0x5410, R0 ;  /* 0x0000541009097816 */ /* 0x000fe20000000000 */
[--C-:B------:R-:W-:Y:S01]  /*5eb0*/  FFMA.FTZ R0, R20, c[0x0][0x23c], -R167.reuse ;  /* 0x00008f0014007a23 */ /* 0x100fe200000108a7 */
[----:B------:R-:W-:Y:S01]  /*5ec0*/  LOP3.LUT R98, R17, R98, RZ, 0xc0, !PT ;  /* 0x0000006211627212 */ /* 0x000fe200078ec0ff */
[----:B------:R-:W-:Y:S01]  /*5ed0*/  LDSM.16.MT88.4 R20, [R184+0xc800] ;  /* 0x00c80000b814783b */ /* 0x000fe20000004200 */
[C---:B------:R-:W-:Y:S01]  /*5ee0*/  LOP3.LUT R16, R10.reuse, 0xffff, RZ, 0xc0, !PT ;  /* 0x0000ffff0a107812 */ /* 0x040fe200078ec0ff */
[----:B------:R-:W-:Y:S01]  /*5ef0*/  MUFU.EX2 R133, R133 ;  /* 0x0000008500857308 */ /* 0x000fe20000000800 */
[----:B------:R-:W-:Y:S01]  /*5f00*/  SHF.R.U32.HI R141, RZ, 0x10, R10 ;  /* 0x00000010ff8d7819 */ /* 0x000fe2000001160a */
[--C-:B------:R-:W-:Y:S01]  /*5f10*/  HSET2.LE.AND R142, R9, R158.reuse, PT ;  /* 0x0000009e098e7233 */ /* 0x100fe20003803000 */
[----:B------:R-:W-:Y:S01]  /*5f20*/  LOP3.LUT R161, R10, 0xff, RZ, 0xc0, !PT ;  /* 0x000000ff0aa17812 */ /* 0x000fe200078ec0ff */
[C---:B------:R-:W-:Y:S01]  /*5f30*/  HMMA.16816.F32 R128, R96.reuse, R124, RZ ;  /* 0x0000007c6080723c */ /* 0x040fe200000018ff */
[----:B------:R-:W-:Y:S01]  /*5f40*/  LOP3.LUT R8, R8, 0xff, RZ, 0xc0, !PT ;  /* 0x000000ff08087812 */ /* 0x000fe200078ec0ff */
[----:B------:R-:W-:Y:S01]  /*5f50*/  FFMA.FTZ R211, R211, c[0x0][0x23c], -R216 ;  /* 0x00008f00d3d37a23 */ /* 0x000fe200000108d8 */
[----:B------:R-:W-:Y:S01]  /*5f60*/  SHF.R.U32.HI R10, RZ, 0x18, R10 ;  /* 0x00000018ff0a7819 */ /* 0x000fe2000001160a */
[----:B------:R-:W2:Y:S01]  /*5f70*/  MUFU.EX2 R2, R2 ;  /* 0x0000000200027308 */ /* 0x000ea20000000800 */
[----:B------:R-:W-:Y:S01]  /*5f80*/  SHF.R.U32.HI R16, RZ, 0x8, R16 ;  /* 0x00000008ff107819 */ /* 0x000fe20000011610 */
[----:B------:R-:W-:Y:S01]  /*5f90*/  FFMA.FTZ R168, R168, c[0x0][0x23c], -R167 ;  /* 0x00008f00a8a87a23 */ /* 0x000fe200000108a7 */
[----:B------:R-:W-:Y:S01]  /*5fa0*/  LOP3.LUT R141, R141, 0xff, RZ, 0xc0, !PT ;  /* 0x000000ff8d8d7812 */ /* 0x000fe200078ec0ff */
[C---:B------:R-:W-:Y:S01]  /*5fb0*/  HMMA.16816.F32 R124, R96.reuse, R126, RZ ;  /* 0x0000007e607c723c */ /* 0x040fe200000018ff */
[----:B------:R-:W-:Y:S01]  /*5fc0*/  PRMT R143, R8, 0x5410, R143 ;  /* 0x00005410088f7816 */ /* 0x000fe2000000008f */
[--C-:B------:R-:W-:Y:S01]  /*5fd0*/  FFMA.FTZ R165, R165, c[0x0][0x23c], -R167.reuse ;  /* 0x00008f00a5a57a23 */ /* 0x100fe200000108a7 */
[----:B------:R-:W-:Y:S01]  /*5fe0*/  PRMT R161, R161, 0x5410, R16 ;  /* 0x00005410a1a17816 */ /* 0x000fe20000000010 */
[----:B------:R-:W-:Y:S01]  /*5ff0*/  MUFU.EX2 R148, R148 ;  /* 0x0000009400947308 */ /* 0x000fe20000000800 */
[----:B------:R-:W-:Y:S01]  /*6000*/  PRMT R141, R141, 0x5410, R10 ;  /* 0x000054108d8d7816 */ /* 0x000fe2000000000a */
[--C-:B------:R-:W-:Y:S01]  /*6010*/  HSET2.LE.AND R143, R143, R158.reuse, PT ;  /* 0x0000009e8f8f7233 */ /* 0x100fe20003803000 */
[----:B------:R-:W-:Y:S01]  /*6020*/  LDSM.16.MT88.4 R16, [R186+0xe800] ;  /* 0x00e80000ba10783b */ /* 0x000fe20000004200 */
[C---:B------:R-:W-:Y:S01]  /*6030*/  HMMA.16816.F32 R92, R96.reuse, R32, RZ ;  /* 0x00000020605c723c */ /* 0x040fe200000018ff */
[--C-:B------:R-:W-:Y:S01]  /*6040*/  HSET2.LE.AND R140, R161, R158.reuse, PT ;  /* 0x0000009ea18c7233 */ /* 0x100fe20003803000 */
[----:B------:R-:W-:Y:S01]  /*6050*/  LOP3.LUT R161, R219, UR28, R160, 0x96, !PT ;  /* 0x0000001cdba17c12 */ /* 0x000fe2000f8e96a0 */
[----:B------:R-:W-:Y:S01]  /*6060*/  HSET2.LE.AND R141, R141, R158, PT ;  /* 0x0000009e8d8d7233 */ /* 0x000fe20003803000 */
[----:B------:R-:W-:Y:S01]  /*6070*/  MUFU.EX2 R149, R149 ;  /* 0x0000009500957308 */ /* 0x000fe20000000800 */
[----:B--2---:R-:W-:Y:S01]  /*6080*/  F2FP.PACK_AB R9, R2, R133 ;  /* 0x000000850209723e */ /* 0x004fe200000000ff */
[----:B------:R-:W-:Y:S01]  /*6090*/  FFMA.FTZ R160, R147, c[0x0][0x23c], -R216 ;  /* 0x00008f0093a07a23 */ /* 0x000fe200000108d8 */
[----:B------:R-:W-:Y:S01]  /*60a0*/  F2FP.PACK_AB R33, R134, R151 ;  /* 0x000000978621723e */ /* 0x000fe200000000ff */
[----:B------:R-:W-:Y:S01]  /*60b0*/  HMMA.16816.F32 R52, R96, R56, RZ ;  /* 0x000000386034723c */ /* 0x000fe200000018ff */
[----:B------:R-:W-:Y:S01]  /*60c0*/  LOP3.LUT R142, R142, R9, RZ, 0xc0, !PT ;  /* 0x000000098e8e7212 */ /* 0x000fe200078ec0ff */
[----:B------:R-:W-:Y:S01]  /*60d0*/  FFMA.FTZ R164, R164, c[0x0][0x23c], -R167 ;  /* 0x00008f00a4a47a23 */ /* 0x000fe200000108a7 */
[----:B------:R-:W-:Y:S01]  /*60e0*/  LOP3.LUT R140, R140, R33, RZ, 0xc0, !PT ;  /* 0x000000218c8c7212 */ /* 0x000fe200078ec0ff */
[----:B------:R-:W2:Y:S01]  /*60f0*/  MUFU.EX2 R0, R0 ;  /* 0x0000000000007308 */ /* 0x000ea20000000800 */
[----:B------:R-:W3:Y:S01]  /*6100*/  LDSM.16.MT88.4 R8, [R185+0xe800] ;  /* 0x00e80000b908783b */ /* 0x000ee20000004200 */
[----:B------:R-:W-:-:S02]  /*6110*/  FADD.FTZ R153, R156, R153 ;  /* 0x000000999c997221 */ /* 0x000fc40000010000 */
[C---:B------:R-:W-:Y:S01]  /*6120*/  HMMA.16816.F32 R56, R96.reuse, R58, RZ ;  /* 0x0000003a6038723c */ /* 0x040fe200000018ff */
[----:B------:R-:W-:Y:S02]  /*6130*/  FADD.FTZ R152, R152, R159 ;  /* 0x0000009f98987221 */ /* 0x000fe40000010000 */
[----:B------:R-:W-:Y:S01]  /*6140*/  FADD.FTZ R154, R154, R153 ;  /* 0x000000999a9a7221 */ /* 0x000fe20000010000 */
[----:B------:R-:W4:Y:S01]  /*6150*/  MUFU.EX2 R155, R155 ;  /* 0x0000009b009b7308 */ /* 0x000f220000000800 */
[----:B------:R-:W-:Y:S02]  /*6160*/  FADD.FTZ R157, R157, R152 ;  /* 0x000000989d9d7221 */ /* 0x000fe40000010000 */
[----:B------:R-:W-:Y:S01]  /*6170*/  FADD.FTZ R154, R135, R154 ;  /* 0x0000009a879a7221 */ /* 0x000fe20000010000 */
[C---:B------:R-:W-:Y:S01]  /*6180*/  HMMA.16816.F32 R44, R96.reuse, R48, RZ ;  /* 0x00000030602c723c */ /* 0x040fe200000018ff */
[----:B------:R-:W-:Y:S02]  /*6190*/  FADD.FTZ R157, R150, R157 ;  /* 0x0000009d969d7221 */ /* 0x000fe40000010000 */
[----:B------:R-:W-:Y:S01]  /*61a0*/  FADD.FTZ R151, R151, R154 ;  /* 0x0000009a97977221 */ /* 0x000fe20000010000 */
[----:B--2---:R-:W-:Y:S01]  /*61b0*/  F2FP.PACK_AB R144, R0, R149 ;  /* 0x000000950090723e */ /* 0x004fe200000000ff */
[----:B------:R-:W-:Y:S02]  /*61c0*/  MUFU.EX2 R160, R160 ;  /* 0x000000a000a07308 */ /* 0x000fe40000000800 */
[----:B------:R-:W-:Y:S01]  /*61d0*/  FADD.FTZ R134, R134, R151 ;  /* 0x0000009786867221 */ /* 0x000fe20000010000 */
[----:B------:R-:W-:Y:S01]  /*61e0*/  LOP3.LUT R143, R143, R144, RZ, 0xc0, !PT ;  /* 0x000000908f8f7212 */ /* 0x000fe200078ec0ff */
[----:B------:R-:W-:Y:S02]  /*61f0*/  HMMA.16816.F32 R36, R96, R40, RZ ;  /* 0x000000286024723c */ /* 0x000fe400000018ff */
[----:B------:R-:W-:Y:S01]  /*6200*/  FADD.FTZ R133, R133, R134 ;  /* 0x0000008685857221 */ /* 0x000fe20000010000 */
[----:B----4-:R-:W-:Y:S01]  /*6210*/  F2FP.PACK_AB R32, R155, R148 ;  /* 0x000000949b20723e */ /* 0x010fe200000000ff */
[----:B------:R-:W-:Y:S01]  /*6220*/  MUFU.EX2 R209, R209 ;  /* 0x000000d100d17308 */ /* 0x000fe20000000800 */
[----:B------:R-:W-:-:S02]  /*6230*/  FADD.FTZ R148, R148, R157 ;  /* 0x0000009d94947221 */ /* 0x000fc40000010000 */
[----:B------:R-:W-:Y:S01]  /*6240*/  LOP3.LUT R141, R141, R32, RZ, 0xc0, !PT ;  /* 0x000000208d8d7212 */ /* 0x000fe200078ec0ff */
[----:B------:R-:W-:Y:S01]  /*6250*/  HMMA.16816.F32 R60, R96, R64, RZ ;  /* 0x00000040603c723c */ /* 0x000fe200000018ff */
[----:B------:R-:W-:Y:S02]  /*6260*/  FADD.FTZ R148, R155, R148 ;  /* 0x000000949b947221 */ /* 0x000fe40000010000 */
[----:B------:R-:W-:Y:S01]  /*6270*/  FADD.FTZ R133, R2, R133 ;  /* 0x0000008502857221 */ /* 0x000fe20000010000 */
[----:B------:R-:W-:Y:S01]  /*6280*/  MUFU.EX2 R170, R170 ;  /* 0x000000aa00aa7308 */ /* 0x000fe20000000800 */
[----:B------:R-:W-:-:S03]  /*6290*/  FADD.FTZ R149, R149, R148 ;  /* 0x0000009495957221 */ /* 0x000fc60000010000 */
[----:B-1----:R-:W-:Y:S01]  /*62a0*/  HMMA.16816.F32 R128, R140, R4, R128 ;  /* 0x000000048c80723c */ /* 0x002fe20000001880 */
[----:B------:R-:W-:-:S03]  /*62b0*/  FADD.FTZ R0, R0, R149 ;  /* 0x0000009500007221 */ /* 0x000fc60000010000 */
[----:B------:R-:W-:Y:S04]  /*62c0*/  MUFU.EX2 R169, R169 ;  /* 0x000000a900a97308 */ /* 0x000fe80000000800 */
[----:B------:R-:W-:Y:S01]  /*62d0*/  HMMA.16816.F32 R124, R140, R6, R124 ;  /* 0x000000068c7c723c */ /* 0x000fe2000000187c */
[----:B------:R-:W1:Y:S03]  /*62e0*/  LDSM.16.MT88.4 R4, [R184+0xe800] ;  /* 0x00e80000b804783b */ /* 0x000e660000004200 */
[----:B------:R-:W-:Y:S04]  /*62f0*/  MUFU.EX2 R214, R214 ;  /* 0x000000d600d67308 */ /* 0x000fe80000000800 */
[C---:B------:R-:W-:Y:S04]  /*6300*/  HMMA.16816.F32 R40, R96.reuse, R42, RZ ;  /* 0x0000002a6028723c */ /* 0x040fe800000018ff */
[----:B------:R-:W-:Y:S04]  /*6310*/  MUFU.EX2 R217, R217 ;  /* 0x000000d900d97308 */ /* 0x000fe80000000800 */
[----:B------:R-:W-:Y:S04]  /*6320*/  HMMA.16816.F32 R64, R96, R66, RZ ;  /* 0x000000426040723c */ /* 0x000fe800000018ff */
[----:B------:R-:W-:Y:S04]  /*6330*/  MUFU.EX2 R211, R211 ;  /* 0x000000d300d37308 */ /* 0x000fe80000000800 */
[C---:B---3--:R-:W-:Y:S04]  /*6340*/  HMMA.16816.F32 R52, R140.reuse, R8, R52 ;  /* 0x000000088c34723c */ /* 0x048fe80000001834 */
[----:B------:R-:W-:Y:S04]  /*6350*/  MUFU.EX2 R168, R168 ;  /* 0x000000a800a87308 */ /* 0x000fe80000000800 */
[C---:B------:R-:W-:Y:S01]  /*6360*/  HMMA.16816.F32 R56, R140.reuse, R10, R56 ;  /* 0x0000000a8c38723c */ /* 0x040fe20000001838 */
[----:B------:R-:W2:Y:S03]  /*6370*/  LDSM.16.MT88.4 R8, [R186+0x10800] ;  /* 0x01080000ba08783b */ /* 0x000ea60000004200 */
[----:B------:R-:W-:Y:S04]  /*6380*/  MUFU.EX2 R165, R165 ;  /* 0x000000a500a57308 */ /* 0x000fe80000000800 */
[----:B------:R-:W-:Y:S04]  /*6390*/  HMMA.16816.F32 R44, R140, R16, R44 ;  /* 0x000000108c2c723c */ /* 0x000fe8000000182c */
[----:B------:R-:W-:Y:S03]  /*63a0*/  MUFU.EX2 R164, R164 ;  /* 0x000000a400a47308 */ /* 0x000fe60000000800 */
[----:B------:R-:W-:Y:S01]  /*63b0*/  LOP3.LUT R16, R163, UR29, R224, 0x96, !PT ;  /* 0x0000001da3107c12 */ /* 0x000fe2000f8e96e0 */
[----:B------:R-:W-:Y:S01]  /*63c0*/  HMMA.16816.F32 R48, R96, R50, RZ ;  /* 0x000000326030723c */ /* 0x000fe200000018ff */
[----:B------:R-:W-:-:S04]  /*63d0*/  IMAD.WIDE.U32 R224, R161, -0x326172a9, RZ ;  /* 0xcd9e8d57a1e07825 */ /* 0x000fc800078e00ff */
[----:B------:R-:W-:Y:S01]  /*63e0*/  IMAD.WIDE.U32 R16, R16, -0x2daee0ad, RZ ;  /* 0xd2511f5310107825 */ /* 0x000fe200078e00ff */
[----:B------:R-:W-:Y:S02]  /*63f0*/  LOP3.LUT R162, R225, UR27, R162, 0x96, !PT ;  /* 0x0000001be1a27c12 */ /* 0x000fe4000f8e96a2 */
[----:B------:R-:W-:Y:S01]  /*6400*/  HMMA.16816.F32 R36, R140, R12, R36 ;  /* 0x0000000c8c24723c */ /* 0x000fe20000001824 */
[----:B------:R-:W-:Y:S01]  /*6410*/  FFMA.FTZ R161, R145, c[0x0][0x23c], -R216 ;  /* 0x00008f0091a17a23 */ /* 0x000fe200000108d8 */
[----:B------:R-:W-:Y:S01]  /*6420*/  LOP3.LUT R226, R17, UR26, R218, 0x96, !PT ;  /* 0x0000001a11e27c12 */ /* 0x000fe2000f8e96da */
[----:B------:R-:W-:Y:S01]  /*6430*/  LDSM.16.MT88.4 R144, [R184+0x10800] ;  /* 0x01080000b890783b */ /* 0x000fe20000004200 */
[----:B------:R-:W-:-:S03]  /*6440*/  FFMA.FTZ R163, R139, c[0x0][0x23c], -R216 ;  /* 0x00008f008ba37a23 */ /* 0x000fc600000108d8 */
[----:B------:R-:W-:Y:S01]  /*6450*/  IMAD.WIDE.U32 R226, R226, -0x326172a9, RZ ;  /* 0xcd9e8d57e2e27825 */ /* 0x000fe200078e00ff */
[----:B------:R-:W-:Y:S01]  /*6460*/  HMMA.16816.F32 R40, R140, R14, R40 ;  /* 0x0000000e8c28723c */ /* 0x000fe20000001828 */
[----:B------:R-:W3:Y:S01]  /*6470*/  LDSM.16.MT88.4 R12, [R188+0x10800] ;  /* 0x01080000bc0c783b */ /* 0x000ee20000004200 */
[----:B------:R-:W4:Y:S02]  /*6480*/  MUFU.EX2 R161, R161 ;  /* 0x000000a100a17308 */ /* 0x000f240000000800 */
[----:B------:R-:W-:-:S04]  /*6490*/  LOP3.LUT R224, R227, UR25, R224, 0x96, !PT ;  /* 0x00000019e3e07c12 */ /* 0x000fc8000f8e96e0 */
[C---:B-1----:R-:W-:Y:S01]  /*64a0*/  HMMA.16816.F32 R60, R140.reuse, R4, R60 ;  /* 0x000000048c3c723c */ /* 0x042fe2000000183c */
[----:B------:R-:W-:Y:S01]  /*64b0*/  IMAD.WIDE.U32 R224, R224, -0x2daee0ad, RZ ;  /* 0xd2511f53e0e07825 */ /* 0x000fe200078e00ff */
[----:B------:R-:W-:Y:S06]  /*64c0*/  MUFU.EX2 R163, R163 ;  /* 0x000000a300a37308 */ /* 0x000fec0000000800 */
[----:B------:R-:W-:Y:S01]  /*64d0*/  HMMA.16816.F32 R64, R140, R6, R64 ;  /* 0x000000068c40723c */ /* 0x000fe20000001840 */
[----:B------:R-:W1:Y:S07]  /*64e0*/  LDSM.16.MT88.4 R4, [R185+0x10800] ;  /* 0x01080000b904783b */ /* 0x000e6e0000004200 */
[C---:B------:R-:W-:Y:S08]  /*64f0*/  HMMA.16816.F32 R76, R96.reuse, R80, RZ ;  /* 0x00000050604c723c */ /* 0x040ff000000018ff */
[C---:B------:R-:W-:Y:S08]  /*6500*/  HMMA.16816.F32 R68, R96.reuse, R72, RZ ;  /* 0x000000486044723c */ /* 0x040ff000000018ff */
[C---:B------:R-:W-:Y:S08]  /*6510*/  HMMA.16816.F32 R72, R96.reuse, R74, RZ ;  /* 0x0000004a6048723c */ /* 0x040ff000000018ff */
[C---:B------:R-:W-:Y:S08]  /*6520*/  HMMA.16816.F32 R80, R96.reuse, R82, RZ ;  /* 0x000000526050723c */ /* 0x040ff000000018ff */
[----:B------:R-:W-:Y:S08]  /*6530*/  HMMA.16816.F32 R84, R96, R88, RZ ;  /* 0x000000586054723c */ /* 0x000ff000000018ff */
[----:B------:R-:W-:Y:S07]  /*6540*/  HMMA.16816.F32 R48, R140, R18, R48 ;  /* 0x000000128c30723c */ /* 0x000fee0000001830 */
[----:B------:R-:W-:Y:S01]  /*6550*/  IMAD.WIDE.U32 R18, R162, -0x2daee0ad, RZ ;  /* 0xd2511f53a2127825 */ /* 0x000fe200078e00ff */
[----:B------:R-:W-:Y:S03]  /*6560*/  HMMA.16816.F32 R88, R96, R90, RZ ;  /* 0x0000005a6058723c */ /* 0x000fe600000018ff */
[----:B------:R-:W-:Y:S01]  /*6570*/  FFMA.FTZ R162, R137, c[0x0][0x23c], -R216 ;  /* 0x00008f0089a27a23 */ /* 0x000fe200000108d8 */
[----:B------:R-:W-:Y:S01]  /*6580*/  LOP3.LUT R218, R19, UR24, R16, 0x96, !PT ;  /* 0x0000001813da7c12 */ /* 0x000fe2000f8e9610 */
[----:B------:R-:W-:Y:S01]  /*6590*/  LDSM.16.MT88.4 R136, [R186+0xd000] ;  /* 0x00d00000ba88783b */ /* 0x000fe20000004200 */
[----:B------:R-:W-:-:S02]  /*65a0*/  LOP3.LUT R18, R225, UR15, R18, 0x96, !PT ;  /* 0x0000000fe1127c12 */ /* 0x000fc4000f8e9612 */
[----:B------:R-:W-:Y:S01]  /*65b0*/  HMMA.16816.F32 R104, R96, R100, RZ ;  /* 0x000000646068723c */ /* 0x000fe200000018ff */
[----:B------:R-:W-:Y:S01]  /*65c0*/  IMAD.WIDE.U32 R218, R218, -0x326172a9, RZ ;  /* 0xcd9e8d57dada7825 */ /* 0x000fe200078e00ff */
[----:B------:R-:W5:Y:S03]  /*65d0*/  MUFU.EX2 R162, R162 ;  /* 0x000000a200a27308 */ /* 0x000f660000000800 */
[----:B------:R-:W-:-:S03]  /*65e0*/  IMAD.WIDE.U32 R18, R18, -0x326172a9, RZ ;  /* 0xcd9e8d5712127825 */ /* 0x000fc600078e00ff */
[----:B--2---:R-:W-:Y:S02]  /*65f0*/  HMMA.16816.F32 R76, R140, R8, R76 ;  /* 0x000000088c4c723c */ /* 0x004fe4000000184c */
[----:B------:R-:W-:-:S05]  /*6600*/  SHF.R.U32.HI R16, RZ, 0x10, R18 ;  /* 0x00000010ff107819 */ /* 0x000fca0000011612 */
[----:B------:R-:W-:Y:S01]  /*6610*/  LOP3.LUT R8, R19, UR5, R218, 0x96, !PT ;  /* 0x0000000513087c12 */ /* 0x000fe2000f8e96da */
[C---:B---3--:R-:W-:Y:S01]  /*6620*/  HMMA.16816.F32 R68, R140.reuse, R12, R68 ;  /* 0x0000000c8c44723c */ /* 0x048fe20000001844 */
[--C-:B------:R-:W-:Y:S02]  /*6630*/  FFMA.FTZ R218, R215, c[0x0][0x23c], -R216.reuse ;  /* 0x00008f00d7da7a23 */ /* 0x100fe400000108d8 */
[----:B------:R-:W-:Y:S01]  /*6640*/  LOP3.LUT R17, R8, 0xff, RZ, 0xc0, !PT ;  /* 0x000000ff08117812 */ /* 0x000fe200078ec0ff */
[----:B------:R-:W-:Y:S02]  /*6650*/  FFMA.FTZ R216, R171, c[0x0][0x23c], -R216 ;  /* 0x00008f00abd87a23 */ /* 0x000fe400000108d8 */
[----:B------:R-:W-:Y:S01]  /*6660*/  FFMA.FTZ R171, R166, c[0x0][0x23c], -R167 ;  /* 0x00008f00a6ab7a23 */ /* 0x000fe200000108a7 */
[----:B------:R-:W-:Y:S01]  /*6670*/  MUFU.EX2 R218, R218 ;  /* 0x000000da00da7308 */ /* 0x000fe20000000800 */
[C---:B------:R-:W-:Y:S01]  /*6680*/  HMMA.16816.F32 R72, R140.reuse, R14, R72 ;  /* 0x0000000e8c48723c */ /* 0x040fe20000001848 */
[----:B------:R-:W2:Y:S06]  /*6690*/  LDSM.16.MT88.4 R12, [R188+0xd000] ;  /* 0x00d00000bc0c783b */ /* 0x000eac0000004200 */
[----:B------:R-:W-:Y:S01]  /*66a0*/  MUFU.EX2 R216, R216 ;  /* 0x000000d800d87308 */ /* 0x000fe20000000800 */
[C---:B------:R-:W-:Y:S07]  /*66b0*/  HMMA.16816.F32 R80, R140.reuse, R10, R80 ;  /* 0x0000000a8c50723c */ /* 0x040fee0000001850 */
[----:B------:R-:W-:Y:S01]  /*66c0*/  LOP3.LUT R10, R8, 0xffff, RZ, 0xc0, !PT ;  /* 0x0000ffff080a7812 */ /* 0x000fe200078ec0ff */
[----:B-1----:R-:W-:Y:S01]  /*66d0*/  HMMA.16816.F32 R84, R140, R4, R84 ;  /* 0x000000048c54723c */ /* 0x002fe20000001854 */
[----:B------:R-:W1:Y:S02]  /*66e0*/  MUFU.EX2 R171, R171 ;  /* 0x000000ab00ab7308 */ /* 0x000e640000000800 */
        /* <DEDUP_REMOVED lines=10> */
[----:B------:R-:W3:Y:S02]  /*6790*/  LDSM.16.MT88.4 R8, [R184+0xd000] ;  /* 0x00d00000b808783b */ /* 0x000ee40000004200 */
[--C-:B------:R-:W-:Y:S01]  /*67a0*/  HSET2.LE.AND R5, R5, R158.reuse, PT ;  /* 0x0000009e05057233 */ /* 0x100fe20003803000 */
[----:B------:R-:W-:Y:S01]  /*67b0*/  SHF.R.U32.HI R6, RZ, 0x8, R4 ;  /* 0x00000008ff067819 */ /* 0x000fe20000011604 */
[----:B------:R-:W-:Y:S01]  /*67c0*/  HMMA.16816.F32 R104, R140, R20, R104 ;  /* 0x000000148c68723c */ /* 0x000fe20000001868 */
[----:B------:R-:W-:Y:S01]  /*67d0*/  LOP3.LUT R4, R16, 0xff, RZ, 0xc0, !PT ;  /* 0x000000ff10047812 */ /* 0x000fe200078ec0ff */
[----:B------:R-:W-:Y:S01]  /*67e0*/  HSET2.LE.AND R16, R17, R158, PT ;  /* 0x0000009e11107233 */ /* 0x000fe20003803000 */
[----:B----4-:R-:W-:Y:S01]  /*67f0*/  F2FP.PACK_AB R7, R161, R160 ;  /* 0x000000a0a107723e */ /* 0x010fe200000000ff */
        /* <DEDUP_REMOVED lines=12> */
[----:B------:R-:W4:Y:S01]  /*68c0*/  LDSM.16.MT88.4 R4, [R185+0xf000] ;  /* 0x00f00000b904783b */ /* 0x000f220000004200 */
        /* <DEDUP_REMOVED lines=20> */
[C---:B---3--:R-:W-:Y:S08]  /*6a10*/  HMMA.16816.F32 R104, R16.reuse, R8, R104 ;  /* 0x000000081068723c */ /* 0x048ff00000001868 */
[C---:B------:R-:W-:Y:S01]  /*6a20*/  HMMA.16816.F32 R100, R16.reuse, R10, R100 ;  /* 0x0000000a1064723c */ /* 0x040fe20000001864 */
[----:B------:R-:W3:Y:S07]  /*6a30*/  LDSM.16.MT88.4 R8, [R186+0x11000] ;  /* 0x01100000ba08783b */ /* 0x000eee0000004200 */
[C---:B----4-:R-:W-:Y:S08]  /*6a40*/  HMMA.16816.F32 R52, R16.reuse, R4, R52 ;  /* 0x000000041034723c */ /* 0x050ff00000001834 */
[----:B------:R-:W-:Y:S01]  /*6a50*/  HMMA.16816.F32 R56, R16, R6, R56 ;  /* 0x000000061038723c */ /* 0x000fe20000001838 */
[----:B------:R-:W4:Y:S07]  /*6a60*/  LDSM.16.MT88.4 R4, [R185+0x11000] ;  /* 0x01100000b904783b */ /* 0x000f2e0000004200 */
        /* <DEDUP_REMOVED lines=11> */
[----:B---3--:R-:W-:Y:S04]  /*6b20*/  HMMA.16816.F32 R76, R16, R8, R76 ;  /* 0x00000008104c723c */ /* 0x008fe8000000184c */
        /* <DEDUP_REMOVED lines=13> */
[----:B----4-:R-:W-:Y:S03]  /*6c00*/  HMMA.16816.F32 R84, R16, R4, R84 ;  /* 0x000000041054723c */ /* 0x010fe60000001854 */
        /* <DEDUP_REMOVED lines=84> */
[----:B------:R-:W-:Y:S01]  /*7150*/  IMAD.U32 R0, RZ, RZ, UR21 ;  /* 0x00000015ff007e24 */ /* 0x000fe2000f8e00ff */
[----:B------:R-:W-:Y:S01]  /*7160*/  UISETP.GT.AND UP0, UPT, UR21, UR9, UPT ;  /* 0x000000091500728c */ /* 0x000fe2000bf04270 */
[----:B------:R-:W-:Y:S01]  /*7170*/  IMAD.MOV.U32 R4, RZ, RZ, R220 ;  /* 0x000000ffff047224 */ /* 0x000fe200078e00dc */
[----:B------:R-:W-:Y:S01]  /*7180*/  UIMAD UR4, UR5, UR13, UR4 ;  /* 0x0000000d050472a4 */ /* 0x000fe2000f8e0204 */
[----:B------:R-:W-:-:S04]  /*7190*/  IMAD.MOV.U32 R5, RZ, RZ, R223 ;  /* 0x000000ffff057224 */ /* 0x000fc800078e00df */
[----:B------:R-:W-:-:S05]  /*71a0*/  IMAD.WIDE.U32 R4, R0, UR13, R4 ;  /* 0x0000000d00047c25 */ /* 0x000fca000f8e0004 */
[----:B------:R-:W-:Y:S02]  /*71b0*/  IADD3 R2, R5, UR4, RZ ;  /* 0x0000000405027c10 */ /* 0x000fe4000fffe0ff */
[C---:B------:R-:W-:Y:S02]  /*71c0*/  @!P4 LEA R16, P6, R4.reuse, c[0x0][0x170], 0x1 ;  /* 0x00005c000410ca11 */ /* 0x040fe400078c08ff */
[C---:B------:R-:W-:Y:S02]  /*71d0*/  @!P3 LEA R12, P1, R4.reuse, c[0x0][0x170], 0x1 ;  /* 0x00005c00040cba11 */ /* 0x040fe400078208ff */
[C---:B------:R-:W-:Y:S01]  /*71e0*/  @!P2 LEA R10, P0, R4.reuse, c[0x0][0x170], 0x1 ;  /* 0x00005c00040aaa11 */ /* 0x040fe200078008ff */
[----:B------:R-:W-:Y:S01]  /*71f0*/  @P4 STS.128 [R197+0xc000], RZ ;  /* 0x00c000ffc5004388 */ /* 0x000fe20000000c00 */
        /* <DEDUP_REMOVED lines=12> */
[C---:B------:R-:W-:Y:S01]  /*72c0*/  @!P2 LEA R6, P0, R7.reuse, c[0x0][0x170], 0x1 ;  /* 0x00005c000706aa11 */ /* 0x040fe200078008ff */
[----:B------:R-:W-:Y:S01]  /*72d0*/  @!PT LDS RZ, [RZ] ;  /* 0x00000000fffff984 */ /* 0x000fe20000000800 */
[----:B------:R-:W-:Y:S01]  /*72e0*/  @!PT LDS RZ, [RZ] ;  /* 0x00000000fffff984 */ /* 0x000fe20000000800 */
[----:B------:R-:W-:Y:S01]  /*72f0*/  @!PT LDS RZ, [RZ] ;  /* 0x00000000fffff984 */ /* 0x000fe20000000800 */
[----:B------:R2:W-:Y:S01]  /*7300*/  @!P3 LDGSTS.E.BYPASS.LTC128B.128 [R197+0xe000], [R12.64+0x80] ;  /* 0x0e0000800cc5bfae */ /* 0x0005e2000b901d52 */
[----:B------:R-:W-:-:S02]  /*7310*/  IADD3 R5, P5, R7, UR20, RZ ;  /* 0x0000001407057c10 */ /* 0x000fc4000ffbe0ff */
[C-C-:B------:R-:W-:Y:S01]  /*7320*/  @!P4 LEA.HI.X R15, R7.reuse, c[0x0][0x174], R2.reuse, 0x1, P6 ;  /* 0x00005d00070fca11 */ /* 0x140fe200030f0c02 */
[----:B------:R-:W-:Y:S01]  /*7330*/  @P2 STS.128 [R197+0x10000], RZ ;  /* 0x010000ffc5002388 */ /* 0x000fe20000000c00 */
[C-C-:B------:R-:W-:Y:S02]  /*7340*/  @!P3 LEA.HI.X R9, R7.reuse, c[0x0][0x174], R2.reuse, 0x1, P1 ;  /* 0x00005d000709ba11 */ /* 0x140fe400008f0c02 */
[----:B------:R-:W-:Y:S01]  /*7350*/  @!P2 LEA.HI.X R7, R7, c[0x0][0x174], R2, 0x1, P0 ;  /* 0x00005d000707aa11 */ /* 0x000fe200000f0c02 */
[----:B------:R-:W-:Y:S01]  /*7360*/  @!PT LDS RZ, [RZ] ;  /* 0x00000000fffff984 */ /* 0x000fe20000000800 */
[----:B------:R-:W-:Y:S01]  /*7370*/  @!PT LDS RZ, [RZ] ;  /* 0x00000000fffff984 */ /* 0x000fe20000000800 */
[----:B------:R-:W-:Y:S01]  /*7380*/  @!PT LDS RZ, [RZ] ;  /* 0x00000000fffff984 */ /* 0x000fe20000000800 */
[----:B------:R3:W-:Y:S01]  /*7390*/  @!P2 LDGSTS.E.BYPASS.LTC128B.128 [R197+0x10000], [R10.64+0x100] ;  /* 0x100001000ac5afae */ /* 0x0007e2000b901d52 */
[----:B------:R-:W-:Y:S02]  /*73a0*/  IADD3.X R2, R2, UR10, RZ, P5, !PT ;  /* 0x0000000a02027c10 */ /* 0x000fe4000affe4ff */
[C---:B------:R-:W-:Y:S01]  /*73b0*/  @!P4 LEA R22, P6, R5.reuse, c[0x0][0x170], 0x1 ;  /* 0x00005c000516ca11 */ /* 0x040fe200078c08ff */
[----:B------:R-:W-:Y:S01]  /*73c0*/  @P4 STS.128 [R197+0xc800], RZ ;  /* 0x00c800ffc5004388 */ /* 0x000fe20000000c00 */
[----:B------:R-:W-:-:S02]  /*73d0*/  @!P3 LEA R20, P1, R5, c[0x0][0x170], 0x1 ;  /* 0x00005c000514ba11 */ /* 0x000fc400078208ff */
[C---:B------:R-:W-:Y:S01]  /*73e0*/  @!P2 LEA R18, P0, R5.reuse, c[0x0][0x170], 0x1 ;  /* 0x00005c000512aa11 */ /* 0x040fe200078008ff */
[----:B------:R-:W-:Y:S01]  /*73f0*/  @!PT LDS RZ, [RZ] ;  /* 0x00000000fffff984 */ /* 0x000fe20000000800 */
[----:B------:R-:W-:Y:S01]  /*7400*/  @!PT LDS RZ, [RZ] ;  /* 0x00000000fffff984 */ /* 0x000fe20000000800 */
[----:B------:R-:W-:Y:S01]  /*7410*/  @!PT LDS RZ, [RZ] ;  /* 0x00000000fffff984 */ /* 0x000fe20000000800 */
[----:B------:R2:W-:Y:S01]  /*7420*/  @!P4 LDGSTS.E.BYPASS.LTC128B.128 [R197+0xc800], [R14.64] ;  /* 0x0c8000000ec5cfae */ /* 0x0005e2000b901d52 */
        /* <DEDUP_REMOVED lines=9> */
[----:B------:R-:W-:-:S02]  /*74c0*/  IADD3.X R5, R2, UR10, RZ, P5, !PT ;  /* 0x0000000a02057c10 */ /* 0x000fc4000affe4ff */
        /* <DEDUP_REMOVED lines=12> */
[----:B------:R-:W-:Y:S01]  /*7590*/  PLOP3.LUT P0, PT, PT, PT, UP0, 0x80, 0x0 ;  /* 0x000000000000781c */ /* 0x000fe20003f0f008 */
        /* <DEDUP_REMOVED lines=31> */
[----:B------:R-:W3:Y:S04]  /*7790*/  LDSM.16.M88.4 R140, [R193+0x6800] ;  /* 0x00680000c18c783b */ /* 0x000ee80000000200 */
[----:B------:R-:W3:Y:S04]  /*77a0*/  LDSM.16.M88.4 R32, [R193+0x7000] ;  /* 0x00700000c120783b */ /* 0x000ee80000000200 */
[----:B------:R-:W3:Y:S04]  /*77b0*/  LDSM.16.M88.4 R156, [R193+0x7800] ;  /* 0x00780000c19c783b */ /* 0x000ee80000000200 */
[----:B----4-:R-:W-:Y:S04]  /*77c0*/  LDSM.16.M88.4 R4, [R192] ;  /* 0x00000000c004783b */ /* 0x010fe80000000200 */
[----:B-----5:R-:W4:Y:S04]  /*77d0*/  LDSM.16.M88.4 R20, [R191] ;  /* 0x00000000bf14783b */ /* 0x020f280000000200 */
[----:B-1----:R-:W1:Y:S04]  /*77e0*/  LDSM.16.M88.4 R16, [R183] ;  /* 0x00000000b710783b */ /* 0x002e680000000200 */
[----:B--2---:R-:W2:Y:S04]  /*77f0*/  LDSM.16.M88.4 R12, [R182] ;  /* 0x00000000b60c783b */ /* 0x004ea80000000200 */
[----:B---3--:R-:W3:Y:S04]  /*7800*/  LDSM.16.M88.4 R8, [R181] ;  /* 0x00000000b508783b */ /* 0x008ee80000000200 */
[----:B------:R-:W-:Y:S01]  /*7810*/  LDSM.16.M88.4 R216, [R187+0x6000] ;  /* 0x00600000bbd8783b */ /* 0x000fe20000000200 */
[C---:B------:R-:W-:Y:S03]  /*7820*/  HMMA.16816.F32 R152, R24.reuse, R148, RZ ;  /* 0x000000941898723c */ /* 0x040fe600000018ff */
[----:B------:R-:W-:Y:S04]  /*7830*/  LDSM.16.M88.4 R168, [R187+0x6800] ;  /* 0x00680000bba8783b */ /* 0x000fe80000000200 */
[----:B------:R-:W-:Y:S01]  /*7840*/  LDSM.16.M88.4 R164, [R187+0x7000] ;  /* 0x00700000bba4783b */ /* 0x000fe20000000200 */
[C---:B------:R-:W-:Y:S03]  /*7850*/  HMMA.16816.F32 R144, R24.reuse, R140, RZ ;  /* 0x0000008c1890723c */ /* 0x040fe600000018ff */
        /* <DEDUP_REMOVED lines=8> */
[----:B------:R-:W5:Y:S07]  /*78e0*/  LDSM.16.M88.4 R156, [R190] ;  /* 0x00000000be9c783b */ /* 0x000f6e0000000200 */
[C---:B----4-:R-:W-:Y:S08]  /*78f0*/  HMMA.16816.F32 R152, R4.reuse, R20, R152 ;  /* 0x000000140498723c */ /* 0x050ff00000001898 */
[C---:B------:R-:W-:Y:S01]  /*7900*/  HMMA.16816.F32 R148, R4.reuse, R22, R148 ;  /* 0x000000160494723c */ /* 0x040fe20000001894 */
[----:B------:R-:W-:Y:S07]  /*7910*/  LDSM.16.M88.4 R20, [R180] ;  /* 0x00000000b414783b */ /* 0x000fee0000000200 */
[C---:B-1----:R-:W-:Y:S08]  /*7920*/  HMMA.16816.F32 R144, R4.reuse, R16, R144 ;  /* 0x000000100490723c */ /* 0x042ff00000001890 */
[C---:B------:R-:W-:Y:S01]  /*7930*/  HMMA.16816.F32 R140, R4.reuse, R18, R140 ;  /* 0x00000012048c723c */ /* 0x040fe2000000188c */
[----:B------:R-:W-:Y:S07]  /*7940*/  LDSM.16.M88.4 R16, [R180+0x800] ;  /* 0x00080000b410783b */ /* 0x000fee0000000200 */
[C---:B--2---:R-:W-:Y:S08]  /*7950*/  HMMA.16816.F32 R136, R4.reuse, R12, R136 ;  /* 0x0000000c0488723c */ /* 0x044ff00000001888 */
[C---:B------:R-:W-:Y:S01]  /*7960*/  HMMA.16816.F32 R32, R4.reuse, R14, R32 ;  /* 0x0000000e0420723c */ /* 0x040fe20000001820 */
[----:B------:R-:W-:Y:S07]  /*7970*/  LDSM.16.M88.4 R12, [R180+0x1000] ;  /* 0x00100000b40c783b */ /* 0x000fee0000000200 */
[C---:B---3--:R-:W-:Y:S08]  /*7980*/  HMMA.16816.F32 R28, R4.reuse, R8, R28 ;  /* 0x00000008041c723c */ /* 0x048ff0000000181c */
[----:B------:R-:W-:Y:S01]  /*7990*/  HMMA.16816.F32 R24, R4, R10, R24 ;  /* 0x0000000a0418723c */ /* 0x000fe20000001818 */
[----:B------:R-:W1:Y:S04]  /*79a0*/  LDSM.16.M88.4 R4, [R189] ;  /* 0x00000000bd04783b */ /* 0x000e680000000200 */
[----:B------:R-:W2:Y:S03]  /*79b0*/  LDSM.16.M88.4 R8, [R180+0x1800] ;  /* 0x00180000b408783b */ /* 0x000ea60000000200 */
[C---:B-----5:R-:W-:Y:S08]  /*79c0*/  HMMA.16816.F32 R152, R156.reuse, R216, R152 ;  /* 0x000000d89c98723c */ /* 0x060ff00000001898 */
        /* <DEDUP_REMOVED lines=122> */
[----:B------:R-:W-:Y:S01]  /*8170*/  UIADD3 UR30, UR8, -0x3, URZ ;  /* 0xfffffffd081e7890 */ /* 0x000fe2000fffe03f */
[----:B------:R1:W-:Y:S01]  /*8180*/  @P4 STS.128 [R197+0x6000], RZ ;  /* 0x006000ffc5004388 */ /* 0x0003e20000000c00 */
[----:B------:R-:W-:Y:S01]  /*8190*/  ULDC.64 UR4, c[0x0][0x198] ;  /* 0x0000660000047ab9 */ /* 0x000fe20000000a00 */
[----:B------:R-:W-:Y:S01]  /*81a0*/  BSSY B0, `(.L_x_597) ;  /* 0x0000065000007945 */ /* 0x000fe20003800000 */
[----:B------:R-:W-:-:S02]  /*81b0*/  USHF.R.S32.HI UR8, URZ, 0x1f, UR30 ;  /* 0x0000001f3f087899 */ /* 0x000fc4000801141e */
        /* <DEDUP_REMOVED lines=9> */
[----:B------:R-:W-:Y:S02]  /*8250*/  IADD3 R7, P5, R0, UR7, RZ ;  /* 0x0000000700077c10 */ /* 0x000fe4000ffbe0ff */
[----:B------:R-:W-:Y:S02]  /*8260*/  LEA.HI.X R5, R2, R201, R5, 0x6, P0 ;  /* 0x000000c902057211 */ /* 0x000fe400000f3405 */
[C---:B------:R-:W-:Y:S02]  /*8270*/  @!P3 LEA R12, P0, R0.reuse, c[0x0][0x168], 0x1 ;  /* 0x00005a00000cba11 */ /* 0x040fe400078008ff */
[C-C-:B------:R-:W-:Y:S02]  /*8280*/  @!P4 LEA.HI.X R15, R0.reuse, c[0x0][0x16c], R5.reuse, 0x1, P1 ;  /* 0x00005b00000fca11 */ /* 0x140fe400008f0c05 */
[----:B------:R-:W-:-:S02]  /*8290*/  @!P3 LEA.HI.X R13, R0, c[0x0][0x16c], R5, 0x1, P0 ;  /* 0x00005b00000dba11 */ /* 0x000fc400000f0c05 */
[----:B------:R-:W-:Y:S01]  /*82a0*/  @!P4 LEA R8, P0, R7, c[0x0][0x168], 0x1 ;  /* 0x00005a000708ca11 */ /* 0x000fe200078008ff */
[----:B------:R-:W-:Y:S01]  /*82b0*/  @!PT LDS RZ, [RZ] ;  /* 0x00000000fffff984 */ /* 0x000fe20000000800 */
[----:B------:R-:W-:Y:S01]  /*82c0*/  @!PT LDS RZ, [RZ] ;  /* 0x00000000fffff984 */ /* 0x000fe20000000800 */
[----:B------:R-:W-:Y:S01]  /*82d0*/  @!PT LDS RZ, [RZ] ;  /* 0x00000000fffff984 */ /* 0x000fe20000000800 */
[----:B------:R2:W-:Y:S01]  /*82e0*/  @!P4 LDGSTS.E.BYPASS.LTC128B.128 [R197+0x6000], [R14.64] ;  /* 0x060000000ec5cfae */ /* 0x0005e2000b901d52 */
[----:B------:R-:W-:Y:S02]  /*82f0*/  IADD3.X R2, R5, UR6, RZ, P5, !PT ;  /* 0x0000000605027c10 */ /* 0x000fe4000affe4ff */
[C---:B------:R-:W-:Y:S01]  /*8300*/  @!P2 LEA R10, P1, R0.reuse, c[0x0][0x168], 0x1 ;  /* 0x00005a00000aaa11 */ /* 0x040fe200078208ff */
[----:B------:R1:W-:Y:S01]  /*8310*/  @P3 STS.128 [R197+0x8000], RZ ;  /* 0x008000ffc5003388 */ /* 0x0003e20000000c00 */
[C---:B------:R-:W-:Y:S02]  /*8320*/  @!P4 LEA.HI.X R9, R7.reuse, c[0x0][0x16c], R2, 0x1, P0 ;  /* 0x00005b000709ca11 */ /* 0x040fe400000f0c02 */
[----:B------:R-:W-:Y:S01]  /*8330*/  @!P2 LEA.HI.X R11, R0, c[0x0][0x16c], R5, 0x1, P1 ;  /* 0x00005b00000baa11 */ /* 0x000fe200008f0c05 */
[----:B------:R-:W-:Y:S01]  /*8340*/  @!PT LDS RZ, [RZ] ;  /* 0x00000000fffff984 */ /* 0x000fe20000000800 */
[----:B------:R-:W-:Y:S01]  /*8350*/  @!PT LDS RZ, [RZ] ;  /* 0x00000000fffff984 */ /* 0x000fe20000000800 */
[----:B------:R-:W-:Y:S01]  /*8360*/  @!PT LDS RZ, [RZ] ;  /* 0x00000000fffff984 */ /* 0x000fe20000000800 */
[----:B------:R3:W-:Y:S01]  /*8370*/  @!P3 LDGSTS.E.BYPASS.LTC128B.128 [R197+0x8000], [R12.64+0x80] ;  /* 0x080000800cc5bfae */ /* 0x0007e2000b901d52 */
[----:B------:R-:W-:-:S02]  /*8380*/  @!P3 LEA R18, P5, R7, c[0x0][0x168], 0x1 ;  /* 0x00005a000712ba11 */ /* 0x000fc400078a08ff */
        /* <DEDUP_REMOVED lines=11> */
[----:B------:R-:W-:-:S02]  /*8440*/  IADD3.X R2, R2, UR6, RZ, P1, !PT ;  /* 0x0000000602027c10 */ /* 0x000fc40008ffe4ff */
[C---:B------:R-:W-:Y:S01]  /*8450*/  IADD3 R0, P6, R5.reuse, UR7, RZ ;  /* 0x0000000705007c10 */ /* 0x040fe2000ffde0ff */
[----:B------:R-:W-:Y:S01]  /*8460*/  @!PT LDS RZ, [RZ] ;  /* 0x00000000fffff984 */ /* 0x000fe20000000800 */
[----:B------:R-:W-:Y:S01]  /*8470*/  @!PT LDS RZ, [RZ] ;  /* 0x00000000fffff984 */ /* 0x000fe20000000800 */
[----:B------:R-:W-:Y:S01]  /*8480*/  @!PT LDS RZ, [RZ] ;  /* 0x00000000fffff984 */ /* 0x000fe20000000800 */
[----:B------:R5:W-:Y:S01]  /*8490*/  @!P4 LDGSTS.E.BYPASS.LTC128B.128 [R197+0x6800], [R8.64] ;  /* 0x0680000008c5cfae */ /* 0x000be2000b901d52 */
[C---:B------:R-:W-:Y:S02]  /*84a0*/  @!P4 LEA.HI.X R7, R5.reuse, c[0x0][0x16c], R2, 0x1, P5 ;  /* 0x00005b000507ca11 */ /* 0x040fe400028f0c02 */
[----:B--2---:R-:W-:Y:S01]  /*84b0*/  @!P4 LEA R14, P5, R0, c[0x0][0x168], 0x1 ;  /* 0x00005a00000eca11 */ /* 0x004fe200078a08ff */
        /* <DEDUP_REMOVED lines=51> */
.L_x_598:
[----:B------:R-:W-:Y:S05]  /*87f0*/  BSYNC B0 ;  /* 0x0000000000007941 */ /* 0x000fea0003800000 */
.L_x_597:
[----:B------:R-:W0:Y:S02]  /*8800*/  LDGDEPBAR ;  /* 0x00000000000079af */ /* 0x000e240000000000 */
.L_x_596:
[----:B--2---:R-:W-:Y:S01]  /*8810*/  IMAD.U32 R5, RZ, RZ, UR21 ;  /* 0x00000015ff057e24 */ /* 0x004fe2000f8e00ff */
[----:B------:R-:W-:Y:S01]  /*8820*/  UIADD3 UR5, UR23, -0x4498517b, URZ ;  /* 0xbb67ae8517057890 */ /* 0x000fe2000fffe03f */
[----:B------:R-:W-:Y:S01]  /*8830*/  IMAD.WIDE.U32 R228, R212, -0x326172a9, RZ ;  /* 0xcd9e8d57d4e47825 */ /* 0x000fe200078e00ff */
[----:B------:R-:W-:Y:S01]  /*8840*/  USHF.L.U32 UR30, UR21, 0x1, URZ ;  /* 0x00000001151e7899 */ /* 0x000fe2000800063f */
[----:B------:R-:W2:Y:S01]  /*8850*/  LDC.U8 R161, c[0x0][0x2d8] ;  /* 0x0000b600ffa17b82 */ /* 0x000ea20000000000 */
[----:B------:R-:W-:Y:S01]  /*8860*/  UIADD3 UR4, UR22, -0x61c88647, URZ ;  /* 0x9e3779b916047890 */ /* 0x000fe2000fffe03f */
[----:B-1----:R-:W-:Y:S01]  /*8870*/  IMAD R8, R5, 0x40, R208 ;  /* 0x0000004005087824 */ /* 0x002fe200078e02d0 */
[----:B------:R-:W-:Y:S01]  /*8880*/  LOP3.LUT R226, R229, R213, RZ, 0x3c, !PT ;  /* 0x000000d5e5e27212 */ /* 0x000fe200078e3cff */
[----:B------:R-:W-:Y:S01]  /*8890*/  IMAD.WIDE.U32 R230, R210, -0x2daee0ad, RZ ;  /* 0xd2511f53d2e67825 */ /* 0x000fe200078e00ff */
[----:B------:R-:W-:Y:S01]  /*88a0*/  UIADD3 UR8, UR22, -0x4ab325aa, URZ ;  /* 0xb54cda5616087890 */ /* 0x000fe2000fffe03f */
[----:B------:R-:W-:Y:S01]  /*88b0*/  LDSM.16.MT88.4 R20, [R186+0xc000] ;  /* 0x00c00000ba14783b */ /* 0x000fe20000004200 */
[----:B------:R-:W-:Y:S01]  /*88c0*/  IADD3 R2, R8, 0x1, RZ ;  /* 0x0000000108027810 */ /* 0x000fe20007ffe0ff */
[----:B------:R-:W-:Y:S01]  /*88d0*/  IMAD.WIDE.U32 R226, R226, -0x2daee0ad, RZ ;  /* 0xd2511f53e2e27825 */ /* 0x000fe200078e00ff */
[----:B------:R-:W-:-:S02]  /*88e0*/  ISETP.GE.AND P0, PT, R8, R204, PT ;  /* 0x000000cc0800720c */ /* 0x000fc40003f06270 */
[----:B------:R-:W-:Y:S02]  /*88f0*/  IADD3 R0, R8, 0x8, RZ ;  /* 0x0000000808007810 */ /* 0x000fe40007ffe0ff */
[----:B------:R-:W-:Y:S02]  /*8900*/  ISETP.GE.AND P6, PT, R2, R204, PT ;  /* 0x000000cc0200720c */ /* 0x000fe40003fc6270 */
[----:B------:R-:W-:Y:S02]  /*8910*/  ISETP.LT.OR P0, PT, R8, R205, P0 ;  /* 0x000000cd0800720c */ /* 0x000fe40000701670 */
[-C--:B------:R-:W-:Y:S02]  /*8920*/  ISETP.GE.AND P2, PT, R2, R202.reuse, PT ;  /* 0x000000ca0200720c */ /* 0x080fe40003f46270 */
[C---:B------:R-:W-:Y:S02]  /*8930*/  ISETP.GE.AND P3, PT, R8.reuse, R202, PT ;  /* 0x000000ca0800720c */ /* 0x040fe40003f66270 */
[----:B------:R-:W-:-:S02]  /*8940*/  IADD3 R4, R8, 0x9, RZ ;  /* 0x0000000908047810 */ /* 0x000fc40007ffe0ff */
[----:B------:R-:W-:Y:S02]  /*8950*/  ISETP.GE.AND P5, PT, R0, R204, PT ;  /* 0x000000cc0000720c */ /* 0x000fe40003fa6270 */
[----:B------:R-:W-:Y:S02]  /*8960*/  ISETP.LT.OR P6, PT, R2, R205, P6 ;  /* 0x000000cd0200720c */ /* 0x000fe400037c1670 */
[----:B------:R-:W-:Y:S02]  /*8970*/  FSEL R152, R152, -INF , !P0 ;  /* 0xff80000098987808 */ /* 0x000fe40004000000 */
[----:B------:R-:W-:Y:S02]  /*8980*/  ISETP.GE.AND P1, PT, R0, R202, PT ;  /* 0x000000ca0000720c */ /* 0x000fe40003f26270 */
[-C--:B------:R-:W-:Y:S02]  /*8990*/  ISETP.LT.OR P2, PT, R2, R203.reuse, P2 ;  /* 0x000000cb0200720c */ /* 0x080fe40001741670 */
[----:B------:R-:W-:-:S02]  /*89a0*/  ISETP.LT.OR P3, PT, R8, R203, P3 ;  /* 0x000000cb0800720c */ /* 0x000fc40001f61670 */
[----:B------:R-:W-:Y:S02]  /*89b0*/  IADD3 R2, R8, 0x10, RZ ;  /* 0x0000001008027810 */ /* 0x000fe40007ffe0ff */
[C---:B------:R-:W-:Y:S02]  /*89c0*/  ISETP.GE.AND P4, PT, R4.reuse, R204, PT ;  /* 0x000000cc0400720c */ /* 0x040fe40003f86270 */
[----:B------:R-:W-:Y:S02]  /*89d0*/  ISETP.GE.AND P0, PT, R4, R202, PT ;  /* 0x000000ca0400720c */ /* 0x000fe40003f06270 */
[----:B------:R-:W-:Y:S02]  /*89e0*/  ISETP.LT.OR P5, PT, R0, R205, P5 ;  /* 0x000000cd0000720c */ /* 0x000fe40002fa1670 */
[----:B------:R-:W-:Y:S02]  /*89f0*/  FSEL R6, R153, -INF , !P6 ;  /* 0xff80000099067808 */ /* 0x000fe40007000000 */
[----:B------:R-:W-:-:S02]  /*8a00*/  FMNMX.FTZ R13, R132, R152, !PT ;  /* 0x00000098840d7209 */ /* 0x000fc40007810000 */
[----:B------:R-:W-:Y:S02]  /*8a10*/  ISETP.LT.OR P1, PT, R0, R203, P1 ;  /* 0x000000cb0000720c */ /* 0x000fe40000f21670 */
[----:B------:R-:W-:Y:S02]  /*8a20*/  FSEL R0, R154, -INF , !P3 ;  /* 0xff8000009a007808 */ /* 0x000fe40005800000 */
[----:B------:R-:W-:Y:S02]  /*8a30*/  IADD3 R10, R8, 0x11, RZ ;  /* 0x00000011080a7810 */ /* 0x000fe40007ffe0ff */
[C---:B------:R-:W-:Y:S02]  /*8a40*/  ISETP.GE.AND P3, PT, R2.reuse, R204, PT ;  /* 0x000000cc0200720c */ /* 0x040fe40003f66270 */
[----:B------:R-:W-:Y:S02]  /*8a50*/  ISETP.GE.AND P6, PT, R2, R202, PT ;  /* 0x000000ca0200720c */ /* 0x000fe40003fc6270 */
[----:B------:R-:W-:-:S02]  /*8a60*/  ISETP.LT.OR P4, PT, R4, R205, P4 ;  /* 0x000000cd0400720c */ /* 0x000fc40002781670 */
[----:B------:R-:W-:Y:S02]  /*8a70*/  ISETP.LT.OR P0, PT, R4, R203, P0 ;  /* 0x000000cb0400720c */ /* 0x000fe40000701670 */
[----:B------:R-:W-:Y:S02]  /*8a80*/  FSEL R4, R148, -INF , !P5 ;  /* 0xff80000094047808 */ /* 0x000fe40006800000 */
[----:B------:R-:W-:Y:S02]  /*8a90*/  FMNMX.FTZ R13, R6, R13, !PT ;  /* 0x0000000d060d7209 */ /* 0x000fe40007810000 */
[----:B------:R-:W-:Y:S02]  /*8aa0*/  FSEL R5, R155, -INF , !P2 ;  /* 0xff8000009b057808 */ /* 0x000fe40005000000 */
[----:B------:R-:W-:Y:S02]  /*8ab0*/  IADD3 R9, R8, 0x18, RZ ;  /* 0x0000001808097810 */ /* 0x000fe40007ffe0ff */
[----:B------:R-:W-:-:S02]  /*8ac0*/  ISETP.GE.AND P2, PT, R10, R204, PT ;  /* 0x000000cc0a00720c */ /* 0x000fc40003f46270 */
[----:B------:R-:W-:Y:S02]  /*8ad0*/  ISETP.GE.AND P5, PT, R10, R202, PT ;  /* 0x000000ca0a00720c */ /* 0x000fe40003fa6270 */
[C---:B------:R-:W-:Y:S02]  /*8ae0*/  ISETP.LT.OR P3, PT, R2.reuse, R205, P3 ;  /* 0x000000cd0200720c */ /* 0x040fe40001f61670 */
[----:B------:R-:W-:Y:S02]  /*8af0*/  ISETP.LT.OR P6, PT, R2, R203, P6 ;  /* 0x000000cb0200720c */ /* 0x000fe400037c1670 */
[----:B------:R-:W-:Y:S02]  /*8b00*/  FSEL R7, R150, -INF , !P1 ;  /* 0xff80000096077808 */ /* 0x000fe40004800000 */
[----:B------:R-:W-:Y:S02]  /*8b10*/  FSEL R2, R149, -INF , !P4 ;  /* 0xff80000095027808 */ /* 0x000fe40006000000 */
[----:B------:R-:W-:-:S02]  /*8b20*/  FMNMX.FTZ R15, R4, R13, !PT ;  /* 0x0000000d040f7209 */ /* 0x000fc40007810000 */
[C---:B------:R-:W-:Y:S02]  /*8b30*/  ISETP.GE.AND P1, PT, R9.reuse, R204, PT ;  /* 0x000000cc0900720c */ /* 0x040fe40003f26270 */
[----:B------:R-:W-:Y:S02]  /*8b40*/  ISETP.GE.AND P4, PT, R9, R202, PT ;  /* 0x000000ca0900720c */ /* 0x000fe40003f86270 */
[C---:B------:R-:W-:Y:S02]  /*8b50*/  ISETP.LT.OR P2, PT, R10.reuse, R205, P2 ;  /* 0x000000cd0a00720c */ /* 0x040fe40001741670 */
[----:B------:R-:W-:Y:S02]  /*8b60*/  ISETP.LT.OR P5, PT, R10, R203, P5 ;  /* 0x000000cb0a00720c */ /* 0x000fe40002fa1670 */
[----:B------:R-:W-:Y:S02]  /*8b70*/  IADD3 R10, R8, 0x19, RZ ;  /* 0x00000019080a7810 */ /* 0x000fe40007ffe0ff */
[----:B------:R-:W-:-:S02]  /*8b80*/  FSEL R164, R144, -INF , !P3 ;  /* 0xff80000090a47808 */ /* 0x000fc40005800000 */
[----:B------:R-:W-:Y:S02]  /*8b90*/  FMNMX.FTZ R15, R2, R15, !PT ;  /* 0x0000000f020f7209 */ /* 0x000fe40007810000 */
[C---:B------:R-:W-:Y:S02]  /*8ba0*/  ISETP.LT.OR P1, PT, R9.reuse, R205, P1 ;  /* 0x000000cd0900720c */ /* 0x040fe40000f21670 */
[----:B------:R-:W-:Y:S02]  /*8bb0*/  ISETP.LT.OR P4, PT, R9, R203, P4 ;  /* 0x000000cb0900720c */ /* 0x000fe40002781670 */
[----:B------:R-:W-:Y:S02]  /*8bc0*/  FSEL R9, R151, -INF , !P0 ;  /* 0xff80000097097808 */ /* 0x000fe40004000000 */
[----:B------:R-:W-:Y:S02]  /*8bd0*/  IADD3 R11, R8, 0x20, RZ ;  /* 0x00000020080b7810 */ /* 0x000fe40007ffe0ff */
[----:B------:R-:W-:-:S02]  /*8be0*/  ISETP.GE.AND P0, PT, R10, R204, PT ;  /* 0x000000cc0a00720c */ /* 0x000fc40003f06270 */
[----:B------:R-:W-:Y:S02]  /*8bf0*/  ISETP.GE.AND P3, PT, R10, R202, PT ;  /* 0x000000ca0a00720c */ /* 0x000fe40003f66270 */
[----:B------:R-:W-:Y:S02]  /*8c00*/  FSEL R168, R145, -INF , !P2 ;  /* 0xff80000091a87808 */ /* 0x000fe40005000000 */
[----:B------:R-:W-:Y:S02]  /*8c10*/  FMNMX.FTZ R15, R164, R15, !PT ;  /* 0x0000000fa40f7209 */ /* 0x000fe40007810000 */
[----:B------:R-:W-:Y:S02]  /*8c20*/  FSEL R133, R146, -INF , !P6 ;  /* 0xff80000092857808 */ /* 0x000fe40007000000 */
[C---:B------:R-:W-:Y:S02]  /*8c30*/  ISETP.GE.AND P6, PT, R11.reuse, R204, PT ;  /* 0x000000cc0b00720c */ /* 0x040fe40003fc6270 */
[----:B------:R-:W-:-:S02]  /*8c40*/  ISETP.GE.AND P2, PT, R11, R202, PT ;  /* 0x000000ca0b00720c */ /* 0x000fc40003f46270 */
[C---:B------:R-:W-:Y:S02]  /*8c50*/  ISETP.LT.OR P0, PT, R10.reuse, R205, P0 ;  /* 0x000000cd0a00720c */ /* 0x040fe40000701670 */
[----:B------:R-:W-:Y:S02]  /*8c60*/  ISETP.LT.OR P3, PT, R10, R203, P3 ;  /* 0x000000cb0a00720c */ /* 0x000fe40001f61670 */
[----:B------:R-:W-:Y:S02]  /*8c70*/  IADD3 R10, R8, 0x21, RZ ;  /* 0x00000021080a7810 */ /* 0x000fe40007ffe0ff */
[----:B------:R-:W-:Y:S02]  /*8c80*/  FSEL R166, R140, -INF , !P1 ;  /* 0xff8000008ca67808 */ /* 0x000fe40004800000 */
[----:B------:R-:W-:Y:S02]  /*8c90*/  FMNMX.FTZ R15, R168, R15, !PT ;  /* 0x0000000fa80f7209 */ /* 0x000fe40007810000 */
[----:B------:R-:W-:-:S02]  /*8ca0*/  FMNMX.FTZ R14, R3, R0, !PT ;  /* 0x00000000030e7209 */ /* 0x000fc40007810000 */
[C---:B------:R-:W-:Y:S02]  /*8cb0*/  ISETP.LT.OR P6, PT, R11.reuse, R205, P6 ;  /* 0x000000cd0b00720c */ /* 0x040fe400037c1670 */
[----:B------:R-:W-:Y:S02]  /*8cc0*/  ISETP.LT.OR P2, PT, R11, R203, P2 ;  /* 0x000000cb0b00720c */ /* 0x000fe40001741670 */
[----:B------:R-:W-:Y:S02]  /*8cd0*/  FSEL R233, R147, -INF , !P5 ;  /* 0xff80000093e97808 */ /* 0x000fe40006800000 */
[----:B------:R-:W-:Y:S02]  /*8ce0*/  IADD3 R11, R8, 0x28, RZ ;  /* 0x00000028080b7810 */ /* 0x000fe40007ffe0ff */
[----:B------:R-:W-:Y:S02]  /*8cf0*/  ISETP.GE.AND P5, PT, R10, R204, PT ;  /* 0x000000cc0a00720c */ /* 0x000fe40003fa6270 */
[----:B------:R-:W-:-:S02]  /*8d00*/  FSEL R134, R141, -INF , !P0 ;  /* 0xff8000008d867808 */ /* 0x000fc40004000000 */
[----:B------:R-:W-:Y:S02]  /*8d10*/  FMNMX.FTZ R15, R166, R15, !PT ;  /* 0x0000000fa60f7209 */ /* 0x000fe40007810000 */
[----:B------:R-:W-:Y:S02]  /*8d20*/  FMNMX.FTZ R14, R5, R14, !PT ;  /* 0x0000000e050e7209 */ /* 0x000fe40007810000 */
[----:B------:R-:W-:Y:S02]  /*8d30*/  FSEL R135, R142, -INF , !P4 ;  /* 0xff8000008e877808 */ /* 0x000fe40006000000 */
[----:B------:R-:W-:Y:S02]  /*8d40*/  ISETP.GE.AND P4, PT, R11, R204, PT ;  /* 0x000000cc0b00720c */ /* 0x000fe40003f86270 */
[----:B------:R-:W-:Y:S02]  /*8d50*/  ISETP.LT.OR P5, PT, R10, R205, P5 ;  /* 0x000000cd0a00720c */ /* 0x000fe40002fa1670 */
[----:B------:R-:W-:-:S02]  /*8d60*/  IADD3 R13, R8, 0x29, RZ ;  /* 0x00000029080d7810 */ /* 0x000fc40007ffe0ff */
[----:B------:R-:W-:Y:S02]  /*8d70*/  FSEL R216, R136, -INF , !P6 ;  /* 0xff80000088d87808 */ /* 0x000fe40007000000 */
[----:B------:R-:W-:Y:S02]  /*8d80*/  FMNMX.FTZ R15, R134, R15, !PT ;  /* 0x0000000f860f7209 */ /* 0x000fe40007810000 */
[----:B------:R-:W-:Y:S02]  /*8d90*/  FMNMX.FTZ R14, R7, R14, !PT ;  /* 0x0000000e070e7209 */ /* 0x000fe40007810000 */
[----:B------:R-:W-:Y:S02]  /*8da0*/  ISETP.GE.AND P0, PT, R11, R202, PT ;  /* 0x000000ca0b00720c */ /* 0x000fe40003f06270 */
[----:B------:R-:W-:Y:S02]  /*8db0*/  FSEL R143, R143, -INF , !P3 ;  /* 0xff8000008f8f7808 */ /* 0x000fe40005800000 */
[----:B------:R-:W-:-:S02]  /*8dc0*/  ISETP.LT.OR P4, PT, R11, R205, P4 ;  /* 0x000000cd0b00720c */ /* 0x000fc40002781670 */
[----:B------:R-:W-:Y:S02]  /*8dd0*/  IADD3 R12, R8, 0x30, RZ ;  /* 0x00000030080c7810 */ /* 0x000fe40007ffe0ff */
[----:B------:R-:W-:Y:S02]  /*8de0*/  ISETP.GE.AND P3, PT, R13, R204, PT ;  /* 0x000000cc0d00720c */ /* 0x000fe40003f66270 */
[----:B------:R-:W-:Y:S02]  /*8df0*/  FSEL R214, R137, -INF , !P5 ;  /* 0xff80000089d67808 */ /* 0x000fe40006800000 */
[----:B------:R-:W-:Y:S02]  /*8e00*/  FMNMX.FTZ R15, R216, R15, !PT ;  /* 0x0000000fd80f7209 */ /* 0x000fe40007810000 */
[----:B------:R-:W-:Y:S02]  /*8e10*/  FMNMX.FTZ R14, R9, R14, !PT ;  /* 0x0000000e090e7209 */ /* 0x000fe40007810000 */
[----:B------:R-:W-:-:S02]  /*8e20*/  ISETP.LT.OR P0, PT, R11, R203, P0 ;  /* 0x000000cb0b00720c */ /* 0x000fc40000701670 */
[----:B------:R-:W-:Y:S02]  /*8e30*/  ISETP.GE.AND P1, PT, R10, R202, PT ;  /* 0x000000ca0a00720c */ /* 0x000fe40003f26270 */
[----:B------:R-:W-:Y:S02]  /*8e40*/  IADD3 R11, R8, 0x31, RZ ;  /* 0x00000031080b7810 */ /* 0x000fe40007ffe0ff */
[----:B------:R-:W-:Y:S02]  /*8e50*/  ISETP.GE.AND P6, PT, R12, R204, PT ;  /* 0x000000cc0c00720c */ /* 0x000fe40003fc6270 */
[----:B------:R-:W-:Y:S02]  /*8e60*/  ISETP.LT.OR P3, PT, R13, R205, P3 ;  /* 0x000000cd0d00720c */ /* 0x000fe40001f61670 */
[----:B------:R-:W-:Y:S02]  /*8e70*/  FSEL R140, R32, -INF , !P4 ;  /* 0xff800000208c7808 */ /* 0x000fe40006000000 */
[----:B------:R-:W-:-:S02]  /*8e80*/  FMNMX.FTZ R15, R214, R15, !PT ;  /* 0x0000000fd60f7209 */ /* 0x000fc40007810000 */
[----:B------:R-:W-:Y:S02]  /*8e90*/  FMNMX.FTZ R14, R133, R14, !PT ;  /* 0x0000000e850e7209 */ /* 0x000fe40007810000 */
[----:B------:R-:W-:Y:S02]  /*8ea0*/  ISETP.LT.OR P1, PT, R10, R203, P1 ;  /* 0x000000cb0a00720c */ /* 0x000fe40000f21670 */
[----:B------:R-:W-:Y:S02]  /*8eb0*/  ISETP.GE.AND P5, PT, R11, R204, PT ;  /* 0x000000cc0b00720c */ /* 0x000fe40003fa6270 */
[----:B------:R-:W-:Y:S02]  /*8ec0*/  FSEL R142, R33, -INF , !P3 ;  /* 0xff800000218e7808 */ /* 0x000fe40005800000 */
[----:B------:R-:W-:Y:S02]  /*8ed0*/  ISETP.LT.OR P6, PT, R12, R205, P6 ;  /* 0x000000cd0c00720c */ /* 0x000fe400037c1670 */
[----:B------:R-:W-:-:S02]  /*8ee0*/  FMNMX.FTZ R15, R140, R15, !PT ;  /* 0x0000000f8c0f7209 */ /* 0x000fc40007810000 */
[----:B------:R-:W-:Y:S02]  /*8ef0*/  IADD3 R10, R8, 0x38, RZ ;  /* 0x00000038080a7810 */ /* 0x000fe40007ffe0ff */
[----:B------:R-:W-:Y:S02]  /*8f00*/  FMNMX.FTZ R14, R233, R14, !PT ;  /* 0x0000000ee90e7209 */ /* 0x000fe40007810000 */
[----:B------:R-:W-:Y:S02]  /*8f10*/  ISETP.LT.OR P5, PT, R11, R205, P5 ;  /* 0x000000cd0b00720c */ /* 0x000fe40002fa1670 */
[----:B------:R-:W-:Y:S02]  /*8f20*/  FSEL R162, R28, -INF , !P6 ;  /* 0xff8000001ca27808 */ /* 0x000fe40007000000 */
[----:B------:R-:W-:Y:S02]  /*8f30*/  FMNMX.FTZ R15, R142, R15, !PT ;  /* 0x0000000f8e0f7209 */ /* 0x000fe40007810000 */
[----:B------:R-:W-:-:S02]  /*8f40*/  IADD3 R8, R8, 0x39, RZ ;  /* 0x0000003908087810 */ /* 0x000fc40007ffe0ff */
[----:B------:R-:W-:Y:S02]  /*8f50*/  ISETP.GE.AND P4, PT, R10, R204, PT ;  /* 0x000000cc0a00720c */ /* 0x000fe40003f86270 */
[----:B------:R-:W-:Y:S02]  /*8f60*/  FMNMX.FTZ R14, R135, R14, !PT ;  /* 0x0000000e870e7209 */ /* 0x000fe40007810000 */
[----:B------:R-:W-:Y:S02]  /*8f70*/  FSEL R151, R29, -INF , !P5 ;  /* 0xff8000001d977808 */ /* 0x000fe40006800000 */
[----:B------:R-:W-:Y:S02]  /*8f80*/  FMNMX.FTZ R16, R162, R15, !PT ;  /* 0x0000000fa2107209 */ /* 0x000fe40007810000 */
[----:B------:R-:W-:Y:S02]  /*8f90*/  ISETP.GE.AND P3, PT, R8, R204, PT ;  /* 0x000000cc0800720c */ /* 0x000fe40003f66270 */
[----:B------:R-:W-:-:S02]  /*8fa0*/  ISETP.LT.OR P4, PT, R10, R205, P4 ;  /* 0x000000cd0a00720c */ /* 0x000fc40002781670 */
[----:B------:R-:W-:Y:S02]  /*8fb0*/  FSEL R141, R138, -INF , !P2 ;  /* 0xff8000008a8d7808 */ /* 0x000fe40005000000 */
[----:B------:R-:W-:Y:S02]  /*8fc0*/  FMNMX.FTZ R14, R143, R14, !PT ;  /* 0x0000000e8f0e7209 */ /* 0x000fe40007810000 */
[----:B------:R-:W-:Y:S02]  /*8fd0*/  FSEL R217, R139, -INF , !P1 ;  /* 0xff8000008bd97808 */ /* 0x000fe40004800000 */
[----:B------:R-:W-:Y:S02]  /*8fe0*/  FMNMX.FTZ R15, R151, R16, !PT ;  /* 0x00000010970f7209 */ /* 0x000fe40007810000 */
[----:B------:R-:W-:Y:S02]  /*8ff0*/  ISETP.GE.AND P1, PT, R12, R202, PT ;  /* 0x000000ca0c00720c */ /* 0x000fe40003f26270 */
[----:B------:R-:W-:-:S02]  /*9000*/  ISETP.LT.OR P3, PT, R8, R205, P3 ;  /* 0x000000cd0800720c */ /* 0x000fc40001f61670 */
[----:B------:R-:W-:Y:S02]  /*9010*/  FSEL R150, R24, -INF , !P4 ;  /* 0xff80000018967808 */ /* 0x000fe40006000000 */
[----:B------:R-:W-:Y:S02]  /*9020*/  ISETP.GE.AND P2, PT, R13, R202, PT ;  /* 0x000000ca0d00720c */ /* 0x000fe40003f46270 */
[----:B------:R-:W-:Y:S02]  /*9030*/  FMNMX.FTZ R16, R141, R14, !PT ;  /* 0x0000000e8d107209 */ /* 0x000fe40007810000 */
[----:B------:R-:W-:Y:S02]  /*9040*/  ISETP.LT.OR P1, PT, R12, R203, P1 ;  /* 0x000000cb0c00720c */ /* 0x000fe40000f21670 */
[----:B------:R-:W-:Y:S02]  /*9050*/  FSEL R148, R25, -INF , !P3 ;  /* 0xff80000019947808 */ /* 0x000fe40005800000 */
[----:B------:R-:W-:-:S02]  /*9060*/  FMNMX.FTZ R15, R150, R15, !PT ;  /* 0x0000000f960f7209 */ /* 0x000fc40007810000 */
[----:B------:R-:W-:Y:S02]  /*9070*/  ISETP.LT.OR P2, PT, R13, R203, P2 ;  /* 0x000000cb0d00720c */ /* 0x000fe40001741670 */
[----:B------:R-:W-:Y:S02]  /*9080*/  FSEL R219, R34, -INF , !P0 ;  /* 0xff80000022db7808 */ /* 0x000fe40004000000 */
[----:B------:R-:W-:Y:S02]  /*9090*/  FMNMX.FTZ R12, R217, R16, !PT ;  /* 0x00000010d90c7209 */ /* 0x000fe40007810000 */
[----:B------:R-:W-:Y:S02]  /*90a0*/  FMNMX.FTZ R14, R148, R15, !PT ;  /* 0x0000000f940e7209 */ /* 0x000fe40007810000 */
[----:B------:R-:W-:Y:S02]  /*90b0*/  ISETP.GE.AND P0, PT, R11, R202, PT ;  /* 0x000000ca0b00720c */ /* 0x000fe40003f06270 */
[----:B------:R-:W-:Y:S01]  /*90c0*/  FSEL R209, R35, -INF , !P2 ;  /* 0xff80000023d17808 */ /* 0x000fe20005000000 */
[----:B------:R-:W1:Y:S01]  /*90d0*/  SHFL.BFLY PT, R13, R14, 0x2, 0x1f ;  /* 0x0c401f000e0d7f89 */ /* 0x000e6200000e0000 */
[----:B------:R-:W-:-:S02]  /*90e0*/  FMNMX.FTZ R12, R219, R12, !PT ;  /* 0x0000000cdb0c7209 */ /* 0x000fc40007810000 */
[----:B------:R-:W-:Y:S02]  /*90f0*/  ISETP.GE.AND P2, PT, R10, R202, PT ;  /* 0x000000ca0a00720c */ /* 0x000fe40003f46270 */
[-C--:B------:R-:W-:Y:S02]  /*9100*/  ISETP.LT.OR P0, PT, R11, R203.reuse, P0 ;  /* 0x000000cb0b00720c */ /* 0x080fe40000701670 */
[----:B------:R-:W-:Y:S02]  /*9110*/  FSEL R149, R30, -INF , !P1 ;  /* 0xff8000001e957808 */ /* 0x000fe40004800000 */
[----:B------:R-:W-:Y:S02]  /*9120*/  FMNMX.FTZ R12, R209, R12, !PT ;  /* 0x0000000cd10c7209 */ /* 0x000fe40007810000 */
[----:B------:R-:W-:Y:S02]  /*9130*/  ISETP.GE.AND P1, PT, R8, R202, PT ;  /* 0x000000ca0800720c */ /* 0x000fe40003f26270 */
[----:B------:R-:W-:-:S02]  /*9140*/  ISETP.LT.OR P2, PT, R10, R203, P2 ;  /* 0x000000cb0a00720c */ /* 0x000fc40001741670 */
[----:B------:R-:W-:Y:S02]  /*9150*/  FSEL R144, R31, -INF , !P0 ;  /* 0xff8000001f907808 */ /* 0x000fe40004000000 */
[----:B------:R-:W-:Y:S01]  /*9160*/  FMNMX.FTZ R11, R149, R12, !PT ;  /* 0x0000000c950b7209 */ /* 0x000fe20007810000 */
[----:B------:R-:W-:Y:S01]  /*9170*/  LDSM.16.MT88.4 R28, [R185+0xc000] ;  /* 0x00c00000b91c783b */ /* 0x000fe20000004200 */
[----:B------:R-:W-:Y:S02]  /*9180*/  ISETP.LT.OR P1, PT, R8, R203, P1 ;  /* 0x000000cb0800720c */ /* 0x000fe40000f21670 */
[----:B------:R-:W-:Y:S02]  /*9190*/  FSEL R145, R26, -INF , !P2 ;  /* 0xff8000001a917808 */ /* 0x000fe40005000000 */
[----:B------:R-:W-:Y:S01]  /*91a0*/  FMNMX.FTZ R8, R144, R11, !PT ;  /* 0x0000000b90087209 */ /* 0x000fe20007810000 */
[----:B------:R-:W-:Y:S01]  /*91b0*/  IMAD.U32 R11, RZ, RZ, UR23 ;  /* 0x00000017ff0b7e24 */ /* 0x000fe2000f8e00ff */
[----:B------:R-:W-:-:S02]  /*91c0*/  FSEL R147, R27, -INF , !P1 ;  /* 0xff8000001b937808 */ /* 0x000fc40004800000 */
[----:B------:R-:W-:Y:S02]  /*91d0*/  FMNMX.FTZ R8, R145, R8, !PT ;  /* 0x0000000891087209 */ /* 0x000fe40007810000 */
[----:B-1----:R-:W-:Y:S02]  /*91e0*/  FMNMX.FTZ R13, R14, R13, !PT ;  /* 0x0000000d0e0d7209 */ /* 0x002fe40007810000 */
[----:B------:R-:W-:Y:S02]  /*91f0*/  FMNMX.FTZ R10, R147, R8, !PT ;  /* 0x00000008930a7209 */ /* 0x000fe40007810000 */
[----:B------:R-:W-:Y:S01]  /*9200*/  LOP3.LUT R224, R227, UR5, R230, 0x96, !PT ;  /* 0x00000005e3e07c12 */ /* 0x000fe2000f8e96e6 */
[----:B------:R-:W1:Y:S01]  /*9210*/  SHFL.BFLY PT, R158, R13, 0x1, 0x1f ;  /* 0x0c201f000d9e7f89 */ /* 0x000e6200000e0000 */
[----:B--2---:R-:W-:Y:S01]  /*9220*/  PRMT R161, R161, 0x7054, R161 ;  /* 0x00007054a1a17816 */ /* 0x004fe200000000a1 */
[----:B------:R-:W-:Y:S02]  /*9230*/  UIADD3 UR5, UR23, 0x646e171e, URZ ;  /* 0x646e171e17057890 */ /* 0x000fe4000fffe03f */
[----:B------:R-:W2:Y:S01]  /*9240*/  SHFL.BFLY PT, R15, R10, 0x2, 0x1f ;  /* 0x0c401f000a0f7f89 */ /* 0x000ea200000e0000 */
[----:B------:R-:W-:Y:S01]  /*9250*/  IMAD.WIDE.U32 R224, R224, -0x326172a9, RZ ;  /* 0xcd9e8d57e0e07825 */ /* 0x000fe200078e00ff */
[----:B-1----:R-:W-:-:S02]  /*9260*/  FMNMX.FTZ R158, R13, R158, !PT ;  /* 0x0000009e0d9e7209 */ /* 0x002fc40007810000 */
[----:B--2---:R-:W-:-:S03]  /*9270*/  FMNMX.FTZ R8, R10, R15, !PT ;  /* 0x0000000f0a087209 */ /* 0x004fc60007810000 */
[C---:B------:R-:W-:Y:S01]  /*9280*/  FMUL.FTZ R163, R158.reuse, c[0x0][0x23c] ;  /* 0x00008f009ea37a20 */ /* 0x040fe20000410000 */
[----:B------:R-:W-:Y:S01]  /*9290*/  LOP3.LUT R10, R231, UR30, R11, 0x96, !PT ;  /* 0x0000001ee70a7c12 */ /* 0x000fe2000f8e960b */
[----:B------:R-:W-:Y:S01]  /*92a0*/  LDSM.16.MT88.4 R12, [R188+0xc000] ;  /* 0x00c00000bc0c783b */ /* 0x000fe20000004200 */
[----:B------:R-:W-:Y:S01]  /*92b0*/  FSETP.NEU.FTZ.AND P1, PT, R158, -INF , PT ;  /* 0xff8000009e00780b */ /* 0x000fe20003f3d000 */
[----:B------:R-:W-:Y:S02]  /*92c0*/  UIADD3 UR30, UR30, 0x1, URZ ;  /* 0x000000011e1e7890 */ /* 0x000fe4000fffe03f */
[----:B------:R-:W1:Y:S01]  /*92d0*/  SHFL.BFLY PT, R157, R8, 0x1, 0x1f ;  /* 0x0c201f00089d7f89 */ /* 0x000e6200000e0000 */
[----:B------:R-:W-:Y:S01]  /*92e0*/  IMAD.WIDE.U32 R136, R10, -0x326172a9, RZ ;  /* 0xcd9e8d570a887825 */ /* 0x000fe200078e00ff */
[----:B------:R-:W-:-:S04]  /*92f0*/  FSEL R163, R163, RZ, P1 ;  /* 0x000000ffa3a37208 */ /* 0x000fc80000800000 */
[----:B------:R-:W-:Y:S01]  /*9300*/  LOP3.LUT R10, R137, UR4, R228, 0x96, !PT ;  /* 0x00000004890a7c12 */ /* 0x000fe2000f8e96e4 */
[--C-:B------:R-:W-:Y:S01]  /*9310*/  FFMA.FTZ R155, R6, c[0x0][0x23c], -R163.reuse ;  /* 0x00008f00069b7a23 */ /* 0x100fe200000108a3 */
[----:B------:R-:W-:Y:S01]  /*9320*/  LOP3.LUT R136, R225, UR29, R136, 0x96, !PT ;  /* 0x0000001de1887c12 */ /* 0x000fe2000f8e9688 */
[----:B------:R-:W-:Y:S02]  /*9330*/  FFMA.FTZ R154, R4, c[0x0][0x23c], -R163 ;  /* 0x00008f00049a7a23 */ /* 0x000fe400000108a3 */
[----:B------:R-:W-:Y:S02]  /*9340*/  IMAD.WIDE.U32 R10, R10, -0x2daee0ad, RZ ;  /* 0xd2511f530a0a7825 */ /* 0x000fe400078e00ff */
[----:B------:R-:W-:Y:S02]  /*9350*/  MUFU.EX2 R155, R155 ;  /* 0x0000009b009b7308 */ /* 0x000fe40000000800 */
[----:B------:R-:W-:Y:S01]  /*9360*/  IMAD.WIDE.U32 R136, R136, -0x2daee0ad, RZ ;  /* 0xd2511f5388887825 */ /* 0x000fe200078e00ff */
[----:B------:R-:W-:-:S03]  /*9370*/  LOP3.LUT R6, R11, UR28, R226, 0x96, !PT ;  /* 0x0000001c0b067c12 */ /* 0x000fc6000f8e96e2 */
[----:B------:R-:W-:Y:S01]  /*9380*/  FFMA.FTZ R156, R152, c[0x0][0x23c], -R163 ;  /* 0x00008f00989c7a23 */ /* 0x000fe200000108a3 */
[----:B------:R-:W-:Y:S01]  /*9390*/  LOP3.LUT R138, R137, UR26, R10, 0x96, !PT ;  /* 0x0000001a898a7c12 */ /* 0x000fe2000f8e960a */
[----:B------:R-:W-:Y:S01]  /*93a0*/  IMAD.WIDE.U32 R170, R6, -0x326172a9, RZ ;  /* 0xcd9e8d5706aa7825 */ /* 0x000fe200078e00ff */
[----:B------:R-:W-:Y:S01]  /*93b0*/  MUFU.EX2 R154, R154 ;  /* 0x0000009a009a7308 */ /* 0x000fe20000000800 */
[----:B-1----:R-:W-:Y:S02]  /*93c0*/  FMNMX.FTZ R157, R8, R157, !PT ;  /* 0x0000009d089d7209 */ /* 0x002fe40007810000 */
[----:B------:R-:W-:Y:S01]  /*93d0*/  IMAD.WIDE.U32 R138, R138, -0x326172a9, RZ ;  /* 0xcd9e8d578a8a7825 */ /* 0x000fe200078e00ff */
[----:B------:R-:W-:Y:S02]  /*93e0*/  LOP3.LUT R4, R171, UR27, R224, 0x96, !PT ;  /* 0x0000001bab047c12 */ /* 0x000fe4000f8e96e0 */
[C---:B------:R-:W-:Y:S01]  /*93f0*/  FSETP.NEU.FTZ.AND P0, PT, R157.reuse, -INF , PT ;  /* 0xff8000009d00780b */ /* 0x040fe20003f1d000 */
[----:B------:R-:W-:Y:S01]  /*9400*/  FMUL.FTZ R146, R157, c[0x0][0x23c] ;  /* 0x00008f009d927a20 */ /* 0x000fe20000410000 */
[----:B------:R-:W-:Y:S01]  /*9410*/  LOP3.LUT R170, R139, UR25, R170, 0x96, !PT ;  /* 0x000000198baa7c12 */ /* 0x000fe2000f8e96aa */
[----:B------:R-:W-:Y:S01]  /*9420*/  IMAD.WIDE.U32 R10, R4, -0x2daee0ad, RZ ;  /* 0xd2511f53040a7825 */ /* 0x000fe200078e00ff */
[----:B------:R-:W-:Y:S01]  /*9430*/  FSEL R8, R157, RZ, P0 ;  /* 0x000000ff9d087208 */ /* 0x000fe20000000000 */
[----:B------:R-:W-:Y:S01]  /*9440*/  MUFU.EX2 R156, R156 ;  /* 0x0000009c009c7308 */ /* 0x000fe20000000800 */
[----:B------:R-:W-:Y:S01]  /*9450*/  FSEL R146, R146, RZ, P0 ;  /* 0x000000ff92927208 */ /* 0x000fe20000000000 */
[----:B------:R-:W-:Y:S01]  /*9460*/  IMAD.WIDE.U32 R170, R170, -0x2daee0ad, RZ ;  /* 0xd2511f53aaaa7825 */ /* 0x000fe200078e00ff */
[----:B------:R-:W-:-:S03]  /*9470*/  LOP3.LUT R136, R11, UR24, R136, 0x96, !PT ;  /* 0x000000180b887c12 */ /* 0x000fc6000f8e9688 */
[----:B------:R-:W-:Y:S01]  /*9480*/  FFMA.FTZ R152, R0, c[0x0][0x23c], -R146 ;  /* 0x00008f0000987a23 */ /* 0x000fe20000010892 */
[----:B------:R-:W-:Y:S01]  /*9490*/  LOP3.LUT R0, R171, UR15, R10, 0x96, !PT ;  /* 0x0000000fab007c12 */ /* 0x000fe2000f8e960a */
[----:B------:R-:W-:Y:S02]  /*94a0*/  FADD.FTZ R3, R3, -R8 ;  /* 0x8000000803037221 */ /* 0x000fe40000010000 */
[----:B------:R-:W-:Y:S02]  /*94b0*/  FFMA.FTZ R153, R2, c[0x0][0x23c], -R163 ;  /* 0x00008f0002997a23 */ /* 0x000fe400000108a3 */
[----:B------:R-:W-:Y:S01]  /*94c0*/  IMAD.WIDE.U32 R10, R0, -0x326172a9, RZ ;  /* 0xcd9e8d57000a7825 */ /* 0x000fe200078e00ff */
[----:B------:R-:W-:Y:S03]  /*94d0*/  MUFU.EX2 R152, R152 ;  /* 0x0000009800987308 */ /* 0x000fe60000000800 */
[----:B------:R-:W-:Y:S01]  /*94e0*/  FFMA.FTZ R0, R7, c[0x0][0x23c], -R146 ;  /* 0x00008f0007007a23 */ /* 0x000fe20000010892 */
[----:B------:R-:W-:Y:S01]  /*94f0*/  FSEL R7, R158, RZ, P1 ;  /* 0x000000ff9e077208 */ /* 0x000fe20000800000 */
[----:B------:R-:W-:Y:S01]  /*9500*/  FMUL.FTZ R3, R3, c[0x0][0x23c] ;  /* 0x00008f0003037a20 */ /* 0x000fe20000410000 */
[----:B------:R-:W-:Y:S01]  /*9510*/  SHF.R.U32.HI R4, RZ, 0x10, R10 ;  /* 0x00000010ff047819 */ /* 0x000fe2000001160a */
[----:B------:R-:W-:Y:S01]  /*9520*/  IMAD.WIDE.U32 R136, R136, -0x326172a9, RZ ;  /* 0xcd9e8d5788887825 */ /* 0x000fe200078e00ff */
[----:B------:R-:W-:Y:S01]  /*9530*/  MUFU.EX2 R153, R153 ;  /* 0x0000009900997308 */ /* 0x000fe20000000800 */
[----:B------:R-:W-:-:S02]  /*9540*/  LOP3.LUT R6, R10, 0xff, RZ, 0xc0, !PT ;  /* 0x000000ff0a067812 */ /* 0x000fc400078ec0ff */
[----:B------:R-:W-:Y:S02]  /*9550*/  FADD.FTZ R160, R132, -R7 ;  /* 0x8000000784a07221 */ /* 0x000fe40000010000 */
[----:B------:R-:W-:Y:S01]  /*9560*/  FFMA.FTZ R2, R5, c[0x0][0x23c], -R146 ;  /* 0x00008f0005027a23 */ /* 0x000fe20000010892 */
[----:B------:R-:W-:Y:S01]  /*9570*/  LOP3.LUT R5, R11, UR8, R136, 0x96, !PT ;  /* 0x000000080b057c12 */ /* 0x000fe2000f8e9688 */
[----:B------:R-:W-:Y:S01]  /*9580*/  FMUL.FTZ R160, R160, c[0x0][0x23c] ;  /* 0x00008f00a0a07a20 */ /* 0x000fe20000410000 */
[----:B------:R-:W1:Y:S01]  /*9590*/  MUFU.EX2 R3, R3 ;  /* 0x0000000300037308 */ /* 0x000e620000000800 */
[--C-:B------:R-:W-:Y:S01]  /*95a0*/  FFMA.FTZ R159, R9, c[0x0][0x23c], -R146.reuse ;  /* 0x00008f00099f7a23 */ /* 0x100fe20000010892 */
[----:B------:R-:W-:Y:S01]  /*95b0*/  LOP3.LUT R11, R10, 0xffff, RZ, 0xc0, !PT ;  /* 0x0000ffff0a0b7812 */ /* 0x000fe200078ec0ff */
[----:B------:R-:W-:Y:S01]  /*95c0*/  FFMA.FTZ R167, R168, c[0x0][0x23c], -R163 ;  /* 0x00008f00a8a77a23 */ /* 0x000fe200000108a3 */
[----:B------:R-:W-:Y:S01]  /*95d0*/  LOP3.LUT R7, R5, 0xffff, RZ, 0xc0, !PT ;  /* 0x0000ffff05077812 */ /* 0x000fe200078ec0ff */
[--C-:B------:R-:W-:Y:S01]  /*95e0*/  FFMA.FTZ R168, R135, c[0x0][0x23c], -R146.reuse ;  /* 0x00008f0087a87a23 */ /* 0x100fe20000010892 */
[----:B------:R-:W-:Y:S01]  /*95f0*/  SHF.R.U32.HI R8, RZ, 0x10, R5 ;  /* 0x00000010ff087819 */ /* 0x000fe20000011605 */
[----:B------:R-:W-:Y:S01]  /*9600*/  FFMA.FTZ R171, R143, c[0x0][0x23c], -R146 ;  /* 0x00008f008fab7a23 */ /* 0x000fe20000010892 */
[----:B------:R-:W2:Y:S01]  /*9610*/  MUFU.EX2 R160, R160 ;  /* 0x000000a000a07308 */ /* 0x000ea20000000800 */
[----:B------:R-:W-:Y:S01]  /*9620*/  LOP3.LUT R9, R4, 0xff, RZ, 0xc0, !PT ;  /* 0x000000ff04097812 */ /* 0x000fe200078ec0ff */
[--C-:B------:R-:W-:Y:S01]  /*9630*/  FFMA.FTZ R164, R164, c[0x0][0x23c], -R163.reuse ;  /* 0x00008f00a4a47a23 */ /* 0x100fe200000108a3 */
[----:B------:R-:W-:Y:S01]  /*9640*/  LOP3.LUT R4, R5, 0xff, RZ, 0xc0, !PT ;  /* 0x000000ff05047812 */ /* 0x000fe200078ec0ff */
[----:B------:R-:W-:Y:S01]  /*9650*/  FFMA.FTZ R166, R166, c[0x0][0x23c], -R163 ;  /* 0x00008f00a6a67a23 */ /* 0x000fe200000108a3 */
[----:B------:R-:W-:Y:S01]  /*9660*/  SHF.R.U32.HI R11, RZ, 0x8, R11 ;  /* 0x00000008ff0b7819 */ /* 0x000fe2000001160b */
[----:B------:R-:W-:Y:S01]  /*9670*/  FFMA.FTZ R165, R134, c[0x0][0x23c], -R163 ;  /* 0x00008f0086a57a23 */ /* 0x000fe200000108a3 */
[----:B------:R-:W-:Y:S01]  /*9680*/  SHF.R.U32.HI R10, RZ, 0x18, R10 ;  /* 0x00000018ff0a7819 */ /* 0x000fe2000001160a */
[-C--:B-1----:R-:W-:Y:S01]  /*9690*/  FMUL.FTZ R34, R110, R3.reuse ;  /* 0x000000036e227220 */ /* 0x082fe20000410000 */
[----:B------:R-:W1:Y:S01]  /*96a0*/  MUFU.EX2 R2, R2 ;  /* 0x0000000200027308 */ /* 0x000e620000000800 */
[-C--:B------:R-:W-:Y:S01]  /*96b0*/  FMUL.FTZ R35, R111, R3.reuse ;  /* 0x000000036f237220 */ /* 0x080fe20000410000 */
[----:B------:R-:W-:Y:S01]  /*96c0*/  SHF.R.U32.HI R5, RZ, 0x18, R5 ;  /* 0x00000018ff057819 */ /* 0x000fe20000011605 */
[-C--:B------:R-:W-:Y:S01]  /*96d0*/  FMUL.FTZ R26, R114, R3.reuse ;  /* 0x00000003721a7220 */ /* 0x080fe20000410000 */
[----:B------:R-:W-:Y:S01]  /*96e0*/  SHF.R.U32.HI R7, RZ, 0x8, R7 ;  /* 0x00000008ff077819 */ /* 0x000fe20000011607 */
[----:B------:R-:W-:Y:S01]  /*96f0*/  FMUL.FTZ R27, R115, R3 ;  /* 0x00000003731b7220 */ /* 0x000fe20000410000 */
[----:B------:R-:W-:Y:S01]  /*9700*/  LOP3.LUT R8, R8, 0xff, RZ, 0xc0, !PT ;  /* 0x000000ff08087812 */ /* 0x000fe200078ec0ff */
[-C--:B--2---:R-:W-:Y:S01]  /*9710*/  FMUL.FTZ R32, R108, R160.reuse ;  /* 0x000000a06c207220 */ /* 0x084fe20000410000 */
[----:B------:R-:W-:Y:S01]  /*9720*/  MUFU.EX2 R0, R0 ;  /* 0x0000000000007308 */ /* 0x000fe20000000800 */
[-C--:B------:R-:W-:Y:S01]  /*9730*/  FMUL.FTZ R33, R109, R160.reuse ;  /* 0x000000a06d217220 */ /* 0x080fe20000410000 */
[----:B------:R-:W-:Y:S01]  /*9740*/  PRMT R6, R6, 0x5410, R11 ;  /* 0x0000541006067816 */ /* 0x000fe2000000000b */
[----:B------:R-:W2:Y:S01]  /*9750*/  LDSM.16.MT88.4 R108, [R188+0xe000] ;  /* 0x00e00000bc6c783b */ /* 0x000ea20000004200 */
[-C--:B------:R-:W-:Y:S01]  /*9760*/  FMUL.FTZ R24, R112, R160.reuse ;  /* 0x000000a070187220 */ /* 0x080fe20000410000 */
[----:B------:R-:W-:Y:S01]  /*9770*/  PRMT R10, R9, 0x5410, R10 ;  /* 0x00005410090a7816 */ /* 0x000fe2000000000a */
[----:B------:R-:W-:Y:S01]  /*9780*/  FMUL.FTZ R25, R113, R160 ;  /* 0x000000a071197220 */ /* 0x000fe20000410000 */
[----:B------:R-:W-:Y:S01]  /*9790*/  PRMT R4, R4, 0x5410, R7 ;  /* 0x0000541004047816 */ /* 0x000fe20000000007 */
[----:B------:R-:W3:Y:S01]  /*97a0*/  MUFU.EX2 R159, R159 ;  /* 0x0000009f009f7308 */ /* 0x000ee20000000800 */
[----:B------:R-:W4:Y:S01]  /*97b0*/  LDSM.16.MT88.4 R112, [R186+0xe000] ;  /* 0x00e00000ba70783b */ /* 0x000f220000004200 */
[----:B------:R-:W-:Y:S01]  /*97c0*/  PRMT R8, R8, 0x5410, R5 ;  /* 0x0000541008087816 */ /* 0x000fe20000000005 */
[--C-:B------:R-:W-:Y:S01]  /*97d0*/  HSET2.LE.AND R6, R6, R161.reuse, PT ;  /* 0x000000a106067233 */ /* 0x100fe20003803000 */
[----:B------:R-:W-:Y:S01]  /*97e0*/  F2FP.PACK_AB R11, R153, R154 ;  /* 0x0000009a990b723e */ /* 0x000fe200000000ff */
[--C-:B------:R-:W-:Y:S01]  /*97f0*/  HSET2.LE.AND R7, R10, R161.reuse, PT ;  /* 0x000000a10a077233 */ /* 0x100fe20003803000 */
[----:B------:R-:W-:Y:S01]  /*9800*/  F2FP.PACK_AB R9, R155, R156 ;  /* 0x0000009c9b09723e */ /* 0x000fe200000000ff */
[--C-:B------:R-:W-:Y:S01]  /*9810*/  HSET2.LE.AND R4, R4, R161.reuse, PT ;  /* 0x000000a104047233 */ /* 0x100fe20003803000 */
[----:B------:R-:W-:Y:S01]  /*9820*/  LOP3.LUT R6, R6, R11, RZ, 0xc0, !PT ;  /* 0x0000000b06067212 */ /* 0x000fe200078ec0ff */
[----:B------:R-:W-:Y:S01]  /*9830*/  HSET2.LE.AND R5, R8, R161, PT ;  /* 0x000000a108057233 */ /* 0x000fe20003803000 */
[----:B-1----:R-:W-:Y:S01]  /*9840*/  F2FP.PACK_AB R8, R2, R152 ;  /* 0x000000980208723e */ /* 0x002fe200000000ff */
[-C--:B------:R-:W-:Y:S01]  /*9850*/  FMUL.FTZ R36, R36, R160.reuse ;  /* 0x000000a024247220 */ /* 0x080fe20000410000 */
[----:B------:R-:W-:Y:S01]  /*9860*/  LOP3.LUT R4, R4, R9, RZ, 0xc0, !PT ;  /* 0x0000000904047212 */ /* 0x000fe200078ec0ff */
[----:B------:R-:W-:Y:S01]  /*9870*/  FMUL.FTZ R37, R37, R160 ;  /* 0x000000a025257220 */ /* 0x000fe20000410000 */
[----:B------:R-:W-:Y:S01]  /*9880*/  LOP3.LUT R5, R5, R8, RZ, 0xc0, !PT ;  /* 0x0000000805057212 */ /* 0x000fe200078ec0ff */
[-C--:B------:R-:W-:Y:S01]  /*9890*/  FMUL.FTZ R38, R38, R3.reuse ;  /* 0x0000000326267220 */ /* 0x080fe20000410000 */
[----:B---3--:R-:W-:Y:S01]  /*98a0*/  F2FP.PACK_AB R10, R159, R0 ;  /* 0x000000009f0a723e */ /* 0x008fe200000000ff */
[-C--:B------:R-:W-:Y:S01]  /*98b0*/  FMUL.FTZ R39, R39, R3.reuse ;  /* 0x0000000327277220 */ /* 0x080fe20000410000 */
[----:B------:R-:W-:Y:S01]  /*98c0*/  LOP3.LUT R136, R137, UR16, R138, 0x96, !PT ;  /* 0x0000001089887c12 */ /* 0x000fe2000f8e968a */
[----:B------:R-:W-:Y:S01]  /*98d0*/  FMUL.FTZ R40, R40, R160 ;  /* 0x000000a028287220 */ /* 0x000fe20000410000 */
[----:B------:R-:W-:Y:S01]  /*98e0*/  LOP3.LUT R7, R7, R10, RZ, 0xc0, !PT ;  /* 0x0000000a07077212 */ /* 0x000fe200078ec0ff */
[----:B------:R-:W-:Y:S01]  /*98f0*/  FMUL.FTZ R41, R41, R160 ;  /* 0x000000a029297220 */ /* 0x000fe20000410000 */
[----:B------:R-:W-:Y:S01]  /*9900*/  MUFU.EX2 R168, R168 ;  /* 0x000000a800a87308 */ /* 0x000fe20000000800 */
[----:B------:R-:W-:-:S02]  /*9910*/  FMUL.FTZ R42, R42, R3 ;  /* 0x000000032a2a7220 */ /* 0x000fc40000410000 */
[-C--:B------:R-:W-:Y:S02]  /*9920*/  FMUL.FTZ R43, R43, R3.reuse ;  /* 0x000000032b2b7220 */ /* 0x080fe40000410000 */
[C---:B------:R-:W-:Y:S01]  /*9930*/  HMMA.16816.F32 R24, R4.reuse, R28, R24 ;  /* 0x0000001c0418723c */ /* 0x040fe20000001818 */
[-C--:B------:R-:W-:Y:S02]  /*9940*/  FMUL.FTZ R44, R44, R160.reuse ;  /* 0x000000a02c2c7220 */ /* 0x080fe40000410000 */
[-C--:B------:R-:W-:Y:S01]  /*9950*/  FMUL.FTZ R45, R45, R160.reuse ;  /* 0x000000a02d2d7220 */ /* 0x080fe20000410000 */
[----:B------:R-:W1:Y:S01]  /*9960*/  MUFU.EX2 R171, R171 ;  /* 0x000000ab00ab7308 */ /* 0x000e620000000800 */
[-C--:B------:R-:W-:Y:S02]  /*9970*/  FMUL.FTZ R46, R46, R3.reuse ;  /* 0x000000032e2e7220 */ /* 0x080fe40000410000 */
[----:B------:R-:W-:Y:S01]  /*9980*/  FMUL.FTZ R47, R47, R3 ;  /* 0x000000032f2f7220 */ /* 0x000fe20000410000 */
[----:B------:R-:W-:Y:S01]  /*9990*/  HMMA.16816.F32 R28, R4, R30, R32 ;  /* 0x0000001e041c723c */ /* 0x000fe20000001820 */
[----:B------:R-:W-:-:S02]  /*99a0*/  FMUL.FTZ R48, R48, R160 ;  /* 0x000000a030307220 */ /* 0x000fc40000410000 */
[-C--:B------:R-:W-:Y:S01]  /*99b0*/  FMUL.FTZ R49, R49, R160.reuse ;  /* 0x000000a031317220 */ /* 0x080fe20000410000 */
[----:B------:R-:W-:Y:S01]  /*99c0*/  MUFU.EX2 R164, R164 ;  /* 0x000000a400a47308 */ /* 0x000fe20000000800 */
[-C--:B------:R-:W-:Y:S02]  /*99d0*/  FMUL.FTZ R50, R50, R3.reuse ;  /* 0x0000000332327220 */ /* 0x080fe40000410000 */
[-C--:B------:R-:W-:Y:S01]  /*99e0*/  FMUL.FTZ R32, R104, R160.reuse ;  /* 0x000000a068207220 */ /* 0x080fe20000410000 */
[----:B--2---:R-:W-:Y:S01]  /*99f0*/  HMMA.16816.F32 R36, R4, R108, R36 ;  /* 0x0000006c0424723c */ /* 0x004fe20000001824 */
[----:B------:R-:W-:Y:S02]  /*9a00*/  FMUL.FTZ R33, R105, R160 ;  /* 0x000000a069217220 */ /* 0x000fe40000410000 */
[-C--:B------:R-:W-:Y:S01]  /*9a10*/  FMUL.FTZ R34, R106, R3.reuse ;  /* 0x000000036a227220 */ /* 0x080fe20000410000 */
[----:B------:R-:W-:Y:S01]  /*9a20*/  MUFU.EX2 R167, R167 ;  /* 0x000000a700a77308 */ /* 0x000fe20000000800 */
[----:B------:R-:W-:-:S02]  /*9a30*/  FMUL.FTZ R35, R107, R3 ;  /* 0x000000036b237220 */ /* 0x000fc40000410000 */
[----:B------:R-:W2:Y:S01]  /*9a40*/  LDSM.16.MT88.4 R104, [R185+0xe000] ;  /* 0x00e00000b968783b */ /* 0x000ea20000004200 */
[C---:B------:R-:W-:Y:S01]  /*9a50*/  HMMA.16816.F32 R40, R4.reuse, R110, R40 ;  /* 0x0000006e0428723c */ /* 0x040fe20000001828 */
[-C--:B------:R-:W-:Y:S02]  /*9a60*/  FMUL.FTZ R51, R51, R3.reuse ;  /* 0x0000000333337220 */ /* 0x080fe40000410000 */
[----:B------:R-:W3:Y:S01]  /*9a70*/  LDSM.16.MT88.4 R108, [R184+0xe000] ;  /* 0x00e00000b86c783b */ /* 0x000ee20000004200 */
[-C--:B------:R-:W-:Y:S01]  /*9a80*/  FMUL.FTZ R52, R52, R160.reuse ;  /* 0x000000a034347220 */ /* 0x080fe20000410000 */
[----:B------:R-:W-:Y:S01]  /*9a90*/  MUFU.EX2 R166, R166 ;  /* 0x000000a600a67308 */ /* 0x000fe20000000800 */
[----:B------:R-:W-:Y:S02]  /*9aa0*/  FMUL.FTZ R53, R53, R160 ;  /* 0x000000a035357220 */ /* 0x000fe40000410000 */
[----:B----4-:R-:W-:Y:S01]  /*9ab0*/  HMMA.16816.F32 R44, R4, R112, R44 ;  /* 0x00000070042c723c */ /* 0x010fe2000000182c */
[----:B------:R-:W-:-:S02]  /*9ac0*/  FMUL.FTZ R54, R54, R3 ;  /* 0x0000000336367220 */ /* 0x000fc40000410000 */
[-C--:B------:R-:W-:Y:S02]  /*9ad0*/  FMUL.FTZ R55, R55, R3.reuse ;  /* 0x0000000337377220 */ /* 0x080fe40000410000 */
[-C--:B------:R-:W-:Y:S01]  /*9ae0*/  FMUL.FTZ R56, R56, R160.reuse ;  /* 0x000000a038387220 */ /* 0x080fe20000410000 */
[----:B------:R-:W4:Y:S01]  /*9af0*/  MUFU.EX2 R165, R165 ;  /* 0x000000a500a57308 */ /* 0x000f220000000800 */
[-C--:B------:R-:W-:Y:S01]  /*9b00*/  FMUL.FTZ R57, R57, R160.reuse ;  /* 0x000000a039397220 */ /* 0x080fe20000410000 */
[----:B------:R-:W-:Y:S01]  /*9b10*/  HMMA.16816.F32 R48, R4, R114, R48 ;  /* 0x000000720430723c */ /* 0x000fe20000001830 */
[----:B------:R-:W5:Y:S01]  /*9b20*/  LDSM.16.MT88.4 R112, [R188+0x10000] ;  /* 0x01000000bc70783b */ /* 0x000f620000004200 */
[-C--:B------:R-:W-:Y:S02]  /*9b30*/  FMUL.FTZ R58, R58, R3.reuse ;  /* 0x000000033a3a7220 */ /* 0x080fe40000410000 */
[----:B------:R-:W-:Y:S02]  /*9b40*/  FMUL.FTZ R59, R59, R3 ;  /* 0x000000033b3b7220 */ /* 0x000fe40000410000 */
[----:B------:R-:W-:-:S02]  /*9b50*/  FMUL.FTZ R60, R60, R160 ;  /* 0x000000a03c3c7220 */ /* 0x000fc40000410000 */
[-C--:B------:R-:W-:Y:S02]  /*9b60*/  FMUL.FTZ R61, R61, R160.reuse ;  /* 0x000000a03d3d7220 */ /* 0x080fe40000410000 */
[-C--:B------:R-:W-:Y:S02]  /*9b70*/  FMUL.FTZ R62, R62, R3.reuse ;  /* 0x000000033e3e7220 */ /* 0x080fe40000410000 */
[-C--:B------:R-:W-:Y:S02]  /*9b80*/  FMUL.FTZ R63, R63, R3.reuse ;  /* 0x000000033f3f7220 */ /* 0x080fe40000410000 */
[-C--:B------:R-:W-:Y:S02]  /*9b90*/  FMUL.FTZ R64, R64, R160.reuse ;  /* 0x000000a040407220 */ /* 0x080fe40000410000 */
[----:B------:R-:W-:Y:S02]  /*9ba0*/  FMUL.FTZ R65, R65, R160 ;  /* 0x000000a041417220 */ /* 0x000fe40000410000 */
[----:B------:R-:W-:-:S02]  /*9bb0*/  FMUL.FTZ R66, R66, R3 ;  /* 0x0000000342427220 */ /* 0x000fc40000410000 */
[-C--:B------:R-:W-:Y:S02]  /*9bc0*/  FMUL.FTZ R67, R67, R3.reuse ;  /* 0x0000000343437220 */ /* 0x080fe40000410000 */
[-C--:B------:R-:W-:Y:S01]  /*9bd0*/  FMUL.FTZ R68, R68, R160.reuse ;  /* 0x000000a044447220 */ /* 0x080fe20000410000 */
[C---:B--2---:R-:W-:Y:S01]  /*9be0*/  HMMA.16816.F32 R52, R4.reuse, R104, R52 ;  /* 0x000000680434723c */ /* 0x044fe20000001834 */
[-C--:B------:R-:W-:Y:S02]  /*9bf0*/  FMUL.FTZ R69, R69, R160.reuse ;  /* 0x000000a045457220 */ /* 0x080fe40000410000 */
[-C--:B------:R-:W-:Y:S02]  /*9c00*/  FMUL.FTZ R70, R70, R3.reuse ;  /* 0x0000000346467220 */ /* 0x080fe40000410000 */
[----:B------:R-:W-:Y:S02]  /*9c10*/  FMUL.FTZ R71, R71, R3 ;  /* 0x0000000347477220 */ /* 0x000fe40000410000 */
[-C--:B------:R-:W-:Y:S01]  /*9c20*/  FMUL.FTZ R16, R120, R160.reuse ;  /* 0x000000a078107220 */ /* 0x080fe20000410000 */
[----:B------:R-:W-:Y:S01]  /*9c30*/  HMMA.16816.F32 R56, R4, R106, R56 ;  /* 0x0000006a0438723c */ /* 0x000fe20000001838 */
[----:B------:R-:W2:Y:S01]  /*9c40*/  LDSM.16.MT88.4 R104, [R186+0x10000] ;  /* 0x01000000ba68783b */ /* 0x000ea20000004200 */
[----:B------:R-:W-:-:S02]  /*9c50*/  FMUL.FTZ R17, R121, R160 ;  /* 0x000000a079117220 */ /* 0x000fc40000410000 */
[-C--:B------:R-:W-:Y:S02]  /*9c60*/  FMUL.FTZ R18, R122, R3.reuse ;  /* 0x000000037a127220 */ /* 0x080fe40000410000 */
[-C--:B------:R-:W-:Y:S02]  /*9c70*/  FMUL.FTZ R19, R123, R3.reuse ;  /* 0x000000037b137220 */ /* 0x080fe40000410000 */
[----:B---3--:R-:W-:Y:S01]  /*9c80*/  HMMA.16816.F32 R60, R4, R108, R60 ;  /* 0x0000006c043c723c */ /* 0x008fe2000000183c */
[----:B------:R-:W-:Y:S01]  /*9c90*/  LDSM.16.MT88.4 R120, [R184+0xc000] ;  /* 0x00c00000b878783b */ /* 0x000fe20000004200 */
[-C--:B------:R-:W-:Y:S02]  /*9ca0*/  FMUL.FTZ R76, R76, R160.reuse ;  /* 0x000000a04c4c7220 */ /* 0x080fe40000410000 */
[----:B------:R-:W-:Y:S02]  /*9cb0*/  FMUL.FTZ R77, R77, R160 ;  /* 0x000000a04d4d7220 */ /* 0x000fe40000410000 */
[----:B------:R-:W-:-:S02]  /*9cc0*/  FMUL.FTZ R78, R78, R3 ;  /* 0x000000034e4e7220 */ /* 0x000fc40000410000 */
[C---:B------:R-:W-:Y:S01]  /*9cd0*/  HMMA.16816.F32 R64, R4.reuse, R110, R64 ;  /* 0x0000006e0440723c */ /* 0x040fe20000001840 */
[----:B------:R-:W3:Y:S01]  /*9ce0*/  LDSM.16.MT88.4 R108, [R185+0x10000] ;  /* 0x01000000b96c783b */ /* 0x000ee20000004200 */
[-C--:B------:R-:W-:Y:S02]  /*9cf0*/  FMUL.FTZ R79, R79, R3.reuse ;  /* 0x000000034f4f7220 */ /* 0x080fe40000410000 */
[-C--:B------:R-:W-:Y:S02]  /*9d00*/  FMUL.FTZ R80, R80, R160.reuse ;  /* 0x000000a050507220 */ /* 0x080fe40000410000 */
[----:B------:R-:W-:Y:S02]  /*9d10*/  FMUL.FTZ R81, R81, R160 ;  /* 0x000000a051517220 */ /* 0x000fe40000410000 */
[----:B-----5:R-:W-:Y:S01]  /*9d20*/  HMMA.16816.F32 R68, R4, R112, R68 ;  /* 0x000000700444723c */ /* 0x020fe20000001844 */
[-C--:B------:R-:W-:Y:S02]  /*9d30*/  FMUL.FTZ R82, R82, R3.reuse ;  /* 0x0000000352527220 */ /* 0x080fe40000410000 */
[----:B------:R-:W-:-:S02]  /*9d40*/  FMUL.FTZ R83, R83, R3 ;  /* 0x0000000353537220 */ /* 0x000fc40000410000 */
[-C--:B------:R-:W-:Y:S02]  /*9d50*/  FMUL.FTZ R84, R84, R160.reuse ;  /* 0x000000a054547220 */ /* 0x080fe40000410000 */
[----:B------:R-:W-:Y:S01]  /*9d60*/  IMAD.WIDE.U32 R112, R136, -0x2daee0ad, RZ ;  /* 0xd2511f5388707825 */ /* 0x000fe200078e00ff */
[C---:B------:R-:W-:Y:S01]  /*9d70*/  HMMA.16816.F32 R16, R4.reuse, R20, R16 ;  /* 0x000000140410723c */ /* 0x040fe20000001810 */
[----:B------:R-:W5:Y:S02]  /*9d80*/  LDSM.16.MT88.4 R136, [R184+0x10000] ;  /* 0x01000000b888783b */ /* 0x000f640000004200 */
[-C--:B------:R-:W-:Y:S01]  /*9d90*/  FMUL.FTZ R85, R85, R160.reuse ;  /* 0x000000a055557220 */ /* 0x080fe20000410000 */
[----:B------:R-:W-:Y:S01]  /*9da0*/  LOP3.LUT R170, R113, UR5, R170, 0x96, !PT ;  /* 0x0000000571aa7c12 */ /* 0x000fe2000f8e96aa */
[-C--:B------:R-:W-:Y:S02]  /*9db0*/  FMUL.FTZ R86, R86, R3.reuse ;  /* 0x0000000356567220 */ /* 0x080fe40000410000 */
[-C--:B------:R-:W-:Y:S01]  /*9dc0*/  FMUL.FTZ R87, R87, R3.reuse ;  /* 0x0000000357577220 */ /* 0x080fe20000410000 */
[----:B------:R-:W-:Y:S01]  /*9dd0*/  LOP3.LUT R230, R170, 0xff, RZ, 0xc0, !PT ;  /* 0x000000ffaae67812 */ /* 0x000fe200078ec0ff */
[-C--:B------:R-:W-:Y:S01]  /*9de0*/  FMUL.FTZ R88, R88, R160.reuse ;  /* 0x000000a058587220 */ /* 0x080fe20000410000 */
[----:B--2---:R-:W-:Y:S01]  /*9df0*/  HMMA.16816.F32 R76, R4, R104, R76 ;  /* 0x00000068044c723c */ /* 0x004fe2000000184c */
[----:B------:R-:W-:Y:S01]  /*9e00*/  FMUL.FTZ R89, R89, R160 ;  /* 0x000000a059597220 */ /* 0x000fe20000410000 */
[----:B------:R-:W-:Y:S01]  /*9e10*/  SHF.R.U32.HI R218, RZ, 0x10, R170 ;  /* 0x00000010ffda7819 */ /* 0x000fe200000116aa */
[----:B------:R-:W-:-:S02]  /*9e20*/  FMUL.FTZ R90, R90, R3 ;  /* 0x000000035a5a7220 */ /* 0x000fc40000410000 */
[-C--:B------:R-:W-:Y:S01]  /*9e30*/  FMUL.FTZ R91, R91, R3.reuse ;  /* 0x000000035b5b7220 */ /* 0x080fe20000410000 */
[----:B------:R-:W-:Y:S01]  /*9e40*/  LOP3.LUT R218, R218, 0xff, RZ, 0xc0, !PT ;  /* 0x000000ffdada7812 */ /* 0x000fe200078ec0ff */
[-C--:B------:R-:W-:Y:S01]  /*9e50*/  FMUL.FTZ R72, R72, R160.reuse ;  /* 0x000000a048487220 */ /* 0x080fe20000410000 */
[C---:B------:R-:W-:Y:S01]  /*9e60*/  HMMA.16816.F32 R80, R4.reuse, R106, R80 ;  /* 0x0000006a0450723c */ /* 0x040fe20000001850 */
[-C--:B------:R-:W-:Y:S01]  /*9e70*/  FMUL.FTZ R73, R73, R160.reuse ;  /* 0x000000a049497220 */ /* 0x080fe20000410000 */
[--C-:B------:R-:W-:Y:S01]  /*9e80*/  SHF.R.U32.HI R104, RZ, 0x10, R112.reuse ;  /* 0x00000010ff687819 */ /* 0x100fe20000011670 */
[-C--:B------:R-:W-:Y:S01]  /*9e90*/  FMUL.FTZ R74, R74, R3.reuse ;  /* 0x000000034a4a7220 */ /* 0x080fe20000410000 */
[----:B------:R-:W-:Y:S01]  /*9ea0*/  SHF.R.U32.HI R105, RZ, 0x18, R112 ;  /* 0x00000018ff697819 */ /* 0x000fe20000011670 */
[-C--:B------:R-:W-:Y:S01]  /*9eb0*/  FMUL.FTZ R75, R75, R3.reuse ;  /* 0x000000034b4b7220 */ /* 0x080fe20000410000 */
[----:B------:R-:W-:Y:S01]  /*9ec0*/  LOP3.LUT R104, R104, 0xff, RZ, 0xc0, !PT ;  /* 0x000000ff68687812 */ /* 0x000fe200078ec0ff */
[-C--:B------:R-:W-:Y:S01]  /*9ed0*/  FMUL.FTZ R8, R128, R160.reuse ;  /* 0x000000a080087220 */ /* 0x080fe20000410000 */
[C---:B------:R-:W-:Y:S01]  /*9ee0*/  LOP3.LUT R107, R112.reuse, 0xffff, RZ, 0xc0, !PT ;  /* 0x0000ffff706b7812 */ /* 0x040fe200078ec0ff */
[C---:B---3--:R-:W-:Y:S01]  /*9ef0*/  HMMA.16816.F32 R84, R4.reuse, R108, R84 ;  /* 0x0000006c0454723c */ /* 0x048fe20000001854 */
[----:B------:R-:W-:Y:S01]  /*9f00*/  LOP3.LUT R106, R112, 0xff, RZ, 0xc0, !PT ;  /* 0x000000ff706a7812 */ /* 0x000fe200078ec0ff */
[-C--:B------:R-:W-:Y:S01]  /*9f10*/  FMUL.FTZ R9, R129, R160.reuse ;  /* 0x000000a081097220 */ /* 0x080fe20000410000 */
[----:B------:R-:W-:Y:S01]  /*9f20*/  SHF.R.U32.HI R107, RZ, 0x8, R107 ;  /* 0x00000008ff6b7819 */ /* 0x000fe2000001166b */
[-C--:B------:R-:W-:Y:S01]  /*9f30*/  FMUL.FTZ R10, R130, R3.reuse ;  /* 0x00000003820a7220 */ /* 0x080fe20000410000 */
[----:B------:R-:W-:Y:S01]  /*9f40*/  PRMT R104, R104, 0x5410, R105 ;  /* 0x0000541068687816 */ /* 0x000fe20000000069 */
[-C--:B------:R-:W-:Y:S01]  /*9f50*/  FMUL.FTZ R11, R131, R3.reuse ;  /* 0x00000003830b7220 */ /* 0x080fe20000410000 */
[----:B------:R-:W-:Y:S01]  /*9f60*/  PRMT R106, R106, 0x5410, R107 ;  /* 0x000054106a6a7816 */ /* 0x000fe2000000006b */
[C---:B------:R-:W-:Y:S01]  /*9f70*/  HMMA.16816.F32 R88, R4.reuse, R110, R88 ;  /* 0x0000006e0458723c */ /* 0x040fe20000001858 */
[----:B------:R-:W2:Y:S01]  /*9f80*/  LDSM.16.MT88.4 R108, [R185+0xe800] ;  /* 0x00e80000b96c783b */ /* 0x000ea20000004200 */
[-C--:B------:R-:W-:Y:S01]  /*9f90*/  FMUL.FTZ R124, R124, R160.reuse ;  /* 0x000000a07c7c7220 */ /* 0x080fe20000410000 */
[----:B------:R-:W-:Y:S01]  /*9fa0*/  LOP3.LUT R107, R170, 0xffff, RZ, 0xc0, !PT ;  /* 0x0000ffffaa6b7812 */ /* 0x000fe200078ec0ff */
[-C--:B------:R-:W-:Y:S01]  /*9fb0*/  FMUL.FTZ R125, R125, R160.reuse ;  /* 0x000000a07d7d7220 */ /* 0x080fe20000410000 */
[----:B------:R-:W-:Y:S01]  /*9fc0*/  SHF.R.U32.HI R105, RZ, 0x18, R170 ;  /* 0x00000018ff697819 */ /* 0x000fe200000116aa */
[-C--:B------:R-:W-:Y:S01]  /*9fd0*/  FMUL.FTZ R126, R126, R3.reuse ;  /* 0x000000037e7e7220 */ /* 0x080fe20000410000 */
[----:B------:R-:W-:Y:S01]  /*9fe0*/  SHF.R.U32.HI R107, RZ, 0x8, R107 ;  /* 0x00000008ff6b7819 */ /* 0x000fe2000001166b */
[C---:B------:R-:W-:Y:S01]  /*9ff0*/  HMMA.16816.F32 R72, R4.reuse, R114, R72 ;  /* 0x000000720448723c */ /* 0x040fe20000001848 */
[----:B------:R-:W3:Y:S01]  /*a000*/  LDSM.16.MT88.4 R112, [R186+0xe800] ;  /* 0x00e80000ba70783b */ /* 0x000ee20000004200 */
[-C--:B------:R-:W-:Y:S01]  /*a010*/  FMUL.FTZ R127, R127, R3.reuse ;  /* 0x000000037f7f7220 */ /* 0x080fe20000410000 */
[----:B------:R-:W-:Y:S01]  /*a020*/  PRMT R230, R230, 0x5410, R107 ;  /* 0x00005410e6e67816 */ /* 0x000fe2000000006b */
[-C--:B------:R-:W-:Y:S01]  /*a030*/  FMUL.FTZ R116, R116, R160.reuse ;  /* 0x000000a074747220 */ /* 0x080fe20000410000 */
[--C-:B------:R-:W-:Y:S01]  /*a040*/  HSET2.LE.AND R104, R104, R161.reuse, PT ;  /* 0x000000a168687233 */ /* 0x100fe20003803000 */
[----:B------:R-:W-:Y:S01]  /*a050*/  FMUL.FTZ R117, R117, R160 ;  /* 0x000000a075757220 */ /* 0x000fe20000410000 */
[----:B-1----:R-:W-:Y:S01]  /*a060*/  F2FP.PACK_AB R107, R171, R168 ;  /* 0x000000a8ab6b723e */ /* 0x002fe200000000ff */
[-C--:B------:R-:W-:Y:S01]  /*a070*/  FMUL.FTZ R118, R118, R3.reuse ;  /* 0x0000000376767220 */ /* 0x080fe20000410000 */
[C---:B------:R-:W-:Y:S01]  /*a080*/  HMMA.16816.F32 R8, R4.reuse, R12, R8 ;  /* 0x0000000c0408723c */ /* 0x040fe20000001808 */
[-C--:B------:R-:W-:Y:S01]  /*a090*/  FMUL.FTZ R119, R119, R3.reuse ;  /* 0x0000000377777220 */ /* 0x080fe20000410000 */
[--C-:B------:R-:W-:Y:S01]  /*a0a0*/  HSET2.LE.AND R230, R230, R161.reuse, PT ;  /* 0x000000a1e6e67233 */ /* 0x100fe20003803000 */
[-C--:B------:R-:W-:Y:S01]  /*a0b0*/  FMUL.FTZ R100, R100, R160.reuse ;  /* 0x000000a064647220 */ /* 0x080fe20000410000 */
[----:B------:R-:W-:Y:S01]  /*a0c0*/  PRMT R218, R218, 0x5410, R105 ;  /* 0x00005410dada7816 */ /* 0x000fe20000000069 */
[----:B------:R-:W-:Y:S01]  /*a0d0*/  FMUL.FTZ R101, R101, R160 ;  /* 0x000000a065657220 */ /* 0x000fe20000410000 */
[--C-:B------:R-:W-:Y:S01]  /*a0e0*/  HSET2.LE.AND R106, R106, R161.reuse, PT ;  /* 0x000000a16a6a7233 */ /* 0x100fe20003803000 */
[-C--:B------:R-:W-:Y:S01]  /*a0f0*/  FMUL.FTZ R102, R102, R3.reuse ;  /* 0x0000000366667220 */ /* 0x080fe20000410000 */
[C---:B------:R-:W-:Y:S01]  /*a100*/  HMMA.16816.F32 R12, R4.reuse, R14, R124 ;  /* 0x0000000e040c723c */ /* 0x040fe2000000187c */
[----:B------:R-:W-:Y:S01]  /*a110*/  FMUL.FTZ R103, R103, R3 ;  /* 0x0000000367677220 */ /* 0x000fe20000410000 */
[----:B----4-:R-:W-:Y:S01]  /*a120*/  F2FP.PACK_AB R105, R165, R166 ;  /* 0x000000a6a569723e */ /* 0x010fe200000000ff */
[-C--:B------:R-:W-:Y:S01]  /*a130*/  FMUL.FTZ R92, R92, R160.reuse ;  /* 0x000000a05c5c7220 */ /* 0x080fe20000410000 */
[----:B------:R-:W-:Y:S01]  /*a140*/  LOP3.LUT R107, R104, R107, RZ, 0xc0, !PT ;  /* 0x0000006b686b7212 */ /* 0x000fe200078ec0ff */
[-C--:B------:R-:W-:Y:S01]  /*a150*/  FMUL.FTZ R93, R93, R160.reuse ;  /* 0x000000a05d5d7220 */ /* 0x080fe20000410000 */
[----:B------:R-:W-:Y:S01]  /*a160*/  LOP3.LUT R106, R106, R105, RZ, 0xc0, !PT ;  /* 0x000000696a6a7212 */ /* 0x000fe200078ec0ff */
[-C--:B------:R-:W-:Y:S01]  /*a170*/  FMUL.FTZ R94, R94, R3.reuse ;  /* 0x000000035e5e7220 */ /* 0x080fe20000410000 */
[----:B------:R-:W-:Y:S01]  /*a180*/  HMMA.16816.F32 R20, R4, R22, R116 ;  /* 0x000000160414723c */ /* 0x000fe20000001874 */
[----:B------:R-:W-:Y:S01]  /*a190*/  FMUL.FTZ R95, R95, R3 ;  /* 0x000000035f5f7220 */ /* 0x000fe20000410000 */
[----:B------:R-:W-:Y:S01]  /*a1a0*/  HSET2.LE.AND R105, R218, R161, PT ;  /* 0x000000a1da697233 */ /* 0x000fe20003803000 */
[-C--:B------:R-:W-:Y:S01]  /*a1b0*/  FMUL.FTZ R96, R96, R160.reuse ;  /* 0x000000a060607220 */ /* 0x080fe20000410000 */
[----:B------:R-:W-:Y:S01]  /*a1c0*/  LDSM.16.MT88.4 R128, [R186+0xc800] ;  /* 0x00c80000ba80783b */ /* 0x000fe20000004200 */
[----:B------:R-:W-:-:S02]  /*a1d0*/  FMUL.FTZ R97, R97, R160 ;  /* 0x000000a061617220 */ /* 0x000fc40000410000 */
[-C--:B------:R-:W-:Y:S01]  /*a1e0*/  FMUL.FTZ R98, R98, R3.reuse ;  /* 0x0000000362627220 */ /* 0x080fe20000410000 */
[C---:B------:R-:W-:Y:S01]  /*a1f0*/  HMMA.16816.F32 R32, R4.reuse, R120, R32 ;  /* 0x000000780420723c */ /* 0x040fe20000001820 */
[----:B------:R-:W-:Y:S01]  /*a200*/  FMUL.FTZ R99, R99, R3 ;  /* 0x0000000363637220 */ /* 0x000fe20000410000 */
[----:B------:R-:W-:Y:S01]  /*a210*/  LDSM.16.MT88.4 R116, [R188+0xe800] ;  /* 0x00e80000bc74783b */ /* 0x000fe20000004200 */
[--C-:B------:R-:W-:Y:S02]  /*a220*/  FFMA.FTZ R169, R133, c[0x0][0x23c], -R146.reuse ;  /* 0x00008f0085a97a23 */ /* 0x100fe40000010892 */
[--C-:B------:R-:W-:Y:S01]  /*a230*/  FFMA.FTZ R170, R233, c[0x0][0x23c], -R146.reuse ;  /* 0x00008f00e9aa7a23 */ /* 0x100fe20000010892 */
[----:B------:R-:W-:Y:S01]  /*a240*/  LDSM.16.MT88.4 R132, [R188+0xc800] ;  /* 0x00c80000bc84783b */ /* 0x000fe20000004200 */
[----:B------:R-:W-:Y:S01]  /*a250*/  FFMA.FTZ R218, R141, c[0x0][0x23c], -R146 ;  /* 0x00008f008dda7a23 */ /* 0x000fe20000010892 */
[----:B------:R-:W-:Y:S01]  /*a260*/  HMMA.16816.F32 R100, R4, R122, R100 ;  /* 0x0000007a0464723c */ /* 0x000fe20000001864 */
[----:B------:R-:W-:Y:S01]  /*a270*/  MUFU.EX2 R169, R169 ;  /* 0x000000a900a97308 */ /* 0x000fe20000000800 */
[----:B------:R-:W-:Y:S01]  /*a280*/  LDSM.16.MT88.4 R120, [R184+0xc800] ;  /* 0x00c80000b878783b */ /* 0x000fe20000004200 */
[----:B------:R-:W-:-:S02]  /*a290*/  FFMA.FTZ R216, R216, c[0x0][0x23c], -R163 ;  /* 0x00008f00d8d87a23 */ /* 0x000fc400000108a3 */
[--C-:B------:R-:W-:Y:S01]  /*a2a0*/  FFMA.FTZ R162, R162, c[0x0][0x23c], -R163.reuse ;  /* 0x00008f00a2a27a23 */ /* 0x100fe200000108a3 */
[----:B------:R-:W-:Y:S01]  /*a2b0*/  LDSM.16.MT88.4 R124, [R185+0xc800] ;  /* 0x00c80000b97c783b */ /* 0x000fe20000004200 */
[----:B------:R-:W-:Y:S01]  /*a2c0*/  FFMA.FTZ R148, R148, c[0x0][0x23c], -R163 ;  /* 0x00008f0094947a23 */ /* 0x000fe200000108a3 */
[C---:B-----5:R-:W-:Y:S01]  /*a2d0*/  HMMA.16816.F32 R92, R4.reuse, R136, R92 ;  /* 0x00000088045c723c */ /* 0x060fe2000000185c */
[----:B------:R-:W1:Y:S01]  /*a2e0*/  MUFU.EX2 R170, R170 ;  /* 0x000000aa00aa7308 */ /* 0x000e620000000800 */
[----:B------:R-:W-:Y:S02]  /*a2f0*/  FFMA.FTZ R156, R215, R160, R156 ;  /* 0x000000a0d79c7223 */ /* 0x000fe4000001009c */
[----:B------:R-:W-:Y:S02]  /*a300*/  FFMA.FTZ R3, R211, R3, R152 ;  /* 0x00000003d3037223 */ /* 0x000fe40000010098 */
[----:B------:R-:W-:Y:S01]  /*a310*/  FADD.FTZ R155, R155, R156 ;  /* 0x0000009c9b9b7221 */ /* 0x000fe20000010000 */
[----:B------:R-:W-:Y:S01]  /*a320*/  F2FP.PACK_AB R137, R167, R164 ;  /* 0x000000a4a789723e */ /* 0x000fe200000000ff */
[----:B------:R-:W-:Y:S01]  /*a330*/  HMMA.16816.F32 R4, R4, R138, R96 ;  /* 0x0000008a0404723c */ /* 0x000fe20000001860 */
[----:B------:R-:W4:Y:S01]  /*a340*/  LDSM.16.MT88.4 R96, [R184+0xe800] ;  /* 0x00e80000b860783b */ /* 0x000f220000004200 */
[----:B------:R-:W-:Y:S01]  /*a350*/  MUFU.EX2 R216, R216 ;  /* 0x000000d800d87308 */ /* 0x000fe20000000800 */
[----:B------:R-:W-:Y:S01]  /*a360*/  LOP3.LUT R104, R230, R137, RZ, 0xc0, !PT ;  /* 0x00000089e6687212 */ /* 0x000fe200078ec0ff */
[----:B------:R-:W-:-:S02]  /*a370*/  IMAD.U32 R230, RZ, RZ, UR30 ;  /* 0x0000001effe67e24 */ /* 0x000fc4000f8e00ff */
[----:B------:R-:W-:Y:S02]  /*a380*/  FADD.FTZ R3, R2, R3 ;  /* 0x0000000302037221 */ /* 0x000fe40000010000 */
[----:B------:R-:W-:Y:S01]  /*a390*/  FADD.FTZ R154, R154, R155 ;  /* 0x0000009b9a9a7221 */ /* 0x000fe20000010000 */
[----:B-1----:R-:W-:Y:S01]  /*a3a0*/  F2FP.PACK_AB R136, R170, R169 ;  /* 0x000000a9aa88723e */ /* 0x002fe200000000ff */
[----:B------:R-:W-:Y:S01]  /*a3b0*/  MUFU.EX2 R218, R218 ;  /* 0x000000da00da7308 */ /* 0x000fe20000000800 */
[----:B------:R-:W-:Y:S01]  /*a3c0*/  LOP3.LUT R230, R231, UR23, R230, 0x96, !PT ;  /* 0x00000017e7e67c12 */ /* 0x000fe2000f8e96e6 */
[----:B------:R-:W-:Y:S01]  /*a3d0*/  FADD.FTZ R0, R0, R3 ;  /* 0x0000000300007221 */ /* 0x000fe20000010000 */
[----:B------:R-:W-:Y:S01]  /*a3e0*/  LOP3.LUT R105, R105, R136, RZ, 0xc0, !PT ;  /* 0x0000008869697212 */ /* 0x000fe200078ec0ff */
[----:B------:R-:W-:Y:S01]  /*a3f0*/  FADD.FTZ R153, R153, R154 ;  /* 0x0000009a99997221 */ /* 0x000fe20000010000 */
[----:B------:R-:W-:Y:S01]  /*a400*/  LDSM.16.MT88.4 R136, [R186+0xd000] ;  /* 0x00d00000ba88783b */ /* 0x000fe20000004200 */
[----:B------:R-:W-:-:S02]  /*a410*/  IMAD.WIDE.U32 R230, R230, -0x326172a9, RZ ;  /* 0xcd9e8d57e6e67825 */ /* 0x000fc400078e00ff */
[----:B------:R-:W-:Y:S02]  /*a420*/  MUFU.EX2 R162, R162 ;  /* 0x000000a200a27308 */ /* 0x000fe40000000800 */
[C---:B--2---:R-:W-:Y:S01]  /*a430*/  HMMA.16816.F32 R52, R104.reuse, R108, R52 ;  /* 0x0000006c6834723c */ /* 0x044fe20000001834 */
[----:B------:R-:W-:Y:S01]  /*a440*/  LOP3.LUT R228, R231, UR4, R228, 0x96, !PT ;  /* 0x00000004e7e47c12 */ /* 0x000fe2000f8e96e4 */
[----:B------:R-:W-:Y:S02]  /*a450*/  FADD.FTZ R0, R159, R0 ;  /* 0x000000009f007221 */ /* 0x000fe40000010000 */
[----:B------:R-:W-:Y:S02]  /*a460*/  FADD.FTZ R164, R164, R153 ;  /* 0x00000099a4a47221 */ /* 0x000fe40000010000 */
[----:B------:R-:W-:Y:S02]  /*a470*/  IMAD.WIDE.U32 R228, R228, -0x2daee0ad, RZ ;  /* 0xd2511f53e4e47825 */ /* 0x000fe400078e00ff */
[----:B------:R-:W-:Y:S01]  /*a480*/  HMMA.16816.F32 R56, R104, R110, R56 ;  /* 0x0000006e6838723c */ /* 0x000fe20000001838 */
[----:B------:R-:W1:Y:S01]  /*a490*/  LDSM.16.MT88.4 R108, [R186+0x10800] ;  /* 0x01080000ba6c783b */ /* 0x000e620000004200 */
[----:B------:R-:W-:Y:S01]  /*a4a0*/  FADD.FTZ R3, R169, R0 ;  /* 0x00000000a9037221 */ /* 0x000fe20000010000 */
[----:B------:R-:W-:Y:S01]  /*a4b0*/  LOP3.LUT R227, R229, UR28, R226, 0x96, !PT ;  /* 0x0000001ce5e37c12 */ /* 0x000fe2000f8e96e2 */
[----:B------:R-:W-:-:S02]  /*a4c0*/  FADD.FTZ R167, R167, R164 ;  /* 0x000000a4a7a77221 */ /* 0x000fc40000010000 */
[----:B------:R-:W-:Y:S02]  /*a4d0*/  FADD.FTZ R3, R170, R3 ;  /* 0x00000003aa037221 */ /* 0x000fe40000010000 */
[C---:B---3--:R-:W-:Y:S01]  /*a4e0*/  HMMA.16816.F32 R44, R104.reuse, R112, R44 ;  /* 0x00000070682c723c */ /* 0x048fe2000000182c */
[----:B------:R-:W-:Y:S02]  /*a4f0*/  FADD.FTZ R166, R166, R167 ;  /* 0x000000a7a6a67221 */ /* 0x000fe40000010000 */
[----:B------:R-:W-:Y:S02]  /*a500*/  FADD.FTZ R168, R168, R3 ;  /* 0x00000003a8a87221 */ /* 0x000fe40000010000 */
[----:B------:R-:W-:Y:S02]  /*a510*/  FADD.FTZ R165, R165, R166 ;  /* 0x000000a6a5a57221 */ /* 0x000fe40000010000 */
[----:B------:R-:W-:Y:S01]  /*a520*/  LOP3.LUT R112, R225, UR29, R230, 0x96, !PT ;  /* 0x0000001de1707c12 */ /* 0x000fe2000f8e96e6 */
[----:B----4-:R-:W-:Y:S01]  /*a530*/  HMMA.16816.F32 R60, R104, R96, R60 ;  /* 0x00000060683c723c */ /* 0x010fe2000000183c */
[----:B------:R-:W-:-:S02]  /*a540*/  FFMA.FTZ R225, R214, c[0x0][0x23c], -R163 ;  /* 0x00008f00d6e17a23 */ /* 0x000fc400000108a3 */
[----:B------:R-:W-:Y:S02]  /*a550*/  FFMA.FTZ R214, R140, c[0x0][0x23c], -R163 ;  /* 0x00008f008cd67a23 */ /* 0x000fe400000108a3 */
[----:B------:R-:W-:Y:S02]  /*a560*/  IMAD.WIDE.U32 R112, R112, -0x2daee0ad, RZ ;  /* 0xd2511f5370707825 */ /* 0x000fe400078e00ff */
[----:B------:R-:W-:Y:S01]  /*a570*/  MUFU.EX2 R225, R225 ;  /* 0x000000e100e17308 */ /* 0x000fe20000000800 */
[----:B------:R-:W-:Y:S01]  /*a580*/  HMMA.16816.F32 R64, R104, R98, R64 ;  /* 0x000000626840723c */ /* 0x000fe20000001840 */
[----:B------:R-:W2:Y:S01]  /*a590*/  LDSM.16.MT88.4 R96, [R185+0x10800] ;  /* 0x01080000b960783b */ /* 0x000ea20000004200 */
[----:B------:R-:W-:Y:S01]  /*a5a0*/  LOP3.LUT R226, R113, UR26, R228, 0x96, !PT ;  /* 0x0000001a71e27c12 */ /* 0x000fe2000f8e96e4 */
[----:B------:R-:W-:-:S04]  /*a5b0*/  IMAD.WIDE.U32 R228, R227, -0x326172a9, RZ ;  /* 0xcd9e8d57e3e47825 */ /* 0x000fc800078e00ff */
[----:B------:R-:W-:Y:S01]  /*a5c0*/  IMAD.WIDE.U32 R226, R226, -0x326172a9, RZ ;  /* 0xcd9e8d57e2e27825 */ /* 0x000fe200078e00ff */
[----:B------:R-:W-:Y:S01]  /*a5d0*/  LOP3.LUT R224, R229, UR27, R224, 0x96, !PT ;  /* 0x0000001be5e07c12 */ /* 0x000fe2000f8e96e0 */
[C---:B------:R-:W-:Y:S01]  /*a5e0*/  HMMA.16816.F32 R48, R104.reuse, R114, R48 ;  /* 0x000000726830723c */ /* 0x040fe20000001830 */
[----:B------:R-:W-:Y:S01]  /*a5f0*/  MUFU.EX2 R214, R214 ;  /* 0x000000d600d67308 */ /* 0x000fe20000000800 */
[----:B------:R-:W-:Y:S01]  /*a600*/  FADD.FTZ R171, R171, R168 ;  /* 0x000000a8abab7221 */ /* 0x000fe20000010000 */
[----:B------:R-:W-:Y:S01]  /*a610*/  LOP3.LUT R228, R227, UR25, R228, 0x96, !PT ;  /* 0x00000019e3e47c12 */ /* 0x000fe2000f8e96e4 */
[----:B------:R-:W-:Y:S02]  /*a620*/  FFMA.FTZ R227, R142, c[0x0][0x23c], -R163 ;  /* 0x00008f008ee37a23 */ /* 0x000fe400000108a3 */
[----:B------:R-:W-:Y:S01]  /*a630*/  LDSM.16.MT88.4 R140, [R188+0xd000] ;  /* 0x00d00000bc8c783b */ /* 0x000fe20000004200 */
[----:B------:R-:W-:Y:S01]  /*a640*/  IMAD.WIDE.U32 R114, R224, -0x2daee0ad, RZ ;  /* 0xd2511f53e0727825 */ /* 0x000fe200078e00ff */
[----:B-1----:R-:W-:Y:S02]  /*a650*/  HMMA.16816.F32 R80, R104, R110, R80 ;  /* 0x0000006e6850723c */ /* 0x002fe40000001850 */
[----:B------:R-:W1:Y:S01]  /*a660*/  MUFU.EX2 R227, R227 ;  /* 0x000000e300e37308 */ /* 0x000e620000000800 */
[----:B------:R-:W-:Y:S01]  /*a670*/  IMAD.WIDE.U32 R228, R228, -0x2daee0ad, RZ ;  /* 0xd2511f53e4e47825 */ /* 0x000fe200078e00ff */
[----:B------:R-:W-:-:S03]  /*a680*/  LOP3.LUT R230, R115, UR24, R112, 0x96, !PT ;  /* 0x0000001873e67c12 */ /* 0x000fc6000f8e9670 */
[----:B------:R-:W-:Y:S01]  /*a690*/  FFMA.FTZ R224, R209, c[0x0][0x23c], -R146 ;  /* 0x00008f00d1e07a23 */ /* 0x000fe20000010892 */
[----:B------:R-:W-:Y:S01]  /*a6a0*/  LOP3.LUT R114, R229, UR15, R114, 0x96, !PT ;  /* 0x0000000fe5727c12 */ /* 0x000fe2000f8e9672 */
[----:B------:R-:W-:Y:S01]  /*a6b0*/  IMAD.WIDE.U32 R230, R230, -0x326172a9, RZ ;  /* 0xcd9e8d57e6e67825 */ /* 0x000fe200078e00ff */
[C---:B------:R-:W-:Y:S03]  /*a6c0*/  HMMA.16816.F32 R16, R104.reuse, R128, R16 ;  /* 0x000000806810723c */ /* 0x040fe60000001810 */
[----:B------:R-:W-:Y:S01]  /*a6d0*/  IMAD.WIDE.U32 R114, R114, -0x326172a9, RZ ;  /* 0xcd9e8d5772727825 */ /* 0x000fe200078e00ff */
[----:B------:R-:W-:Y:S01]  /*a6e0*/  MUFU.EX2 R224, R224 ;  /* 0x000000e000e07308 */ /* 0x000fe20000000800 */
[----:B------:R-:W-:Y:S02]  /*a6f0*/  LOP3.LUT R226, R231, UR16, R226, 0x96, !PT ;  /* 0x00000010e7e27c12 */ /* 0x000fe4000f8e96e2 */
[----:B------:R-:W-:Y:S01]  /*a700*/  FFMA.FTZ R229, R217, c[0x0][0x23c], -R146 ;  /* 0x00008f00d9e57a23 */ /* 0x000fe20000010892 */
[----:B------:R-:W-:Y:S01]  /*a710*/  LOP3.LUT R111, R115, UR8, R230, 0x96, !PT ;  /* 0x00000008736f7c12 */ /* 0x000fe2000f8e96e6 */
[C---:B------:R-:W-:Y:S01]  /*a720*/  HMMA.16816.F32 R20, R104.reuse, R130, R20 ;  /* 0x000000826814723c */ /* 0x040fe20000001814 */
[----:B------:R-:W3:Y:S01]  /*a730*/  LDSM.16.MT88.4 R128, [R184+0x10800] ;  /* 0x01080000b880783b */ /* 0x000ee20000004200 */
[--C-:B------:R-:W-:Y:S01]  /*a740*/  FFMA.FTZ R217, R219, c[0x0][0x23c], -R146.reuse ;  /* 0x00008f00dbd97a23 */ /* 0x100fe20000010892 */
[C---:B------:R-:W-:Y:S01]  /*a750*/  LOP3.LUT R113, R111.reuse, 0xffff, RZ, 0xc0, !PT ;  /* 0x0000ffff6f717812 */ /* 0x040fe200078ec0ff */
[----:B------:R-:W4:Y:S01]  /*a760*/  MUFU.EX2 R229, R229 ;  /* 0x000000e500e57308 */ /* 0x000f220000000800 */
[----:B------:R-:W-:Y:S01]  /*a770*/  LOP3.LUT R112, R111, 0xff, RZ, 0xc0, !PT ;  /* 0x000000ff6f707812 */ /* 0x000fe200078ec0ff */
[----:B------:R-:W-:Y:S01]  /*a780*/  FFMA.FTZ R209, R151, c[0x0][0x23c], -R163 ;  /* 0x00008f0097d17a23 */ /* 0x000fe200000108a3 */
[----:B------:R-:W-:Y:S01]  /*a790*/  SHF.R.U32.HI R113, RZ, 0x8, R113 ;  /* 0x00000008ff717819 */ /* 0x000fe20000011671 */
[C---:B--2---:R-:W-:Y:S01]  /*a7a0*/  HMMA.16816.F32 R84, R104.reuse, R96, R84 ;  /* 0x000000606854723c */ /* 0x044fe20000001854 */
[----:B------:R-:W-:Y:S01]  /*a7b0*/  SHF.R.U32.HI R110, RZ, 0x10, R111 ;  /* 0x00000010ff6e7819 */ /* 0x000fe2000001166f */
[----:B------:R-:W-:Y:S01]  /*a7c0*/  FFMA.FTZ R219, R150, c[0x0][0x23c], -R163 ;  /* 0x00008f0096db7a23 */ /* 0x000fe200000108a3 */
[----:B------:R-:W-:Y:S01]  /*a7d0*/  PRMT R112, R112, 0x5410, R113 ;  /* 0x0000541070707816 */ /* 0x000fe20000000071 */
[----:B------:R-:W2:Y:S01]  /*a7e0*/  MUFU.EX2 R217, R217 ;  /* 0x000000d900d97308 */ /* 0x000ea20000000800 */
[----:B------:R-:W-:Y:S01]  /*a7f0*/  SHF.R.U32.HI R111, RZ, 0x18, R111 ;  /* 0x00000018ff6f7819 */ /* 0x000fe2000001166f */
[----:B------:R-:W-:Y:S01]  /*a800*/  FFMA.FTZ R163, R149, c[0x0][0x23c], -R146 ;  /* 0x00008f0095a37a23 */ /* 0x000fe20000010892 */
[----:B------:R-:W-:Y:S01]  /*a810*/  LOP3.LUT R96, R114, 0xffff, RZ, 0xc0, !PT ;  /* 0x0000ffff72607812 */ /* 0x000fe200078ec0ff */
[C---:B------:R-:W-:Y:S01]  /*a820*/  HMMA.16816.F32 R88, R104.reuse, R98, R88 ;  /* 0x000000626858723c */ /* 0x040fe20000001858 */
[----:B------:R-:W-:Y:S01]  /*a830*/  SHF.R.U32.HI R97, RZ, 0x18, R114 ;  /* 0x00000018ff617819 */ /* 0x000fe20000011672 */
[----:B------:R-:W-:Y:S01]  /*a840*/  FFMA.FTZ R231, R147, c[0x0][0x23c], -R146 ;  /* 0x00008f0093e77a23 */ /* 0x000fe20000010892 */
[----:B------:R-:W-:Y:S01]  /*a850*/  LOP3.LUT R110, R110, 0xff, RZ, 0xc0, !PT ;  /* 0x000000ff6e6e7812 */ /* 0x000fe200078ec0ff */
[----:B------:R-:W5:Y:S01]  /*a860*/  MUFU.EX2 R209, R209 ;  /* 0x000000d100d17308 */ /* 0x000f620000000800 */
[----:B-1----:R-:W-:Y:S01]  /*a870*/  F2FP.PACK_AB R230, R227, R214 ;  /* 0x000000d6e3e6723e */ /* 0x002fe200000000ff */
[----:B------:R-:W-:Y:S01]  /*a880*/  FADD.FTZ R0, R218, R171 ;  /* 0x000000abda007221 */ /* 0x000fe20000010000 */
[----:B------:R-:W-:Y:S01]  /*a890*/  SHF.R.U32.HI R99, RZ, 0x8, R96 ;  /* 0x00000008ff637819 */ /* 0x000fe20000011660 */
[C---:B------:R-:W-:Y:S01]  /*a8a0*/  HMMA.16816.F32 R76, R104.reuse, R108, R76 ;  /* 0x0000006c684c723c */ /* 0x040fe2000000184c */
[--C-:B------:R-:W-:Y:S01]  /*a8b0*/  HSET2.LE.AND R96, R112, R161.reuse, PT ;  /* 0x000000a170607233 */ /* 0x100fe20003803000 */
[----:B------:R-:W-:Y:S01]  /*a8c0*/  PRMT R110, R110, 0x5410, R111 ;  /* 0x000054106e6e7816 */ /* 0x000fe2000000006f */
[----:B----4-:R-:W-:Y:S01]  /*a8d0*/  FADD.FTZ R0, R229, R0 ;  /* 0x00000000e5007221 */ /* 0x010fe20000010000 */
[----:B------:R-:W-:Y:S01]  /*a8e0*/  F2FP.PACK_AB R111, R225, R216 ;  /* 0x000000d8e16f723e */ /* 0x000fe200000000ff */
[----:B------:R-:W-:Y:S01]  /*a8f0*/  MUFU.EX2 R219, R219 ;  /* 0x000000db00db7308 */ /* 0x000fe20000000800 */
[----:B------:R-:W-:Y:S01]  /*a900*/  FADD.FTZ R216, R216, R165 ;  /* 0x000000a5d8d87221 */ /* 0x000fe20000010000 */
[----:B------:R-:W-:Y:S01]  /*a910*/  LOP3.LUT R108, R114, 0xff, RZ, 0xc0, !PT ;  /* 0x000000ff726c7812 */ /* 0x000fe200078ec0ff */
[C---:B------:R-:W-:Y:S01]  /*a920*/  HMMA.16816.F32 R32, R104.reuse, R120, R32 ;  /* 0x000000786820723c */ /* 0x040fe20000001820 */
[----:B------:R-:W-:Y:S01]  /*a930*/  SHF.R.U32.HI R109, RZ, 0x10, R114 ;  /* 0x00000010ff6d7819 */ /* 0x000fe20000011672 */
[--C-:B------:R-:W-:Y:S01]  /*a940*/  HSET2.LE.AND R110, R110, R161.reuse, PT ;  /* 0x000000a16e6e7233 */ /* 0x100fe20003803000 */
[----:B------:R-:W-:Y:S01]  /*a950*/  LDSM.16.MT88.4 R112, [R185+0xf000] ;  /* 0x00f00000b970783b */ /* 0x000fe20000004200 */
[----:B------:R-:W-:Y:S01]  /*a960*/  PRMT R108, R108, 0x5410, R99 ;  /* 0x000054106c6c7816 */ /* 0x000fe20000000063 */
[----:B------:R-:W-:Y:S01]  /*a970*/  MUFU.EX2 R163, R163 ;  /* 0x000000a300a37308 */ /* 0x000fe20000000800 */
[----:B------:R-:W-:Y:S01]  /*a980*/  LOP3.LUT R98, R109, 0xff, RZ, 0xc0, !PT ;  /* 0x000000ff6d627812 */ /* 0x000fe200078ec0ff */
[----:B------:R-:W-:Y:S01]  /*a990*/  FADD.FTZ R225, R225, R216 ;  /* 0x000000d8e1e17221 */ /* 0x000fe20000010000 */
[C---:B------:R-:W-:Y:S01]  /*a9a0*/  HMMA.16816.F32 R100, R104.reuse, R122, R100 ;  /* 0x0000007a6864723c */ /* 0x040fe20000001864 */
[----:B------:R-:W-:Y:S01]  /*a9b0*/  LDSM.16.MT88.4 R120, [R188+0xf000] ;  /* 0x00f00000bc78783b */ /* 0x000fe20000004200 */
[----:B------:R-:W-:Y:S01]  /*a9c0*/  PRMT R98, R98, 0x5410, R97 ;  /* 0x0000541062627816 */ /* 0x000fe20000000061 */
[----:B------:R-:W-:Y:S01]  /*a9d0*/  FADD.FTZ R214, R214, R225 ;  /* 0x000000e1d6d67221 */ /* 0x000fe20000010000 */
[----:B------:R-:W-:Y:S01]  /*a9e0*/  F2FP.PACK_AB R109, R229, R218 ;  /* 0x000000dae56d723e */ /* 0x000fe200000000ff */
[----:B------:R-:W-:Y:S01]  /*a9f0*/  MUFU.EX2 R231, R231 ;  /* 0x000000e700e77308 */ /* 0x000fe20000000800 */
[----:B------:R-:W-:Y:S01]  /*aa00*/  LOP3.LUT R96, R96, R111, RZ, 0xc0, !PT ;  /* 0x0000006f60607212 */ /* 0x000fe200078ec0ff */
[----:B------:R-:W-:Y:S01]  /*aa10*/  HSET2.LE.AND R99, R98, R161, PT ;  /* 0x000000a162637233 */ /* 0x000fe20003803000 */
[----:B------:R-:W-:Y:S01]  /*aa20*/  HMMA.16816.F32 R36, R104, R116, R36 ;  /* 0x000000746824723c */ /* 0x000fe20000001824 */
[----:B------:R-:W-:Y:S01]  /*aa30*/  LOP3.LUT R97, R110, R109, RZ, 0xc0, !PT ;  /* 0x0000006d6e617212 */ /* 0x000fe200078ec0ff */
[----:B------:R-:W-:-:S02]  /*aa40*/  FADD.FTZ R227, R227, R214 ;  /* 0x000000d6e3e37221 */ /* 0x000fc40000010000 */
[----:B------:R-:W-:-:S04]  /*aa50*/  IMAD.MOV.U32 R3, RZ, RZ, R157 ;  /* 0x000000ffff037224 */ /* 0x000fc800078e009d */
[C---:B------:R-:W-:Y:S01]  /*aa60*/  HMMA.16816.F32 R40, R104.reuse, R118, R40 ;  /* 0x000000766828723c */ /* 0x040fe20000001828 */
[----:B------:R-:W1:Y:S07]  /*aa70*/  LDSM.16.MT88.4 R116, [R188+0x10800] ;  /* 0x01080000bc74783b */ /* 0x000e6e0000004200 */
[C---:B------:R-:W-:Y:S08]  /*aa80*/  HMMA.16816.F32 R8, R104.reuse, R132, R8 ;  /* 0x000000846808723c */ /* 0x040ff00000001808 */
[C---:B---3--:R-:W-:Y:S07]  /*aa90*/  HMMA.16816.F32 R92, R104.reuse, R128, R92 ;  /* 0x00000080685c723c */ /* 0x048fee000000185c */
[----:B------:R-:W-:Y:S01]  /*aaa0*/  HSET2.LE.AND R129, R108, R161, PT ;  /* 0x000000a16c817233 */ /* 0x000fe20003803000 */
[C---:B--2---:R-:W-:Y:S01]  /*aab0*/  F2FP.PACK_AB R128, R224.reuse, R217 ;  /* 0x000000d9e080723e */ /* 0x044fe200000000ff */
[----:B------:R-:W-:Y:S01]  /*aac0*/  HMMA.16816.F32 R4, R104, R130, R4 ;  /* 0x000000826804723c */ /* 0x000fe20000001804 */
[----:B------:R-:W-:Y:S01]  /*aad0*/  LDSM.16.MT88.4 R108, [R184+0xf000] ;  /* 0x00f00000b86c783b */ /* 0x000fe20000004200 */
[----:B------:R-:W-:Y:S01]  /*aae0*/  FADD.FTZ R217, R217, R0 ;  /* 0x00000000d9d97221 */ /* 0x000fe20000010000 */
[----:B------:R-:W-:Y:S01]  /*aaf0*/  LOP3.LUT R98, R129, R230, RZ, 0xc0, !PT ;  /* 0x000000e681627212 */ /* 0x000fe200078ec0ff */
[----:B------:R-:W-:Y:S01]  /*ab00*/  FFMA.FTZ R230, R145, c[0x0][0x23c], -R146 ;  /* 0x00008f0091e67a23 */ /* 0x000fe20000010892 */
[----:B------:R-:W-:Y:S01]  /*ab10*/  LOP3.LUT R99, R99, R128, RZ, 0xc0, !PT ;  /* 0x0000008063637212 */ /* 0x000fe200078ec0ff */
[----:B------:R-:W-:-:S02]  /*ab20*/  FADD.FTZ R224, R224, R217 ;  /* 0x000000d9e0e07221 */ /* 0x000fc40000010000 */
[C---:B------:R-:W-:Y:S01]  /*ab30*/  HMMA.16816.F32 R12, R104.reuse, R134, R12 ;  /* 0x00000086680c723c */ /* 0x040fe2000000180c */
[----:B------:R-:W2:Y:S01]  /*ab40*/  LDSM.16.MT88.4 R132, [R185+0xd000] ;  /* 0x00d00000b984783b */ /* 0x000ea20000004200 */
[----:B------:R-:W-:Y:S06]  /*ab50*/  MUFU.EX2 R230, R230 ;  /* 0x000000e600e67308 */ /* 0x000fec0000000800 */
[C---:B------:R-:W-:Y:S08]  /*ab60*/  HMMA.16816.F32 R24, R104.reuse, R124, R24 ;  /* 0x0000007c6818723c */ /* 0x040ff00000001818 */
[C---:B------:R-:W-:Y:S01]  /*ab70*/  HMMA.16816.F32 R28, R104.reuse, R126, R28 ;  /* 0x0000007e681c723c */ /* 0x040fe2000000181c */
[----:B------:R-:W3:Y:S07]  /*ab80*/  LDSM.16.MT88.4 R124, [R184+0xd000] ;  /* 0x00d00000b87c783b */ /* 0x000eee0000004200 */
[C---:B-1----:R-:W-:Y:S08]  /*ab90*/  HMMA.16816.F32 R68, R104.reuse, R116, R68 ;  /* 0x000000746844723c */ /* 0x042ff00000001844 */
[----:B------:R-:W-:Y:S01]  /*aba0*/  HMMA.16816.F32 R72, R104, R118, R72 ;  /* 0x000000766848723c */ /* 0x000fe20000001848 */
[----:B------:R-:W1:Y:S04]  /*abb0*/  LDSM.16.MT88.4 R116, [R186+0xf000] ;  /* 0x00f00000ba74783b */ /* 0x000e680000004200 */
[----:B------:R-:W-:Y:S03]  /*abc0*/  LDSM.16.MT88.4 R104, [R186+0x11000] ;  /* 0x01100000ba68783b */ /* 0x000fe60000004200 */
[C---:B------:R-:W-:Y:S01]  /*abd0*/  HMMA.16816.F32 R128, R96.reuse, R140, R8 ;  /* 0x0000008c6080723c */ /* 0x040fe20000001808 */
[----:B------:R-:W4:Y:S07]  /*abe0*/  LDSM.16.MT88.4 R8, [R188+0x11000] ;  /* 0x01100000bc08783b */ /* 0x000f2e0000004200 */
[C---:B------:R-:W-:Y:S08]  /*abf0*/  HMMA.16816.F32 R36, R96.reuse, R120, R36 ;  /* 0x000000786024723c */ /* 0x040ff00000001824 */
[C---:B------:R-:W-:Y:S01]  /*ac00*/  HMMA.16816.F32 R40, R96.reuse, R122, R40 ;  /* 0x0000007a6028723c */ /* 0x040fe20000001828 */
[----:B------:R-:W1:Y:S07]  /*ac10*/  LDSM.16.MT88.4 R120, [R185+0x11000] ;  /* 0x01100000b978783b */ /* 0x000e6e0000004200 */
[C---:B------:R-:W-:Y:S08]  /*ac20*/  HMMA.16816.F32 R52, R96.reuse, R112, R52 ;  /* 0x000000706034723c */ /* 0x040ff00000001834 */
[C---:B------:R-:W-:Y:S01]  /*ac30*/  HMMA.16816.F32 R56, R96.reuse, R114, R56 ;  /* 0x000000726038723c */ /* 0x040fe20000001838 */
[----:B------:R-:W1:Y:S07]  /*ac40*/  LDSM.16.MT88.4 R112, [R184+0x11000] ;  /* 0x01100000b870783b */ /* 0x000e6e0000004200 */
        /* <DEDUP_REMOVED lines=12> */
[C---:B------:R-:W-:Y:S01]  /*ad10*/  HMMA.16816.F32 R48, R96.reuse, R118, R48 ;  /* 0x000000766030723c */ /* 0x040fe20000001830 */
[----:B------:R-:W-:Y:S07]  /*ad20*/  LDSM.16.MT88.4 R116, [R186+0xd800] ;  /* 0x00d80000ba74783b */ /* 0x000fee0000004200 */
[C---:B------:R-:W-:Y:S08]  /*ad30*/  HMMA.16816.F32 R60, R96.reuse, R108, R60 ;  /* 0x0000006c603c723c */ /* 0x040ff0000000183c */
[C---:B------:R-:W-:Y:S08]  /*ad40*/  HMMA.16816.F32 R64, R96.reuse, R110, R64 ;  /* 0x0000006e6040723c */ /* 0x040ff00000001840 */
[C---:B----4-:R-:W-:Y:S08]  /*ad50*/  HMMA.16816.F32 R68, R96.reuse, R8, R68 ;  /* 0x000000086044723c */ /* 0x050ff00000001844 */
[C---:B------:R-:W-:Y:S08]  /*ad60*/  HMMA.16816.F32 R72, R96.reuse, R10, R72 ;  /* 0x0000000a6048723c */ /* 0x040ff00000001848 */
[C---:B------:R-:W-:Y:S07]  /*ad70*/  HMMA.16816.F32 R76, R96.reuse, R104, R76 ;  /* 0x00000068604c723c */ /* 0x040fee000000184c */
[----:B------:R-:W-:Y:S01]  /*ad80*/  IMAD.WIDE.U32 R104, R226, -0x2daee0ad, RZ ;  /* 0xd2511f53e2687825 */ /* 0x000fe200078e00ff */
[C---:B------:R-:W-:Y:S01]  /*ad90*/  HMMA.16816.F32 R80, R96.reuse, R106, R80 ;  /* 0x0000006a6050723c */ /* 0x040fe20000001850 */
[----:B------:R1:W3:Y:S03]  /*ada0*/  MUFU.EX2 R226, R148 ;  /* 0x0000009400e27308 */ /* 0x0002e60000000800 */
[----:B------:R-:W-:Y:S01]  /*adb0*/  LOP3.LUT R8, R105, UR5, R228, 0x96, !PT ;  /* 0x0000000569087c12 */ /* 0x000fe2000f8e96e4 */
[----:B------:R-:W-:Y:S01]  /*adc0*/  FFMA.FTZ R228, R144, c[0x0][0x23c], -R146 ;  /* 0x00008f0090e47a23 */ /* 0x000fe20000010892 */
[----:B------:R-:W-:Y:S01]  /*add0*/  LOP3.LUT R9, R104, 0xffff, RZ, 0xc0, !PT ;  /* 0x0000ffff68097812 */ /* 0x000fe200078ec0ff */
[----:B------:R-:W-:Y:S01]  /*ade0*/  LDSM.16.MT88.4 R144, [R188+0xf800] ;  /* 0x00f80000bc90783b */ /* 0x000fe20000004200 */
[----:B------:R-:W-:Y:S01]  /*adf0*/  HMMA.16816.F32 R84, R96, R120, R84 ;  /* 0x000000786054723c */ /* 0x000fe20000001854 */
[----:B------:R-:W-:-:S02]  /*ae00*/  LOP3.LUT R105, R8, 0xffff, RZ, 0xc0, !PT ;  /* 0x0000ffff08697812 */ /* 0x000fc400078ec0ff */
[----:B------:R-:W-:Y:S01]  /*ae10*/  LOP3.LUT R11, R104, 0xff, RZ, 0xc0, !PT ;  /* 0x000000ff680b7812 */ /* 0x000fe200078ec0ff */
[----:B------:R-:W4:Y:S01]  /*ae20*/  MUFU.EX2 R228, R228 ;  /* 0x000000e400e47308 */ /* 0x000f220000000800 */
[--C-:B------:R-:W-:Y:S02]  /*ae30*/  SHF.R.U32.HI R10, RZ, 0x10, R104.reuse ;  /* 0x00000010ff0a7819 */ /* 0x100fe40000011668 */
[----:B------:R-:W-:Y:S01]  /*ae40*/  SHF.R.U32.HI R106, RZ, 0x18, R104 ;  /* 0x00000018ff6a7819 */ /* 0x000fe20000011668 */
[----:B------:R-:W-:Y:S01]  /*ae50*/  HMMA.16816.F32 R88, R96, R122, R88 ;  /* 0x0000007a6058723c */ /* 0x000fe20000001858 */
[----:B------:R-:W-:Y:S01]  /*ae60*/  LOP3.LUT R104, R8, 0xff, RZ, 0xc0, !PT ;  /* 0x000000ff08687812 */ /* 0x000fe200078ec0ff */
[----:B-1----:R-:W-:Y:S01]  /*ae70*/  LDSM.16.MT88.4 R148, [R184+0xd800] ;  /* 0x00d80000b894783b */ /* 0x002fe20000004200 */
[----:B------:R-:W-:Y:S02]  /*ae80*/  SHF.R.U32.HI R107, RZ, 0x10, R8 ;  /* 0x00000010ff6b7819 */ /* 0x000fe40000011608 */
[----:B------:R-:W-:-:S02]  /*ae90*/  SHF.R.U32.HI R105, RZ, 0x8, R105 ;  /* 0x00000008ff697819 */ /* 0x000fc40000011669 */
[----:B------:R-:W-:Y:S01]  /*aea0*/  SHF.R.U32.HI R8, RZ, 0x18, R8 ;  /* 0x00000018ff087819 */ /* 0x000fe20000011608 */
[C---:B------:R-:W-:Y:S01]  /*aeb0*/  HMMA.16816.F32 R92, R96.reuse, R112, R92 ;  /* 0x00000070605c723c */ /* 0x040fe2000000185c */
[----:B------:R-:W-:Y:S02]  /*aec0*/  SHF.R.U32.HI R108, RZ, 0x8, R9 ;  /* 0x00000008ff6c7819 */ /* 0x000fe40000011609 */
[----:B------:R-:W-:Y:S02]  /*aed0*/  LOP3.LUT R107, R107, 0xff, RZ, 0xc0, !PT ;  /* 0x000000ff6b6b7812 */ /* 0x000fe400078ec0ff */
[----:B------:R-:W-:Y:S02]  /*aee0*/  PRMT R104, R104, 0x5410, R105 ;  /* 0x0000541068687816 */ /* 0x000fe40000000069 */
[----:B------:R-:W-:Y:S01]  /*aef0*/  LOP3.LUT R9, R10, 0xff, RZ, 0xc0, !PT ;  /* 0x000000ff0a097812 */ /* 0x000fe200078ec0ff */
[----:B------:R-:W-:Y:S01]  /*af00*/  HMMA.16816.F32 R4, R96, R114, R4 ;  /* 0x000000726004723c */ /* 0x000fe20000001804 */
[----:B------:R-:W1:Y:S01]  /*af10*/  LDSM.16.MT88.4 R96, [R188+0x11800] ;  /* 0x01180000bc60783b */ /* 0x000e620000004200 */
[----:B------:R-:W-:Y:S01]  /*af20*/  PRMT R8, R107, 0x5410, R8 ;  /* 0x000054106b087816 */ /* 0x000fe20000000008 */
[----:B------:R-:W-:Y:S01]  /*af30*/  HSET2.LE.AND R104, R104, R161, PT ;  /* 0x000000a168687233 */ /* 0x000fe20003803000 */
[----:B------:R-:W-:-:S02]  /*af40*/  PRMT R10, R11, 0x5410, R108 ;  /* 0x000054100b0a7816 */ /* 0x000fc4000000006c */
[----:B------:R-:W-:Y:S01]  /*af50*/  PRMT R106, R9, 0x5410, R106 ;  /* 0x00005410096a7816 */ /* 0x000fe2000000006a */
[--C-:B------:R-:W-:Y:S01]  /*af60*/  HSET2.LE.AND R9, R8, R161.reuse, PT ;  /* 0x000000a108097233 */ /* 0x100fe20003803000 */
[----:B-----5:R-:W-:Y:S01]  /*af70*/  F2FP.PACK_AB R107, R209, R162 ;  /* 0x000000a2d16b723e */ /* 0x020fe200000000ff */
[--C-:B------:R-:W-:Y:S01]  /*af80*/  HSET2.LE.AND R10, R10, R161.reuse, PT ;  /* 0x000000a10a0a7233 */ /* 0x100fe20003803000 */
[----:B---3--:R-:W-:Y:S01]  /*af90*/  F2FP.PACK_AB R105, R226, R219 ;  /* 0x000000dbe269723e */ /* 0x008fe200000000ff */
[----:B------:R-:W-:Y:S01]  /*afa0*/  HSET2.LE.AND R11, R106, R161, PT ;  /* 0x000000a16a0b7233 */ /* 0x000fe20003803000 */
[----:B------:R-:W-:Y:S01]  /*afb0*/  LOP3.LUT R8, R104, R107, RZ, 0xc0, !PT ;  /* 0x0000006b68087212 */ /* 0x000fe200078ec0ff */
[----:B------:R-:W3:Y:S01]  /*afc0*/  LDSM.16.MT88.4 R108, [R185+0xd800] ;  /* 0x00d80000b96c783b */ /* 0x000ee20000004200 */
[----:B----4-:R-:W-:Y:S01]  /*afd0*/  F2FP.PACK_AB R106, R228, R163 ;  /* 0x000000a3e46a723e */ /* 0x010fe200000000ff */
[----:B------:R-:W-:Y:S01]  /*afe0*/  FADD.FTZ R162, R162, R227 ;  /* 0x000000e3a2a27221 */ /* 0x000fe20000010000 */
[----:B------:R-:W-:Y:S01]  /*aff0*/  F2FP.PACK_AB R104, R231, R230 ;  /* 0x000000e6e768723e */ /* 0x000fe200000000ff */
[----:B------:R-:W-:Y:S01]  /*b000*/  FADD.FTZ R163, R163, R224 ;  /* 0x000000e0a3a37221 */ /* 0x000fe20000010000 */
[----:B------:R-:W-:Y:S01]  /*b010*/  LOP3.LUT R9, R9, R106, RZ, 0xc0, !PT ;  /* 0x0000006a09097212 */ /* 0x000fe200078ec0ff */
[----:B------:R-:W-:Y:S01]  /*b020*/  FADD.FTZ R162, R209, R162 ;  /* 0x000000a2d1a27221 */ /* 0x000fe20000010000 */
[----:B------:R-:W-:Y:S01]  /*b030*/  LOP3.LUT R10, R10, R105, RZ, 0xc0, !PT ;  /* 0x000000690a0a7212 */ /* 0x000fe200078ec0ff */
[----:B------:R-:W-:Y:S01]  /*b040*/  FADD.FTZ R163, R228, R163 ;  /* 0x000000a3e4a37221 */ /* 0x000fe20000010000 */
[----:B------:R-:W-:Y:S01]  /*b050*/  LOP3.LUT R11, R11, R104, RZ, 0xc0, !PT ;  /* 0x000000680b0b7212 */ /* 0x000fe200078ec0ff */
[----:B------:R-:W-:-:S02]  /*b060*/  FADD.FTZ R215, R219, R162 ;  /* 0x000000a2dbd77221 */ /* 0x000fc40000010000 */
[----:B------:R-:W-:Y:S02]  /*b070*/  FADD.FTZ R230, R230, R163 ;  /* 0x000000a3e6e67221 */ /* 0x000fe40000010000 */
[----:B------:R-:W-:Y:S02]  /*b080*/  FADD.FTZ R215, R226, R215 ;  /* 0x000000d7e2d77221 */ /* 0x000fe40000010000 */
[----:B--2---:R-:W-:Y:S01]  /*b090*/  HMMA.16816.F32 R128, R8, R124, R128 ;  /* 0x0000007c0880723c */ /* 0x004fe20000001880 */
[----:B------:R-:W-:-:S07]  /*b0a0*/  FADD.FTZ R211, R231, R230 ;  /* 0x000000e6e7d37221 */ /* 0x000fce0000010000 */
[C---:B------:R-:W-:Y:S01]  /*b0b0*/  HMMA.16816.F32 R124, R8.reuse, R126, R12 ;  /* 0x0000007e087c723c */ /* 0x040fe2000000180c */
[----:B------:R-:W-:Y:S07]  /*b0c0*/  LDSM.16.MT88.4 R12, [R186+0x11800] ;  /* 0x01180000ba0c783b */ /* 0x000fee0000004200 */
[C---:B-1----:R-:W-:Y:S08]  /*b0d0*/  HMMA.16816.F32 R68, R8.reuse, R96, R68 ;  /* 0x000000600844723c */ /* 0x042ff00000001844 */
[C---:B------:R-:W-:Y:S01]  /*b0e0*/  HMMA.16816.F32 R72, R8.reuse, R98, R72 ;  /* 0x000000620848723c */ /* 0x040fe20000001848 */
[----:B------:R-:W1:Y:S07]  /*b0f0*/  LDSM.16.MT88.4 R96, [R184+0x11800] ;  /* 0x01180000b860783b */ /* 0x000e6e0000004200 */
[C---:B------:R-:W-:Y:S01]  /*b100*/  HMMA.16816.F32 R120, R8.reuse, R116, R16 ;  /* 0x000000740878723c */ /* 0x040fe20000001810 */
[----:B------:R-:W2:Y:S07]  /*b110*/  LDSM.16.MT88.4 R16, [R185+0x11800] ;  /* 0x01180000b910783b */ /* 0x000eae0000004200 */
[C---:B---3--:R-:W-:Y:S08]  /*b120*/  HMMA.16816.F32 R112, R8.reuse, R108, R24 ;  /* 0x0000006c0870723c */ /* 0x048ff00000001818 */
[C---:B------:R-:W-:Y:S08]  /*b130*/  HMMA.16816.F32 R116, R8.reuse, R118, R20 ;  /* 0x000000760874723c */ /* 0x040ff00000001814 */
[C---:B------:R-:W-:Y:S08]  /*b140*/  HMMA.16816.F32 R108, R8.reuse, R110, R28 ;  /* 0x0000006e086c723c */ /* 0x040ff0000000181c */
[C---:B------:R-:W-:Y:S08]  /*b150*/  HMMA.16816.F32 R104, R8.reuse, R148, R32 ;  /* 0x000000940868723c */ /* 0x040ff00000001820 */
[C---:B-1----:R-:W-:Y:S08]  /*b160*/  HMMA.16816.F32 R92, R8.reuse, R96, R92 ;  /* 0x00000060085c723c */ /* 0x042ff0000000185c */
        /* <DEDUP_REMOVED lines=12> */
[C---:B------:R-:W-:Y:S08]  /*b230*/  HMMA.16816.F32 R96, R8.reuse, R98, R4 ;  /* 0x000000620860723c */ /* 0x040ff00000001804 */
[----:B------:R-:W-:Y:S07]  /*b240*/  HMMA.16816.F32 R60, R8, R132, R60 ;  /* 0x00000084083c723c */ /* 0x000fee000000183c */
[----:B------:R-:W-:-:S02]  /*b250*/  IMAD.MOV.U32 R132, RZ, RZ, R158 ;  /* 0x000000ffff847224 */ /* 0x000fc400078e009e */
.L_x_595:
[----:B------:R-:W-:-:S06]  /*b260*/  UISETP.GT.AND UP0, UPT, UR21, UR9, UPT ;  /* 0x000000091500728c */ /* 0x000fcc000bf04270 */
[----:B------:R-:W-:-:S13]  /*b270*/  PLOP3.LUT P0, PT, PT, PT, UP0, 0x80, 0x0 ;  /* 0x000000000000781c */ /* 0x000fda0003f0f008 */
[----:B------:R-:W-:Y:S05]  /*b280*/  @!P0 BRA `(.L_x_599) ;  /* 0x000041d000008947 */ /* 0x000fea0003800000 */
[----:B------:R-:W1:Y:S01]  /*b290*/  LDC.U8 R209, c[0x0][0x2d8] ;  /* 0x0000b600ffd17b82 */ /* 0x000e620000000000 */
[----:B------:R-:W-:Y:S01]  /*b2a0*/  IMAD.WIDE.U32 R216, R212, -0x326172a9, RZ ;  /* 0xcd9e8d57d4d87825 */ /* 0x000fe200078e00ff */
[----:B------:R-:W-:Y:S02]  /*b2b0*/  MOV R0, R132 ;  /* 0x0000008400007202 */ /* 0x000fe40000000f00 */
[----:B------:R-:W-:Y:S01]  /*b2c0*/  ISETP.GE.AND P4, PT, R206, c[0x0][0x220], PT ;  /* 0x00008800ce007a0c */ /* 0x000fe20003f86270 */
[----:B------:R-:W-:Y:S01]  /*b2d0*/  IMAD.MOV.U32 R2, RZ, RZ, R3 ;  /* 0x000000ffff027224 */ /* 0x000fe200078e0003 */
[----:B------:R-:W-:Y:S01]  /*b2e0*/  LOP3.LUT R213, R217, R213, RZ, 0x3c, !PT ;  /* 0x000000d5d9d57212 */ /* 0x000fe200078e3cff */
[----:B------:R-:W-:Y:S01]  /*b2f0*/  IMAD.WIDE.U32 R218, R210, -0x2daee0ad, RZ ;  /* 0xd2511f53d2da7825 */ /* 0x000fe200078e00ff */
[----:B------:R-:W-:Y:S02]  /*b300*/  ISETP.GE.AND P3, PT, R196, c[0x0][0x220], PT ;  /* 0x00008800c4007a0c */ /* 0x000fe40003f66270 */
[----:B------:R-:W-:Y:S01]  /*b310*/  ISETP.GE.AND P2, PT, R195, c[0x0][0x220], PT ;  /* 0x00008800c3007a0c */ /* 0x000fe20003f46270 */
[----:B------:R-:W-:-:S04]  /*b320*/  IMAD.WIDE.U32 R212, R213, -0x2daee0ad, RZ ;  /* 0xd2511f53d5d47825 */ /* 0x000fc800078e00ff */
[----:B------:R-:W-:Y:S01]  /*b330*/  IMAD.MOV.U32 R221, RZ, RZ, R223 ;  /* 0x000000ffffdd7224 */ /* 0x000fe200078e00df */
[----:B-1----:R-:W-:Y:S01]  /*b340*/  PRMT R209, R209, 0x7054, R209 ;  /* 0x00007054d1d17816 */ /* 0x002fe200000000d1 */
[----:B------:R-:W-:Y:S05]  /*b350*/  BRA `(.L_x_600) ;  /* 0x0000068000007947 */ /* 0x000fea0003800000 */
.L_x_602:
        /* <DEDUP_REMOVED lines=33> */
[C---:B------:R-:W-:Y:S01]  /*b570*/  IADD3 R134, P5, R136.reuse, UR7, RZ ;  /* 0x0000000788867c10 */ /* 0x040fe2000ffbe0ff */
[----:B------:R1:W-:Y:S01]  /*b580*/  @P2 STS.128 [R197+0xa000], RZ ;  /* 0x00a000ffc5002388 */ /* 0x0003e20000000c00 */
[C-C-:B------:R-:W-:Y:S02]  /*b590*/  @!P4 LEA.HI.X R143, R136.reuse, c[0x0][0x16c], R133.reuse, 0x1, P6 ;  /* 0x00005b00888fca11 */ /* 0x140fe400030f0c85 */
[C-C-:B------:R-:W-:Y:S01]  /*b5a0*/  @!P3 LEA.HI.X R147, R136.reuse, c[0x0][0x16c], R133.reuse, 0x1, P1 ;  /* 0x00005b008893ba11 */ /* 0x140fe200008f0c85 */
[----:B------:R-:W-:Y:S01]  /*b5b0*/  @!PT LDS RZ, [RZ] ;  /* 0x00000000fffff984 */ /* 0x000fe20000000800 */
[----:B------:R-:W-:Y:S01]  /*b5c0*/  @!PT LDS RZ, [RZ] ;  /* 0x00000000fffff984 */ /* 0x000fe20000000800 */
[----:B------:R-:W-:Y:S01]  /*b5d0*/  @!PT LDS RZ, [RZ] ;  /* 0x00000000fffff984 */ /* 0x000fe20000000800 */
[----:B------:R1:W-:Y:S01]  /*b5e0*/  @!P2 LDGSTS.E.BYPASS.LTC128B.128 [R197+0xa000], [R138.64+0x100] ;  /* 0x0a0001008ac5afae */ /* 0x0003e2000b901d52 */
[----:B------:R-:W-:Y:S02]  /*b5f0*/  @!P2 LEA.HI.X R145, R136, c[0x0][0x16c], R133, 0x1, P0 ;  /* 0x00005b008891aa11 */ /* 0x000fe400000f0c85 */
[C---:B------:R-:W-:Y:S01]  /*b600*/  @!P4 LEA R156, P1, R134.reuse, c[0x0][0x168], 0x1 ;  /* 0x00005a00869cca11 */ /* 0x040fe200078208ff */
[----:B------:R1:W-:Y:S01]  /*b610*/  @P4 STS.128 [R197+0x6800], RZ ;  /* 0x006800ffc5004388 */ /* 0x0003e20000000c00 */
        /* <DEDUP_REMOVED lines=9> */
[C-C-:B------:R-:W-:Y:S02]  /*b6b0*/  @!P3 LEA.HI.X R153, R134.reuse, c[0x0][0x16c], R133.reuse, 0x1, P0 ;  /* 0x00005b008699ba11 */ /* 0x140fe400000f0c85 */
[C---:B------:R-:W-:Y:S01]  /*b6c0*/  @!P2 LEA.HI.X R151, R134.reuse, c[0x0][0x16c], R133, 0x1, P5 ;  /* 0x00005b008697aa11 */ /* 0x040fe200028f0c85 */
[----:B------:R-:W-:Y:S01]  /*b6d0*/  @!PT LDS RZ, [RZ] ;  /* 0x00000000fffff984 */ /* 0x000fe20000000800 */
[----:B------:R-:W-:Y:S01]  /*b6e0*/  @!PT LDS RZ, [RZ] ;  /* 0x00000000fffff984 */ /* 0x000fe20000000800 */
[----:B------:R-:W-:Y:S01]  /*b6f0*/  @!PT LDS RZ, [RZ] ;  /* 0x00000000fffff984 */ /* 0x000fe20000000800 */
[----:B------:R1:W-:Y:S01]  /*b700*/  @!P3 LDGSTS.E.BYPASS.LTC128B.128 [R197+0x8800], [R146.64+0x80] ;  /* 0x0880008092c5bfae */ /* 0x0003e2000b901d52 */
[----:B------:R-:W-:Y:S03]  /*b710*/  IADD3 R132, P6, R134, UR7, RZ ;  /* 0x0000000786847c10 */ /* 0x000fe6000ffde0ff */
[----:B------:R1:W-:Y:S01]  /*b720*/  @P2 STS.128 [R197+0xa800], RZ ;  /* 0x00a800ffc5002388 */ /* 0x0003e20000000c00 */
[C---:B--2---:R-:W-:Y:S02]  /*b730*/  @!P3 LEA R148, P1, R132.reuse, c[0x0][0x168], 0x1 ;  /* 0x00005a008494ba11 */ /* 0x044fe400078208ff */
        /* <DEDUP_REMOVED lines=13> */
[----:B------:R1:W-:Y:S01]  /*b810*/  @!P4 LDGSTS.E.BYPASS.LTC128B.128 [R197+0x7000], [R156.64] ;  /* 0x070000009cc5cfae */ /* 0x0003e2000b901d52 */
[----:B------:R-:W-:Y:S03]  /*b820*/  @!P2 LEA.HI.X R137, R132, c[0x0][0x16c], R3, 0x1, P0 ;  /* 0x00005b008489aa11 */ /* 0x000fe600000f0c03 */
        /* <DEDUP_REMOVED lines=27> */
.L_x_600:
[----:B------:R-:W-:Y:S04]  /*b9e0*/  DEPBAR.LE SB0, 0x0 ;  /* 0x000080000000791a */ /* 0x000fe80000000000 */
[----:B------:R-:W-:Y:S01]  /*b9f0*/  BAR.SYNC.DEFER_BLOCKING 0x0 ;  /* 0x0000000000007b1d */ /* 0x000fe20000010000 */
[----:B------:R-:W-:Y:S04]  /*ba00*/  UIADD3 UR8, UR21, -0x1, URZ ;  /* 0xffffffff15087890 */ /* 0x000fe8000fffe03f */
[----:B------:R-:W-:Y:S02]  /*ba10*/  USHF.R.S32.HI UR5, URZ, 0x1f, UR8 ;  /* 0x0000001f3f057899 */ /* 0x000fe40008011408 */
[----:B------:R-:W-:Y:S01]  /*ba20*/  UIMAD UR4, UR12, UR8, URZ ;  /* 0x000000080c0472a4 */ /* 0x000fe2000f8e023f */
[----:B------:R-:W-:Y:S01]  /*ba30*/  IMAD.U32 R3, RZ, RZ, UR8 ;  /* 0x00000008ff037e24 */ /* 0x000fe2000f8e00ff */
[----:B------:R-:W-:Y:S02]  /*ba40*/  UISETP.GT.AND UP0, UPT, UR8, UR9, UPT ;  /* 0x000000090800728c */ /* 0x000fe4000bf04270 */
[----:B------:R-:W-:Y:S01]  /*ba50*/  UIMAD UR4, UR5, UR13, UR4 ;  /* 0x0000000d050472a4 */ /* 0x000fe2000f8e0204 */
[----:B------:R-:W-:Y:S05]  /*ba60*/  IMAD.WIDE.U32 R222, R3, UR13, R220 ;  /* 0x0000000d03de7c25 */ /* 0x000fea000f8e00dc */
[C---:B------:R-:W-:Y:S02]  /*ba70*/  @!P4 LEA R234, P6, R222.reuse, c[0x0][0x170], 0x1 ;  /* 0x00005c00deeaca11 */ /* 0x040fe400078c08ff */
[----:B------:R-:W-:Y:S02]  /*ba80*/  IADD3 R214, R223, UR4, RZ ;  /* 0x00000004dfd67c10 */ /* 0x000fe4000fffe0ff */
        /* <DEDUP_REMOVED lines=62> */
[----:B------:R2:W-:Y:S03]  /*be70*/  @!P4 LDGSTS.E.BYPASS.LTC128B.128 [R197+0xd000], [R242.64] ;  /* 0x0d000000f2c5cfae */ /* 0x0005e6000b901d52 */
[----:B------:R-:W-:Y:S01]  /*be80*/  @!P2 LEA.HI.X R223, R210, c[0x0][0x174], R3, 0x1, P0 ;  /* 0x00005d00d2dfaa11 */ /* 0x000fe200000f0c03 */
[----:B------:R-:W-:Y:S01]  /*be90*/  @P3 STS.128 [R197+0xf000], RZ ;  /* 0x00f000ffc5003388 */ /* 0x000fe20000000c00 */
[----:B------:R-:W-:Y:S03]  /*bea0*/  PLOP3.LUT P0, PT, PT, PT, UP0, 0x80, 0x0 ;  /* 0x000000000000781c */ /* 0x000fe60003f0f008 */
        /* <DEDUP_REMOVED lines=184> */
.L_x_601:
[----:B------:R-:W-:Y:S01]  /*ca30*/  IMAD.U32 R3, RZ, RZ, UR8 ;  /* 0x00000008ff037e24 */ /* 0x000fe2000f8e00ff */
[----:B------:R-:W-:Y:S02]  /*ca40*/  UIADD3 UR4, UR23, -0x4498517b, URZ ;  /* 0xbb67ae8517047890 */ /* 0x000fe4000fffe03f */
[----:B------:R-:W-:Y:S01]  /*ca50*/  USHF.L.U32 UR30, UR8, 0x1, URZ ;  /* 0x00000001081e7899 */ /* 0x000fe2000800063f */
[----:B------:R-:W-:Y:S01]  /*ca60*/  IMAD R3, R3, 0x40, R208 ;  /* 0x0000004003037824 */ /* 0x000fe200078e02d0 */
[----:B------:R-:W-:Y:S02]  /*ca70*/  UIADD3 UR5, UR22, -0x61c88647, URZ ;  /* 0x9e3779b916057890 */ /* 0x000fe4000fffe03f */
[----:B------:R-:W-:Y:S01]  /*ca80*/  LOP3.LUT R236, R213, UR4, R218, 0x96, !PT ;  /* 0x00000004d5ec7c12 */ /* 0x000fe2000f8e96da */
[----:B------:R-:W-:Y:S01]  /*ca90*/  UIADD3 UR4, UR22, -0x4ab325aa, URZ ;  /* 0xb54cda5616047890 */ /* 0x000fe2000fffe03f */
[C---:B------:R-:W-:Y:S01]  /*caa0*/  IADD3 R132, R3.reuse, 0x1, RZ ;  /* 0x0000000103847810 */ /* 0x040fe20007ffe0ff */
[----:B------:R-:W-:Y:S01]  /*cab0*/  UIADD3 UR21, UR23, 0x646e171e, URZ ;  /* 0x646e171e17157890 */ /* 0x000fe2000fffe03f */
[CC--:B------:R-:W-:Y:S01]  /*cac0*/  ISETP.GE.AND P6, PT, R3.reuse, R205.reuse, PT ;  /* 0x000000cd0300720c */ /* 0x0c0fe20003fc6270 */
[----:B------:R-:W-:Y:S01]  /*cad0*/  IMAD.WIDE.U32 R236, R236, -0x326172a9, RZ ;  /* 0xcd9e8d57ecec7825 */ /* 0x000fe200078e00ff */
[C---:B------:R-:W-:Y:S01]  /*cae0*/  ISETP.GE.AND P5, PT, R132.reuse, R205, PT ;  /* 0x000000cd8400720c */ /* 0x040fe20003fa6270 */
[----:B------:R-:W-:Y:S01]  /*caf0*/  UISETP.GT.AND UP0, UPT, UR8, UR9, UPT ;  /* 0x000000090800728c */ /* 0x000fe2000bf04270 */
[CC--:B------:R-:W-:Y:S02]  /*cb00*/  ISETP.GE.AND P0, PT, R132.reuse, R203.reuse, PT ;  /* 0x000000cb8400720c */ /* 0x0c0fe40003f06270 */
[C---:B------:R-:W-:Y:S02]  /*cb10*/  ISETP.GE.AND P1, PT, R3.reuse, R203, PT ;  /* 0x000000cb0300720c */ /* 0x040fe40003f26270 */
[C---:B------:R-:W-:Y:S02]  /*cb20*/  ISETP.GE.OR P5, PT, R132.reuse, R204, !P5 ;  /* 0x000000cc8400720c */ /* 0x040fe40006fa6670 */
[----:B------:R-:W-:Y:S02]  /*cb30*/  ISETP.GE.OR P0, PT, R132, R202, !P0 ;  /* 0x000000ca8400720c */ /* 0x000fe40004706670 */
[C---:B------:R-:W-:Y:S02]  /*cb40*/  IADD3 R132, R3.reuse, 0x9, RZ ;  /* 0x0000000903847810 */ /* 0x040fe40007ffe0ff */
[C---:B------:R-:W-:Y:S02]  /*cb50*/  ISETP.GE.OR P6, PT, R3.reuse, R204, !P6 ;  /* 0x000000cc0300720c */ /* 0x040fe400077c6670 */
[C---:B------:R-:W-:Y:S02]  /*cb60*/  ISETP.GE.OR P1, PT, R3.reuse, R202, !P1 ;  /* 0x000000ca0300720c */ /* 0x040fe40004f26670 */
[----:B------:R-:W-:Y:S02]  /*cb70*/  IADD3 R133, R3, 0x8, RZ ;  /* 0x0000000803857810 */ /* 0x000fe40007ffe0ff */
[----:B-1----:R-:W-:Y:S02]  /*cb80*/  FSEL R139, R4, -INF , !P6 ;  /* 0xff800000048b7808 */ /* 0x002fe40007000000 */
[----:B------:R-:W-:Y:S02]  /*cb90*/  FSEL R137, R6, -INF , !P1 ;  /* 0xff80000006897808 */ /* 0x000fe40004800000 */
[----:B------:R-:W-:Y:S02]  /*cba0*/  FSEL R169, R5, -INF , !P5 ;  /* 0xff80000005a97808 */ /* 0x000fe40006800000 */
[C---:B------:R-:W-:Y:S02]  /*cbb0*/  ISETP.GE.AND P5, PT, R132.reuse, R205, PT ;  /* 0x000000cd8400720c */ /* 0x040fe40003fa6270 */
[----:B------:R-:W-:Y:S02]  /*cbc0*/  FSEL R5, R7, -INF , !P0 ;  /* 0xff80000007057808 */ /* 0x000fe40004000000 */
[C---:B------:R-:W-:Y:S02]  /*cbd0*/  ISETP.GE.AND P0, PT, R132.reuse, R203, PT ;  /* 0x000000cb8400720c */ /* 0x040fe40003f06270 */
[C---:B------:R-:W-:Y:S02]  /*cbe0*/  ISETP.GE.AND P6, PT, R133.reuse, R205, PT ;  /* 0x000000cd8500720c */ /* 0x040fe40003fc6270 */
[C---:B------:R-:W-:Y:S02]  /*cbf0*/  ISETP.GE.AND P1, PT, R133.reuse, R203, PT ;  /* 0x000000cb8500720c */ /* 0x040fe40003f26270 */
[C---:B------:R-:W-:Y:S02]  /*cc00*/  ISETP.GE.OR P5, PT, R132.reuse, R204, !P5 ;  /* 0x000000cc8400720c */ /* 0x040fe40006fa6670 */
[----:B------:R-:W-:Y:S02]  /*cc10*/  ISETP.GE.OR P0, PT, R132, R202, !P0 ;  /* 0x000000ca8400720c */ /* 0x000fe40004706670 */
[C---:B------:R-:W-:Y:S02]  /*cc20*/  ISETP.GE.OR P6, PT, R133.reuse, R204, !P6 ;  /* 0x000000cc8500720c */ /* 0x040fe400077c6670 */
[----:B------:R-:W-:Y:S02]  /*cc30*/  ISETP.GE.OR P1, PT, R133, R202, !P1 ;  /* 0x000000ca8500720c */ /* 0x000fe40004f26670 */
[C---:B------:R-:W-:Y:S02]  /*cc40*/  IADD3 R6, R3.reuse, 0x10, RZ ;  /* 0x0000001003067810 */ /* 0x040fe40007ffe0ff */
[----:B------:R-:W-:Y:S02]  /*cc50*/  IADD3 R4, R3, 0x11, RZ ;  /* 0x0000001103047810 */ /* 0x000fe40007ffe0ff */
[----:B------:R-:W-:Y:S02]  /*cc60*/  FSEL R135, R8, -INF , !P6 ;  /* 0xff80000008877808 */ /* 0x000fe40007000000 */
[----:B------:R-:W-:Y:S02]  /*cc70*/  FSEL R9, R9, -INF , !P5 ;  /* 0xff80000009097808 */ /* 0x000fe40006800000 */
[----:B------:R-:W-:Y:S02]  /*cc80*/  FSEL R7, R10, -INF , !P1 ;  /* 0xff8000000a077808 */ /* 0x000fe40004800000 */
[----:B------:R-:W-:Y:S02]  /*cc90*/  FSEL R11, R11, -INF , !P0 ;  /* 0xff8000000b0b7808 */ /* 0x000fe40004000000 */
[C---:B------:R-:W-:Y:S02]  /*cca0*/  ISETP.GE.AND P6, PT, R6.reuse, R205, PT ;  /* 0x000000cd0600720c */ /* 0x040fe40003fc6270 */
[-C--:B------:R-:W-:Y:S02]  /*ccb0*/  ISETP.GE.AND P1, PT, R6, R203.reuse, PT ;  /* 0x000000cb0600720c */ /* 0x080fe40003f26270 */
[C---:B------:R-:W-:Y:S02]  /*ccc0*/  ISETP.GE.AND P0, PT, R4.reuse, R203, PT ;  /* 0x000000cb0400720c */ /* 0x040fe40003f06270 */
[-C--:B------:R-:W-:Y:S02]  /*ccd0*/  ISETP.GE.AND P5, PT, R4, R205.reuse, PT ;  /* 0x000000cd0400720c */ /* 0x080fe40003fa6270 */
[C---:B------:R-:W-:Y:S02]  /*cce0*/  ISETP.GE.OR P6, PT, R6.reuse, R204, !P6 ;  /* 0x000000cc0600720c */ /* 0x040fe400077c6670 */
[-C--:B------:R-:W-:Y:S02]  /*ccf0*/  ISETP.GE.OR P1, PT, R6, R202.reuse, !P1 ;  /* 0x000000ca0600720c */ /* 0x080fe40004f26670 */
[C---:B------:R-:W-:Y:S02]  /*cd00*/  ISETP.GE.OR P0, PT, R4.reuse, R202, !P0 ;  /* 0x000000ca0400720c */ /* 0x040fe40004706670 */
[-C--:B------:R-:W-:Y:S02]  /*cd10*/  ISETP.GE.OR P5, PT, R4, R204.reuse, !P5 ;  /* 0x000000cc0400720c */ /* 0x080fe40006fa6670 */
[C---:B------:R-:W-:Y:S02]  /*cd20*/  IADD3 R6, R3.reuse, 0x18, RZ ;  /* 0x0000001803067810 */ /* 0x040fe40007ffe0ff */
[----:B------:R-:W-:Y:S02]  /*cd30*/  IADD3 R4, R3, 0x19, RZ ;  /* 0x0000001903047810 */ /* 0x000fe40007ffe0ff */
[----:B------:R-:W-:Y:S02]  /*cd40*/  FSEL R231, R12, -INF , !P6 ;  /* 0xff8000000ce77808 */ /* 0x000fe40007000000 */
[----:B------:R-:W-:Y:S02]  /*cd50*/  FSEL R143, R14, -INF , !P1 ;  /* 0xff8000000e8f7808 */ /* 0x000fe40004800000 */
[----:B------:R-:W-:Y:S02]  /*cd60*/  FSEL R141, R15, -INF , !P0 ;  /* 0xff8000000f8d7808 */ /* 0x000fe40004000000 */
[----:B------:R-:W-:Y:S02]  /*cd70*/  FSEL R229, R13, -INF , !P5 ;  /* 0xff8000000de57808 */ /* 0x000fe40006800000 */
[C---:B------:R-:W-:Y:S02]  /*cd80*/  ISETP.GE.AND P6, PT, R6.reuse, R205, PT ;  /* 0x000000cd0600720c */ /* 0x040fe40003fc6270 */
[----:B------:R-:W-:Y:S02]  /*cd90*/  ISETP.GE.AND P1, PT, R6, R203, PT ;  /* 0x000000cb0600720c */ /* 0x000fe40003f26270 */
[C---:B------:R-:W-:Y:S02]  /*cda0*/  ISETP.GE.AND P5, PT, R4.reuse, R205, PT ;  /* 0x000000cd0400720c */ /* 0x040fe40003fa6270 */
[----:B------:R-:W-:Y:S02]  /*cdb0*/  ISETP.GE.AND P0, PT, R4, R203, PT ;  /* 0x000000cb0400720c */ /* 0x000fe40003f06270 */
[C---:B------:R-:W-:Y:S02]  /*cdc0*/  ISETP.GE.OR P6, PT, R6.reuse, R204, !P6 ;  /* 0x000000cc0600720c */ /* 0x040fe400077c6670 */
[----:B------:R-:W-:Y:S02]  /*cdd0*/  ISETP.GE.OR P1, PT, R6, R202, !P1 ;  /* 0x000000ca0600720c */ /* 0x000fe40004f26670 */
[C---:B------:R-:W-:Y:S02]  /*cde0*/  IADD3 R6, R3.reuse, 0x20, RZ ;  /* 0x0000002003067810 */ /* 0x040fe40007ffe0ff */
[C---:B------:R-:W-:Y:S02]  /*cdf0*/  ISETP.GE.OR P5, PT, R4.reuse, R204, !P5 ;  /* 0x000000cc0400720c */ /* 0x040fe40006fa6670 */
[----:B------:R-:W-:Y:S02]  /*ce00*/  ISETP.GE.OR P0, PT, R4, R202, !P0 ;  /* 0x000000ca0400720c */ /* 0x000fe40004706670 */
[----:B------:R-:W-:Y:S02]  /*ce10*/  IADD3 R4, R3, 0x21, RZ ;  /* 0x0000002103047810 */ /* 0x000fe40007ffe0ff */
[----:B------:R-:W-:Y:S02]  /*ce20*/  FSEL R241, R16, -INF , !P6 ;  /* 0xff80000010f17808 */ /* 0x000fe40007000000 */
[----:B------:R-:W-:Y:S02]  /*ce30*/  FSEL R225, R17, -INF , !P5 ;  /* 0xff80000011e17808 */ /* 0x000fe40006800000 */
[-C--:B------:R-:W-:Y:S02]  /*ce40*/  ISETP.GE.AND P6, PT, R6, R205.reuse, PT ;  /* 0x000000cd0600720c */ /* 0x080fe40003fc6270 */
[----:B------:R-:W-:Y:S02]  /*ce50*/  ISETP.GE.AND P5, PT, R4, R205, PT ;  /* 0x000000cd0400720c */ /* 0x000fe40003fa6270 */
[----:B------:R-:W-:Y:S02]  /*ce60*/  FSEL R239, R19, -INF , !P0 ;  /* 0xff80000013ef7808 */ /* 0x000fe40004000000 */
[-C--:B------:R-:W-:Y:S02]  /*ce70*/  ISETP.GE.OR P0, PT, R6, R204.reuse, !P6 ;  /* 0x000000cc0600720c */ /* 0x080fe40007706670 */
[----:B------:R-:W-:Y:S02]  /*ce80*/  ISETP.GE.OR P5, PT, R4, R204, !P5 ;  /* 0x000000cc0400720c */ /* 0x000fe40006fa6670 */
[----:B------:R-:W-:Y:S02]  /*ce90*/  IADD3 R8, R3, 0x28, RZ ;  /* 0x0000002803087810 */ /* 0x000fe40007ffe0ff */
[----:B------:R-:W-:Y:S02]  /*cea0*/  FSEL R163, R20, -INF , !P0 ;  /* 0xff80000014a37808 */ /* 0x000fe40004000000 */
[----:B------:R-:W-:Y:S02]  /*ceb0*/  FSEL R161, R21, -INF , !P5 ;  /* 0xff80000015a17808 */ /* 0x000fe40006800000 */
[----:B------:R-:W-:Y:S02]  /*cec0*/  FSEL R227, R18, -INF , !P1 ;  /* 0xff80000012e37808 */ /* 0x000fe40004800000 */
[-C--:B------:R-:W-:Y:S02]  /*ced0*/  ISETP.GE.AND P6, PT, R6, R203.reuse, PT ;  /* 0x000000cb0600720c */ /* 0x080fe40003fc6270 */
[----:B------:R-:W-:Y:S02]  /*cee0*/  ISETP.GE.AND P1, PT, R4, R203, PT ;  /* 0x000000cb0400720c */ /* 0x000fe40003f26270 */
[C---:B------:R-:W-:Y:S02]  /*cef0*/  ISETP.GE.AND P0, PT, R8.reuse, R205, PT ;  /* 0x000000cd0800720c */ /* 0x040fe40003f06270 */
[-C--:B------:R-:W-:Y:S02]  /*cf00*/  ISETP.GE.AND P5, PT, R8, R203.reuse, PT ;  /* 0x000000cb0800720c */ /* 0x080fe40003fa6270 */
[-C--:B------:R-:W-:Y:S02]  /*cf10*/  ISETP.GE.OR P6, PT, R6, R202.reuse, !P6 ;  /* 0x000000ca0600720c */ /* 0x080fe400077c6670 */
[----:B------:R-:W-:Y:S02]  /*cf20*/  ISETP.GE.OR P1, PT, R4, R202, !P1 ;  /* 0x000000ca0400720c */ /* 0x000fe40004f26670 */
[C---:B------:R-:W-:Y:S02]  /*cf30*/  ISETP.GE.OR P0, PT, R8.reuse, R204, !P0 ;  /* 0x000000cc0800720c */ /* 0x040fe40004706670 */
[----:B------:R-:W-:Y:S02]  /*cf40*/  ISETP.GE.OR P5, PT, R8, R202, !P5 ;  /* 0x000000ca0800720c */ /* 0x000fe40006fa6670 */
[----:B------:R-:W-:Y:S02]  /*cf50*/  IADD3 R6, R3, 0x29, RZ ;  /* 0x0000002903067810 */ /* 0x000fe40007ffe0ff */
[----:B------:R-:W-:Y:S02]  /*cf60*/  FMNMX.FTZ R8, R139, R0, !PT ;  /* 0x000000008b087209 */ /* 0x000fe40007810000 */
[----:B------:R-:W-:Y:S02]  /*cf70*/  FSEL R159, R22, -INF , !P6 ;  /* 0xff800000169f7808 */ /* 0x000fe40007000000 */
[----:B------:R-:W-:Y:S02]  /*cf80*/  FSEL R157, R23, -INF , !P1 ;  /* 0xff800000179d7808 */ /* 0x000fe40004800000 */
[C---:B------:R-:W-:Y:S01]  /*cf90*/  ISETP.GE.AND P1, PT, R6.reuse, R203, PT ;  /* 0x000000cb0600720c */ /* 0x040fe20003f26270 */
[----:B------:R-:W-:Y:S01]  /*cfa0*/  LDSM.16.MT88.4 R20, [R186+0xc000] ;  /* 0x00c00000ba14783b */ /* 0x000fe20000004200 */
[----:B------:R-:W-:Y:S02]  /*cfb0*/  FMNMX.FTZ R8, R169, R8, !PT ;  /* 0x00000008a9087209 */ /* 0x000fe40007810000 */
[CC--:B------:R-:W-:Y:S02]  /*cfc0*/  ISETP.GE.AND P6, PT, R6.reuse, R205.reuse, PT ;  /* 0x000000cd0600720c */ /* 0x0c0fe40003fc6270 */
[C---:B------:R-:W-:Y:S02]  /*cfd0*/  ISETP.GE.OR P1, PT, R6.reuse, R202, !P1 ;  /* 0x000000ca0600720c */ /* 0x040fe40004f26670 */
[----:B------:R-:W-:Y:S02]  /*cfe0*/  ISETP.GE.OR P6, PT, R6, R204, !P6 ;  /* 0x000000cc0600720c */ /* 0x000fe400077c6670 */
[----:B------:R-:W-:Y:S02]  /*cff0*/  FMNMX.FTZ R6, R135, R8, !PT ;  /* 0x0000000887067209 */ /* 0x000fe40007810000 */
[----:B------:R-:W-:Y:S02]  /*d000*/  FMNMX.FTZ R8, R137, R2, !PT ;  /* 0x0000000289087209 */ /* 0x000fe40007810000 */
[----:B------:R-:W-:Y:S02]  /*d010*/  FMNMX.FTZ R6, R9, R6, !PT ;  /* 0x0000000609067209 */ /* 0x000fe40007810000 */
[----:B------:R-:W-:Y:S02]  /*d020*/  FMNMX.FTZ R8, R5, R8, !PT ;  /* 0x0000000805087209 */ /* 0x000fe40007810000 */
[----:B------:R-:W-:Y:S02]  /*d030*/  FMNMX.FTZ R6, R231, R6, !PT ;  /* 0x00000006e7067209 */ /* 0x000fe40007810000 */
[----:B------:R-:W-:Y:S02]  /*d040*/  IADD3 R4, R3, 0x30, RZ ;  /* 0x0000003003047810 */ /* 0x000fe40007ffe0ff */
[----:B------:R-:W-:Y:S02]  /*d050*/  FMNMX.FTZ R6, R229, R6, !PT ;  /* 0x00000006e5067209 */ /* 0x000fe40007810000 */
[----:B------:R-:W-:Y:S02]  /*d060*/  FMNMX.FTZ R8, R7, R8, !PT ;  /* 0x0000000807087209 */ /* 0x000fe40007810000 */
[----:B------:R-:W-:Y:S02]  /*d070*/  FMNMX.FTZ R10, R241, R6, !PT ;  /* 0x00000006f10a7209 */ /* 0x000fe40007810000 */
[----:B------:R-:W-:Y:S02]  /*d080*/  FSEL R235, R24, -INF , !P0 ;  /* 0xff80000018eb7808 */ /* 0x000fe40004000000 */
[----:B------:R-:W-:Y:S02]  /*d090*/  FSEL R233, R25, -INF , !P6 ;  /* 0xff80000019e97808 */ /* 0x000fe40007000000 */
[----:B------:R-:W-:Y:S02]  /*d0a0*/  FMNMX.FTZ R6, R11, R8, !PT ;  /* 0x000000080b067209 */ /* 0x000fe40007810000 */
[----:B------:R-:W-:Y:S02]  /*d0b0*/  FMNMX.FTZ R8, R225, R10, !PT ;  /* 0x0000000ae1087209 */ /* 0x000fe40007810000 */
[C---:B------:R-:W-:Y:S02]  /*d0c0*/  ISETP.GE.AND P0, PT, R4.reuse, R205, PT ;  /* 0x000000cd0400720c */ /* 0x040fe40003f06270 */
[C---:B------:R-:W-:Y:S02]  /*d0d0*/  ISETP.GE.AND P6, PT, R4.reuse, R203, PT ;  /* 0x000000cb0400720c */ /* 0x040fe40003fc6270 */
[----:B------:R-:W-:Y:S02]  /*d0e0*/  FMNMX.FTZ R6, R143, R6, !PT ;  /* 0x000000068f067209 */ /* 0x000fe40007810000 */
[C---:B------:R-:W-:Y:S02]  /*d0f0*/  ISETP.GE.OR P0, PT, R4.reuse, R204, !P0 ;  /* 0x000000cc0400720c */ /* 0x040fe40004706670 */
[----:B------:R-:W-:Y:S02]  /*d100*/  ISETP.GE.OR P6, PT, R4, R202, !P6 ;  /* 0x000000ca0400720c */ /* 0x000fe400077c6670 */
[----:B------:R-:W-:Y:S02]  /*d110*/  FMNMX.FTZ R8, R163, R8, !PT ;  /* 0x00000008a3087209 */ /* 0x000fe40007810000 */
[----:B------:R-:W-:Y:S02]  /*d120*/  IADD3 R4, R3, 0x31, RZ ;  /* 0x0000003103047810 */ /* 0x000fe40007ffe0ff */
[----:B------:R-:W-:Y:S02]  /*d130*/  FSEL R165, R27, -INF , !P1 ;  /* 0xff8000001ba57808 */ /* 0x000fe40004800000 */
[----:B------:R-:W-:Y:S02]  /*d140*/  FMNMX.FTZ R6, R141, R6, !PT ;  /* 0x000000068d067209 */ /* 0x000fe40007810000 */
[----:B------:R-:W-:Y:S02]  /*d150*/  FMNMX.FTZ R8, R161, R8, !PT ;  /* 0x00000008a1087209 */ /* 0x000fe40007810000 */
[----:B------:R-:W-:Y:S02]  /*d160*/  FSEL R167, R26, -INF , !P5 ;  /* 0xff8000001aa77808 */ /* 0x000fe40006800000 */
[C---:B------:R-:W-:Y:S02]  /*d170*/  ISETP.GE.AND P1, PT, R4.reuse, R205, PT ;  /* 0x000000cd0400720c */ /* 0x040fe40003f26270 */
[C---:B------:R-:W-:Y:S02]  /*d180*/  ISETP.GE.AND P5, PT, R4.reuse, R203, PT ;  /* 0x000000cb0400720c */ /* 0x040fe40003fa6270 */
[C---:B------:R-:W-:Y:S02]  /*d190*/  ISETP.GE.OR P1, PT, R4.reuse, R204, !P1 ;  /* 0x000000cc0400720c */ /* 0x040fe40004f26670 */
[----:B------:R-:W-:Y:S02]  /*d1a0*/  ISETP.GE.OR P5, PT, R4, R202, !P5 ;  /* 0x000000ca0400720c */ /* 0x000fe40006fa6670 */
[----:B------:R-:W-:Y:S02]  /*d1b0*/  FMNMX.FTZ R8, R235, R8, !PT ;  /* 0x00000008eb087209 */ /* 0x000fe40007810000 */
[----:B------:R-:W-:Y:S02]  /*d1c0*/  IADD3 R4, R3, 0x38, RZ ;  /* 0x0000003803047810 */ /* 0x000fe40007ffe0ff */
[----:B------:R-:W-:Y:S02]  /*d1d0*/  FMNMX.FTZ R6, R227, R6, !PT ;  /* 0x00000006e3067209 */ /* 0x000fe40007810000 */
[----:B------:R-:W-:Y:S02]  /*d1e0*/  FSEL R155, R28, -INF , !P0 ;  /* 0xff8000001c9b7808 */ /* 0x000fe40004000000 */
[----:B------:R-:W-:Y:S02]  /*d1f0*/  IADD3 R3, R3, 0x39, RZ ;  /* 0x0000003903037810 */ /* 0x000fe40007ffe0ff */
[----:B------:R-:W-:Y:S02]  /*d200*/  FMNMX.FTZ R6, R239, R6, !PT ;  /* 0x00000006ef067209 */ /* 0x000fe40007810000 */
[----:B------:R-:W-:Y:S02]  /*d210*/  FMNMX.FTZ R8, R233, R8, !PT ;  /* 0x00000008e9087209 */ /* 0x000fe40007810000 */
[CC--:B------:R-:W-:Y:S02]  /*d220*/  ISETP.GE.AND P0, PT, R4.reuse, R205.reuse, PT ;  /* 0x000000cd0400720c */ /* 0x0c0fe40003f06270 */
[----:B------:R-:W-:Y:S02]  /*d230*/  FSEL R153, R29, -INF , !P1 ;  /* 0xff8000001d997808 */ /* 0x000fe40004800000 */
[----:B------:R-:W-:Y:S02]  /*d240*/  FMNMX.FTZ R10, R155, R8, !PT ;  /* 0x000000089b0a7209 */ /* 0x000fe40007810000 */
[----:B------:R-:W-:Y:S02]  /*d250*/  ISETP.GE.OR P0, PT, R4, R204, !P0 ;  /* 0x000000cc0400720c */ /* 0x000fe40004706670 */
[----:B------:R-:W-:Y:S02]  /*d260*/  ISETP.GE.AND P1, PT, R3, R205, PT ;  /* 0x000000cd0300720c */ /* 0x000fe40003f26270 */
[----:B------:R-:W-:Y:S02]  /*d270*/  FMNMX.FTZ R6, R159, R6, !PT ;  /* 0x000000069f067209 */ /* 0x000fe40007810000 */
[----:B------:R-:W-:Y:S02]  /*d280*/  FSEL R147, R32, -INF , !P0 ;  /* 0xff80000020937808 */ /* 0x000fe40004000000 */
[----:B------:R-:W-:Y:S02]  /*d290*/  FMNMX.FTZ R8, R157, R6, !PT ;  /* 0x000000069d087209 */ /* 0x000fe40007810000 */
[----:B------:R-:W-:Y:S02]  /*d2a0*/  FMNMX.FTZ R6, R153, R10, !PT ;  /* 0x0000000a99067209 */ /* 0x000fe40007810000 */
[----:B------:R-:W-:Y:S02]  /*d2b0*/  ISETP.GE.OR P1, PT, R3, R204, !P1 ;  /* 0x000000cc0300720c */ /* 0x000fe40004f26670 */
[----:B------:R-:W-:Y:S02]  /*d2c0*/  FMNMX.FTZ R6, R147, R6, !PT ;  /* 0x0000000693067209 */ /* 0x000fe40007810000 */
[----:B------:R-:W-:Y:S02]  /*d2d0*/  FSEL R145, R33, -INF , !P1 ;  /* 0xff80000021917808 */ /* 0x000fe40004800000 */
[CC--:B------:R-:W-:Y:S02]  /*d2e0*/  ISETP.GE.AND P0, PT, R4.reuse, R203.reuse, PT ;  /* 0x000000cb0400720c */ /* 0x0c0fe40003f06270 */
[----:B------:R-:W-:Y:S02]  /*d2f0*/  FMNMX.FTZ R10, R145, R6, !PT ;  /* 0x00000006910a7209 */ /* 0x000fe40007810000 */
[----:B------:R-:W-:Y:S02]  /*d300*/  ISETP.GE.OR P0, PT, R4, R202, !P0 ;  /* 0x000000ca0400720c */ /* 0x000fe40004706670 */
[----:B------:R-:W-:Y:S01]  /*d310*/  FMNMX.FTZ R4, R167, R8, !PT ;  /* 0x00000008a7047209 */ /* 0x000fe20007810000 */
[----:B------:R-:W-:Y:S01]  /*d320*/  SHFL.BFLY PT, R15, R10, 0x2, 0x1f ;  /* 0x0c401f000a0f7f89 */ /* 0x000fe200000e0000 */
[----:B------:R-:W-:Y:S02]  /*d330*/  FSEL R151, R30, -INF , !P6 ;  /* 0xff8000001e977808 */ /* 0x000fe40007000000 */
[----:B------:R-:W-:Y:S02]  /*d340*/  FMNMX.FTZ R4, R165, R4, !PT ;  /* 0x00000004a5047209 */ /* 0x000fe40007810000 */
[----:B------:R-:W-:Y:S02]  /*d350*/  FSEL R149, R31, -INF , !P5 ;  /* 0xff8000001f957808 */ /* 0x000fe40006800000 */
[----:B------:R-:W-:Y:S01]  /*d360*/  FMNMX.FTZ R4, R151, R4, !PT ;  /* 0x0000000497047209 */ /* 0x000fe20007810000 */
[----:B------:R-:W-:Y:S01]  /*d370*/  LDSM.16.MT88.4 R28, [R185+0xc000] ;  /* 0x00c00000b91c783b */ /* 0x000fe20000004200 */
[C---:B------:R-:W-:Y:S02]  /*d380*/  ISETP.GE.AND P1, PT, R3.reuse, R203, PT ;  /* 0x000000cb0300720c */ /* 0x040fe40003f26270 */
[----:B------:R-:W-:Y:S02]  /*d390*/  FSEL R144, R34, -INF , !P0 ;  /* 0xff80000022907808 */ /* 0x000fe40004000000 */
[----:B------:R-:W-:Y:S02]  /*d3a0*/  ISETP.GE.OR P1, PT, R3, R202, !P1 ;  /* 0x000000ca0300720c */ /* 0x000fe40004f26670 */
[----:B------:R-:W-:Y:S02]  /*d3b0*/  FMNMX.FTZ R3, R149, R4, !PT ;  /* 0x0000000495037209 */ /* 0x000fe40007810000 */
[----:B------:R-:W-:Y:S02]  /*d3c0*/  FSEL R133, R35, -INF , !P1 ;  /* 0xff80000023857808 */ /* 0x000fe40004800000 */
[----:B------:R-:W-:Y:S04]  /*d3d0*/  FMNMX.FTZ R8, R144, R3, !PT ;  /* 0x0000000390087209 */ /* 0x000fe80007810000 */
[----:B------:R-:W-:Y:S05]  /*d3e0*/  FMNMX.FTZ R6, R133, R8, !PT ;  /* 0x0000000885067209 */ /* 0x000fea0007810000 */
[----:B------:R-:W1:Y:S02]  /*d3f0*/  SHFL.BFLY PT, R3, R6, 0x2, 0x1f ;  /* 0x0c401f0006037f89 */ /* 0x000e6400000e0000 */
[----:B-1----:R-:W-:Y:S02]  /*d400*/  FMNMX.FTZ R4, R6, R3, !PT ;  /* 0x0000000306047209 */ /* 0x002fe40007810000 */
[----:B------:R-:W-:Y:S04]  /*d410*/  FMNMX.FTZ R13, R10, R15, !PT ;  /* 0x0000000f0a0d7209 */ /* 0x000fe80007810000 */
[----:B------:R-:W1:Y:S08]  /*d420*/  SHFL.BFLY PT, R3, R4, 0x1, 0x1f ;  /* 0x0c201f0004037f89 */ /* 0x000e7000000e0000 */
[----:B------:R-:W2:Y:S01]  /*d430*/  SHFL.BFLY PT, R132, R13, 0x1, 0x1f ;  /* 0x0c201f000d847f89 */ /* 0x000ea200000e0000 */
[----:B-1----:R-:W-:Y:S04]  /*d440*/  FMNMX.FTZ R3, R4, R3, !PT ;  /* 0x0000000304037209 */ /* 0x002fe80007810000 */
[C---:B------:R-:W-:Y:S01]  /*d450*/  FSETP.NEU.FTZ.AND P0, PT, R3.reuse, -INF , PT ;  /* 0xff8000000300780b */ /* 0x040fe20003f1d000 */
[----:B------:R-:W-:Y:S01]  /*d460*/  FMUL.FTZ R146, R3, c[0x0][0x23c] ;  /* 0x00008f0003927a20 */ /* 0x000fe20000410000 */
[----:B--2---:R-:W-:Y:S04]  /*d470*/  FMNMX.FTZ R132, R13, R132, !PT ;  /* 0x000000840d847209 */ /* 0x004fe80007810000 */
[----:B------:R-:W-:Y:S01]  /*d480*/  FSEL R146, R146, RZ, P0 ;  /* 0x000000ff92927208 */ /* 0x000fe20000000000 */
[----:B------:R-:W1:Y:S01]  /*d490*/  LDSM.16.MT88.4 R12, [R188+0xc000] ;  /* 0x00c00000bc0c783b */ /* 0x000e620000004200 */
        /* <DEDUP_REMOVED lines=8> */
[----:B------:R-:W-:Y:S01]  /*d520*/  MUFU.EX2 R168, R168 ;  /* 0x000000a800a87308 */ /* 0x000fe20000000800 */
[--C-:B------:R-:W-:Y:S02]  /*d530*/  FFMA.FTZ R171, R9, c[0x0][0x23c], -R148.reuse ;  /* 0x00008f0009ab7a23 */ /* 0x100fe40000010894 */
[----:B------:R-:W-:Y:S02]  /*d540*/  IMAD.U32 R9, RZ, RZ, UR23 ;  /* 0x00000017ff097e24 */ /* 0x000fe4000f8e00ff */
[----:B------:R-:W-:Y:S02]  /*d550*/  FFMA.FTZ R214, R169, c[0x0][0x23c], -R148 ;  /* 0x00008f00a9d67a23 */ /* 0x000fe40000010894 */
[----:B------:R-:W-:Y:S01]  /*d560*/  FFMA.FTZ R169, R5, c[0x0][0x23c], -R146 ;  /* 0x00008f0005a97a23 */ /* 0x000fe20000010892 */
[----:B------:R-:W-:Y:S01]  /*d570*/  LOP3.LUT R4, R219, UR30, R9, 0x96, !PT ;  /* 0x0000001edb047c12 */ /* 0x000fe2000f8e9609 */
[----:B------:R-:W-:Y:S01]  /*d580*/  FFMA.FTZ R210, R135, c[0x0][0x23c], -R148 ;  /* 0x00008f0087d27a23 */ /* 0x000fe20000010894 */
[----:B------:R-:W-:Y:S01]  /*d590*/  FSEL R5, R3, RZ, P0 ;  /* 0x000000ff03057208 */ /* 0x000fe20000000000 */
[----:B------:R-:W-:Y:S01]  /*d5a0*/  FFMA.FTZ R135, R11, c[0x0][0x23c], -R146 ;  /* 0x00008f000b877a23 */ /* 0x000fe20000010892 */
[----:B------:R-:W-:Y:S01]  /*d5b0*/  MUFU.EX2 R171, R171 ;  /* 0x000000ab00ab7308 */ /* 0x000fe20000000800 */
[----:B------:R-:W-:Y:S01]  /*d5c0*/  IMAD.WIDE.U32 R246, R4, -0x326172a9, RZ ;  /* 0xcd9e8d5704f67825 */ /* 0x000fe200078e00ff */
[----:B------:R-:W-:Y:S01]  /*d5d0*/  UIADD3 UR30, UR30, 0x1, URZ ;  /* 0x000000011e1e7890 */ /* 0x000fe2000fffe03f */
[----:B------:R-:W-:Y:S02]  /*d5e0*/  PLOP3.LUT P0, PT, PT, PT, UP0, 0x80, 0x0 ;  /* 0x000000000000781c */ /* 0x000fe40003f0f008 */
[----:B------:R-:W-:Y:S01]  /*d5f0*/  FFMA.FTZ R223, R139, c[0x0][0x23c], -R148 ;  /* 0x00008f008bdf7a23 */ /* 0x000fe20000010894 */
[----:B------:R-:W-:Y:S01]  /*d600*/  LOP3.LUT R246, R237, UR29, R246, 0x96, !PT ;  /* 0x0000001dedf67c12 */ /* 0x000fe2000f8e96f6 */
[----:B------:R-:W-:Y:S01]  /*d610*/  FADD.FTZ R0, -R5, R2 ;  /* 0x0000000205007221 */ /* 0x000fe20000010100 */
[----:B------:R-:W-:Y:S01]  /*d620*/  LOP3.LUT R4, R247, UR5, R216, 0x96, !PT ;  /* 0x00000005f7047c12 */ /* 0x000fe2000f8e96d8 */
[----:B------:R-:W-:Y:S01]  /*d630*/  FMUL.FTZ R2, R7, c[0x0][0x23c] ;  /* 0x00008f0007027a20 */ /* 0x000fe20000410000 */
[----:B------:R-:W2:Y:S01]  /*d640*/  MUFU.EX2 R210, R210 ;  /* 0x000000d200d27308 */ /* 0x000ea20000000800 */
[----:B------:R-:W-:Y:S04]  /*d650*/  IMAD.WIDE.U32 R246, R246, -0x2daee0ad, RZ ;  /* 0xd2511f53f6f67825 */ /* 0x000fe800078e00ff */
[----:B------:R-:W-:Y:S04]  /*d660*/  IMAD.WIDE.U32 R244, R4, -0x2daee0ad, RZ ;  /* 0xd2511f5304f47825 */ /* 0x000fe800078e00ff */
[----:B------:R-:W-:Y:S01]  /*d670*/  FMUL.FTZ R0, R0, c[0x0][0x23c] ;  /* 0x00008f0000007a20 */ /* 0x000fe20000410000 */
[----:B------:R-:W-:Y:S01]  /*d680*/  LOP3.LUT R4, R245, UR28, R212, 0x96, !PT ;  /* 0x0000001cf5047c12 */ /* 0x000fe2000f8e96d4 */
[----:B------:R-:W3:Y:S01]  /*d690*/  MUFU.EX2 R135, R135 ;  /* 0x0000008700877308 */ /* 0x000ee20000000800 */
[----:B------:R-:W-:Y:S01]  /*d6a0*/  LOP3.LUT R244, R247, UR26, R244, 0x96, !PT ;  /* 0x0000001af7f47c12 */ /* 0x000fe2000f8e96f4 */
[----:B------:R-:W-:Y:S02]  /*d6b0*/  FFMA.FTZ R238, R151, c[0x0][0x23c], -R146 ;  /* 0x00008f0097ee7a23 */ /* 0x000fe40000010892 */
[----:B------:R-:W-:Y:S04]  /*d6c0*/  IMAD.WIDE.U32 R242, R4, -0x326172a9, RZ ;  /* 0xcd9e8d5704f27825 */ /* 0x000fe800078e00ff */
[----:B------:R-:W-:Y:S01]  /*d6d0*/  IMAD.WIDE.U32 R244, R244, -0x326172a9, RZ ;  /* 0xcd9e8d57f4f47825 */ /* 0x000fe200078e00ff */
[----:B------:R-:W-:Y:S01]  /*d6e0*/  LOP3.LUT R4, R243, UR27, R236, 0x96, !PT ;  /* 0x0000001bf3047c12 */ /* 0x000fe2000f8e96ec */
[----:B------:R-:W-:Y:S02]  /*d6f0*/  MUFU.EX2 R223, R223 ;  /* 0x000000df00df7308 */ /* 0x000fe40000000800 */
[----:B------:R-:W-:Y:S01]  /*d700*/  FFMA.FTZ R240, R147, c[0x0][0x23c], -R148 ;  /* 0x00008f0093f07a23 */ /* 0x000fe20000010894 */
[----:B------:R-:W-:Y:S01]  /*d710*/  LOP3.LUT R242, R245, UR25, R242, 0x96, !PT ;  /* 0x00000019f5f27c12 */ /* 0x000fe2000f8e96f2 */
[----:B------:R-:W-:Y:S04]  /*d720*/  IMAD.WIDE.U32 R8, R4, -0x2daee0ad, RZ ;  /* 0xd2511f5304087825 */ /* 0x000fe800078e00ff */
[----:B------:R-:W-:Y:S01]  /*d730*/  IMAD.WIDE.U32 R242, R242, -0x2daee0ad, RZ ;  /* 0xd2511f53f2f27825 */ /* 0x000fe200078e00ff */
[----:B------:R-:W-:Y:S01]  /*d740*/  LOP3.LUT R246, R9, UR24, R246, 0x96, !PT ;  /* 0x0000001809f67c12 */ /* 0x000fe2000f8e96f6 */
[----:B------:R-:W4:Y:S02]  /*d750*/  MUFU.EX2 R214, R214 ;  /* 0x000000d600d67308 */ /* 0x000f240000000800 */
[----:B------:R-:W-:Y:S01]  /*d760*/  FFMA.FTZ R222, R241, c[0x0][0x23c], -R148 ;  /* 0x00008f00f1de7a23 */ /* 0x000fe20000010894 */
[----:B------:R-:W-:Y:S01]  /*d770*/  LOP3.LUT R4, R243, UR15, R8, 0x96, !PT ;  /* 0x0000000ff3047c12 */ /* 0x000fe2000f8e9608 */
[----:B------:R-:W-:Y:S04]  /*d780*/  IMAD.WIDE.U32 R246, R246, -0x326172a9, RZ ;  /* 0xcd9e8d57f6f67825 */ /* 0x000fe800078e00ff */
[----:B------:R-:W-:Y:S02]  /*d790*/  IMAD.WIDE.U32 R4, R4, -0x326172a9, RZ ;  /* 0xcd9e8d5704047825 */ /* 0x000fe400078e00ff */
[----:B------:R-:W-:Y:S02]  /*d7a0*/  MUFU.EX2 R170, R170 ;  /* 0x000000aa00aa7308 */ /* 0x000fe40000000800 */
[----:B------:R-:W-:Y:S01]  /*d7b0*/  FFMA.FTZ R241, R153, c[0x0][0x23c], -R148 ;  /* 0x00008f0099f17a23 */ /* 0x000fe20000010894 */
[----:B------:R-:W-:Y:S01]  /*d7c0*/  LOP3.LUT R7, R5, UR4, R246, 0x96, !PT ;  /* 0x0000000405077c12 */ /* 0x000fe2000f8e96f6 */
[----:B------:R-:W-:Y:S01]  /*d7d0*/  FFMA.FTZ R243, R149, c[0x0][0x23c], -R146 ;  /* 0x00008f0095f37a23 */ /* 0x000fe20000010892 */
[C---:B------:R-:W-:Y:S01]  /*d7e0*/  LOP3.LUT R9, R4.reuse, 0xffff, RZ, 0xc0, !PT ;  /* 0x0000ffff04097812 */ /* 0x040fe200078ec0ff */
[----:B------:R-:W-:Y:S01]  /*d7f0*/  FFMA.FTZ R225, R225, c[0x0][0x23c], -R148 ;  /* 0x00008f00e1e17a23 */ /* 0x000fe20000010894 */
[----:B------:R-:W-:Y:S01]  /*d800*/  LOP3.LUT R138, R4, 0xff, RZ, 0xc0, !PT ;  /* 0x000000ff048a7812 */ /* 0x000fe200078ec0ff */
[----:B------:R-:W-:Y:S01]  /*d810*/  FFMA.FTZ R227, R227, c[0x0][0x23c], -R146 ;  /* 0x00008f00e3e37a23 */ /* 0x000fe20000010892 */
[----:B------:R-:W-:Y:S01]  /*d820*/  SHF.R.U32.HI R5, RZ, 0x18, R4 ;  /* 0x00000018ff057819 */ /* 0x000fe20000011604 */
[----:B------:R-:W5:Y:S01]  /*d830*/  MUFU.EX2 R169, R169 ;  /* 0x000000a900a97308 */ /* 0x000f620000000800 */
[----:B------:R-:W-:Y:S01]  /*d840*/  LOP3.LUT R11, R7, 0xffff, RZ, 0xc0, !PT ;  /* 0x0000ffff070b7812 */ /* 0x000fe200078ec0ff */
[----:B------:R-:W-:Y:S01]  /*d850*/  FFMA.FTZ R224, R239, c[0x0][0x23c], -R146 ;  /* 0x00008f00efe07a23 */ /* 0x000fe20000010892 */
[----:B------:R-:W-:Y:S01]  /*d860*/  SHF.R.U32.HI R6, RZ, 0x10, R4 ;  /* 0x00000010ff067819 */ /* 0x000fe20000011604 */
[----:B------:R-:W-:Y:S01]  /*d870*/  FFMA.FTZ R239, R157, c[0x0][0x23c], -R146 ;  /* 0x00008f009def7a23 */ /* 0x000fe20000010892 */
[----:B------:R-:W-:Y:S01]  /*d880*/  SHF.R.U32.HI R4, RZ, 0x10, R7 ;  /* 0x00000010ff047819 */ /* 0x000fe20000011607 */
[----:B------:R-:W-:Y:S01]  /*d890*/  FFMA.FTZ R226, R231, c[0x0][0x23c], -R148 ;  /* 0x00008f00e7e27a23 */ /* 0x000fe20000010894 */
[----:B------:R-:W-:Y:S01]  /*d8a0*/  SHF.R.U32.HI R9, RZ, 0x8, R9 ;  /* 0x00000008ff097819 */ /* 0x000fe20000011609 */
[----:B------:R-:W-:Y:S01]  /*d8b0*/  FFMA.FTZ R231, R141, c[0x0][0x23c], -R146 ;  /* 0x00008f008de77a23 */ /* 0x000fe20000010892 */
[----:B------:R-:W-:Y:S01]  /*d8c0*/  SHF.R.U32.HI R11, RZ, 0x8, R11 ;  /* 0x00000008ff0b7819 */ /* 0x000fe2000001160b */
[----:B------:R-:W1:Y:S01]  /*d8d0*/  MUFU.EX2 R2, R2 ;  /* 0x0000000200027308 */ /* 0x000e620000000800 */
[----:B------:R-:W-:Y:S01]  /*d8e0*/  LOP3.LUT R136, R7, 0xff, RZ, 0xc0, !PT ;  /* 0x000000ff07887812 */ /* 0x000fe200078ec0ff */
[----:B------:R-:W-:Y:S01]  /*d8f0*/  LDSM.16.MT88.4 R140, [R185+0xe800] ;  /* 0x00e80000b98c783b */ /* 0x000fe20000004200 */
[----:B------:R-:W-:Y:S01]  /*d900*/  SHF.R.U32.HI R7, RZ, 0x18, R7 ;  /* 0x00000018ff077819 */ /* 0x000fe20000011607 */
[----:B------:R-:W-:Y:S01]  /*d910*/  FFMA.FTZ R229, R229, c[0x0][0x23c], -R148 ;  /* 0x00008f00e5e57a23 */ /* 0x000fe20000010894 */
[----:B------:R-:W-:Y:S01]  /*d920*/  LOP3.LUT R6, R6, 0xff, RZ, 0xc0, !PT ;  /* 0x000000ff06067812 */ /* 0x000fe200078ec0ff */
[----:B------:R-:W-:Y:S01]  /*d930*/  FFMA.FTZ R232, R167, c[0x0][0x23c], -R146 ;  /* 0x00008f00a7e87a23 */ /* 0x000fe20000010892 */
[----:B------:R-:W-:Y:S01]  /*d940*/  LOP3.LUT R4, R4, 0xff, RZ, 0xc0, !PT ;  /* 0x000000ff04047812 */ /* 0x000fe200078ec0ff */
[--C-:B------:R-:W-:Y:S01]  /*d950*/  FFMA.FTZ R234, R163, c[0x0][0x23c], -R148.reuse ;  /* 0x00008f00a3ea7a23 */ /* 0x100fe20000010894 */
[----:B------:R-:W-:Y:S01]  /*d960*/  PRMT R138, R138, 0x5410, R9 ;  /* 0x000054108a8a7816 */ /* 0x000fe20000000009 */
[----:B------:R-:W1:Y:S01]  /*d970*/  MUFU.EX2 R0, R0 ;  /* 0x0000000000007308 */ /* 0x000e620000000800 */
[----:B------:R-:W-:Y:S01]  /*d980*/  PRMT R136, R136, 0x5410, R11 ;  /* 0x0000541088887816 */ /* 0x000fe2000000000b */
[----:B------:R-:W-:Y:S01]  /*d990*/  FFMA.FTZ R230, R235, c[0x0][0x23c], -R148 ;  /* 0x00008f00ebe67a23 */ /* 0x000fe20000010894 */
[----:B------:R-:W-:Y:S01]  /*d9a0*/  PRMT R6, R6, 0x5410, R5 ;  /* 0x0000541006067816 */ /* 0x000fe20000000005 */
[--C-:B------:R-:W-:Y:S01]  /*d9b0*/  HSET2.LE.AND R138, R138, R209.reuse, PT ;  /* 0x000000d18a8a7233 */ /* 0x100fe20003803000 */
[----:B------:R-:W-:Y:S01]  /*d9c0*/  PRMT R4, R4, 0x5410, R7 ;  /* 0x0000541004047816 */ /* 0x000fe20000000007 */
[--C-:B------:R-:W-:Y:S01]  /*d9d0*/  HSET2.LE.AND R136, R136, R209.reuse, PT ;  /* 0x000000d188887233 */ /* 0x100fe20003803000 */
[----:B--2---:R-:W-:Y:S01]  /*d9e0*/  F2FP.PACK_AB R7, R171, R210 ;  /* 0x000000d2ab07723e */ /* 0x004fe200000000ff */
[--C-:B------:R-:W-:Y:S01]  /*d9f0*/  HSET2.LE.AND R139, R6, R209.reuse, PT ;  /* 0x000000d1068b7233 */ /* 0x100fe20003803000 */
[----:B---3--:R-:W-:Y:S01]  /*da00*/  F2FP.PACK_AB R6, R135, R168 ;  /* 0x000000a88706723e */ /* 0x008fe200000000ff */
[--C-:B------:R-:W-:Y:S01]  /*da10*/  HSET2.LE.AND R137, R4, R209.reuse, PT ;  /* 0x000000d104897233 */ /* 0x100fe20003803000 */
[----:B----4-:R-:W-:Y:S01]  /*da20*/  F2FP.PACK_AB R5, R214, R223 ;  /* 0x000000dfd605723e */ /* 0x010fe200000000ff */
[----:B------:R-:W-:Y:S01]  /*da30*/  FFMA.FTZ R235, R165, c[0x0][0x23c], -R146 ;  /* 0x00008f00a5eb7a23 */ /* 0x000fe20000010892 */
[----:B-----5:R-:W-:Y:S01]  /*da40*/  F2FP.PACK_AB R4, R169, R170 ;  /* 0x000000aaa904723e */ /* 0x020fe200000000ff */
[----:B-1----:R-:W-:Y:S01]  /*da50*/  FMUL.FTZ R8, R2, R124 ;  /* 0x0000007c02087220 */ /* 0x002fe20000410000 */
[----:B------:R-:W-:Y:S01]  /*da60*/  LOP3.LUT R138, R138, R7, RZ, 0xc0, !PT ;  /* 0x000000078a8a7212 */ /* 0x000fe200078ec0ff */
[C---:B------:R-:W-:Y:S01]  /*da70*/  FMUL.FTZ R9, R2.reuse, R125 ;  /* 0x0000007d02097220 */ /* 0x040fe20000410000 */
[----:B------:R-:W-:Y:S01]  /*da80*/  LOP3.LUT R139, R139, R6, RZ, 0xc0, !PT ;  /* 0x000000068b8b7212 */ /* 0x000fe200078ec0ff */
[----:B------:R-:W-:Y:S01]  /*da90*/  FMUL.FTZ R16, R2, R116 ;  /* 0x0000007402107220 */ /* 0x000fe20000410000 */
[----:B------:R-:W-:Y:S01]  /*daa0*/  LOP3.LUT R136, R136, R5, RZ, 0xc0, !PT ;  /* 0x0000000588887212 */ /* 0x000fe200078ec0ff */
[C---:B------:R-:W-:Y:S01]  /*dab0*/  FMUL.FTZ R5, R2.reuse, R129 ;  /* 0x0000008102057220 */ /* 0x040fe20000410000 */
[----:B------:R-:W-:Y:S01]  /*dac0*/  LOP3.LUT R137, R137, R4, RZ, 0xc0, !PT ;  /* 0x0000000489897212 */ /* 0x000fe200078ec0ff */
[----:B------:R-:W-:Y:S01]  /*dad0*/  FMUL.FTZ R4, R2, R128 ;  /* 0x0000008002047220 */ /* 0x000fe20000410000 */
[----:B------:R-:W-:Y:S01]  /*dae0*/  MUFU.EX2 R226, R226 ;  /* 0x000000e200e27308 */ /* 0x000fe20000000800 */
[C---:B------:R-:W-:Y:S02]  /*daf0*/  FMUL.FTZ R6, R0.reuse, R130 ;  /* 0x0000008200067220 */ /* 0x040fe40000410000 */
[C---:B------:R-:W-:Y:S02]  /*db00*/  FMUL.FTZ R7, R0.reuse, R131 ;  /* 0x0000008300077220 */ /* 0x040fe40000410000 */
[----:B------:R-:W-:Y:S01]  /*db10*/  LDSM.16.MT88.4 R128, [R186+0xe800] ;  /* 0x00e80000ba80783b */ /* 0x000fe20000004200 */
[C---:B------:R-:W-:Y:S02]  /*db20*/  FMUL.FTZ R10, R0.reuse, R126 ;  /* 0x0000007e000a7220 */ /* 0x040fe40000410000 */
[----:B------:R-:W-:Y:S02]  /*db30*/  FMUL.FTZ R11, R0, R127 ;  /* 0x0000007f000b7220 */ /* 0x000fe40000410000 */
[C---:B------:R-:W-:Y:S01]  /*db40*/  HMMA.16816.F32 R4, R136.reuse, R12, R4 ;  /* 0x0000000c8804723c */ /* 0x040fe20000001804 */
[----:B------:R-:W-:Y:S01]  /*db50*/  FMUL.FTZ R17, R2, R117 ;  /* 0x0000007502117220 */ /* 0x000fe20000410000 */
[----:B------:R-:W-:Y:S01]  /*db60*/  MUFU.EX2 R229, R229 ;  /* 0x000000e500e57308 */ /* 0x000fe20000000800 */
[----:B------:R-:W-:Y:S01]  /*db70*/  LDSM.16.MT88.4 R124, [R188+0xe800] ;  /* 0x00e80000bc7c783b */ /* 0x000fe20000004200 */
[C---:B------:R-:W-:Y:S02]  /*db80*/  FMUL.FTZ R18, R0.reuse, R118 ;  /* 0x0000007600127220 */ /* 0x040fe40000410000 */
[----:B------:R-:W-:Y:S02]  /*db90*/  FMUL.FTZ R19, R0, R119 ;  /* 0x0000007700137220 */ /* 0x000fe40000410000 */
[C---:B------:R-:W-:Y:S01]  /*dba0*/  HMMA.16816.F32 R8, R136.reuse, R14, R8 ;  /* 0x0000000e8808723c */ /* 0x040fe20000001808 */
[C---:B------:R-:W-:Y:S02]  /*dbb0*/  FMUL.FTZ R12, R2.reuse, R120 ;  /* 0x00000078020c7220 */ /* 0x040fe40000410000 */
[----:B------:R-:W-:Y:S01]  /*dbc0*/  LDSM.16.MT88.4 R116, [R185+0xc800] ;  /* 0x00c80000b974783b */ /* 0x000fe20000004200 */
[C---:B------:R-:W-:Y:S01]  /*dbd0*/  FMUL.FTZ R13, R2.reuse, R121 ;  /* 0x00000079020d7220 */ /* 0x040fe20000410000 */
[----:B------:R-:W-:Y:S01]  /*dbe0*/  MUFU.EX2 R228, R228 ;  /* 0x000000e400e47308 */ /* 0x000fe20000000800 */
[----:B------:R-:W-:Y:S02]  /*dbf0*/  FMUL.FTZ R24, R2, R108 ;  /* 0x0000006c02187220 */ /* 0x000fe40000410000 */
[C---:B------:R-:W-:Y:S04]  /*dc00*/  FMUL.FTZ R14, R0.reuse, R122 ;  /* 0x0000007a000e7220 */ /* 0x040fe80000410000 */
[----:B------:R-:W-:Y:S02]  /*dc10*/  FMUL.FTZ R15, R0, R123 ;  /* 0x0000007b000f7220 */ /* 0x000fe40000410000 */
[----:B------:R-:W1:Y:S01]  /*dc20*/  LDSM.16.MT88.4 R120, [R184+0xc000] ;  /* 0x00c00000b878783b */ /* 0x000e620000004200 */
[----:B------:R-:W-:Y:S01]  /*dc30*/  FMUL.FTZ R25, R2, R109 ;  /* 0x0000006d02197220 */ /* 0x000fe20000410000 */
[----:B------:R-:W-:Y:S01]  /*dc40*/  MUFU.EX2 R231, R231 ;  /* 0x000000e700e77308 */ /* 0x000fe20000000800 */
[C---:B------:R-:W-:Y:S02]  /*dc50*/  FMUL.FTZ R26, R0.reuse, R110 ;  /* 0x0000006e001a7220 */ /* 0x040fe40000410000 */
[C---:B------:R-:W-:Y:S01]  /*dc60*/  HMMA.16816.F32 R12, R136.reuse, R20, R12 ;  /* 0x00000014880c723c */ /* 0x040fe2000000180c */
[----:B------:R-:W-:Y:S02]  /*dc70*/  FMUL.FTZ R27, R0, R111 ;  /* 0x0000006f001b7220 */ /* 0x000fe40000410000 */
[----:B------:R-:W-:Y:S01]  /*dc80*/  LDSM.16.MT88.4 R108, [R184+0xe000] ;  /* 0x00e00000b86c783b */ /* 0x000fe20000004200 */
[C---:B------:R-:W-:Y:S02]  /*dc90*/  FMUL.FTZ R32, R2.reuse, R100 ;  /* 0x0000006402207220 */ /* 0x040fe40000410000 */
[C---:B------:R-:W-:Y:S01]  /*dca0*/  FMUL.FTZ R33, R2.reuse, R101 ;  /* 0x0000006502217220 */ /* 0x040fe20000410000 */
[----:B------:R-:W-:Y:S01]  /*dcb0*/  MUFU.EX2 R234, R234 ;  /* 0x000000ea00ea7308 */ /* 0x000fe20000000800 */
[C---:B------:R-:W-:Y:S01]  /*dcc0*/  HMMA.16816.F32 R16, R136.reuse, R22, R16 ;  /* 0x000000168810723c */ /* 0x040fe20000001810 */
[C---:B------:R-:W-:Y:S03]  /*dcd0*/  FMUL.FTZ R20, R2.reuse, R112 ;  /* 0x0000007002147220 */ /* 0x040fe60000410000 */
[----:B------:R-:W-:Y:S02]  /*dce0*/  FMUL.FTZ R21, R2, R113 ;  /* 0x0000007102157220 */ /* 0x000fe40000410000 */
[C---:B------:R-:W-:Y:S02]  /*dcf0*/  FMUL.FTZ R34, R0.reuse, R102 ;  /* 0x0000006600227220 */ /* 0x040fe40000410000 */
[C---:B------:R-:W-:Y:S01]  /*dd00*/  FMUL.FTZ R22, R0.reuse, R114 ;  /* 0x0000007200167220 */ /* 0x040fe20000410000 */
[----:B------:R-:W-:Y:S03]  /*dd10*/  MUFU.EX2 R239, R239 ;  /* 0x000000ef00ef7308 */ /* 0x000fe60000000800 */
[C---:B------:R-:W-:Y:S02]  /*dd20*/  FMUL.FTZ R23, R0.reuse, R115 ;  /* 0x0000007300177220 */ /* 0x040fe40000410000 */
[----:B------:R-:W2:Y:S01]  /*dd30*/  LDSM.16.MT88.4 R112, [R188+0xe000] ;  /* 0x00e00000bc70783b */ /* 0x000ea20000004200 */
[----:B------:R-:W-:Y:S02]  /*dd40*/  FMUL.FTZ R35, R0, R103 ;  /* 0x0000006700237220 */ /* 0x000fe40000410000 */
[C---:B------:R-:W-:Y:S02]  /*dd50*/  FMUL.FTZ R36, R2.reuse, R36 ;  /* 0x0000002402247220 */ /* 0x040fe40000410000 */
[C---:B------:R-:W-:Y:S01]  /*dd60*/  HMMA.16816.F32 R20, R136.reuse, R28, R20 ;  /* 0x0000001c8814723c */ /* 0x040fe20000001814 */
[----:B------:R-:W-:Y:S01]  /*dd70*/  FMUL.FTZ R37, R2, R37 ;  /* 0x0000002502257220 */ /* 0x000fe20000410000 */
[----:B------:R-:W-:Y:S01]  /*dd80*/  MUFU.EX2 R222, R222 ;  /* 0x000000de00de7308 */ /* 0x000fe20000000800 */
[----:B------:R-:W-:Y:S01]  /*dd90*/  LDSM.16.MT88.4 R100, [R185+0xe000] ;  /* 0x00e00000b964783b */ /* 0x000fe20000004200 */
[C---:B------:R-:W-:Y:S02]  /*dda0*/  FMUL.FTZ R38, R0.reuse, R38 ;  /* 0x0000002600267220 */ /* 0x040fe40000410000 */
[----:B------:R-:W-:Y:S02]  /*ddb0*/  FMUL.FTZ R39, R0, R39 ;  /* 0x0000002700277220 */ /* 0x000fe40000410000 */
[C---:B------:R-:W-:Y:S01]  /*ddc0*/  HMMA.16816.F32 R24, R136.reuse, R30, R24 ;  /* 0x0000001e8818723c */ /* 0x040fe20000001818 */
[C---:B------:R-:W-:Y:S03]  /*ddd0*/  FMUL.FTZ R28, R2.reuse, R104 ;  /* 0x00000068021c7220 */ /* 0x040fe60000410000 */
[C---:B------:R-:W-:Y:S01]  /*dde0*/  FMUL.FTZ R29, R2.reuse, R105 ;  /* 0x00000069021d7220 */ /* 0x040fe20000410000 */
[----:B------:R-:W3:Y:S01]  /*ddf0*/  MUFU.EX2 R225, R225 ;  /* 0x000000e100e17308 */ /* 0x000ee20000000800 */
[----:B------:R-:W-:Y:S02]  /*de00*/  FMUL.FTZ R40, R2, R40 ;  /* 0x0000002802287220 */ /* 0x000fe40000410000 */
[C---:B------:R-:W-:Y:S04]  /*de10*/  FMUL.FTZ R30, R0.reuse, R106 ;  /* 0x0000006a001e7220 */ /* 0x040fe80000410000 */
[----:B------:R-:W-:Y:S02]  /*de20*/  FMUL.FTZ R31, R0, R107 ;  /* 0x0000006b001f7220 */ /* 0x000fe40000410000 */
[----:B------:R-:W4:Y:S01]  /*de30*/  LDSM.16.MT88.4 R104, [R186+0xe000] ;  /* 0x00e00000ba68783b */ /* 0x000f220000004200 */
[----:B------:R-:W-:Y:S01]  /*de40*/  FMUL.FTZ R41, R2, R41 ;  /* 0x0000002902297220 */ /* 0x000fe20000410000 */
[----:B------:R-:W-:Y:S01]  /*de50*/  MUFU.EX2 R227, R227 ;  /* 0x000000e300e37308 */ /* 0x000fe20000000800 */
[C---:B------:R-:W-:Y:S02]  /*de60*/  FMUL.FTZ R42, R0.reuse, R42 ;  /* 0x0000002a002a7220 */ /* 0x040fe40000410000 */
[C---:B-1----:R-:W-:Y:S01]  /*de70*/  HMMA.16816.F32 R28, R136.reuse, R120, R28 ;  /* 0x00000078881c723c */ /* 0x042fe2000000181c */
[----:B------:R-:W-:Y:S02]  /*de80*/  FMUL.FTZ R43, R0, R43 ;  /* 0x0000002b002b7220 */ /* 0x000fe40000410000 */
[C---:B------:R-:W-:Y:S02]  /*de90*/  FMUL.FTZ R44, R2.reuse, R44 ;  /* 0x0000002c022c7220 */ /* 0x040fe40000410000 */
[----:B------:R-:W-:Y:S02]  /*dea0*/  FMUL.FTZ R45, R2, R45 ;  /* 0x0000002d022d7220 */ /* 0x000fe40000410000 */
[C---:B------:R-:W-:Y:S01]  /*deb0*/  FMUL.FTZ R46, R0.reuse, R46 ;  /* 0x0000002e002e7220 */ /* 0x040fe20000410000 */
[C---:B------:R-:W-:Y:S01]  /*dec0*/  HMMA.16816.F32 R32, R136.reuse, R122, R32 ;  /* 0x0000007a8820723c */ /* 0x040fe20000001820 */
[----:B------:R-:W-:Y:S01]  /*ded0*/  LDSM.16.MT88.4 R120, [R184+0xc800] ;  /* 0x00c80000b878783b */ /* 0x000fe20000004200 */
[----:B------:R-:W1:Y:S02]  /*dee0*/  MUFU.EX2 R224, R224 ;  /* 0x000000e000e07308 */ /* 0x000e640000000800 */
[----:B------:R-:W-:Y:S02]  /*def0*/  FMUL.FTZ R47, R0, R47 ;  /* 0x0000002f002f7220 */ /* 0x000fe40000410000 */
[C---:B------:R-:W-:Y:S02]  /*df00*/  FMUL.FTZ R48, R2.reuse, R48 ;  /* 0x0000003002307220 */ /* 0x040fe40000410000 */
[C---:B--2---:R-:W-:Y:S01]  /*df10*/  HMMA.16816.F32 R36, R136.reuse, R112, R36 ;  /* 0x000000708824723c */ /* 0x044fe20000001824 */
[----:B------:R-:W-:Y:S03]  /*df20*/  FMUL.FTZ R49, R2, R49 ;  /* 0x0000003102317220 */ /* 0x000fe60000410000 */
[C---:B------:R-:W-:Y:S01]  /*df30*/  FMUL.FTZ R50, R0.reuse, R50 ;  /* 0x0000003200327220 */ /* 0x040fe20000410000 */
[----:B------:R-:W-:Y:S01]  /*df40*/  MUFU.EX2 R230, R230 ;  /* 0x000000e600e67308 */ /* 0x000fe20000000800 */
[----:B------:R-:W-:Y:S02]  /*df50*/  FMUL.FTZ R51, R0, R51 ;  /* 0x0000003300337220 */ /* 0x000fe40000410000 */
[C---:B------:R-:W-:Y:S01]  /*df60*/  HMMA.16816.F32 R40, R136.reuse, R114, R40 ;  /* 0x000000728828723c */ /* 0x040fe20000001828 */
[----:B------:R-:W-:Y:S03]  /*df70*/  LDSM.16.MT88.4 R112, [R186+0xc800] ;  /* 0x00c80000ba70783b */ /* 0x000fe60000004200 */
[C---:B------:R-:W-:Y:S02]  /*df80*/  FMUL.FTZ R52, R2.reuse, R52 ;  /* 0x0000003402347220 */ /* 0x040fe40000410000 */
[----:B------:R-:W-:Y:S01]  /*df90*/  FMUL.FTZ R53, R2, R53 ;  /* 0x0000003502357220 */ /* 0x000fe20000410000 */
[----:B------:R-:W-:Y:S01]  /*dfa0*/  MUFU.EX2 R232, R232 ;  /* 0x000000e800e87308 */ /* 0x000fe20000000800 */
[C---:B------:R-:W-:Y:S01]  /*dfb0*/  FMUL.FTZ R54, R0.reuse, R54 ;  /* 0x0000003600367220 */ /* 0x040fe20000410000 */
[C---:B----4-:R-:W-:Y:S03]  /*dfc0*/  HMMA.16816.F32 R44, R136.reuse, R104, R44 ;  /* 0x00000068882c723c */ /* 0x050fe6000000182c */
[----:B------:R-:W-:Y:S02]  /*dfd0*/  FMUL.FTZ R55, R0, R55 ;  /* 0x0000003700377220 */ /* 0x000fe40000410000 */
[C---:B------:R-:W-:Y:S02]  /*dfe0*/  FMUL.FTZ R56, R2.reuse, R56 ;  /* 0x0000003802387220 */ /* 0x040fe40000410000 */
[----:B------:R-:W-:Y:S01]  /*dff0*/  FMUL.FTZ R57, R2, R57 ;  /* 0x0000003902397220 */ /* 0x000fe20000410000 */
[----:B------:R-:W-:Y:S01]  /*e000*/  MUFU.EX2 R235, R235 ;  /* 0x000000eb00eb7308 */ /* 0x000fe20000000800 */
[C---:B------:R-:W-:Y:S01]  /*e010*/  FMUL.FTZ R58, R0.reuse, R58 ;  /* 0x0000003a003a7220 */ /* 0x040fe20000410000 */
[C---:B------:R-:W-:Y:S01]  /*e020*/  HMMA.16816.F32 R48, R136.reuse, R106, R48 ;  /* 0x0000006a8830723c */ /* 0x040fe20000001830 */
[----:B------:R-:W2:Y:S01]  /*e030*/  LDSM.16.MT88.4 R104, [R188+0x10000] ;  /* 0x01000000bc68783b */ /* 0x000ea20000004200 */
[----:B------:R-:W-:Y:S02]  /*e040*/  FMUL.FTZ R59, R0, R59 ;  /* 0x0000003b003b7220 */ /* 0x000fe40000410000 */
[C---:B------:R-:W-:Y:S04]  /*e050*/  FMUL.FTZ R60, R2.reuse, R60 ;  /* 0x0000003c023c7220 */ /* 0x040fe80000410000 */
[C---:B------:R-:W-:Y:S01]  /*e060*/  HMMA.16816.F32 R52, R136.reuse, R100, R52 ;  /* 0x000000648834723c */ /* 0x040fe20000001834 */
[----:B------:R-:W-:Y:S01]  /*e070*/  FMUL.FTZ R61, R2, R61 ;  /* 0x0000003d023d7220 */ /* 0x000fe20000410000 */
[----:B------:R-:W-:Y:S02]  /*e080*/  MUFU.EX2 R241, R241 ;  /* 0x000000f100f17308 */ /* 0x000fe40000000800 */
[C---:B------:R-:W-:Y:S02]  /*e090*/  FMUL.FTZ R62, R0.reuse, R62 ;  /* 0x0000003e003e7220 */ /* 0x040fe40000410000 */
[----:B------:R-:W-:Y:S02]  /*e0a0*/  FMUL.FTZ R63, R0, R63 ;  /* 0x0000003f003f7220 */ /* 0x000fe40000410000 */
[C---:B------:R-:W-:Y:S01]  /*e0b0*/  HMMA.16816.F32 R56, R136.reuse, R102, R56 ;  /* 0x000000668838723c */ /* 0x040fe20000001838 */
[----:B------:R-:W4:Y:S03]  /*e0c0*/  LDSM.16.MT88.4 R100, [R186+0x10000] ;  /* 0x01000000ba64783b */ /* 0x000f260000004200 */
[C---:B------:R-:W-:Y:S01]  /*e0d0*/  FMUL.FTZ R64, R2.reuse, R64 ;  /* 0x0000004002407220 */ /* 0x040fe20000410000 */
[----:B------:R-:W-:Y:S01]  /*e0e0*/  MUFU.EX2 R238, R238 ;  /* 0x000000ee00ee7308 */ /* 0x000fe20000000800 */
[----:B------:R-:W-:Y:S02]  /*e0f0*/  FMUL.FTZ R65, R2, R65 ;  /* 0x0000004102417220 */ /* 0x000fe40000410000 */
[C---:B------:R-:W-:Y:S01]  /*e100*/  HMMA.16816.F32 R60, R136.reuse, R108, R60 ;  /* 0x0000006c883c723c */ /* 0x040fe2000000183c */
[C---:B------:R-:W-:Y:S03]  /*e110*/  FMUL.FTZ R66, R0.reuse, R66 ;  /* 0x0000004200427220 */ /* 0x040fe60000410000 */
[----:B------:R-:W-:Y:S02]  /*e120*/  FMUL.FTZ R67, R0, R67 ;  /* 0x0000004300437220 */ /* 0x000fe40000410000 */
[C---:B------:R-:W-:Y:S01]  /*e130*/  FMUL.FTZ R68, R2.reuse, R68 ;  /* 0x0000004402447220 */ /* 0x040fe20000410000 */
[----:B------:R-:W-:Y:S01]  /*e140*/  MUFU.EX2 R243, R243 ;  /* 0x000000f300f37308 */ /* 0x000fe20000000800 */
[----:B------:R-:W-:Y:S03]  /*e150*/  FMUL.FTZ R69, R2, R69 ;  /* 0x0000004502457220 */ /* 0x000fe60000410000 */
[C---:B------:R-:W-:Y:S01]  /*e160*/  HMMA.16816.F32 R64, R136.reuse, R110, R64 ;  /* 0x0000006e8840723c */ /* 0x040fe20000001840 */
[----:B------:R-:W5:Y:S01]  /*e170*/  LDSM.16.MT88.4 R108, [R185+0x10000] ;  /* 0x01000000b96c783b */ /* 0x000f620000004200 */
[C---:B------:R-:W-:Y:S02]  /*e180*/  FMUL.FTZ R70, R0.reuse, R70 ;  /* 0x0000004600467220 */ /* 0x040fe40000410000 */
[----:B------:R-:W-:Y:S02]  /*e190*/  FMUL.FTZ R71, R0, R71 ;  /* 0x0000004700477220 */ /* 0x000fe40000410000 */
[C---:B------:R-:W-:Y:S01]  /*e1a0*/  FMUL.FTZ R72, R2.reuse, R72 ;  /* 0x0000004802487220 */ /* 0x040fe20000410000 */
[----:B------:R-:W-:Y:S01]  /*e1b0*/  MUFU.EX2 R240, R240 ;  /* 0x000000f000f07308 */ /* 0x000fe20000000800 */
[----:B------:R-:W-:Y:S03]  /*e1c0*/  FMUL.FTZ R73, R2, R73 ;  /* 0x0000004902497220 */ /* 0x000fe60000410000 */
[C---:B--2---:R-:W-:Y:S01]  /*e1d0*/  HMMA.16816.F32 R68, R136.reuse, R104, R68 ;  /* 0x000000688844723c */ /* 0x044fe20000001844 */
[C---:B------:R-:W-:Y:S02]  /*e1e0*/  FMUL.FTZ R74, R0.reuse, R74 ;  /* 0x0000004a004a7220 */ /* 0x040fe40000410000 */
[----:B------:R-:W-:Y:S02]  /*e1f0*/  FMUL.FTZ R75, R0, R75 ;  /* 0x0000004b004b7220 */ /* 0x000fe40000410000 */
[C---:B------:R-:W-:Y:S02]  /*e200*/  FMUL.FTZ R76, R2.reuse, R76 ;  /* 0x0000004c024c7220 */ /* 0x040fe40000410000 */
[----:B------:R-:W-:Y:S01]  /*e210*/  FMUL.FTZ R77, R2, R77 ;  /* 0x0000004d024d7220 */ /* 0x000fe20000410000 */
[----:B------:R-:W-:Y:S01]  /*e220*/  LOP3.LUT R104, R247, UR16, R244, 0x96, !PT ;  /* 0x00000010f7687c12 */ /* 0x000fe2000f8e96f4 */
[C---:B------:R-:W-:Y:S01]  /*e230*/  FMUL.FTZ R78, R0.reuse, R78 ;  /* 0x0000004e004e7220 */ /* 0x040fe20000410000 */
[C---:B------:R-:W-:Y:S02]  /*e240*/  HMMA.16816.F32 R72, R136.reuse, R106, R72 ;  /* 0x0000006a8848723c */ /* 0x040fe40000001848 */
[----:B------:R-:W-:Y:S02]  /*e250*/  FMUL.FTZ R79, R0, R79 ;  /* 0x0000004f004f7220 */ /* 0x000fe40000410000 */
[C---:B------:R-:W-:Y:S02]  /*e260*/  FMUL.FTZ R80, R2.reuse, R80 ;  /* 0x0000005002507220 */ /* 0x040fe40000410000 */
[----:B------:R-:W-:Y:S02]  /*e270*/  FMUL.FTZ R81, R2, R81 ;  /* 0x0000005102517220 */ /* 0x000fe40000410000 */
[C---:B------:R-:W-:Y:S01]  /*e280*/  FMUL.FTZ R82, R0.reuse, R82 ;  /* 0x0000005200527220 */ /* 0x040fe20000410000 */
[C---:B----4-:R-:W-:Y:S03]  /*e290*/  HMMA.16816.F32 R76, R136.reuse, R100, R76 ;  /* 0x00000064884c723c */ /* 0x050fe6000000184c */
[----:B------:R-:W-:Y:S02]  /*e2a0*/  FMUL.FTZ R83, R0, R83 ;  /* 0x0000005300537220 */ /* 0x000fe40000410000 */
[C---:B------:R-:W-:Y:S02]  /*e2b0*/  FMUL.FTZ R84, R2.reuse, R84 ;  /* 0x0000005402547220 */ /* 0x040fe40000410000 */
[----:B------:R-:W-:Y:S02]  /*e2c0*/  FMUL.FTZ R85, R2, R85 ;  /* 0x0000005502557220 */ /* 0x000fe40000410000 */
[C---:B------:R-:W-:Y:S01]  /*e2d0*/  FMUL.FTZ R86, R0.reuse, R86 ;  /* 0x0000005600567220 */ /* 0x040fe20000410000 */
[C---:B------:R-:W-:Y:S01]  /*e2e0*/  HMMA.16816.F32 R80, R136.reuse, R102, R80 ;  /* 0x000000668850723c */ /* 0x040fe20000001850 */
[----:B------:R-:W2:Y:S01]  /*e2f0*/  LDSM.16.MT88.4 R100, [R184+0x10000] ;  /* 0x01000000b864783b */ /* 0x000ea20000004200 */
[----:B------:R-:W-:Y:S02]  /*e300*/  FMUL.FTZ R87, R0, R87 ;  /* 0x0000005700577220 */ /* 0x000fe40000410000 */
[----:B------:R-:W-:Y:S04]  /*e310*/  IMAD.WIDE.U32 R104, R104, -0x2daee0ad, RZ ;  /* 0xd2511f5368687825 */ /* 0x000fe800078e00ff */
[C---:B------:R-:W-:Y:S01]  /*e320*/  FMUL.FTZ R88, R2.reuse, R88 ;  /* 0x0000005802587220 */ /* 0x040fe20000410000 */
[C---:B-----5:R-:W-:Y:S03]  /*e330*/  HMMA.16816.F32 R84, R136.reuse, R108, R84 ;  /* 0x0000006c8854723c */ /* 0x060fe60000001854 */
[----:B------:R-:W-:Y:S01]  /*e340*/  LOP3.LUT R242, R105, UR21, R242, 0x96, !PT ;  /* 0x0000001569f27c12 */ /* 0x000fe2000f8e96f2 */
[----:B------:R-:W-:Y:S01]  /*e350*/  FMUL.FTZ R89, R2, R89 ;  /* 0x0000005902597220 */ /* 0x000fe20000410000 */
[----:B------:R-:W-:Y:S01]  /*e360*/  LOP3.LUT R105, R104, 0xffff, RZ, 0xc0, !PT ;  /* 0x0000ffff68697812 */ /* 0x000fe200078ec0ff */
[----:B------:R-:W-:Y:S01]  /*e370*/  FMUL.FTZ R90, R0, R90 ;  /* 0x0000005a005a7220 */ /* 0x000fe20000410000 */
[----:B------:R-:W-:Y:S01]  /*e380*/  LOP3.LUT R108, R242, 0xffff, RZ, 0xc0, !PT ;  /* 0x0000fffff26c7812 */ /* 0x000fe200078ec0ff */
[----:B------:R-:W-:Y:S01]  /*e390*/  FMUL.FTZ R91, R0, R91 ;  /* 0x0000005b005b7220 */ /* 0x000fe20000410000 */
[----:B------:R-:W-:Y:S03]  /*e3a0*/  SHF.R.U32.HI R107, RZ, 0x10, R104 ;  /* 0x00000010ff6b7819 */ /* 0x000fe60000011668 */
[----:B------:R-:W-:Y:S01]  /*e3b0*/  SHF.R.U32.HI R109, RZ, 0x8, R108 ;  /* 0x00000008ff6d7819 */ /* 0x000fe2000001166c */
[----:B------:R-:W-:Y:S01]  /*e3c0*/  FMUL.FTZ R92, R2, R92 ;  /* 0x0000005c025c7220 */ /* 0x000fe20000410000 */
[----:B------:R-:W-:Y:S01]  /*e3d0*/  LOP3.LUT R106, R104, 0xff, RZ, 0xc0, !PT ;  /* 0x000000ff686a7812 */ /* 0x000fe200078ec0ff */
[C---:B------:R-:W-:Y:S01]  /*e3e0*/  HMMA.16816.F32 R88, R136.reuse, R110, R88 ;  /* 0x0000006e8858723c */ /* 0x040fe20000001858 */
[----:B------:R-:W-:Y:S01]  /*e3f0*/  SHF.R.U32.HI R134, RZ, 0x18, R104 ;  /* 0x00000018ff867819 */ /* 0x000fe20000011668 */
[----:B------:R-:W-:Y:S01]  /*e400*/  FMUL.FTZ R93, R2, R93 ;  /* 0x0000005d025d7220 */ /* 0x000fe20000410000 */
[----:B------:R-:W-:Y:S01]  /*e410*/  LOP3.LUT R104, R242, 0xff, RZ, 0xc0, !PT ;  /* 0x000000fff2687812 */ /* 0x000fe200078ec0ff */
[C---:B------:R-:W-:Y:S01]  /*e420*/  FMUL.FTZ R94, R0.reuse, R94 ;  /* 0x0000005e005e7220 */ /* 0x040fe20000410000 */
[----:B------:R-:W-:Y:S01]  /*e430*/  SHF.R.U32.HI R105, RZ, 0x8, R105 ;  /* 0x00000008ff697819 */ /* 0x000fe20000011669 */
[----:B------:R-:W-:Y:S01]  /*e440*/  FMUL.FTZ R95, R0, R95 ;  /* 0x0000005f005f7220 */ /* 0x000fe20000410000 */
[----:B------:R-:W-:Y:S01]  /*e450*/  PRMT R104, R104, 0x5410, R109 ;  /* 0x0000541068687816 */ /* 0x000fe2000000006d */
[C---:B------:R-:W-:Y:S01]  /*e460*/  FMUL.FTZ R96, R2.reuse, R96 ;  /* 0x0000006002607220 */ /* 0x040fe20000410000 */
[----:B------:R-:W4:Y:S03]  /*e470*/  LDSM.16.MT88.4 R108, [R188+0xc800] ;  /* 0x00c80000bc6c783b */ /* 0x000f260000004200 */
[----:B------:R-:W-:Y:S01]  /*e480*/  SHF.R.U32.HI R150, RZ, 0x10, R242 ;  /* 0x00000010ff967819 */ /* 0x000fe200000116f2 */
[----:B------:R-:W-:Y:S01]  /*e490*/  FMUL.FTZ R97, R2, R97 ;  /* 0x0000006102617220 */ /* 0x000fe20000410000 */
[----:B------:R-:W-:Y:S01]  /*e4a0*/  LOP3.LUT R107, R107, 0xff, RZ, 0xc0, !PT ;  /* 0x000000ff6b6b7812 */ /* 0x000fe200078ec0ff */
[----:B------:R-:W-:Y:S01]  /*e4b0*/  FMUL.FTZ R98, R0, R98 ;  /* 0x0000006200627220 */ /* 0x000fe20000410000 */
[----:B------:R-:W-:Y:S01]  /*e4c0*/  PRMT R106, R106, 0x5410, R105 ;  /* 0x000054106a6a7816 */ /* 0x000fe20000000069 */
[C---:B--2---:R-:W-:Y:S01]  /*e4d0*/  HMMA.16816.F32 R92, R136.reuse, R100, R92 ;  /* 0x00000064885c723c */ /* 0x044fe2000000185c */
[----:B------:R-:W-:Y:S01]  /*e4e0*/  PRMT R134, R107, 0x5410, R134 ;  /* 0x000054106b867816 */ /* 0x000fe20000000086 */
[----:B------:R-:W-:Y:S01]  /*e4f0*/  FMUL.FTZ R99, R0, R99 ;  /* 0x0000006300637220 */ /* 0x000fe20000410000 */
[----:B------:R-:W-:Y:S01]  /*e500*/  SHF.R.U32.HI R107, RZ, 0x18, R242 ;  /* 0x00000018ff6b7819 */ /* 0x000fe200000116f2 */
[--C-:B------:R-:W-:Y:S01]  /*e510*/  HSET2.LE.AND R106, R106, R209.reuse, PT ;  /* 0x000000d16a6a7233 */ /* 0x100fe20003803000 */
[----:B------:R-:W-:Y:S01]  /*e520*/  LOP3.LUT R150, R150, 0xff, RZ, 0xc0, !PT ;  /* 0x000000ff96967812 */ /* 0x000fe200078ec0ff */
[--C-:B------:R-:W-:Y:S01]  /*e530*/  HSET2.LE.AND R104, R104, R209.reuse, PT ;  /* 0x000000d168687233 */ /* 0x100fe20003803000 */
[----:B---3--:R-:W-:Y:S01]  /*e540*/  F2FP.PACK_AB R105, R225, R222 ;  /* 0x000000dee169723e */ /* 0x008fe200000000ff */
[----:B------:R-:W-:Y:S01]  /*e550*/  FFMA.FTZ R242, R144, c[0x0][0x23c], -R146 ;  /* 0x00008f0090f27a23 */ /* 0x000fe20000010892 */
[----:B------:R-:W-:Y:S01]  /*e560*/  HMMA.16816.F32 R96, R136, R102, R96 ;  /* 0x000000668860723c */ /* 0x000fe20000001860 */
[----:B------:R-:W-:Y:S02]  /*e570*/  LDSM.16.MT88.4 R136, [R186+0xf000] ;  /* 0x00f00000ba88783b */ /* 0x000fe40000004200 */
[----:B------:R-:W-:Y:S01]  /*e580*/  PRMT R150, R150, 0x5410, R107 ;  /* 0x0000541096967816 */ /* 0x000fe2000000006b */
[--C-:B------:R-:W-:Y:S01]  /*e590*/  HSET2.LE.AND R107, R134, R209.reuse, PT ;  /* 0x000000d1866b7233 */ /* 0x100fe20003803000 */
[----:B------:R-:W-:Y:S01]  /*e5a0*/  LOP3.LUT R106, R106, R105, RZ, 0xc0, !PT ;  /* 0x000000696a6a7212 */ /* 0x000fe200078ec0ff */
[----:B------:R-:W-:Y:S01]  /*e5b0*/  FFMA.FTZ R233, R233, c[0x0][0x23c], -R148 ;  /* 0x00008f00e9e97a23 */ /* 0x000fe20000010894 */
[----:B------:R-:W-:Y:S01]  /*e5c0*/  F2FP.PACK_AB R101, R229, R226 ;  /* 0x000000e2e565723e */ /* 0x000fe200000000ff */
[--C-:B------:R-:W-:Y:S01]  /*e5d0*/  HSET2.LE.AND R105, R150, R209.reuse, PT ;  /* 0x000000d196697233 */ /* 0x100fe20003803000 */
[----:B------:R-:W-:Y:S01]  /*e5e0*/  F2FP.PACK_AB R100, R231, R228 ;  /* 0x000000e4e764723e */ /* 0x000fe200000000ff */
[----:B------:R-:W-:Y:S02]  /*e5f0*/  MUFU.EX2 R242, R242 ;  /* 0x000000f200f27308 */ /* 0x000fe40000000800 */
[----:B-1----:R-:W-:Y:S01]  /*e600*/  F2FP.PACK_AB R134, R224, R227 ;  /* 0x000000e3e086723e */ /* 0x002fe200000000ff */
[----:B------:R-:W-:Y:S01]  /*e610*/  FFMA.FTZ R223, R2, R215, R223 ;  /* 0x000000d702df7223 */ /* 0x000fe200000100df */
[----:B------:R-:W-:Y:S01]  /*e620*/  LOP3.LUT R104, R104, R101, RZ, 0xc0, !PT ;  /* 0x0000006568687212 */ /* 0x000fe200078ec0ff */
[----:B------:R-:W-:Y:S01]  /*e630*/  FFMA.FTZ R170, R0, R211, R170 ;  /* 0x000000d300aa7223 */ /* 0x000fe200000100aa */
[----:B------:R-:W-:Y:S01]  /*e640*/  LOP3.LUT R107, R107, R134, RZ, 0xc0, !PT ;  /* 0x000000866b6b7212 */ /* 0x000fe200078ec0ff */
[----:B------:R-:W-:Y:S01]  /*e650*/  FADD.FTZ R223, R214, R223 ;  /* 0x000000dfd6df7221 */ /* 0x000fe20000010000 */
[----:B------:R-:W-:Y:S01]  /*e660*/  LOP3.LUT R105, R105, R100, RZ, 0xc0, !PT ;  /* 0x0000006469697212 */ /* 0x000fe200078ec0ff */
[----:B------:R-:W-:Y:S01]  /*e670*/  FADD.FTZ R169, R169, R170 ;  /* 0x000000aaa9a97221 */ /* 0x000fe20000010000 */
[----:B------:R-:W1:Y:S01]  /*e680*/  LDSM.16.MT88.4 R100, [R184+0xe800] ;  /* 0x00e80000b864783b */ /* 0x000e620000004200 */
[----:B------:R-:W2:Y:S01]  /*e690*/  MUFU.EX2 R233, R233 ;  /* 0x000000e900e97308 */ /* 0x000ea20000000800 */
[----:B------:R-:W-:Y:S02]  /*e6a0*/  FADD.FTZ R210, R210, R223 ;  /* 0x000000dfd2d27221 */ /* 0x000fe40000010000 */
[----:B------:R-:W-:Y:S01]  /*e6b0*/  FADD.FTZ R168, R168, R169 ;  /* 0x000000a9a8a87221 */ /* 0x000fe20000010000 */
[C---:B----4-:R-:W-:Y:S01]  /*e6c0*/  HMMA.16816.F32 R4, R104.reuse, R108, R4 ;  /* 0x0000006c6804723c */ /* 0x050fe20000001804 */
[----:B------:R-:W-:Y:S02]  /*e6d0*/  FADD.FTZ R171, R171, R210 ;  /* 0x000000d2abab7221 */ /* 0x000fe40000010000 */
[----:B------:R-:W-:Y:S02]  /*e6e0*/  FADD.FTZ R135, R135, R168 ;  /* 0x000000a887877221 */ /* 0x000fe40000010000 */
[----:B------:R-:W-:Y:S02]  /*e6f0*/  FADD.FTZ R226, R226, R171 ;  /* 0x000000abe2e27221 */ /* 0x000fe40000010000 */
[----:B------:R-:W-:Y:S01]  /*e700*/  FADD.FTZ R0, R228, R135 ;  /* 0x00000087e4007221 */ /* 0x000fe20000010000 */
[C---:B------:R-:W-:Y:S01]  /*e710*/  HMMA.16816.F32 R8, R104.reuse, R110, R8 ;  /* 0x0000006e6808723c */ /* 0x040fe20000001808 */
[----:B------:R-:W3:Y:S03]  /*e720*/  LDSM.16.MT88.4 R108, [R188+0x10800] ;  /* 0x01080000bc6c783b */ /* 0x000ee60000004200 */
[----:B------:R-:W-:Y:S02]  /*e730*/  FADD.FTZ R229, R229, R226 ;  /* 0x000000e2e5e57221 */ /* 0x000fe40000010000 */
[----:B------:R-:W-:Y:S02]  /*e740*/  FADD.FTZ R0, R231, R0 ;  /* 0x00000000e7007221 */ /* 0x000fe40000010000 */
[C---:B------:R-:W-:Y:S01]  /*e750*/  HMMA.16816.F32 R12, R104.reuse, R112, R12 ;  /* 0x00000070680c723c */ /* 0x040fe2000000180c */
[----:B------:R-:W-:Y:S03]  /*e760*/  FADD.FTZ R222, R222, R229 ;  /* 0x000000e5dede7221 */ /* 0x000fe60000010000 */
[----:B------:R-:W-:Y:S02]  /*e770*/  IMAD.MOV.U32 R2, RZ, RZ, R3 ;  /* 0x000000ffff027224 */ /* 0x000fe400078e0003 */
[----:B------:R-:W-:Y:S02]  /*e780*/  FADD.FTZ R225, R225, R222 ;  /* 0x000000dee1e17221 */ /* 0x000fe40000010000 */
[C---:B------:R-:W-:Y:S01]  /*e790*/  HMMA.16816.F32 R16, R104.reuse, R114, R16 ;  /* 0x000000726810723c */ /* 0x040fe20000001810 */
[----:B------:R-:W4:Y:S07]  /*e7a0*/  LDSM.16.MT88.4 R112, [R186+0x10800] ;  /* 0x01080000ba70783b */ /* 0x000f2e0000004200 */
[C---:B------:R-:W-:Y:S07]  /*e7b0*/  HMMA.16816.F32 R20, R104.reuse, R116, R20 ;  /* 0x000000746814723c */ /* 0x040fee0000001814 */
[----:B------:R-:W-:Y:S01]  /*e7c0*/  IMAD.U32 R117, RZ, RZ, UR30 ;  /* 0x0000001eff757e24 */ /* 0x000fe2000f8e00ff */
[C---:B------:R-:W-:Y:S04]  /*e7d0*/  HMMA.16816.F32 R24, R104.reuse, R118, R24 ;  /* 0x000000766818723c */ /* 0x040fe80000001818 */
[----:B------:R-:W-:Y:S04]  /*e7e0*/  LOP3.LUT R116, R219, UR23, R117, 0x96, !PT ;  /* 0x00000017db747c12 */ /* 0x000fe8000f8e9675 */
[C---:B------:R-:W-:Y:S08]  /*e7f0*/  HMMA.16816.F32 R28, R104.reuse, R120, R28 ;  /* 0x00000078681c723c */ /* 0x040ff0000000181c */
[C---:B------:R-:W-:Y:S01]  /*e800*/  HMMA.16816.F32 R32, R104.reuse, R122, R32 ;  /* 0x0000007a6820723c */ /* 0x040fe20000001820 */
[----:B------:R-:W-:Y:S07]  /*e810*/  LDSM.16.MT88.4 R120, [R185+0xd000] ;  /* 0x00d00000b978783b */ /* 0x000fee0000004200 */
[C---:B------:R-:W-:Y:S08]  /*e820*/  HMMA.16816.F32 R36, R104.reuse, R124, R36 ;  /* 0x0000007c6824723c */ /* 0x040ff00000001824 */
[C---:B------:R-:W-:Y:S08]  /*e830*/  HMMA.16816.F32 R40, R104.reuse, R126, R40 ;  /* 0x0000007e6828723c */ /* 0x040ff00000001828 */
[C---:B------:R-:W-:Y:S08]  /*e840*/  HMMA.16816.F32 R44, R104.reuse, R128, R44 ;  /* 0x00000080682c723c */ /* 0x040ff0000000182c */
[C---:B------:R-:W-:Y:S01]  /*e850*/  HMMA.16816.F32 R48, R104.reuse, R130, R48 ;  /* 0x000000826830723c */ /* 0x040fe20000001830 */
[----:B------:R-:W-:Y:S07]  /*e860*/  LDSM.16.MT88.4 R128, [R188+0xf000] ;  /* 0x00f00000bc80783b */ /* 0x000fee0000004200 */
[C---:B------:R-:W-:Y:S08]  /*e870*/  HMMA.16816.F32 R52, R104.reuse, R140, R52 ;  /* 0x0000008c6834723c */ /* 0x040ff00000001834 */
[C---:B------:R-:W-:Y:S01]  /*e880*/  HMMA.16816.F32 R56, R104.reuse, R142, R56 ;  /* 0x0000008e6838723c */ /* 0x040fe20000001838 */
[----:B------:R-:W-:Y:S07]  /*e890*/  LDSM.16.MT88.4 R140, [R185+0xf000] ;  /* 0x00f00000b98c783b */ /* 0x000fee0000004200 */
[C---:B-1----:R-:W-:Y:S07]  /*e8a0*/  HMMA.16816.F32 R60, R104.reuse, R100, R60 ;  /* 0x00000064683c723c */ /* 0x042fee000000183c */
[----:B------:R-:W-:Y:S01]  /*e8b0*/  IMAD.WIDE.U32 R100, R116, -0x326172a9, RZ ;  /* 0xcd9e8d5774647825 */ /* 0x000fe200078e00ff */
[C---:B------:R-:W-:Y:S04]  /*e8c0*/  HMMA.16816.F32 R64, R104.reuse, R102, R64 ;  /* 0x000000666840723c */ /* 0x040fe80000001840 */
[----:B------:R-:W-:Y:S02]  /*e8d0*/  LOP3.LUT R116, R101, UR5, R216, 0x96, !PT ;  /* 0x0000000565747c12 */ /* 0x000fe4000f8e96d8 */
[----:B------:R-:W-:Y:S01]  /*e8e0*/  LOP3.LUT R117, R237, UR29, R100, 0x96, !PT ;  /* 0x0000001ded757c12 */ /* 0x000fe2000f8e9664 */
[----:B------:R-:W-:Y:S01]  /*e8f0*/  FFMA.FTZ R237, R161, c[0x0][0x23c], -R148 ;  /* 0x00008f00a1ed7a23 */ /* 0x000fe20000010894 */
[C---:B---3--:R-:W-:Y:S01]  /*e900*/  HMMA.16816.F32 R68, R104.reuse, R108, R68 ;  /* 0x0000006c6844723c */ /* 0x048fe20000001844 */
[----:B------:R-:W1:Y:S03]  /*e910*/  LDSM.16.MT88.4 R100, [R185+0x10800] ;  /* 0x01080000b964783b */ /* 0x000e660000004200 */
[----:B------:R-:W-:Y:S01]  /*e920*/  IMAD.WIDE.U32 R118, R116, -0x2daee0ad, RZ ;  /* 0xd2511f5374767825 */ /* 0x000fe200078e00ff */
[----:B------:R-:W3:Y:S03]  /*e930*/  MUFU.EX2 R237, R237 ;  /* 0x000000ed00ed7308 */ /* 0x000ee60000000800 */
[C---:B------:R-:W-:Y:S01]  /*e940*/  HMMA.16816.F32 R72, R104.reuse, R110, R72 ;  /* 0x0000006e6848723c */ /* 0x040fe20000001848 */
[----:B------:R-:W-:Y:S03]  /*e950*/  IMAD.WIDE.U32 R116, R117, -0x2daee0ad, RZ ;  /* 0xd2511f5375747825 */ /* 0x000fe600078e00ff */
[----:B------:R-:W-:Y:S02]  /*e960*/  LOP3.LUT R108, R119, UR28, R212, 0x96, !PT ;  /* 0x0000001c776c7c12 */ /* 0x000fe4000f8e96d4 */
[----:B------:R-:W-:Y:S02]  /*e970*/  LOP3.LUT R166, R117, UR26, R118, 0x96, !PT ;  /* 0x0000001a75a67c12 */ /* 0x000fe4000f8e9676 */
[C---:B----4-:R-:W-:Y:S01]  /*e980*/  HMMA.16816.F32 R76, R104.reuse, R112, R76 ;  /* 0x00000070684c723c */ /* 0x050fe2000000184c */
[----:B------:R-:W-:Y:S04]  /*e990*/  IMAD.WIDE.U32 R108, R108, -0x326172a9, RZ ;  /* 0xcd9e8d576c6c7825 */ /* 0x000fe800078e00ff */
[----:B------:R-:W-:Y:S01]  /*e9a0*/  IMAD.WIDE.U32 R166, R166, -0x326172a9, RZ ;  /* 0xcd9e8d57a6a67825 */ /* 0x000fe200078e00ff */
[----:B------:R-:W-:Y:S02]  /*e9b0*/  LOP3.LUT R236, R109, UR27, R236, 0x96, !PT ;  /* 0x0000001b6dec7c12 */ /* 0x000fe4000f8e96ec */
[C---:B------:R-:W-:Y:S04]  /*e9c0*/  HMMA.16816.F32 R80, R104.reuse, R114, R80 ;  /* 0x000000726850723c */ /* 0x040fe80000001850 */
[----:B------:R-:W-:Y:S01]  /*e9d0*/  LOP3.LUT R162, R167, UR25, R108, 0x96, !PT ;  /* 0x00000019a7a27c12 */ /* 0x000fe2000f8e966c */
[----:B------:R-:W-:Y:S01]  /*e9e0*/  IMAD.WIDE.U32 R112, R236, -0x2daee0ad, RZ ;  /* 0xd2511f53ec707825 */ /* 0x000fe200078e00ff */
[----:B------:R-:W4:Y:S03]  /*e9f0*/  LDSM.16.MT88.4 R108, [R184+0x10800] ;  /* 0x01080000b86c783b */ /* 0x000f260000004200 */
[----:B------:R-:W-:Y:S03]  /*ea00*/  IMAD.WIDE.U32 R162, R162, -0x2daee0ad, RZ ;  /* 0xd2511f53a2a27825 */ /* 0x000fe600078e00ff */
[----:B------:R-:W-:Y:S01]  /*ea10*/  LOP3.LUT R158, R113, UR24, R116, 0x96, !PT ;  /* 0x00000018719e7c12 */ /* 0x000fe2000f8e9674 */
[----:B------:R-:W-:Y:S01]  /*ea20*/  FFMA.FTZ R236, R159, c[0x0][0x23c], -R146 ;  /* 0x00008f009fec7a23 */ /* 0x000fe20000010892 */
[----:B------:R-:W-:Y:S01]  /*ea30*/  LOP3.LUT R112, R163, UR15, R112, 0x96, !PT ;  /* 0x0000000fa3707c12 */ /* 0x000fe2000f8e9670 */
[----:B------:R-:W-:Y:S01]  /*ea40*/  LDSM.16.MT88.4 R116, [R186+0xd000] ;  /* 0x00d00000ba74783b */ /* 0x000fe20000004200 */
[----:B------:R-:W-:Y:S01]  /*ea50*/  FFMA.FTZ R146, R133, c[0x0][0x23c], -R146 ;  /* 0x00008f0085927a23 */ /* 0x000fe20000010892 */
[C---:B-1----:R-:W-:Y:S01]  /*ea60*/  HMMA.16816.F32 R84, R104.reuse, R100, R84 ;  /* 0x000000646854723c */ /* 0x042fe20000001854 */
[----:B------:R-:W-:Y:S01]  /*ea70*/  IMAD.WIDE.U32 R158, R158, -0x326172a9, RZ ;  /* 0xcd9e8d579e9e7825 */ /* 0x000fe200078e00ff */
[----:B------:R-:W1:Y:S03]  /*ea80*/  MUFU.EX2 R236, R236 ;  /* 0x000000ec00ec7308 */ /* 0x000e660000000800 */
[----:B------:R-:W-:Y:S03]  /*ea90*/  IMAD.WIDE.U32 R114, R112, -0x326172a9, RZ ;  /* 0xcd9e8d5770727825 */ /* 0x000fe600078e00ff */
[C---:B------:R-:W-:Y:S04]  /*eaa0*/  HMMA.16816.F32 R88, R104.reuse, R102, R88 ;  /* 0x000000666858723c */ /* 0x040fe80000001858 */
[C---:B------:R-:W-:Y:S01]  /*eab0*/  LOP3.LUT R113, R114.reuse, 0xffff, RZ, 0xc0, !PT ;  /* 0x0000ffff72717812 */ /* 0x040fe200078ec0ff */
[----:B------:R5:W-:Y:S01]  /*eac0*/  MUFU.EX2 R133, R146 ;  /* 0x0000009200857308 */ /* 0x000be20000000800 */
[----:B------:R-:W-:Y:S02]  /*ead0*/  LOP3.LUT R100, R114, 0xff, RZ, 0xc0, !PT ;  /* 0x000000ff72647812 */ /* 0x000fe400078ec0ff */
[----:B------:R-:W-:Y:S04]  /*eae0*/  SHF.R.U32.HI R113, RZ, 0x8, R113 ;  /* 0x00000008ff717819 */ /* 0x000fe80000011671 */
[----:B------:R-:W-:Y:S02]  /*eaf0*/  SHF.R.U32.HI R101, RZ, 0x10, R114 ;  /* 0x00000010ff657819 */ /* 0x000fe40000011672 */
[----:B------:R-:W-:Y:S02]  /*eb00*/  LOP3.LUT R124, R115, UR4, R158, 0x96, !PT ;  /* 0x00000004737c7c12 */ /* 0x000fe4000f8e969e */
[----:B------:R-:W-:Y:S02]  /*eb10*/  SHF.R.U32.HI R134, RZ, 0x18, R114 ;  /* 0x00000018ff867819 */ /* 0x000fe40000011672 */
[----:B------:R-:W-:Y:S02]  /*eb20*/  PRMT R100, R100, 0x5410, R113 ;  /* 0x0000541064647816 */ /* 0x000fe40000000071 */
[----:B------:R-:W5:Y:S01]  /*eb30*/  LDSM.16.MT88.4 R112, [R188+0xd000] ;  /* 0x00d00000bc70783b */ /* 0x000f620000004200 */
[C---:B----4-:R-:W-:Y:S01]  /*eb40*/  HMMA.16816.F32 R92, R104.reuse, R108, R92 ;  /* 0x0000006c685c723c */ /* 0x050fe2000000185c */
[----:B------:R-:W-:Y:S01]  /*eb50*/  LOP3.LUT R127, R101, 0xff, RZ, 0xc0, !PT ;  /* 0x000000ff657f7812 */ /* 0x000fe200078ec0ff */
[--C-:B------:R-:W-:Y:S01]  /*eb60*/  HSET2.LE.AND R102, R100, R209.reuse, PT ;  /* 0x000000d164667233 */ /* 0x100fe20003803000 */
[C---:B------:R-:W-:Y:S02]  /*eb70*/  LOP3.LUT R101, R124.reuse, 0xffff, RZ, 0xc0, !PT ;  /* 0x0000ffff7c657812 */ /* 0x040fe400078ec0ff */
[--C-:B------:R-:W-:Y:S02]  /*eb80*/  SHF.R.U32.HI R150, RZ, 0x10, R124.reuse ;  /* 0x00000010ff967819 */ /* 0x100fe4000001167c */
[----:B------:R-:W-:Y:S01]  /*eb90*/  LOP3.LUT R125, R124, 0xff, RZ, 0xc0, !PT ;  /* 0x000000ff7c7d7812 */ /* 0x000fe200078ec0ff */
[----:B------:R-:W-:Y:S01]  /*eba0*/  HMMA.16816.F32 R96, R104, R110, R96 ;  /* 0x0000006e6860723c */ /* 0x000fe20000001860 */
[----:B------:R-:W-:Y:S01]  /*ebb0*/  SHF.R.U32.HI R103, RZ, 0x18, R124 ;  /* 0x00000018ff677819 */ /* 0x000fe2000001167c */
[----:B------:R-:W-:Y:S02]  /*ebc0*/  LDSM.16.MT88.4 R104, [R184+0xf000] ;  /* 0x00f00000b868783b */ /* 0x000fe40000004200 */
[----:B------:R-:W-:Y:S02]  /*ebd0*/  SHF.R.U32.HI R124, RZ, 0x8, R101 ;  /* 0x00000008ff7c7819 */ /* 0x000fe40000011665 */
[----:B------:R-:W-:Y:S02]  /*ebe0*/  LOP3.LUT R150, R150, 0xff, RZ, 0xc0, !PT ;  /* 0x000000ff96967812 */ /* 0x000fe400078ec0ff */
[----:B------:R-:W-:Y:S04]  /*ebf0*/  PRMT R134, R127, 0x5410, R134 ;  /* 0x000054107f867816 */ /* 0x000fe80000000086 */
[----:B------:R-:W-:Y:S02]  /*ec00*/  PRMT R100, R125, 0x5410, R124 ;  /* 0x000054107d647816 */ /* 0x000fe4000000007c */
[----:B------:R-:W-:Y:S01]  /*ec10*/  PRMT R150, R150, 0x5410, R103 ;  /* 0x0000541096967816 */ /* 0x000fe20000000067 */
[--C-:B------:R-:W-:Y:S01]  /*ec20*/  HSET2.LE.AND R103, R134, R209.reuse, PT ;  /* 0x000000d186677233 */ /* 0x100fe20003803000 */
[----:B--2---:R-:W-:Y:S01]  /*ec30*/  F2FP.PACK_AB R101, R233, R230 ;  /* 0x000000e6e965723e */ /* 0x004fe200000000ff */
[--C-:B------:R-:W-:Y:S01]  /*ec40*/  HSET2.LE.AND R100, R100, R209.reuse, PT ;  /* 0x000000d164647233 */ /* 0x100fe20003803000 */
[----:B---3--:R-:W-:Y:S01]  /*ec50*/  F2FP.PACK_AB R109, R237, R234 ;  /* 0x000000eaed6d723e */ /* 0x008fe200000000ff */
[----:B------:R-:W2:Y:S01]  /*ec60*/  LDSM.16.MT88.4 R124, [R184+0xd000] ;  /* 0x00d00000b87c783b */ /* 0x000ea20000004200 */
[----:B------:R-:W-:Y:S01]  /*ec70*/  LOP3.LUT R102, R102, R101, RZ, 0xc0, !PT ;  /* 0x0000006566667212 */ /* 0x000fe200078ec0ff */
[--C-:B------:R-:W-:Y:S01]  /*ec80*/  HSET2.LE.AND R101, R150, R209.reuse, PT ;  /* 0x000000d196657233 */ /* 0x100fe20003803000 */
[----:B-1----:R-:W-:Y:S01]  /*ec90*/  F2FP.PACK_AB R108, R239, R236 ;  /* 0x000000ecef6c723e */ /* 0x002fe200000000ff */
[----:B------:R-:W-:Y:S01]  /*eca0*/  FADD.FTZ R234, R234, R225 ;  /* 0x000000e1eaea7221 */ /* 0x000fe20000010000 */
[----:B------:R-:W-:Y:S02]  /*ecb0*/  F2FP.PACK_AB R134, R235, R232 ;  /* 0x000000e8eb86723e */ /* 0x000fe400000000ff */
[----:B------:R-:W-:Y:S01]  /*ecc0*/  LOP3.LUT R100, R100, R109, RZ, 0xc0, !PT ;  /* 0x0000006d64647212 */ /* 0x000fe200078ec0ff */
[----:B------:R-:W-:Y:S01]  /*ecd0*/  FADD.FTZ R237, R237, R234 ;  /* 0x000000eaeded7221 */ /* 0x000fe20000010000 */
[----:B------:R-:W-:Y:S02]  /*ece0*/  LOP3.LUT R101, R101, R108, RZ, 0xc0, !PT ;  /* 0x0000006c65657212 */ /* 0x000fe400078ec0ff */
[----:B------:R-:W-:Y:S01]  /*ecf0*/  LOP3.LUT R103, R103, R134, RZ, 0xc0, !PT ;  /* 0x0000008667677212 */ /* 0x000fe200078ec0ff */
[----:B------:R-:W1:Y:S01]  /*ed00*/  LDSM.16.MT88.4 R108, [R188+0x11000] ;  /* 0x01100000bc6c783b */ /* 0x000e620000004200 */
[----:B------:R-:W-:Y:S01]  /*ed10*/  FFMA.FTZ R134, R155, c[0x0][0x23c], -R148 ;  /* 0x00008f009b867a23 */ /* 0x000fe20000010894 */
[----:B------:R-:W-:Y:S01]  /*ed20*/  LOP3.LUT R158, R159, UR16, R166, 0x96, !PT ;  /* 0x000000109f9e7c12 */ /* 0x000fe2000f8e96a6 */
[----:B------:R-:W-:Y:S02]  /*ed30*/  FFMA.FTZ R148, R145, c[0x0][0x23c], -R148 ;  /* 0x00008f0091947a23 */ /* 0x000fe40000010894 */
[----:B------:R-:W-:Y:S01]  /*ed40*/  FADD.FTZ R230, R230, R237 ;  /* 0x000000ede6e67221 */ /* 0x000fe20000010000 */
[C---:B-----5:R-:W-:Y:S01]  /*ed50*/  HMMA.16816.F32 R4, R100.reuse, R112, R4 ;  /* 0x000000706404723c */ /* 0x060fe20000001804 */
[----:B------:R-:W-:Y:S01]  /*ed60*/  IMAD.WIDE.U32 R158, R158, -0x2daee0ad, RZ ;  /* 0xd2511f539e9e7825 */ /* 0x000fe200078e00ff */
[----:B------:R-:W-:Y:S01]  /*ed70*/  LDSM.16.MT88.4 R144, [R184+0xd800] ;  /* 0x00d80000b890783b */ /* 0x000fe20000004200 */
[----:B------:R3:W-:Y:S02]  /*ed80*/  MUFU.EX2 R245, R148 ;  /* 0x0000009400f57308 */ /* 0x0007e40000000800 */
[----:B------:R-:W-:Y:S01]  /*ed90*/  FADD.FTZ R233, R233, R230 ;  /* 0x000000e6e9e97221 */ /* 0x000fe20000010000 */
[----:B------:R-:W-:Y:S01]  /*eda0*/  LOP3.LUT R162, R159, UR21, R162, 0x96, !PT ;  /* 0x000000159fa27c12 */ /* 0x000fe2000f8e96a2 */
[----:B------:R-:W-:Y:S01]  /*edb0*/  UMOV UR21, UR8 ;  /* 0x0000000800157c82 */ /* 0x000fe20008000000 */
[C---:B------:R-:W-:Y:S02]  /*edc0*/  HMMA.16816.F32 R8, R100.reuse, R114, R8 ;  /* 0x000000726408723c */ /* 0x040fe40000001808 */
[----:B------:R-:W4:Y:S03]  /*edd0*/  LDSM.16.MT88.4 R112, [R186+0x11000] ;  /* 0x01100000ba70783b */ /* 0x000f260000004200 */
[----:B------:R-:W5:Y:S03]  /*ede0*/  MUFU.EX2 R134, R134 ;  /* 0x0000008600867308 */ /* 0x000f660000000800 */
[C---:B------:R-:W-:Y:S02]  /*edf0*/  HMMA.16816.F32 R12, R100.reuse, R116, R12 ;  /* 0x00000074640c723c */ /* 0x040fe4000000180c */
[----:B------:R-:W-:Y:S06]  /*ee00*/  LDSM.16.MT88.4 R152, [R186+0xf800] ;  /* 0x00f80000ba98783b */ /* 0x000fec0000004200 */
[C---:B------:R-:W-:Y:S02]  /*ee10*/  HMMA.16816.F32 R16, R100.reuse, R118, R16 ;  /* 0x000000766410723c */ /* 0x040fe40000001810 */
[----:B------:R-:W1:Y:S06]  /*ee20*/  LDSM.16.MT88.4 R116, [R185+0x11000] ;  /* 0x01100000b974783b */ /* 0x000e6c0000004200 */
[C---:B------:R-:W-:Y:S02]  /*ee30*/  HMMA.16816.F32 R20, R100.reuse, R120, R20 ;  /* 0x000000786414723c */ /* 0x040fe40000001814 */
[----:B---3--:R-:W-:Y:S05]  /*ee40*/  LDSM.16.MT88.4 R148, [R188+0xf800] ;  /* 0x00f80000bc94783b */ /* 0x008fea0000004200 */
[C---:B------:R-:W-:Y:S01]  /*ee50*/  LOP3.LUT R121, R162.reuse, 0xffff, RZ, 0xc0, !PT ;  /* 0x0000ffffa2797812 */ /* 0x040fe200078ec0ff */
[C---:B------:R-:W-:Y:S02]  /*ee60*/  HMMA.16816.F32 R24, R100.reuse, R122, R24 ;  /* 0x0000007a6418723c */ /* 0x040fe40000001818 */
[----:B------:R-:W-:Y:S02]  /*ee70*/  LDSM.16.MT88.4 R164, [R188+0x11800] ;  /* 0x01180000bca4783b */ /* 0x000fe40000004200 */
[----:B------:R-:W-:Y:S04]  /*ee80*/  SHF.R.U32.HI R121, RZ, 0x8, R121 ;  /* 0x00000008ff797819 */ /* 0x000fe80000011679 */
[C---:B--2---:R-:W-:Y:S08]  /*ee90*/  HMMA.16816.F32 R28, R100.reuse, R124, R28 ;  /* 0x0000007c641c723c */ /* 0x044ff0000000181c */
[C---:B------:R-:W-:Y:S01]  /*eea0*/  HMMA.16816.F32 R32, R100.reuse, R126, R32 ;  /* 0x0000007e6420723c */ /* 0x040fe20000001820 */
[----:B------:R-:W-:Y:S07]  /*eeb0*/  LDSM.16.MT88.4 R124, [R188+0xd800] ;  /* 0x00d80000bc7c783b */ /* 0x000fee0000004200 */
[C---:B------:R-:W-:Y:S08]  /*eec0*/  HMMA.16816.F32 R36, R100.reuse, R128, R36 ;  /* 0x000000806424723c */ /* 0x040ff00000001824 */
[C---:B------:R-:W-:Y:S08]  /*eed0*/  HMMA.16816.F32 R40, R100.reuse, R130, R40 ;  /* 0x000000826428723c */ /* 0x040ff00000001828 */
[C---:B------:R-:W-:Y:S07]  /*eee0*/  HMMA.16816.F32 R44, R100.reuse, R136, R44 ;  /* 0x00000088642c723c */ /* 0x040fee000000182c */
[----:B------:R-:W-:Y:S01]  /*eef0*/  LOP3.LUT R136, R162, 0xff, RZ, 0xc0, !PT ;  /* 0x000000ffa2887812 */ /* 0x000fe200078ec0ff */
[C---:B------:R-:W-:Y:S04]  /*ef00*/  HMMA.16816.F32 R48, R100.reuse, R138, R48 ;  /* 0x0000008a6430723c */ /* 0x040fe80000001830 */
[----:B------:R-:W-:Y:S03]  /*ef10*/  PRMT R136, R136, 0x5410, R121 ;  /* 0x0000541088887816 */ /* 0x000fe60000000079 */
[C---:B------:R-:W-:Y:S01]  /*ef20*/  LOP3.LUT R138, R158.reuse, 0xff, RZ, 0xc0, !PT ;  /* 0x000000ff9e8a7812 */ /* 0x040fe200078ec0ff */
[C---:B------:R-:W-:Y:S01]  /*ef30*/  HMMA.16816.F32 R52, R100.reuse, R140, R52 ;  /* 0x0000008c6434723c */ /* 0x040fe20000001834 */
[--C-:B------:R-:W-:Y:S07]  /*ef40*/  HSET2.LE.AND R136, R136, R209.reuse, PT ;  /* 0x000000d188887233 */ /* 0x100fee0003803000 */
[C---:B------:R-:W-:Y:S01]  /*ef50*/  HMMA.16816.F32 R56, R100.reuse, R142, R56 ;  /* 0x0000008e6438723c */ /* 0x040fe20000001838 */
[----:B------:R-:W-:Y:S07]  /*ef60*/  LDSM.16.MT88.4 R140, [R185+0xd800] ;  /* 0x00d80000b98c783b */ /* 0x000fee0000004200 */
[C---:B------:R-:W-:Y:S08]  /*ef70*/  HMMA.16816.F32 R60, R100.reuse, R104, R60 ;  /* 0x00000068643c723c */ /* 0x040ff0000000183c */
[C---:B------:R-:W-:Y:S01]  /*ef80*/  HMMA.16816.F32 R64, R100.reuse, R106, R64 ;  /* 0x0000006a6440723c */ /* 0x040fe20000001840 */
[----:B------:R-:W2:Y:S07]  /*ef90*/  LDSM.16.MT88.4 R104, [R184+0x11000] ;  /* 0x01100000b868783b */ /* 0x000eae0000004200 */
[C---:B-1----:R-:W-:Y:S08]  /*efa0*/  HMMA.16816.F32 R68, R100.reuse, R108, R68 ;  /* 0x0000006c6444723c */ /* 0x042ff00000001844 */
[C---:B------:R-:W-:Y:S01]  /*efb0*/  HMMA.16816.F32 R72, R100.reuse, R110, R72 ;  /* 0x0000006e6448723c */ /* 0x040fe20000001848 */
[----:B------:R-:W1:Y:S07]  /*efc0*/  LDSM.16.MT88.4 R108, [R186+0xd800] ;  /* 0x00d80000ba6c783b */ /* 0x000e6e0000004200 */
[C---:B----4-:R-:W-:Y:S07]  /*efd0*/  HMMA.16816.F32 R76, R100.reuse, R112, R76 ;  /* 0x00000070644c723c */ /* 0x050fee000000184c */
[----:B------:R-:W-:Y:S01]  /*efe0*/  LOP3.LUT R112, R158, 0xffff, RZ, 0xc0, !PT ;  /* 0x0000ffff9e707812 */ /* 0x000fe200078ec0ff */
[C---:B------:R-:W-:Y:S01]  /*eff0*/  HMMA.16816.F32 R80, R100.reuse, R114, R80 ;  /* 0x000000726450723c */ /* 0x040fe20000001850 */
[--C-:B------:R-:W-:Y:S04]  /*f000*/  SHF.R.U32.HI R113, RZ, 0x10, R158.reuse ;  /* 0x00000010ff717819 */ /* 0x100fe8000001169e */
[----:B------:R-:W-:Y:S02]  /*f010*/  LOP3.LUT R113, R113, 0xff, RZ, 0xc0, !PT ;  /* 0x000000ff71717812 */ /* 0x000fe400078ec0ff */
[----:B------:R-:W-:Y:S01]  /*f020*/  SHF.R.U32.HI R114, RZ, 0x18, R158 ;  /* 0x00000018ff727819 */ /* 0x000fe2000001169e */
[C---:B------:R-:W-:Y:S01]  /*f030*/  HMMA.16816.F32 R84, R100.reuse, R116, R84 ;  /* 0x000000746454723c */ /* 0x040fe20000001854 */
[----:B------:R-:W3:Y:S03]  /*f040*/  LDSM.16.MT88.4 R156, [R185+0xf800] ;  /* 0x00f80000b99c783b */ /* 0x000ee60000004200 */
[----:B------:R-:W-:Y:S02]  /*f050*/  SHF.R.U32.HI R115, RZ, 0x8, R112 ;  /* 0x00000008ff737819 */ /* 0x000fe40000011670 */
[--C-:B------:R-:W-:Y:S02]  /*f060*/  SHF.R.U32.HI R112, RZ, 0x18, R162.reuse ;  /* 0x00000018ff707819 */ /* 0x100fe400000116a2 */
[C---:B------:R-:W-:Y:S01]  /*f070*/  HMMA.16816.F32 R88, R100.reuse, R118, R88 ;  /* 0x000000766458723c */ /* 0x040fe20000001858 */
[----:B------:R-:W-:Y:S02]  /*f080*/  SHF.R.U32.HI R117, RZ, 0x10, R162 ;  /* 0x00000010ff757819 */ /* 0x000fe400000116a2 */
[----:B------:R-:W4:Y:S01]  /*f090*/  LDSM.16.MT88.4 R160, [R184+0xf800] ;  /* 0x00f80000b8a0783b */ /* 0x000f220000004200 */
[----:B------:R-:W-:Y:S02]  /*f0a0*/  PRMT R138, R138, 0x5410, R115 ;  /* 0x000054108a8a7816 */ /* 0x000fe40000000073 */
[----:B------:R-:W-:Y:S02]  /*f0b0*/  LOP3.LUT R117, R117, 0xff, RZ, 0xc0, !PT ;  /* 0x000000ff75757812 */ /* 0x000fe400078ec0ff */
[C---:B--2---:R-:W-:Y:S01]  /*f0c0*/  HMMA.16816.F32 R92, R100.reuse, R104, R92 ;  /* 0x00000068645c723c */ /* 0x044fe2000000185c */
[----:B------:R-:W-:Y:S03]  /*f0d0*/  PRMT R114, R113, 0x5410, R114 ;  /* 0x0000541071727816 */ /* 0x000fe60000000072 */
[----:B------:R-:W-:Y:S01]  /*f0e0*/  PRMT R112, R117, 0x5410, R112 ;  /* 0x0000541075707816 */ /* 0x000fe20000000070 */
[--C-:B------:R-:W-:Y:S01]  /*f0f0*/  HSET2.LE.AND R138, R138, R209.reuse, PT ;  /* 0x000000d18a8a7233 */ /* 0x100fe20003803000 */
[----:B-----5:R-:W-:Y:S01]  /*f100*/  F2FP.PACK_AB R115, R241, R134 ;  /* 0x00000086f173723e */ /* 0x020fe200000000ff */
[--C-:B------:R-:W-:Y:S01]  /*f110*/  HSET2.LE.AND R139, R114, R209.reuse, PT ;  /* 0x000000d1728b7233 */ /* 0x100fe20003803000 */
[----:B------:R-:W-:Y:S01]  /*f120*/  HMMA.16816.F32 R96, R100, R106, R96 ;  /* 0x0000006a6460723c */ /* 0x000fe20000001860 */
[----:B------:R-:W-:Y:S03]  /*f130*/  HSET2.LE.AND R137, R112, R209, PT ;  /* 0x000000d170897233 */ /* 0x000fe60003803000 */
[----:B------:R-:W-:Y:S01]  /*f140*/  F2FP.PACK_AB R112, R243, R238 ;  /* 0x000000eef370723e */ /* 0x000fe200000000ff */
[----:B------:R-:W-:Y:S01]  /*f150*/  FADD.FTZ R134, R134, R233 ;  /* 0x000000e986867221 */ /* 0x000fe20000010000 */
[----:B------:R-:W-:Y:S02]  /*f160*/  F2FP.PACK_AB R113, R245, R240 ;  /* 0x000000f0f571723e */ /* 0x000fe400000000ff */
[----:B------:R-:W-:Y:S01]  /*f170*/  F2FP.PACK_AB R104, R133, R242 ;  /* 0x000000f28568723e */ /* 0x000fe200000000ff */
[----:B------:R-:W-:Y:S03]  /*f180*/  FADD.FTZ R241, R241, R134 ;  /* 0x00000086f1f17221 */ /* 0x000fe60000010000 */
[----:B------:R-:W-:Y:S01]  /*f190*/  LOP3.LUT R136, R136, R115, RZ, 0xc0, !PT ;  /* 0x0000007388887212 */ /* 0x000fe200078ec0ff */
[----:B------:R-:W-:Y:S01]  /*f1a0*/  FADD.FTZ R240, R240, R241 ;  /* 0x000000f1f0f07221 */ /* 0x000fe20000010000 */
[----:B------:R-:W-:Y:S02]  /*f1b0*/  LOP3.LUT R137, R137, R112, RZ, 0xc0, !PT ;  /* 0x0000007089897212 */ /* 0x000fe400078ec0ff */
[----:B------:R-:W-:Y:S01]  /*f1c0*/  LOP3.LUT R138, R138, R113, RZ, 0xc0, !PT ;  /* 0x000000718a8a7212 */ /* 0x000fe200078ec0ff */
[----:B------:R-:W-:Y:S01]  /*f1d0*/  FADD.FTZ R215, R245, R240 ;  /* 0x000000f0f5d77221 */ /* 0x000fe20000010000 */
[----:B------:R-:W-:Y:S07]  /*f1e0*/  LOP3.LUT R139, R139, R104, RZ, 0xc0, !PT ;  /* 0x000000688b8b7212 */ /* 0x000fee00078ec0ff */
[C---:B------:R-:W-:Y:S01]  /*f1f0*/  HMMA.16816.F32 R128, R136.reuse, R124, R4 ;  /* 0x0000007c8880723c */ /* 0x040fe20000001804 */
[----:B------:R-:W2:Y:S07]  /*f200*/  LDSM.16.MT88.4 R4, [R186+0x11800] ;  /* 0x01180000ba04783b */ /* 0x000eae0000004200 */
[C---:B------:R-:W-:Y:S01]  /*f210*/  HMMA.16816.F32 R124, R136.reuse, R126, R8 ;  /* 0x0000007e887c723c */ /* 0x040fe20000001808 */
[----:B------:R-:W5:Y:S07]  /*f220*/  LDSM.16.MT88.4 R8, [R185+0x11800] ;  /* 0x01180000b908783b */ /* 0x000f6e0000004200 */
        /* <DEDUP_REMOVED lines=15> */
[C---:B------:R-:W-:Y:S08]  /*f320*/  HMMA.16816.F32 R68, R136.reuse, R164, R68 ;  /* 0x000000a48844723c */ /* 0x040ff00000001844 */
[C---:B------:R-:W-:Y:S08]  /*f330*/  HMMA.16816.F32 R72, R136.reuse, R166, R72 ;  /* 0x000000a68848723c */ /* 0x040ff00000001848 */
[C---:B--2---:R-:W-:Y:S07]  /*f340*/  HMMA.16816.F32 R76, R136.reuse, R4, R76 ;  /* 0x00000004884c723c */ /* 0x044fee000000184c */
[----:B------:R-:W-:Y:S01]  /*f350*/  FADD.FTZ R5, R227, R0 ;  /* 0x00000000e3057221 */ /* 0x000fe20000010000 */
[C---:B------:R-:W-:Y:S01]  /*f360*/  HMMA.16816.F32 R80, R136.reuse, R6, R80 ;  /* 0x000000068850723c */ /* 0x040fe20000001850 */
[----:B------:R-:W-:Y:S03]  /*f370*/  IMAD.MOV.U32 R0, RZ, RZ, R132 ;  /* 0x000000ffff007224 */ /* 0x000fe600078e0084 */
[----:B------:R-:W-:Y:S04]  /*f380*/  FADD.FTZ R5, R224, R5 ;  /* 0x00000005e0057221 */ /* 0x000fe80000010000 */
[C---:B-----5:R-:W-:Y:S01]  /*f390*/  HMMA.16816.F32 R84, R136.reuse, R8, R84 ;  /* 0x000000088854723c */ /* 0x060fe20000001854 */
[----:B------:R-:W-:Y:S04]  /*f3a0*/  FADD.FTZ R236, R236, R5 ;  /* 0x00000005ecec7221 */ /* 0x000fe80000010000 */
[----:B------:R-:W-:Y:S03]  /*f3b0*/  FADD.FTZ R239, R239, R236 ;  /* 0x000000ecefef7221 */ /* 0x000fe60000010000 */
[C---:B------:R-:W-:Y:S01]  /*f3c0*/  HMMA.16816.F32 R88, R136.reuse, R10, R88 ;  /* 0x0000000a8858723c */ /* 0x040fe20000001858 */
[----:B------:R-:W-:Y:S04]  /*f3d0*/  FADD.FTZ R232, R232, R239 ;  /* 0x000000efe8e87221 */ /* 0x000fe80000010000 */
[----:B------:R-:W-:Y:S03]  /*f3e0*/  FADD.FTZ R235, R235, R232 ;  /* 0x000000e8ebeb7221 */ /* 0x000fe60000010000 */
[C---:B-1----:R-:W-:Y:S01]  /*f3f0*/  HMMA.16816.F32 R92, R136.reuse, R12, R92 ;  /* 0x0000000c885c723c */ /* 0x042fe2000000185c */
[----:B------:R-:W-:Y:S04]  /*f400*/  FADD.FTZ R238, R238, R235 ;  /* 0x000000ebeeee7221 */ /* 0x000fe80000010000 */
[----:B------:R-:W-:Y:S03]  /*f410*/  FADD.FTZ R243, R243, R238 ;  /* 0x000000eef3f37221 */ /* 0x000fe60000010000 */
[----:B------:R-:W-:Y:S01]  /*f420*/  HMMA.16816.F32 R96, R136, R14, R96 ;  /* 0x0000000e8860723c */ /* 0x000fe20000001860 */
[----:B------:R-:W-:Y:S04]  /*f430*/  FADD.FTZ R242, R242, R243 ;  /* 0x000000f3f2f27221 */ /* 0x000fe80000010000 */
[----:B------:R-:W-:Y:S01]  /*f440*/  FADD.FTZ R211, R133, R242 ;  /* 0x000000f285d37221 */ /* 0x000fe20000010000 */
[----:B------:R-:W-:-:S05]  /*f450*/  @P0 BRA `(.L_x_600) ;  /* 0xffffc58000000947 */ /* 0x000fca000383ffff */
.L_x_599:
[----:B------:R-:W1:Y:S01]  /*f460*/  SHFL.BFLY PT, R0, R211, 0x2, 0x1f ;  /* 0x0c401f00d3007f89 */ /* 0x000e6200000e0000 */
[----:B------:R-:W-:Y:S01]  /*f470*/  MOV R10, 0x3f800000 ;  /* 0x3f800000000a7802 */ /* 0x000fe20000000f00 */
[----:B------:R-:W2:Y:S01]  /*f480*/  S2UR UR6, SR_CTAID.Y ;  /* 0x00000000000679c3 */ /* 0x000ea20000002600 */
[----:B------:R-:W-:Y:S01]  /*f490*/  MOV R9, 0x3f800000 ;  /* 0x3f80000000097802 */ /* 0x000fe20000000f00 */
[----:B------:R-:W3:Y:S01]  /*f4a0*/  SHFL.BFLY PT, R2, R215, 0x2, 0x1f ;  /* 0x0c401f00d7027f89 */ /* 0x000ee200000e0000 */
[----:B------:R-:W-:Y:S01]  /*f4b0*/  ULDC.U8 UR10, c[0x0][0x329] ;  /* 0x0000ca40000a7ab9 */ /* 0x000fe20000000000 */
[----:B------:R-:W-:Y:S01]  /*f4c0*/  BSSY B0, `(.L_x_603) ;  /* 0x000014f000007945 */ /* 0x000fe20003800000 */
[----:B------:R-:W-:Y:S01]  /*f4d0*/  UISETP.NE.AND UP4, UPT, UR11, -0x1, UPT ;  /* 0xffffffff0b00788c */ /* 0x000fe2000bf85270 */
[----:B------:R-:W4:Y:S01]  /*f4e0*/  S2R R5, SR_TID.X ;  /* 0x0000000000057919 */ /* 0x000f220000002100 */
[----:B------:R-:W-:-:S02]  /*f4f0*/  UISETP.NE.AND UP3, UPT, UR10, URZ, UPT ;  /* 0x0000003f0a00728c */ /* 0x000fc4000bf65270 */
[----:B------:R-:W-:Y:S02]  /*f500*/  ULDC.U8 UR9, c[0x0][0x328] ;  /* 0x0000ca0000097ab9 */ /* 0x000fe40000000000 */
[----:B------:R-:W-:Y:S02]  /*f510*/  ULDC.64 UR4, c[0x0][0x1e8] ;  /* 0x00007a0000047ab9 */ /* 0x000fe40000000a00 */
[----:B------:R-:W-:Y:S02]  /*f520*/  UISETP.NE.AND UP2, UPT, UR9, URZ, UPT ;  /* 0x0000003f0900728c */ /* 0x000fe4000bf45270 */
[----:B------:R-:W-:Y:S02]  /*f530*/  ULDC UR8, c[0x0][0x214] ;  /* 0x0000850000087ab9 */ /* 0x000fe40000000800 */
[----:B------:R-:W-:Y:S02]  /*f540*/  @UP4 UIMAD.WIDE.U32 UR20, UR11, UR4, URZ ;  /* 0x000000040b1442a5 */ /* 0x000fe4000f8e003f */
[----:B------:R-:W-:Y:S01]  /*f550*/  @!UP3 UISETP.NE.AND UP1, UPT, UR9, URZ, UPT ;  /* 0x0000003f0900b28c */ /* 0x000fe2000bf25270 */
[----:B------:R-:W5:Y:S01]  /*f560*/  S2UR UR9, SR_CTAID.X ;  /* 0x00000000000979c3 */ /* 0x000f620000002500 */
[----:B------:R-:W-:Y:S01]  /*f570*/  @UP4 UIMAD UR7, UR11, UR5, UR21 ;  /* 0x000000050b0742a4 */ /* 0x000fe2000f8e0215 */
[----:B-1----:R-:W-:Y:S01]  /*f580*/  FADD.FTZ R7, R0, R211 ;  /* 0x000000d300077221 */ /* 0x002fe20000010000 */
[----:B------:R-:W-:-:S02]  /*f590*/  UISETP.EQ.AND UP2, UPT, UR10, URZ, UP2 ;  /* 0x0000003f0a00728c */ /* 0x000fc40009742270 */
[----:B--2---:R-:W-:Y:S01]  /*f5a0*/  @!UP4 USHF.R.S32.HI UR13, URZ, 0x1f, UR6 ;  /* 0x0000001f3f0dc899 */ /* 0x004fe20008011406 */
[----:B---3--:R-:W-:Y:S01]  /*f5b0*/  FADD.FTZ R11, R2, R215 ;  /* 0x000000d7020b7221 */ /* 0x008fe20000010000 */
[----:B------:R-:W-:Y:S01]  /*f5c0*/  ULDC.64 UR4, c[0x0][0x1e0] ;  /* 0x0000780000047ab9 */ /* 0x000fe20000000a00 */
[----:B------:R-:W1:Y:S01]  /*f5d0*/  SHFL.BFLY PT, R2, R7, 0x1, 0x1f ;  /* 0x0c201f0007027f89 */ /* 0x000e6200000e0000 */
[----:B------:R-:W2:Y:S01]  /*f5e0*/  S2UR UR10, SR_CTAID.Z ;  /* 0x00000000000a79c3 */ /* 0x000ea20000002700 */
[----:B----4-:R-:W-:Y:S01]  /*f5f0*/  SHF.R.S32.HI R0, RZ, 0x1f, R5 ;  /* 0x0000001fff007819 */ /* 0x010fe20000011405 */
[----:B------:R-:W-:Y:S01]  /*f600*/  @!UP4 UIMAD UR13, UR13, UR4, URZ ;  /* 0x000000040d0dc2a4 */ /* 0x000fe2000f8e023f */
[----:B------:R-:W3:Y:S01]  /*f610*/  SHFL.BFLY PT, R4, R11, 0x1, 0x1f ;  /* 0x0c201f000b047f89 */ /* 0x000ee200000e0000 */
[----:B------:R-:W-:Y:S01]  /*f620*/  @UP3 ULDC UR12, c[0x0][0x210] ;  /* 0x00008400000c3ab9 */ /* 0x000fe20000000800 */
[----:B------:R-:W-:Y:S01]  /*f630*/  LEA.HI R8, R0, R5, RZ, 0x2 ;  /* 0x0000000500087211 */ /* 0x000fe200078f10ff */
[----:B------:R-:W-:-:S02]  /*f640*/  @!UP4 UIMAD UR13, UR6, UR5, UR13 ;  /* 0x00000005060dc2a4 */ /* 0x000fc4000f8e020d */
[----:B------:R-:W-:Y:S01]  /*f650*/  @UP3 UIMAD UR12, UR12, UR8, URZ ;  /* 0x000000080c0c32a4 */ /* 0x000fe2000f8e023f */
[----:B------:R-:W-:Y:S01]  /*f660*/  SHF.R.S32.HI R6, RZ, 0x1f, R8 ;  /* 0x0000001fff067819 */ /* 0x000fe20000011408 */
[----:B------:R-:W-:Y:S02]  /*f670*/  ULDC UR5, c[0x0][0x234] ;  /* 0x00008d0000057ab9 */ /* 0x000fe40000000800 */
[----:B------:R-:W-:Y:S02]  /*f680*/  UISETP.NE.OR UP0, UPT, UR11, -0x1, !UP2 ;  /* 0xffffffff0b00788c */ /* 0x000fe4000d705670 */
[----:B------:R-:W-:Y:S02]  /*f690*/  @!UP3 USEL UR12, UR8, UR5, !UP1 ;  /* 0x00000005080cb287 */ /* 0x000fe4000c800000 */
[----:B------:R-:W-:Y:S02]  /*f6a0*/  @!UP4 UIMAD.WIDE.U32 UR22, UR6, UR4, URZ ;  /* 0x000000040616c2a5 */ /* 0x000fe4000f8e003f */
[----:B------:R-:W-:-:S02]  /*f6b0*/  @UP3 UMOV UR15, 0x1 ;  /* 0x00000001000f3882 */ /* 0x000fc40000000000 */
[----:B------:R-:W-:Y:S02]  /*f6c0*/  ULDC UR4, c[0x0][0x1c0] ;  /* 0x0000700000047ab9 */ /* 0x000fe40000000800 */
[----:B------:R-:W-:Y:S01]  /*f6d0*/  @!UP3 UIMAD UR15, UR12, UR4, URZ ;  /* 0x000000040c0fb2a4 */ /* 0x000fe2000f8e023f */
[----:B-1----:R-:W-:Y:S01]  /*f6e0*/  FADD.FTZ R2, R7, R2 ;  /* 0x0000000207027221 */ /* 0x002fe20000010000 */
[----:B------:R-:W-:Y:S01]  /*f6f0*/  SHF.R.S32.HI R7, RZ, 0x2, R8 ;  /* 0x00000002ff077819 */ /* 0x000fe20000011408 */
[----:B------:R-:W-:Y:S01]  /*f700*/  @UP3 ULDC UR16, c[0x0][0x210] ;  /* 0x0000840000103ab9 */ /* 0x000fe20000000800 */
[----:B------:R-:W-:Y:S01]  /*f710*/  LOP3.LUT R8, R8, 0x3ffffffc, RZ, 0xc0, !PT ;  /* 0x3ffffffc08087812 */ /* 0x000fe200078ec0ff */
[----:B---3--:R-:W-:Y:S01]  /*f720*/  FADD.FTZ R4, R11, R4 ;  /* 0x000000040b047221 */ /* 0x008fe20000010000 */
[----:B------:R-:W-:Y:S01]  /*f730*/  FSETP.NE.FTZ.AND P3, PT, R2, RZ, PT ;  /* 0x000000ff0200720b */ /* 0x000fe20003f75000 */
[----:B------:R-:W-:Y:S01]  /*f740*/  UIMAD UR4, UR6, UR15, URZ ;  /* 0x0000000f060472a4 */ /* 0x000fe2000f8e023f */
[----:B------:R-:W-:Y:S01]  /*f750*/  LEA.HI R6, R6, R7, RZ, 0x3 ;  /* 0x0000000706067211 */ /* 0x000fe200078f18ff */
[----:B------:R-:W-:Y:S01]  /*f760*/  @!UP3 UMOV UR16, 0x1 ;  /* 0x000000010010b882 */ /* 0x000fe20000000000 */
[----:B------:R-:W-:Y:S01]  /*f770*/  FSETP.NE.FTZ.AND P4, PT, R4, RZ, PT ;  /* 0x000000ff0400720b */ /* 0x000fe20003f95000 */
[----:B------:R-:W-:Y:S01]  /*f780*/  @!UP0 UIMAD UR11, UR6, UR8, URZ ;  /* 0x00000008060b82a4 */ /* 0x000fe2000f8e023f */
[----:B------:R-:W-:Y:S01]  /*f790*/  LOP3.LUT R6, R6, 0xfffffff8, RZ, 0xc0, !PT ;  /* 0xfffffff806067812 */ /* 0x000fe200078ec0ff */
[----:B-----5:R-:W-:Y:S01]  /*f7a0*/  UIMAD UR5, UR9, UR16, URZ ;  /* 0x00000010090572a4 */ /* 0x020fe2000f8e023f */
[-C--:B------:R-:W-:Y:S01]  /*f7b0*/  IADD3 R13, -R8, R5.reuse, RZ ;  /* 0x00000005080d7210 */ /* 0x080fe20007ffe1ff */
[----:B------:R-:W-:Y:S01]  /*f7c0*/  USEL UR4, UR4, URZ, !UP2 ;  /* 0x0000003f04047287 */ /* 0x000fe2000d000000 */
[----:B------:R-:W-:Y:S01]  /*f7d0*/  IADD3 R6, R7, -R6, RZ ;  /* 0x8000000607067210 */ /* 0x000fe20007ffe0ff */
[----:B------:R-:W-:Y:S01]  /*f7e0*/  USHF.L.U32 UR5, UR5, 0x6, URZ ;  /* 0x0000000605057899 */ /* 0x000fe2000800063f */
[----:B------:R-:W-:Y:S01]  /*f7f0*/  LEA.HI R7, R0, R5, RZ, 0x5 ;  /* 0x0000000500077211 */ /* 0x000fe200078f28ff */
[----:B------:R-:W1:Y:S01]  /*f800*/  @P3 MUFU.RCP R10, R2 ;  /* 0x00000002000a3308 */ /* 0x000e620000001000 */
[C---:B------:R-:W-:Y:S01]  /*f810*/  SHF.L.U32 R11, R6.reuse, 0x6, RZ ;  /* 0x00000006060b7819 */ /* 0x040fe200000006ff */
[----:B--2---:R-:W-:Y:S01]  /*f820*/  UIMAD UR12, UR10, UR12, UR4 ;  /* 0x0000000c0a0c72a4 */ /* 0x004fe2000f8e0204 */
[C---:B------:R-:W-:Y:S01]  /*f830*/  R2P PR, R6.reuse, 0x6 ;  /* 0x0000000606007804 */ /* 0x040fe20000000000 */
[----:B------:R-:W-:Y:S01]  /*f840*/  @!UP2 UMOV UR24, URZ ;  /* 0x0000003f0018ac82 */ /* 0x000fe20008000000 */
[----:B------:R-:W-:Y:S01]  /*f850*/  LOP3.LUT R11, R11, 0x1c0, RZ, 0xc0, !PT ;  /* 0x000001c00b0b7812 */ /* 0x000fe200078ec0ff */
[----:B------:R-:W-:Y:S01]  /*f860*/  @UP2 UMOV UR24, UR11 ;  /* 0x0000000b00182c82 */ /* 0x000fe20008000000 */
[----:B------:R-:W-:Y:S01]  /*f870*/  LOP3.LUT R6, R6, 0x1, RZ, 0xc0, !PT ;  /* 0x0000000106067812 */ /* 0x000fe200078ec0ff */
[----:B------:R-:W2:Y:S01]  /*f880*/  @P4 MUFU.RCP R9, R4 ;  /* 0x0000000400094308 */ /* 0x000ea20000001000 */
[----:B------:R-:W-:Y:S01]  /*f890*/  LEA.HI R8, R11, R11, RZ, 0x1d ;  /* 0x0000000b0b087211 */ /* 0x000fe200078fe8ff */
[----:B------:R-:W-:Y:S01]  /*f8a0*/  @!UP2 UMOV UR25, URZ ;  /* 0x0000003f0019ac82 */ /* 0x000fe20008000000 */
[----:B------:R-:W-:Y:S01]  /*f8b0*/  ISETP.NE.U32.AND P0, PT, R6, 0x1, PT ;  /* 0x000000010600780c */ /* 0x000fe20003f05070 */
[----:B------:R-:W-:Y:S01]  /*f8c0*/  USHF.R.S32.HI UR4, URZ, 0x1f, UR5 ;  /* 0x0000001f3f047899 */ /* 0x000fe20008011405 */
[----:B------:R-:W-:Y:S01]  /*f8d0*/  MOV R6, 0x20 ;  /* 0x0000002000067802 */ /* 0x000fe20000000f00 */
[----:B------:R-:W-:Y:S01]  /*f8e0*/  @UP2 USHF.R.S32.HI UR25, URZ, 0x1f, UR11 ;  /* 0x0000001f3f192899 */ /* 0x000fe2000801140b */
[----:B-1----:R-:W-:-:S02]  /*f8f0*/  FMUL.FTZ R10, R10, c[0x0][0x2dc] ;  /* 0x0000b7000a0a7a20 */ /* 0x002fc40000410000 */
[----:B------:R-:W-:Y:S01]  /*f900*/  SEL R6, R6, 0xffffffe0, !P1 ;  /* 0xffffffe006067807 */ /* 0x000fe20004800000 */
[----:B------:R-:W-:Y:S01]  /*f910*/  @P4 MUFU.LG2 R4, R4 ;  /* 0x0000000400044308 */ /* 0x000fe20000000c00 */
[----:B------:R-:W-:Y:S01]  /*f920*/  USHF.R.S32.HI UR6, URZ, 0x1f, UR12 ;  /* 0x0000001f3f067899 */ /* 0x000fe2000801140c */
[C---:B------:R-:W-:Y:S01]  /*f930*/  FMUL.FTZ R130, R10.reuse, R130 ;  /* 0x000000820a827220 */ /* 0x040fe20000410000 */
[----:B------:R-:W-:Y:S01]  /*f940*/  UIADD3 UR5, UP1, UP0, UR5, UR24, UR12 ;  /* 0x0000001805057290 */ /* 0x000fe2000f83e00c */
[C---:B------:R-:W-:Y:S01]  /*f950*/  FMUL.FTZ R131, R10.reuse, R131 ;  /* 0x000000830a837220 */ /* 0x040fe20000410000 */
[----:B------:R-:W-:Y:S01]  /*f960*/  @!UP4 UIADD3 UR7, UR23, UR13, URZ ;  /* 0x0000000d1707c290 */ /* 0x000fe2000fffe03f */
[C---:B------:R-:W-:Y:S01]  /*f970*/  FMUL.FTZ R126, R10.reuse, R126 ;  /* 0x0000007e0a7e7220 */ /* 0x040fe20000410000 */
[----:B------:R-:W-:Y:S01]  /*f980*/  UIADD3.X UR4, UR4, UR25, UR6, UP1, UP0 ;  /* 0x0000001904047290 */ /* 0x000fe20008fe0406 */
[C---:B------:R-:W-:Y:S01]  /*f990*/  FMUL.FTZ R127, R10.reuse, R127 ;  /* 0x0000007f0a7f7220 */ /* 0x040fe20000410000 */
[----:B------:R-:W-:Y:S01]  /*f9a0*/  F2FP.PACK_AB R130, R131, R130 ;  /* 0x000000828382723e */ /* 0x000fe200000000ff */
[C---:B------:R-:W-:Y:S01]  /*f9b0*/  FMUL.FTZ R122, R10.reuse, R122 ;  /* 0x0000007a0a7a7220 */ /* 0x040fe20000410000 */
[----:B------:R-:W1:Y:S01]  /*f9c0*/  @P3 MUFU.LG2 R2, R2 ;  /* 0x0000000200023308 */ /* 0x000e620000000c00 */
        /* <DEDUP_REMOVED lines=80> */
[----:B------:R-:W-:Y:S01]  /*fed0*/  IADD3 R13, R11, -0x10, RZ ;  /* 0xfffffff00b0d7810 */ /* 0x000fe20007ffe0ff */
[----:B------:R-:W-:Y:S01]  /*fee0*/  FMUL.FTZ R116, R9, R116 ;  /* 0x0000007409747220 */ /* 0x000fe20000410000 */
[----:B------:R-:W-:Y:S01]  /*fef0*/  @P0 IADD3 R13, R11, 0x10, RZ ;  /* 0x000000100b0d0810 */ /* 0x000fe20007ffe0ff */
        /* <DEDUP_REMOVED lines=22> */
[C---:B------:R-:W-:Y:S01]  /*10060*/  FMUL.FTZ R40, R9.reuse, R40 ;  /* 0x0000002809287220 */ /* 0x040fe20000410000 */
[----:B------:R-:W-:Y:S01]  /*10070*/  IADD3 R21, R8, R13, RZ ;  /* 0x0000000d08157210 */ /* 0x000fe20007ffe0ff */
[C---:B------:R-:W-:Y:S01]  /*10080*/  FMUL.FTZ R41, R9.reuse, R41 ;  /* 0x0000002909297220 */ /* 0x040fe20000410000 */
[----:B------:R-:W-:Y:S01]  /*10090*/  STS [R11+0x400], R130 ;  /* 0x000400820b007388 */ /* 0x000fe20000000800 */
[----:B------:R-:W-:Y:S01]  /*100a0*/  FMUL.FTZ R44, R9, R44 ;  /* 0x0000002c092c7220 */ /* 0x000fe20000410000 */
[----:B------:R-:W-:Y:S01]  /*100b0*/  F2FP.PACK_AB R104, R105, R104 ;  /* 0x000000686968723e */ /* 0x000fe200000000ff */
[C---:B------:R-:W-:Y:S01]  /*100c0*/  FMUL.FTZ R45, R9.reuse, R45 ;  /* 0x0000002d092d7220 */ /* 0x040fe20000410000 */
[----:B------:R-:W-:Y:S01]  /*100d0*/  STS [R13], R124 ;  /* 0x0000007c0d007388 */ /* 0x000fe20000000800 */
[----:B------:R-:W-:Y:S01]  /*100e0*/  FMUL.FTZ R48, R9, R48 ;  /* 0x0000003009307220 */ /* 0x000fe20000410000 */
[----:B------:R-:W-:Y:S01]  /*100f0*/  IADD3 R23, R15, R8, RZ ;  /* 0x000000080f177210 */ /* 0x000fe20007ffe0ff */
[C---:B------:R-:W-:Y:S01]  /*10100*/  FMUL.FTZ R49, R9.reuse, R49 ;  /* 0x0000003109317220 */ /* 0x040fe20000410000 */
[----:B------:R-:W-:Y:S01]  /*10110*/  STS [R13+0x400], R126 ;  /* 0x0004007e0d007388 */ /* 0x000fe20000000800 */
[----:B------:R-:W-:Y:S01]  /*10120*/  FMUL.FTZ R52, R9, R52 ;  /* 0x0000003409347220 */ /* 0x000fe20000410000 */
[----:B------:R-:W-:Y:S01]  /*10130*/  F2FP.PACK_AB R100, R101, R100 ;  /* 0x000000646564723e */ /* 0x000fe200000000ff */
[----:B------:R-:W-:Y:S01]  /*10140*/  FMUL.FTZ R53, R9, R53 ;  /* 0x0000003509357220 */ /* 0x000fe20000410000 */
[----:B------:R-:W-:Y:S01]  /*10150*/  STS [R15], R120 ;  /* 0x000000780f007388 */ /* 0x000fe20000000800 */
[----:B------:R-:W-:Y:S01]  /*10160*/  IADD3 R25, R17, R8, RZ ;  /* 0x0000000811197210 */ /* 0x000fe20007ffe0ff */
[----:B------:R-:W-:Y:S01]  /*10170*/  FMUL.FTZ R56, R9, R56 ;  /* 0x0000003809387220 */ /* 0x000fe20000410000 */
[----:B------:R-:W-:Y:S01]  /*10180*/  F2FP.PACK_AB R36, R37, R36 ;  /* 0x000000242524723e */ /* 0x000fe200000000ff */
        /* <DEDUP_REMOVED lines=43> */
[----:B------:R-:W-:Y:S01]  /*10440*/  @P4 FMUL.FTZ R61, R4, 0.69314718246459960938 ;  /* 0x3f317218043d4820 */ /* 0x000fe20000410000 */
[----:B------:R-:W-:Y:S01]  /*10450*/  STS [R11+0x2000], R36 ;  /* 0x002000240b007388 */ /* 0x000fe20000000800 */
[----:B------:R-:W-:-:S02]  /*10460*/  F2FP.PACK_AB R84, R85, R84 ;  /* 0x000000545554723e */ /* 0x000fc400000000ff */
[----:B------:R-:W-:Y:S01]  /*10470*/  F2FP.PACK_AB R88, R89, R88 ;  /* 0x000000585958723e */ /* 0x000fe200000000ff */
[----:B------:R-:W-:Y:S01]  /*10480*/  STS [R11+0x2400], R38 ;  /* 0x002400260b007388 */ /* 0x000fe20000000800 */
[----:B------:R-:W-:Y:S02]  /*10490*/  F2FP.PACK_AB R92, R93, R92 ;  /* 0x0000005c5d5c723e */ /* 0x000fe400000000ff */
[----:B------:R-:W-:Y:S01]  /*104a0*/  F2FP.PACK_AB R9, R9, R96 ;  /* 0x000000600909723e */ /* 0x000fe200000000ff */
[----:B------:R-:W-:Y:S01]  /*104b0*/  STS [R13+0x2000], R40 ;  /* 0x002000280d007388 */ /* 0x000fe20000000800 */
[----:B------:R-:W-:-:S03]  /*104c0*/  LOP3.LUT R8, R7, 0xffffffe0, RZ, 0xc0, !PT ;  /* 0xffffffe007087812 */ /* 0x000fc600078ec0ff */
[----:B------:R-:W-:Y:S01]  /*104d0*/  STS [R13+0x2400], R42 ;  /* 0x0024002a0d007388 */ /* 0x000fe20000000800 */
[----:B------:R-:W-:-:S03]  /*104e0*/  IADD3 R8, -R8, R5, RZ ;  /* 0x0000000508087210 */ /* 0x000fc60007ffe1ff */
[----:B------:R-:W-:Y:S01]  /*104f0*/  STS [R15+0x2000], R44 ;  /* 0x0020002c0f007388 */ /* 0x000fe20000000800 */
[----:B------:R-:W-:-:S03]  /*10500*/  LOP3.LUT P0, RZ, R8, 0x3, RZ, 0xc0, !PT ;  /* 0x0000000308ff7812 */ /* 0x000fc6000780c0ff */
        /* <DEDUP_REMOVED lines=27> */
[----:B------:R-:W-:Y:S06]  /*106c0*/  BAR.SYNC.DEFER_BLOCKING 0x0 ;  /* 0x0000000000007b1d */ /* 0x000fec0000010000 */
[----:B------:R-:W3:Y:S01]  /*106d0*/  S2R R6, SR_TID.X ;  /* 0x0000000000067919 */ /* 0x000ee20000002100 */
[----:B-1----:R-:W-:-:S04]  /*106e0*/  SHF.R.S32.HI R9, RZ, 0x1f, R10 ;  /* 0x0000001fff097819 */ /* 0x002fc8000001140a */
[----:B------:R-:W-:Y:S01]  /*106f0*/  LEA.HI R9, R9, R10, RZ, 0x2 ;  /* 0x0000000a09097211 */ /* 0x000fe200078f10ff */
[----:B------:R2:W1:Y:S03]  /*10700*/  LDS.128 R52, [R197] ;  /* 0x00000000c5347984 */ /* 0x0004660000000c00 */
[----:B------:R-:W-:Y:S01]  /*10710*/  LOP3.LUT R9, R9, 0xffffffc, RZ, 0xc0, !PT ;  /* 0x0ffffffc09097812 */ /* 0x000fe200078ec0ff */
[----:B------:R2:W4:Y:S03]  /*10720*/  LDS.128 R48, [R197+0x800] ;  /* 0x00080000c5307984 */ /* 0x0005260000000c00 */
[----:B------:R-:W-:Y:S02]  /*10730*/  IADD3 R10, R10, -R9, RZ ;  /* 0x800000090a0a7210 */ /* 0x000fe40007ffe0ff */
[----:B---3--:R-:W-:Y:S01]  /*10740*/  SHF.R.S32.HI R11, RZ, 0x1f, R6 ;  /* 0x0000001fff0b7819 */ /* 0x008fe20000011406 */
[----:B------:R2:W3:Y:S01]  /*10750*/  LDS.128 R44, [R197+0x1000] ;  /* 0x00100000c52c7984 */ /* 0x0004e20000000c00 */
[----:B------:R-:W-:Y:S01]  /*10760*/  MOV R9, 0x7f800000 ;  /* 0x7f80000000097802 */ /* 0x000fe20000000f00 */
[----:B------:R-:W-:Y:S01]  /*10770*/  @P3 FFMA.FTZ R9, R3, c[0x0][0x238], R2 ;  /* 0x00008e0003093a23 */ /* 0x000fe20000010002 */
[-C--:B------:R-:W-:Y:S01]  /*10780*/  LEA.HI R7, R11, R6.reuse, RZ, 0x5 ;  /* 0x000000060b077211 */ /* 0x080fe200078f28ff */
[----:B------:R2:W1:Y:S03]  /*10790*/  LDS.128 R40, [R197+0x1800] ;  /* 0x00180000c5287984 */ /* 0x0004660000000c00 */
[----:B------:R-:W-:Y:S01]  /*107a0*/  LOP3.LUT R7, R7, 0xffffffe0, RZ, 0xc0, !PT ;  /* 0xffffffe007077812 */ /* 0x000fe200078ec0ff */
[----:B------:R2:W1:Y:S03]  /*107b0*/  LDS.128 R36, [R197+0x2000] ;  /* 0x00200000c5247984 */ /* 0x0004660000000c00 */
[----:B------:R-:W-:Y:S01]  /*107c0*/  IADD3 R7, -R7, R6, RZ ;  /* 0x0000000607077210 */ /* 0x000fe20007ffe1ff */
[----:B------:R2:W1:Y:S03]  /*107d0*/  LDS.128 R32, [R197+0x2800] ;  /* 0x00280000c5207984 */ /* 0x0004660000000c00 */
[----:B------:R-:W-:Y:S01]  /*107e0*/  SHF.R.S32.HI R8, RZ, 0x1f, R7 ;  /* 0x0000001fff087819 */ /* 0x000fe20000011407 */
[----:B------:R2:W1:Y:S03]  /*107f0*/  LDS.128 R28, [R197+0x3000] ;  /* 0x00300000c51c7984 */ /* 0x0004660000000c00 */
[----:B------:R-:W-:Y:S01]  /*10800*/  LEA.HI R7, R8, R7, RZ, 0x2 ;  /* 0x0000000708077211 */ /* 0x000fe200078f10ff */
        /* <DEDUP_REMOVED lines=10> */
[----:B----4-:R-:W-:Y:S01]  /*108b0*/  UIMAD UR6, UR9, -0x40, UR17 ;  /* 0xffffffc0090678a4 */ /* 0x010fe2000f8e0211 */
        /* <DEDUP_REMOVED lines=15> */
.L_x_604:
[----:B----4-:R-:W-:Y:S05]  /*109b0*/  BSYNC B0 ;  /* 0x0000000000007941 */ /* 0x010fea0003800000 */
.L_x_603:
[----:B------:R-:W4:Y:S01]  /*109c0*/  S2R R2, SR_CTAID.Z ;  /* 0x0000000000027919 */ /* 0x000f220000002700 */
        /* <DEDUP_REMOVED lines=8> */
[----:B------:R-:W-:Y:S01]  /*10a50*/  LEA.HI R6, R11, R6, RZ, 0x3 ;  /* 0x000000060b067211 */ /* 0x000fe200078f18ff */
[----:B------:R-:W-:Y:S01]  /*10a60*/  BSSY B0, `(.L_x_605) ;  /* 0x0000018000007945 */ /* 0x000fe20003800000 */
[----:B------:R-:W-:Y:S01]  /*10a70*/  IADD3.X R11, R0, UR7, RZ, P0, !PT ;  /* 0x00000007000b7c10 */ /* 0x000fe200087fe4ff */
[----:B------:R-:W-:Y:S01]  /*10a80*/  UIMAD UR4, UR10, UR5, UR4 ;  /* 0x000000050a0472a4 */ /* 0x000fe2000f8e0204 */
[----:B------:R-:W-:Y:S01]  /*10a90*/  ISETP.GE.AND P0, PT, R3, UR9, PT ;  /* 0x0000000903007c0c */ /* 0x000fe2000bf06270 */
[----:B------:R-:W-:Y:S01]  /*10aa0*/  IMAD.U32 R0, RZ, RZ, UR14 ;  /* 0x0000000eff007e24 */ /* 0x000fe2000f8e00ff */
[----:B------:R-:W-:-:S04]  /*10ab0*/  SHF.R.S32.HI R8, RZ, 0x3, R6 ;  /* 0x00000003ff087819 */ /* 0x000fc80000011406 */
[----:B------:R-:W-:Y:S01]  /*10ac0*/  SHF.R.S32.HI R9, RZ, 0x1f, R8 ;  /* 0x0000001fff097819 */ /* 0x000fe20000011408 */
[----:B----4-:R-:W-:-:S04]  /*10ad0*/  IMAD.WIDE.U32 R6, R2, c[0x0][0x1f0], R10 ;  /* 0x00007c0002067a25 */ /* 0x010fc800078e000a */
[----:B------:R-:W-:Y:S01]  /*10ae0*/  IMAD.WIDE R8, R0, 0x40, R8 ;  /* 0x0000004000087825 */ /* 0x000fe200078e0208 */
[----:B------:R-:W-:Y:S01]  /*10af0*/  IADD3 R11, R7, UR4, RZ ;  /* 0x00000004070b7c10 */ /* 0x000fe2000fffe0ff */
        /* <DEDUP_REMOVED lines=14> */
.L_x_606:
[----:B------:R-:W-:Y:S05]  /*10be0*/  BSYNC B0 ;  /* 0x0000000000007941 */ /* 0x000fea0003800000 */
.L_x_605:
[----:B------:R-:W-:Y:S01]  /*10bf0*/  LEA.HI.SX32 R0, R5, 0x10, 0x1d ;  /* 0x0000001005007811 */ /* 0x000fe200078feaff */
[----:B------:R-:W-:Y:S03]  /*10c00*/  BSSY B0, `(.L_x_607) ;  /* 0x0000013000007945 */ /* 0x000fe60003800000 */
[----:B------:R-:W-:-:S13]  /*10c10*/  ISETP.GE.AND P0, PT, R0, UR9, PT ;  /* 0x0000000900007c0c */ /* 0x000fda000bf06270 */
        /* <DEDUP_REMOVED lines=17> */
.L_x_608:
[----:B------:R-:W-:Y:S05]  /*10d30*/  BSYNC B0 ;  /* 0x0000000000007941 */ /* 0x000fea0003800000 */
.L_x_607:
[----:B------:R-:W-:Y:S01]  /*10d40*/  LEA.HI.SX32 R0, R5, 0x20, 0x1d ;  /* 0x0000002005007811 */ /* 0x000fe200078feaff */
        /* <DEDUP_REMOVED lines=16> */
[----:B---3--:R1:W-:Y:S04]  /*10e50*/  @!P2 STG.E.128 [R2.64], R44 ;  /* 0x0000002c0200a986 */ /* 0x0083e8000c101d12 */
[----:B------:R1:W-:Y:S04]  /*10e60*/  @!P1 STG.E.128 [R2.64+0x80], R28 ;  /* 0x0000801c02009986 */ /* 0x0003e8000c101d12 */
[----:B------:R1:W-:Y:S02]  /*10e70*/  @!P0 STG.E.128 [R2.64+0x100], R12 ;  /* 0x0001000c02008986 */ /* 0x0003e4000c101d12 */
.L_x_610:
[----:B------:R-:W-:Y:S05]  /*10e80*/  BSYNC B0 ;  /* 0x0000000000007941 */ /* 0x000fea0003800000 */
.L_x_609:
[----:B------:R-:W-:-:S04]  /*10e90*/  LEA.HI.SX32 R5, R5, 0x30, 0x1d ;  /* 0x0000003005057811 */ /* 0x000fc800078feaff */
        /* <DEDUP_REMOVED lines=20> */
.L_x_611:
        /* <DEDUP_REMOVED lines=10> */
.L_x_1287:


//--------------------- .text._ZN5flash16flash_fwd_kernelI23Flash_fwd_kernel_traitsILi192ELi64ELi64ELi4ELb0ELb0EN7cutlass6half_tE19Flash_kernel_traitsILi192ELi64ELi64ELi4ES3_EELb1ELb0ELb0ELb0ELb0ELb1ELb0ELb0EEEvNS_16Flash_fwd_paramsE --------------------------
	.section	.text._ZN5flash16flash_fwd_kernelI23Flash_fwd_kernel_traitsILi192ELi64ELi64ELi4ELb0ELb0EN7cutlass6half_tE19Flash_kernel_traitsILi192ELi64ELi64ELi4ES3_EELb1ELb0ELb0ELb0ELb0ELb1ELb0ELb0EEEvNS_16Flash_fwd_paramsE,"ax",@progbits
	.sectioninfo	@"SHI_REGISTERS=236"
	.align	128
        .global         _ZN5flash16flash_fwd_kernelI23Flash_fwd_kernel_traitsILi192ELi64ELi64ELi4ELb0ELb0EN7cutlass6half_tE19Flash_kernel_traitsILi192ELi64ELi64ELi4ES3_EELb1ELb0ELb0ELb0ELb0ELb1ELb0ELb0EEEvNS_16Flash_fwd_paramsE
        .type           _ZN5flash16flash_fwd_kernelI23Flash_fwd_kernel_traitsILi192ELi64ELi64ELi4ELb0ELb0EN7cutlass6half_tE19Flash_kernel_traitsILi192ELi64ELi64ELi4ES3_EELb1ELb0ELb0ELb0ELb0ELb1ELb0ELb0EEEvNS_16Flash_fwd_paramsE,@function
        .size           _ZN5flash16flash_fwd_kernelI23Flash_fwd_kernel_traitsILi192ELi64ELi64ELi4ELb0ELb0EN7cutlass6half_tE19Flash_kernel_traitsILi192ELi64ELi64ELi4ES3_EELb1ELb0ELb0ELb0ELb0ELb1ELb0ELb0EEEvNS_16Flash_fwd_paramsE,(.L_x_1288 - _ZN5flash16flash_fwd_kernelI23Flash_fwd_kernel_traitsILi192ELi64ELi64ELi4ELb0ELb0EN7cutlass6half_tE19Flash_kernel_traitsILi192ELi64ELi64ELi4ES3_EELb1ELb0ELb0ELb0ELb0ELb1ELb0ELb0EEEvNS_16Flash_fwd_paramsE)
        .other          _ZN5flash16flash_fwd_kernelI23Flash_fwd_kernel_traitsILi192ELi64ELi64ELi4ELb0ELb0EN7cutlass6half_tE19Flash_kernel_traitsILi192ELi64ELi64ELi4ES3_EELb1ELb0ELb0ELb0ELb0ELb1ELb0ELb0EEEvNS_16Flash_fwd_paramsE,@"STO_CUDA_ENTRY STV_DEFAULT"
_ZN5flash16flash_fwd_kernelI23Flash_fwd_kernel_traitsILi192ELi64ELi64ELi4ELb0ELb0EN7cutlass6half_tE19Flash_kernel_traitsILi192ELi64ELi64ELi4ES3_EELb1ELb0ELb0ELb0ELb0ELb1ELb0ELb0EEEvNS_16Flash_fwd_paramsE:
.text._ZN5flash16flash_fwd_kernelI23Flash_fwd_kernel_traitsILi192ELi64ELi64ELi4ELb0ELb0EN7cutlass6half_tE19Flash_kernel_traitsILi192ELi64ELi64ELi4ES3_EELb1ELb0ELb0ELb0ELb0ELb1ELb0ELb0EEEvNS_16Flash_fwd_paramsE:
        /* <DEDUP_REMOVED lines=19> */
[----:B------:R-:W-:Y:S01]  /*0130*/  ULDC.64 UR12, c[0x0][0x240] ;  /* 0x00009000000c7ab9 */ /* 0x000fe20000000a00 */
[----:B------:R-:W1:Y:S01]  /*0140*/  S2UR UR9, SR_CTAID.Z ;  /* 0x00000000000979c3 */ /* 0x000e620000002700 */
[----:B------:R-:W-:Y:S02]  /*0150*/  UMOV UR7, 0x4 ;  /* 0x0000000400077882 */ /* 0x000fe40000000000 */
        /* <DEDUP_REMOVED lines=29> */
[----:B------:R2:W3:Y:S04]  /*0330*/  @P0 LDG.E R8, [R10.64] ;  /* 0x000000180a080981 */ /* 0x0004e8000c1e1900 */
[----:B------:R2:W4:Y:S01]  /*0340*/  @P0 LDG.E R7, [R10.64+0x4] ;  /* 0x000004180a070981 */ /* 0x000522000c1e1900 */
[----:B------:R-:W-:-:S13]  /*0350*/  PLOP3.LUT P1, PT, PT, PT, UP1, 0x80, 0x0 ;  /* 0x000000000000781c */ /* 0x000fda0003f2f018 */
[----:B------:R-:W5:Y:S01]  /*0360*/  @P1 LDG.E R6, [R12.64] ;  /* 0x000000180c061981 */ /* 0x000f62000c1e1900 */
[----:B-1----:R-:W-:Y:S01]  /*0370*/  MOV R4, UR4 ;  /* 0x0000000400047c02 */ /* 0x002fe20008000f00 */
[----:B------:R-:W-:-:S05]  /*0380*/  IMAD.U32 R5, RZ, RZ, UR5 ;  /* 0x00000005ff057e24 */ /* 0x000fca000f8e00ff */
[----:B------:R-:W5:Y:S01]  /*0390*/  @!P2 LDG.E R0, [R4.64] ;  /* 0x000000180400a981 */ /* 0x000f62000c1e1900 */
[----:B------:R-:W-:Y:S01]  /*03a0*/  UMOV UR21, 0xffffffff ;  /* 0xffffffff00157882 */ /* 0x000fe20000000000 */
[----:B--2---:R-:W-:Y:S01]  /*03b0*/  SHF.R.S32.HI R11, RZ, 0x1f, R82 ;  /* 0x0000001fff0b7819 */ /* 0x004fe20000011452 */
[----:B------:R-:W-:-:S03]  /*03c0*/  UMOV UR13, 0xffffffff ;  /* 0xffffffff000d7882 */ /* 0x000fc60000000000 */
[----:B------:R-:W-:Y:S01]  /*03d0*/  LEA.HI R85, R11, R82, RZ, 0x5 ;  /* 0x000000520b557211 */ /* 0x000fe200078f28ff */
[----:B------:R-:W-:Y:S02]  /*03e0*/  ULDC UR4, c[0x0][0x1c0] ;  /* 0x0000700000047ab9 */ /* 0x000fe40000000800 */
[----:B------:R-:W-:Y:S01]  /*03f0*/  UIMAD UR4, UR10, UR4, UR9 ;  /* 0x000000040a0472a4 */ /* 0x000fe2000f8e0209 */
[----:B------:R-:W-:Y:S01]  /*0400*/  LOP3.LUT R9, R85, 0xffffffe0, RZ, 0xc0, !PT ;  /* 0xffffffe055097812 */ /* 0x000fe200078ec0ff */
[----:B------:R-:W-:Y:S02]  /*0410*/  UMOV UR12, URZ ;  /* 0x0000003f000c7c82 */ /* 0x000fe40008000000 */
[----:B------:R-:W-:-:S04]  /*0420*/  USHF.L.U32 UR5, UR4, 0x5, URZ ;  /* 0x0000000504057899 */ /* 0x000fc8000800063f */
[----:B------:R-:W-:Y:S01]  /*0430*/  USHF.R.S32.HI UR4, URZ, 0x1f, UR5 ;  /* 0x0000001f3f047899 */ /* 0x000fe20008011405 */
[----:B---3--:R-:W1:Y:S08]  /*0440*/  @P0 R2UR UR21, R8 ;  /* 0x00000000081503c2 */ /* 0x008e7000000e0000 */
[----:B----4-:R2:W1:Y:S08]  /*0450*/  @P0 R2UR UR22, R7 ;  /* 0x00000000071603c2 */ /* 0x01047000000e0000 */
        /* <DEDUP_REMOVED lines=18> */
.L_x_612:
[----:B------:R-:W-:Y:S02]  /*0580*/  ULDC UR6, c[0x0][0x218] ;  /* 0x0000860000067ab9 */ /* 0x000fe40000000800 */
.L_x_613:
        /* <DEDUP_REMOVED lines=61> */
.L_x_615:
        /* <DEDUP_REMOVED lines=44> */
.L_x_616:
[CC--:B------:R-:W-:Y:S01]  /*0c20*/  LEA.HI R5, R11.reuse, R82.reuse, RZ, 0x3 ;  /* 0x000000520b057211 */ /* 0x0c0fe200078f18ff */
[----:B------:R-:W1:Y:S01]  /*0c30*/  S2R R4, SR_CTAID.X ;  /* 0x0000000000047919 */ /* 0x000e620000002500 */
[----:B------:R-:W-:Y:S01]  /*0c40*/  UIADD3 UR20, -UR20, UR22, URZ ;  /* 0x0000001614147290 */ /* 0x000fe2000fffe13f */
[----:B------:R-:W-:Y:S01]  /*0c50*/  LEA.HI R6, R11, R82, RZ, 0x6 ;  /* 0x000000520b067211 */ /* 0x000fe200078f30ff */
[----:B------:R-:W-:Y:S01]  /*0c60*/  ULDC.64 UR4, c[0x0][0x1a8] ;  /* 0x00006a0000047ab9 */ /* 0x000fe20000000a00 */
[----:B------:R-:W-:Y:S01]  /*0c70*/  SHF.R.S32.HI R24, RZ, 0x3, R5 ;  /* 0x00000003ff187819 */ /* 0x000fe20000011405 */
[----:B------:R-:W2:Y:S01]  /*0c80*/  S2R R18, SR_CTAID.Z ;  /* 0x0000000000127919 */ /* 0x000ea20000002700 */
[----:B------:R-:W-:Y:S01]  /*0c90*/  LOP3.LUT R5, R5, 0xfffffff8, RZ, 0xc0, !PT ;  /* 0xfffffff805057812 */ /* 0x000fe200078ec0ff */
[----:B------:R-:W-:Y:S01]  /*0ca0*/  IMAD.SHL.U32 R6, R6, 0x8, RZ ;  /* 0x0000000806067824 */ /* 0x000fe200078e00ff */
[C---:B------:R-:W-:Y:S01]  /*0cb0*/  IADD3 R9, R24.reuse, 0x10, RZ ;  /* 0x0000001018097810 */ /* 0x040fe20007ffe0ff */
[C---:B------:R-:W-:Y:S01]  /*0cc0*/  IMAD.SHL.U32 R7, R24.reuse, 0x40, RZ ;  /* 0x0000004018077824 */ /* 0x040fe200078e00ff */
[----:B------:R-:W-:Y:S01]  /*0cd0*/  IADD3 R200, R24, 0x30, RZ ;  /* 0x0000003018c87810 */ /* 0x000fe20007ffe0ff */
[----:B------:R-:W-:Y:S01]  /*0ce0*/  IMAD.IADD R0, R82, 0x1, -R5 ;  /* 0x0000000152007824 */ /* 0x000fe200078e0a05 */
[----:B------:R-:W-:Y:S01]  /*0cf0*/  ISETP.GE.AND P2, PT, R9, UR20, PT ;  /* 0x0000001409007c0c */ /* 0x000fe2000bf46270 */
[----:B------:R-:W-:Y:S01]  /*0d00*/  UIMAD UR4, UR13, UR4, URZ ;  /* 0x000000040d0472a4 */ /* 0x000fe2000f8e023f */
[----:B------:R-:W-:Y:S01]  /*0d10*/  LOP3.LUT R7, R7, 0x1c0, RZ, 0xc0, !PT ;  /* 0x000001c007077812 */ /* 0x000fe200078ec0ff */
[----:B------:R-:W-:Y:S01]  /*0d20*/  IMAD.SHL.U32 R208, R0, 0x8, RZ ;  /* 0x0000000800d07824 */ /* 0x000fe200078e00ff */
[----:B------:R-:W-:Y:S01]  /*0d30*/  SHF.R.S32.HI R25, RZ, 0x1f, R24 ;  /* 0x0000001fff197819 */ /* 0x000fe20000011418 */
[----:B------:R-:W-:Y:S01]  /*0d40*/  UIMAD UR4, UR9, UR5, UR4 ;  /* 0x00000005090472a4 */ /* 0x000fe2000f8e0204 */
[----:B------:R-:W-:Y:S01]  /*0d50*/  SHF.R.U32.HI R5, RZ, 0x3, R7 ;  /* 0x00000003ff057819 */ /* 0x000fe20000011607 */
[----:B------:R-:W-:Y:S01]  /*0d60*/  ULEA.HI.SX32 UR9, UR29, 0xffffffff, 0x1a ;  /* 0xffffffff1d097891 */ /* 0x000fe2000f8fd23f */
[--C-:B------:R-:W-:Y:S01]  /*0d70*/  LOP3.LUT R8, R7, 0x38, R208.reuse, 0xf8, !PT ;  /* 0x0000003807087812 */ /* 0x100fe200078ef8d0 */
[----:B------:R-:W-:Y:S01]  /*0d80*/  IMAD.MOV.U32 R81, RZ, RZ, c[0x0][0x198] ;  /* 0x00006600ff517624 */ /* 0x000fe200078e00ff */
[----:B------:R-:W-:Y:S01]  /*0d90*/  IADD3 R7, R24, 0x20, RZ ;  /* 0x0000002018077810 */ /* 0x000fe20007ffe0ff */
[----:B------:R-:W-:Y:S01]  /*0da0*/  IMAD.MOV.U32 R80, RZ, RZ, 0x6 ;  /* 0x00000006ff507424 */ /* 0x000fe200078e00ff */
[----:B------:R-:W-:Y:S01]  /*0db0*/  SHF.R.S32.HI R209, RZ, 0x1f, R208 ;  /* 0x0000001fffd17819 */ /* 0x000fe200000114d0 */
[----:B-1----:R-:W-:Y:S01]  /*0dc0*/  IMAD.WIDE R210, R4, 0x40, R24 ;  /* 0x0000004004d27825 */ /* 0x002fe200078e0218 */
[----:B------:R-:W-:Y:S01]  /*0dd0*/  IADD3 R12, P0, R208, UR6, RZ ;  /* 0x00000006d00c7c10 */ /* 0x000fe2000ff1e0ff */
[----:B------:R-:W-:Y:S01]  /*0de0*/  UIMAD UR6, UR9, -0x40, UR8 ;  /* 0xffffffc0090678a4 */ /* 0x000fe2000f8e0208 */
[----:B------:R-:W-:Y:S01]  /*0df0*/  ISETP.GE.AND P1, PT, R7, UR20, PT ;  /* 0x0000001407007c0c */ /* 0x000fe2000bf26270 */
[----:B------:R-:W-:Y:S01]  /*0e00*/  IMAD.WIDE.U32 R20, R24, c[0x0][0x198], R208 ;  /* 0x0000660018147a25 */ /* 0x000fe200078e00d0 */
[----:B------:R-:W-:-:S02]  /*0e10*/  LOP3.LUT R5, R8, R5, RZ, 0x3c, !PT ;  /* 0x0000000508057212 */ /* 0x000fc400078e3cff */
[----:B------:R-:W-:Y:S01]  /*0e20*/  IADD3.X R13, R209, UR11, RZ, P0, !PT ;  /* 0x0000000bd10d7c10 */ /* 0x000fe200087fe4ff */
[----:B------:R-:W-:Y:S01]  /*0e30*/  IMAD.SHL.U32 R83, R81, 0x40, RZ ;  /* 0x0000004051537824 */ /* 0x000fe200078e00ff */
[----:B------:R-:W-:Y:S02]  /*0e40*/  ISETP.GE.AND P0, PT, R200, UR20, PT ;  /* 0x00000014c8007c0c */ /* 0x000fe4000bf06270 */
[----:B------:R-:W-:Y:S01]  /*0e50*/  ISETP.GE.AND P3, PT, R24, UR20, PT ;  /* 0x0000001418007c0c */ /* 0x000fe2000bf66270 */
[----:B--2---:R-:W-:Y:S01]  /*0e60*/  IMAD.WIDE.U32 R18, R18, c[0x0][0x1a8], R12 ;  /* 0x00006a0012127a25 */ /* 0x004fe200078e000c */
[----:B------:R-:W-:Y:S02]  /*0e70*/  LOP3.LUT R201, R5, 0xfffffe00, R6, 0xf8, !PT ;  /* 0xfffffe0005c97812 */ /* 0x000fe400078ef806 */
[C---:B------:R-:W-:Y:S01]  /*0e80*/  @!P2 IADD3 R16, P5, R210.reuse, 0x10, RZ ;  /* 0x00000010d210a810 */ /* 0x040fe20007fbe0ff */
[----:B------:R-:W-:Y:S01]  /*0e90*/  IMAD R5, R25, c[0x0][0x198], RZ ;  /* 0x0000660019057a24 */ /* 0x000fe200078e02ff */
[----:B------:R-:W-:Y:S01]  /*0ea0*/  @!P1 IADD3 R12, P6, R210, 0x20, RZ ;  /* 0x00000020d20c9810 */ /* 0x000fe20007fde0ff */
[--C-:B------:R-:W-:Y:S01]  /*0eb0*/  @!P2 IMAD.MOV.U32 R26, RZ, RZ, R18.reuse ;  /* 0x000000ffff1aa224 */ /* 0x100fe200078e0012 */
[----:B------:R-:W-:Y:S01]  /*0ec0*/  IADD3 R204, P4, R20, UR14, RZ ;  /* 0x0000000e14cc7c10 */ /* 0x000fe2000ff9e0ff */
[----:B------:R-:W-:Y:S01]  /*0ed0*/  IMAD R5, R24, c[0x0][0x19c], R5 ;  /* 0x0000670018057a24 */ /* 0x000fe200078e0205 */
[----:B------:R-:W-:Y:S01]  /*0ee0*/  IADD3 R19, R19, UR4, RZ ;  /* 0x0000000413137c10 */ /* 0x000fe2000fffe0ff */
[----:B------:R-:W-:Y:S01]  /*0ef0*/  @!P2 IMAD.X R13, RZ, RZ, R211, P5 ;  /* 0x000000ffff0da224 */ /* 0x000fe200028e06d3 */
[----:B------:R-:W-:Y:S01]  /*0f00*/  @!P0 IADD3 R15, P5, R210, 0x30, RZ ;  /* 0x00000030d20f8810 */ /* 0x000fe20007fbe0ff */
[----:B------:R-:W-:Y:S01]  /*0f10*/  @!P3 IMAD R17, R211, c[0x0][0x190], RZ ;  /* 0x00006400d311ba24 */ /* 0x000fe200078e02ff */
[----:B------:R-:W-:Y:S01]  /*0f20*/  IADD3.X R205, R21, UR7, R5, P4, !PT ;  /* 0x0000000715cd7c10 */ /* 0x000fe2000a7fe405 */
[----:B------:R-:W-:Y:S01]  /*0f30*/  @!P1 IMAD.X R5, RZ, RZ, R211, P6 ;  /* 0x000000ffff059224 */ /* 0x000fe200030e06d3 */
[----:B------:R-:W-:Y:S01]  /*0f40*/  SHF.L.U64.HI R80, R81, R80, c[0x0][0x19c] ;  /* 0x0000670051507619 */ /* 0x000fe20000010250 */
[--C-:B------:R-:W-:Y:S01]  /*0f50*/  @!P2 IMAD.MOV.U32 R27, RZ, RZ, R19.reuse ;  /* 0x000000ffff1ba224 */ /* 0x100fe200078e0013 */
[----:B------:R-:W-:Y:S01]  /*0f60*/  ISETP.GE.AND P6, PT, R24, UR6, PT ;  /* 0x0000000618007c0c */ /* 0x000fe2000bfc6270 */
[--C-:B------:R-:W-:Y:S01]  /*0f70*/  @!P1 IMAD.MOV.U32 R22, RZ, RZ, R18.reuse ;  /* 0x000000ffff169224 */ /* 0x100fe200078e0012 */
[----:B------:R-:W-:Y:S01]  /*0f80*/  USHF.R.S32.HI UR7, URZ, 0x1f, UR9 ;  /* 0x0000001f3f077899 */ /* 0x000fe20008011409 */
[--C-:B------:R-:W-:Y:S01]  /*0f90*/  @!P1 IMAD.MOV.U32 R23, RZ, RZ, R19.reuse ;  /* 0x000000ffff179224 */ /* 0x100fe200078e0013 */
[----:B------:R-:W-:Y:S01]  /*0fa0*/  ULDC.64 UR4, c[0x0][0x1a0] ;  /* 0x0000680000047ab9 */ /* 0x000fe20000000a00 */
[----:B------:R-:W-:Y:S01]  /*0fb0*/  @!P0 IMAD.MOV.U32 R20, RZ, RZ, R18 ;  /* 0x000000ffff148224 */ /* 0x000fe200078e0012 */
[----:B------:R-:W-:Y:S01]  /*0fc0*/  UIMAD.WIDE.U32 UR10, UR9, UR4, URZ ;  /* 0x00000004090a72a5 */ /* 0x000fe2000f8e003f */
[----:B------:R-:W-:Y:S01]  /*0fd0*/  @!P0 IMAD.MOV.U32 R21, RZ, RZ, R19 ;  /* 0x000000ffff158224 */ /* 0x000fe200078e0013 */
[----:B------:R-:W-:Y:S01]  /*0fe0*/  SHF.R.S32.HI R85, RZ, 0x5, R85 ;  /* 0x00000005ff557819 */ /* 0x000fe20000011455 */
[----:B------:R-:W-:-:S02]  /*0ff0*/  @!P0 IMAD.X R6, RZ, RZ, R211, P5 ;  /* 0x000000ffff068224 */ /* 0x000fc400028e06d3 */
[----:B------:R-:W-:Y:S02]  /*1000*/  @!P2 IMAD R13, R13, c[0x0][0x190], RZ ;  /* 0x000064000d0daa24 */ /* 0x000fe400078e02ff */
[C---:B------:R-:W-:Y:S02]  /*1010*/  @!P3 IMAD R10, R210.reuse, c[0x0][0x194], R17 ;  /* 0x00006500d20aba24 */ /* 0x040fe400078e0211 */
[----:B------:R-:W-:Y:S02]  /*1020*/  @!P1 IMAD R5, R5, c[0x0][0x190], RZ ;  /* 0x0000640005059a24 */ /* 0x000fe400078e02ff */
[----:B------:R-:W-:-:S04]  /*1030*/  @!P3 IMAD.WIDE.U32 R18, R210, c[0x0][0x190], R18 ;  /* 0x00006400d212ba25 */ /* 0x000fc800078e0012 */
[----:B------:R-:W-:Y:S01]  /*1040*/  @!P0 IMAD R6, R6, c[0x0][0x190], RZ ;  /* 0x0000640006068a24 */ /* 0x000fe200078e02ff */
[----:B------:R-:W-:Y:S01]  /*1050*/  @!P3 LEA R14, P5, R18, c[0x0][0x160], 0x1 ;  /* 0x00005800120eba11 */ /* 0x000fe200078a08ff */
[----:B------:R-:W-:Y:S02]  /*1060*/  @!P2 IMAD R8, R16, c[0x0][0x194], R13 ;  /* 0x000065001008aa24 */ /* 0x000fe400078e020d */
[C---:B------:R-:W-:Y:S02]  /*1070*/  @!P1 IMAD R5, R12.reuse, c[0x0][0x194], R5 ;  /* 0x000065000c059a24 */ /* 0x040fe400078e0205 */
[----:B------:R-:W-:Y:S02]  /*1080*/  @!P3 IMAD.IADD R10, R19, 0x1, R10 ;  /* 0x00000001130ab824 */ /* 0x000fe400078e020a */
[----:B------:R-:W-:-:S04]  /*1090*/  @!P1 IMAD.WIDE.U32 R12, R12, c[0x0][0x190], R22 ;  /* 0x000064000c0c9a25 */ /* 0x000fc800078e0016 */
[C---:B------:R-:W-:Y:S02]  /*10a0*/  @!P0 IMAD R6, R15.reuse, c[0x0][0x194], R6 ;  /* 0x000065000f068a24 */ /* 0x040fe400078e0206 */
[----:B------:R-:W-:Y:S01]  /*10b0*/  @!P0 IMAD.WIDE.U32 R20, R15, c[0x0][0x190], R20 ;  /* 0x000064000f148a25 */ /* 0x000fe200078e0014 */
[----:B------:R-:W-:Y:S02]  /*10c0*/  @!P3 LEA.HI.X R15, R18, c[0x0][0x164], R10, 0x1, P5 ;  /* 0x00005900120fba11 */ /* 0x000fe400028f0c0a */
[----:B------:R-:W-:Y:S01]  /*10d0*/  @!P1 LEA R30, P5, R12, c[0x0][0x160], 0x1 ;  /* 0x000058000c1e9a11 */ /* 0x000fe200078a08ff */
[----:B------:R-:W-:Y:S02]  /*10e0*/  @!P1 IMAD.IADD R5, R13, 0x1, R5 ;  /* 0x000000010d059824 */ /* 0x000fe400078e0205 */
[----:B------:R-:W-:-:S03]  /*10f0*/  @!P2 IMAD.WIDE.U32 R16, R16, c[0x0][0x190], R26 ;  /* 0x000064001010aa25 */ /* 0x000fc600078e001a */
[----:B------:R-:W-:Y:S01]  /*1100*/  @!P1 LEA.HI.X R31, R12, c[0x0][0x164], R5, 0x1, P5 ;  /* 0x000059000c1f9a11 */ /* 0x000fe200028f0c05 */
[----:B------:R-:W-:Y:S01]  /*1110*/  @!P2 IMAD.IADD R8, R17, 0x1, R8 ;  /* 0x000000011108a824 */ /* 0x000fe200078e0208 */
[----:B------:R-:W-:Y:S01]  /*1120*/  SHF.R.S32.HI R5, RZ, 0x1f, R202 ;  /* 0x0000001fff057819 */ /* 0x000fe200000114ca */
[----:B------:R-:W-:Y:S01]  /*1130*/  @!P0 IMAD.IADD R6, R21, 0x1, R6 ;  /* 0x0000000115068824 */ /* 0x000fe200078e0206 */
[----:B------:R-:W-:Y:S01]  /*1140*/  @!P2 LEA R22, P4, R16, c[0x0][0x160], 0x1 ;  /* 0x000058001016aa11 */ /* 0x000fe200078808ff */
[----:B------:R-:W-:Y:S01]  /*1150*/  IMAD.WIDE.U32 R204, R202, c[0x0][0x1b0], R204 ;  /* 0x00006c00cacc7a25 */ /* 0x000fe200078e00cc */
[----:B------:R-:W-:Y:S02]  /*1160*/  ISETP.GE.AND P5, PT, R9, UR6, PT ;  /* 0x0000000609007c0c */ /* 0x000fe4000bfa6270 */
[----:B------:R-:W-:Y:S01]  /*1170*/  @!P2 LEA.HI.X R23, R16, c[0x0][0x164], R8, 0x1, P4 ;  /* 0x000059001017aa11 */ /* 0x000fe200020f0c08 */
[----:B------:R-:W-:Y:S01]  /*1180*/  IMAD R207, R5, c[0x0][0x1b0], RZ ;  /* 0x00006c0005cf7a24 */ /* 0x000fe200078e02ff */
[----:B------:R-:W-:Y:S01]  /*1190*/  @!P0 LEA R28, P4, R20, c[0x0][0x160], 0x1 ;  /* 0x00005800141c8a11 */ /* 0x000fe200078808ff */
[----:B------:R-:W-:-:S02]  /*11a0*/  IMAD.SHL.U32 R201, R201, 0x2, RZ ;  /* 0x00000002c9c97824 */ /* 0x000fc400078e00ff */
[----:B------:R-:W-:Y:S01]  /*11b0*/  IMAD R207, R202, c[0x0][0x1b4], R207 ;  /* 0x00006d00cacf7a24 */ /* 0x000fe200078e02cf */
[----:B------:R-:W-:Y:S01]  /*11c0*/  @!P0 LEA.HI.X R29, R20, c[0x0][0x164], R6, 0x1, P4 ;  /* 0x00005900141d8a11 */ /* 0x000fe200020f0c06 */
[----:B------:R-:W-:Y:S01]  /*11d0*/  IMAD R6, R80, UR9, RZ ;  /* 0x0000000950067c24 */ /* 0x000fe2000f8e02ff */
[----:B------:R-:W-:Y:S01]  /*11e0*/  @!PT LDS RZ, [RZ] ;  /* 0x00000000fffff984 */ /* 0x000fe20000000800 */
[----:B------:R-:W-:Y:S01]  /*11f0*/  @!PT LDS RZ, [RZ] ;  /* 0x00000000fffff984 */ /* 0x000fe20000000800 */
[----:B------:R-:W-:Y:S01]  /*1200*/  @!PT LDS RZ, [RZ] ;  /* 0x00000000fffff984 */ /* 0x000fe20000000800 */
[----:B------:R1:W-:Y:S01]  /*1210*/  @!P3 LDGSTS.E.BYPASS.LTC128B.128 [R201], [R14.64] ;  /* 0x000000000ec9bfae */ /* 0x0003e2000b901d58 */
[----:B------:R-:W-:Y:S01]  /*1220*/  IMAD.IADD R207, R205, 0x1, R207 ;  /* 0x00000001cdcf7824 */ /* 0x000fe200078e02cf */
[----:B------:R-:W-:Y:S01]  /*1230*/  ISETP.GE.AND P4, PT, R7, UR6, PT ;  /* 0x0000000607007c0c */ /* 0x000fe2000bf86270 */
[----:B------:R-:W-:Y:S01]  /*1240*/  IMAD.MOV.U32 R206, RZ, RZ, R204 ;  /* 0x000000ffffce7224 */ /* 0x000fe200078e00cc */
[----:B------:R1:W-:Y:S01]  /*1250*/  @!P3 LDGSTS.E.BYPASS.LTC128B.128 [R201+0x2000], [R14.64+0x80] ;  /* 0x020000800ec9bfae */ /* 0x0003e2000b901d58 */
[C---:B------:R-:W-:Y:S01]  /*1260*/  IMAD R13, R83.reuse, UR7, R6 ;  /* 0x00000007530d7c24 */ /* 0x040fe2000f8e0206 */
[----:B------:R-:W-:Y:S01]  /*1270*/  UIMAD UR7, UR7, UR4, URZ ;  /* 0x00000004070772a4 */ /* 0x000fe2000f8e023f */
[----:B------:R-:W-:Y:S01]  /*1280*/  IMAD.WIDE.U32 R16, R83, UR9, R206 ;  /* 0x0000000953107c25 */ /* 0x000fe2000f8e00ce */
[----:B------:R1:W-:Y:S02]  /*1290*/  @!P3 LDGSTS.E.BYPASS.LTC128B.128 [R201+0x4000], [R14.64+0x100] ;  /* 0x040001000ec9bfae */ /* 0x0003e4000b901d58 */
[----:B------:R-:W-:Y:S01]  /*12a0*/  UIMAD UR7, UR9, UR5, UR7 ;  /* 0x00000005090772a4 */ /* 0x000fe2000f8e0207 */
[----:B------:R-:W-:Y:S01]  /*12b0*/  IMAD.IADD R17, R17, 0x1, R13 ;  /* 0x0000000111117824 */ /* 0x000fe200078e020d */
[----:B------:R2:W-:Y:S01]  /*12c0*/  @!P2 LDGSTS.E.BYPASS.LTC128B.128 [R201+0x800], [R22.64] ;  /* 0x0080000016c9afae */ /* 0x0005e2000b901d58 */
[----:B------:R-:W-:Y:S01]  /*12d0*/  IMAD.MOV.U32 R6, RZ, RZ, c[0x0][0x19c] ;  /* 0x00006700ff067624 */ /* 0x000fe200078e00ff */
[----:B------:R-:W-:Y:S01]  /*12e0*/  @!P6 LEA R12, P3, R16, c[0x0][0x168], 0x1 ;  /* 0x00005a00100cea11 */ /* 0x000fe200078608ff */
[----:B------:R-:W-:Y:S01]  /*12f0*/  IMAD R19, R25, c[0x0][0x1a0], RZ ;  /* 0x0000680019137a24 */ /* 0x000fe200078e02ff */
[----:B------:R2:W-:Y:S01]  /*1300*/  @!P2 LDGSTS.E.BYPASS.LTC128B.128 [R201+0x2800], [R22.64+0x80] ;  /* 0x0280008016c9afae */ /* 0x0005e2000b901d58 */
[----:B------:R-:W-:Y:S01]  /*1310*/  IMAD.WIDE.U32 R20, R24, c[0x0][0x1a0], R208 ;  /* 0x0000680018147a25 */ /* 0x000fe200078e00d0 */
[----:B------:R-:W-:Y:S01]  /*1320*/  @!P6 LEA.HI.X R13, R16, c[0x0][0x16c], R17, 0x1, P3 ;  /* 0x00005b00100dea11 */ /* 0x000fe200018f0c11 */
[----:B------:R-:W-:Y:S01]  /*1330*/  UIADD3 UR7, UR11, UR7, URZ ;  /* 0x000000070b077290 */ /* 0x000fe2000fffe03f */
[----:B------:R2:W-:Y:S01]  /*1340*/  @!P2 LDGSTS.E.BYPASS.LTC128B.128 [R201+0x4800], [R22.64+0x100] ;  /* 0x0480010016c9afae */ /* 0x0005e2000b901d58 */
[----:B------:R-:W-:-:S02]  /*1350*/  IMAD R8, R24, c[0x0][0x1a4], R19 ;  /* 0x0000690018087a24 */ /* 0x000fc400078e0213 */
[----:B------:R-:W-:Y:S01]  /*1360*/  IMAD.WIDE.U32 R18, R81, 0x20, RZ ;  /* 0x0000002051127825 */ /* 0x000fe200078e00ff */
[----:B------:R3:W-:Y:S03]  /*1370*/  @!P1 LDGSTS.E.BYPASS.LTC128B.128 [R201+0x1000], [R30.64] ;  /* 0x010000001ec99fae */ /* 0x0007e6000b901d58 */
[----:B------:R-:W-:Y:S01]  /*1380*/  IMAD R199, R5, c[0x0][0x1b8], RZ ;  /* 0x00006e0005c77a24 */ /* 0x000fe200078e02ff */
[----:B------:R3:W-:Y:S01]  /*1390*/  @!P1 LDGSTS.E.BYPASS.LTC128B.128 [R201+0x3000], [R30.64+0x80] ;  /* 0x030000801ec99fae */ /* 0x0007e2000b901d58 */
[----:B------:R-:W-:Y:S02]  /*13a0*/  IMAD.SHL.U32 R5, R6, 0x20, RZ ;  /* 0x0000002006057824 */ /* 0x000fe400078e00ff */
[----:B------:R-:W-:Y:S01]  /*13b0*/  IMAD R199, R202, c[0x0][0x1bc], R199 ;  /* 0x00006f00cac77a24 */ /* 0x000fe200078e02c7 */
[----:B------:R3:W-:Y:S01]  /*13c0*/  @!P1 LDGSTS.E.BYPASS.LTC128B.128 [R201+0x5000], [R30.64+0x100] ;  /* 0x050001001ec99fae */ /* 0x0007e2000b901d58 */
[----:B-1----:R-:W-:-:S03]  /*13d0*/  @!P5 LEA R15, P2, R81, R16, 0x4 ;  /* 0x00000010510fd211 */ /* 0x002fc600078420ff */
[----:B------:R3:W-:Y:S01]  /*13e0*/  @!P0 LDGSTS.E.BYPASS.LTC128B.128 [R201+0x1800], [R28.64] ;  /* 0x018000001cc98fae */ /* 0x0007e2000b901d58 */
[----:B------:R-:W-:-:S03]  /*13f0*/  @!P5 LEA.HI.X R10, R81, R17, R6, 0x4, P2 ;  /* 0x00000011510ad211 */ /* 0x000fc600010f2406 */
[----:B------:R3:W-:Y:S01]  /*1400*/  @!P0 LDGSTS.E.BYPASS.LTC128B.128 [R201+0x3800], [R28.64+0x80] ;  /* 0x038000801cc98fae */ /* 0x0007e2000b901d58 */
[C---:B------:R-:W-:Y:S02]  /*1410*/  @!P5 LEA R26, P3, R15.reuse, c[0x0][0x168], 0x1 ;  /* 0x00005a000f1ada11 */ /* 0x040fe400078608ff */
[----:B------:R-:W-:Y:S01]  /*1420*/  IADD3 R14, P2, R20, UR16, RZ ;  /* 0x00000010140e7c10 */ /* 0x000fe2000ff5e0ff */
[----:B------:R3:W-:Y:S01]  /*1430*/  @!P0 LDGSTS.E.BYPASS.LTC128B.128 [R201+0x5800], [R28.64+0x100] ;  /* 0x058001001cc98fae */ /* 0x0007e2000b901d58 */
[----:B------:R-:W-:Y:S01]  /*1440*/  @!P5 LEA.HI.X R27, R15, c[0x0][0x16c], R10, 0x1, P3 ;  /* 0x00005b000f1bda11 */ /* 0x000fe200018f0c0a */
[----:B------:R-:W-:Y:S01]  /*1450*/  IMAD.U32 R10, RZ, RZ, UR5 ;  /* 0x00000005ff0a7e24 */ /* 0x000fe2000f8e00ff */
[----:B------:R-:W-:Y:S01]  /*1460*/  ISETP.GE.AND P3, PT, R200, UR6, PT ;  /* 0x00000006c8007c0c */ /* 0x000fe2000bf66270 */
[----:B------:R1:W-:Y:S01]  /*1470*/  @!P6 LDGSTS.E.BYPASS.LTC128B.128 [R201+0x6000], [R12.64] ;  /* 0x060000000cc9efae */ /* 0x0003e2000b901d58 */
[----:B------:R-:W-:Y:S02]  /*1480*/  IADD3.X R15, R21, UR15, R8, P2, !PT ;  /* 0x0000000f150f7c10 */ /* 0x000fe400097fe408 */
[----:B------:R-:W-:Y:S01]  /*1490*/  @!P4 IADD3 R8, P2, R16, R18, RZ ;  /* 0x000000121008c210 */ /* 0x000fe20007f5e0ff */
[----:B------:R1:W-:Y:S02]  /*14a0*/  @!P6 LDGSTS.E.BYPASS.LTC128B.128 [R201+0x8000], [R12.64+0x80] ;  /* 0x080000800cc9efae */ /* 0x0003e4000b901d58 */
[----:B------:R-:W-:Y:S01]  /*14b0*/  IMAD.WIDE.U32 R202, R202, c[0x0][0x1b8], R14 ;  /* 0x00006e00caca7a25 */ /* 0x000fe200078e000e */
[----:B------:R-:W-:Y:S01]  /*14c0*/  @!P4 IADD3.X R5, R17, R19, R5, P2, !PT ;  /* 0x000000131105c210 */ /* 0x000fe200017fe405 */
[----:B------:R1:W-:Y:S01]  /*14d0*/  @!P6 LDGSTS.E.BYPASS.LTC128B.128 [R201+0xa000], [R12.64+0x100] ;  /* 0x0a0001000cc9efae */ /* 0x0003e2000b901d58 */
[----:B--2---:R-:W-:Y:S01]  /*14e0*/  @!P4 LEA R22, P2, R8, c[0x0][0x168], 0x1 ;  /* 0x00005a000816ca11 */ /* 0x004fe200078408ff */
[----:B------:R-:W-:Y:S01]  /*14f0*/  IMAD.U32 R14, RZ, RZ, UR10 ;  /* 0x0000000aff0e7e24 */ /* 0x000fe2000f8e00ff */
[----:B------:R-:W-:Y:S01]  /*1500*/  ISETP.GE.AND P6, PT, R24, UR6, PT ;  /* 0x0000000618007c0c */ /* 0x000fe2000bfc6270 */
[----:B------:R-:W-:Y:S01]  /*1510*/  @!P3 IMAD.WIDE.U32 R16, R81, 0x30, R16 ;  /* 0x000000305110b825 */ /* 0x000fe200078e0010 */
[----:B------:R-:W-:Y:S01]  /*1520*/  @!P4 LEA.HI.X R23, R8, c[0x0][0x16c], R5, 0x1, P2 ;  /* 0x00005b000817ca11 */ /* 0x000fe200010f0c05 */
[----:B------:R2:W-:Y:S01]  /*1530*/  @!P5 LDGSTS.E.BYPASS.LTC128B.128 [R201+0x6800], [R26.64] ;  /* 0x068000001ac9dfae */ /* 0x0005e2000b901d58 */
[----:B------:R-:W-:Y:S01]  /*1540*/  ISETP.GE.AND P2, PT, R9, UR6, PT ;  /* 0x0000000609007c0c */ /* 0x000fe2000bf46270 */
[----:B------:R-:W-:Y:S01]  /*1550*/  @!P3 IMAD R5, R6, 0x30, RZ ;  /* 0x000000300605b824 */ /* 0x000fe200078e02ff */
[----:B------:R-:W-:Y:S01]  /*1560*/  @!P3 LEA R20, P1, R16, c[0x0][0x168], 0x1 ;  /* 0x00005a001014ba11 */ /* 0x000fe200078208ff */
[----:B------:R2:W-:Y:S01]  /*1570*/  @!P5 LDGSTS.E.BYPASS.LTC128B.128 [R201+0x8800], [R26.64+0x80] ;  /* 0x088000801ac9dfae */ /* 0x0005e2000b901d58 */
[----:B------:R-:W-:Y:S01]  /*1580*/  LEA.HI R9, R11, R82, RZ, 0x4 ;  /* 0x000000520b097211 */ /* 0x000fe200078f20ff */
[----:B------:R-:W-:Y:S01]  /*1590*/  @!P3 IMAD.IADD R5, R17, 0x1, R5 ;  /* 0x000000011105b824 */ /* 0x000fe200078e0205 */
[----:B------:R-:W-:Y:S01]  /*15a0*/  LEA R18, P0, R14, R202, 0x6 ;  /* 0x000000ca0e127211 */ /* 0x000fe200078030ff */
[----:B------:R2:W-:Y:S01]  /*15b0*/  @!P5 LDGSTS.E.BYPASS.LTC128B.128 [R201+0xa800], [R26.64+0x100] ;  /* 0x0a8001001ac9dfae */ /* 0x0005e2000b901d58 */
[----:B------:R-:W-:Y:S01]  /*15c0*/  IMAD.U32 R8, RZ, RZ, UR7 ;  /* 0x00000007ff087e24 */ /* 0x000fe2000f8e00ff */
[----:B------:R-:W-:Y:S01]  /*15d0*/  ISETP.GE.AND P5, PT, R200, UR6, PT ;  /* 0x00000006c8007c0c */ /* 0x000fe2000bfa6270 */
[----:B------:R-:W-:Y:S01]  /*15e0*/  IMAD.IADD R199, R203, 0x1, R199 ;  /* 0x00000001cbc77824 */ /* 0x000fe200078e02c7 */
[----:B------:R-:W-:Y:S01]  /*15f0*/  @!P3 LEA.HI.X R21, R16, c[0x0][0x16c], R5, 0x1, P1 ;  /* 0x00005b001015ba11 */ /* 0x000fe200008f0c05 */
[----:B------:R4:W-:Y:S01]  /*1600*/  @!P4 LDGSTS.E.BYPASS.LTC128B.128 [R201+0x7000], [R22.64] ;  /* 0x0700000016c9cfae */ /* 0x0009e2000b901d58 */
[----:B------:R-:W-:Y:S01]  /*1610*/  LOP3.LUT R5, R9, 0xfffffff0, RZ, 0xc0, !PT ;  /* 0xfffffff009057812 */ /* 0x000fe200078ec0ff */
[----:B------:R-:W-:Y:S01]  /*1620*/  IMAD.U32 R15, RZ, RZ, UR11 ;  /* 0x0000000bff0f7e24 */ /* 0x000fe2000f8e00ff */
[----:B------:R-:W-:Y:S01]  /*1630*/  LEA.HI.X R19, R14, R199, R8, 0x6, P0 ;  /* 0x000000c70e137211 */ /* 0x000fe200000f3408 */
[----:B------:R4:W-:Y:S01]  /*1640*/  @!P4 LDGSTS.E.BYPASS.LTC128B.128 [R201+0x9000], [R22.64+0x80] ;  /* 0x0900008016c9cfae */ /* 0x0009e2000b901d58 */
[----:B------:R-:W-:Y:S01]  /*1650*/  ISETP.GE.AND P1, PT, R7, UR6, PT ;  /* 0x0000000607007c0c */ /* 0x000fe2000bf26270 */
[----:B------:R-:W-:Y:S01]  /*1660*/  IMAD.IADD R14, R82, 0x1, -R5 ;  /* 0x00000001520e7824 */ /* 0x000fe200078e0a05 */
[----:B------:R-:W-:Y:S01]  /*1670*/  SHF.R.S32.HI R16, RZ, 0x4, R9 ;  /* 0x00000004ff107819 */ /* 0x000fe20000011409 */
[----:B------:R4:W-:Y:S01]  /*1680*/  @!P4 LDGSTS.E.BYPASS.LTC128B.128 [R201+0xb000], [R22.64+0x100] ;  /* 0x0b00010016c9cfae */ /* 0x0009e2000b901d58 */
[----:B-1----:R-:W-:Y:S01]  /*1690*/  IMAD.SHL.U32 R12, R0, 0x40, RZ ;  /* 0x00000040000c7824 */ /* 0x002fe200078e00ff */
[----:B------:R-:W-:Y:S01]  /*16a0*/  USHF.L.U32 UR6, UR5, 0x5, URZ ;  /* 0x0000000505067899 */ /* 0x000fe2000800063f */
[----:B------:R-:W-:Y:S01]  /*16b0*/  SHF.R.S32.HI R7, RZ, 0x1f, R14 ;  /* 0x0000001fff077819 */ /* 0x000fe2000001140e */
[----:B------:R1:W-:Y:S01]  /*16c0*/  @!P3 LDGSTS.E.BYPASS.LTC128B.128 [R201+0x7800], [R20.64] ;  /* 0x0780000014c9bfae */ /* 0x0003e2000b901d58 */
[----:B------:R-:W-:Y:S01]  /*16d0*/  IMAD.SHL.U32 R13, R24, 0x8, RZ ;  /* 0x00000008180d7824 */ /* 0x000fe200078e00ff */
[----:B------:R-:W-:Y:S01]  /*16e0*/  LOP3.LUT R12, R12, 0x1c0, RZ, 0xc0, !PT ;  /* 0x000001c00c0c7812 */ /* 0x000fe200078ec0ff */
[----:B------:R-:W-:Y:S01]  /*16f0*/  IMAD.U32 R8, RZ, RZ, UR4 ;  /* 0x00000004ff087e24 */ /* 0x000fe2000f8e00ff */
[----:B------:R1:W-:Y:S01]  /*1700*/  @!P3 LDGSTS.E.BYPASS.LTC128B.128 [R201+0x9800], [R20.64+0x80] ;  /* 0x0980008014c9bfae */ /* 0x0003e2000b901d58 */
[----:B------:R-:W-:Y:S01]  /*1710*/  LEA.HI R7, R7, R14, RZ, 0x3 ;  /* 0x0000000e07077211 */ /* 0x000fe200078f18ff */
[----:B------:R-:W-:Y:S01]  /*1720*/  IMAD.U32 R11, RZ, RZ, UR4 ;  /* 0x00000004ff0b7e24 */ /* 0x000fe2000f8e00ff */
[----:B------:R-:W-:Y:S01]  /*1730*/  LEA.HI R9, R9, R16, RZ, 0x1 ;  /* 0x0000001009097211 */ /* 0x000fe200078f08ff */
[----:B------:R1:W-:Y:S01]  /*1740*/  @!P3 LDGSTS.E.BYPASS.LTC128B.128 [R201+0xb800], [R20.64+0x100] ;  /* 0x0b80010014c9bfae */ /* 0x0003e2000b901d58 */
[----:B------:R-:W-:Y:S01]  /*1750*/  LOP3.LUT R13, R12, 0x8, R13, 0xf8, !PT ;  /* 0x000000080c0d7812 */ /* 0x000fe200078ef80d */
[----:B------:R-:W-:Y:S01]  /*1760*/  UIMAD.WIDE.U32 UR10, UR4, 0x20, URZ ;  /* 0x00000020040a78a5 */ /* 0x000fe2000f8e003f */
[----:B------:R-:W-:Y:S01]  /*1770*/  LOP3.LUT R5, R7, 0xfffffff8, RZ, 0xc0, !PT ;  /* 0xfffffff807057812 */ /* 0x000fe200078ec0ff */
[----:B------:R-:W0:Y:S01]  /*1780*/  LDGDEPBAR ;  /* 0x00000000000079af */ /* 0x000e220000000000 */
[----:B------:R-:W-:Y:S01]  /*1790*/  LOP3.LUT R9, R9, 0xfffffffe, RZ, 0xc0, !PT ;  /* 0xfffffffe09097812 */ /* 0x000fe200078ec0ff */
[----:B------:R-:W-:Y:S01]  /*17a0*/  IMAD.U32 R15, RZ, RZ, UR6 ;  /* 0x00000006ff0f7e24 */ /* 0x000fe2000f8e00ff */
[----:B------:R-:W-:Y:S01]  /*17b0*/  SHF.R.U32.HI R12, RZ, 0x3, R12 ;  /* 0x00000003ff0c7819 */ /* 0x000fe2000001160c */
[----:B------:R-:W-:Y:S01]  /*17c0*/  IMAD.IADD R5, R14, 0x1, -R5 ;  /* 0x000000010e057824 */ /* 0x000fe200078e0a05 */
[----:B------:R-:W-:Y:S01]  /*17d0*/  @!P2 LEA R8, P0, R8, R18, 0x4 ;  /* 0x000000120808a211 */ /* 0x000fe200078020ff */
[----:B------:R-:W-:Y:S01]  /*17e0*/  IMAD.IADD R9, R16, 0x1, -R9 ;  /* 0x0000000110097824 */ /* 0x000fe200078e0a09 */
[----:B------:R-:W-:Y:S01]  /*17f0*/  LOP3.LUT R12, R13, R12, RZ, 0x3c, !PT ;  /* 0x0000000c0d0c7212 */ /* 0x000fe200078e3cff */
[----:B------:R-:W-:Y:S01]  /*1800*/  IMAD.SHL.U32 R17, R5, 0x40, RZ ;  /* 0x0000004005117824 */ /* 0x000fe200078e00ff */
[----:B------:R-:W-:Y:S01]  /*1810*/  @!P2 LEA.HI.X R11, R11, R19, R10, 0x4, P0 ;  /* 0x000000130b0ba211 */ /* 0x000fe200000f240a */
[----:B------:R-:W-:Y:S01]  /*1820*/  VOTEU.ALL UP0, P5 ;  /* 0x00000000003f7886 */ /* 0x000fe20002800000 */
[C---:B------:R-:W-:Y:S01]  /*1830*/  @!P6 LEA R14, P3, R18.reuse, c[0x0][0x170], 0x1 ;  /* 0x00005c00120eea11 */ /* 0x040fe200078608ff */
[----:B------:R-:W-:Y:S01]  /*1840*/  IMAD R197, R9, 0x200, R12 ;  /* 0x0000020009c57824 */ /* 0x000fe200078e020c */
[----:B------:R-:W-:Y:S01]  /*1850*/  LOP3.LUT R17, R17, 0x1c0, RZ, 0xc0, !PT ;  /* 0x000001c011117812 */ /* 0x000fe200078ec0ff */
[----:B------:R-:W-:Y:S01]  /*1860*/  IMAD.SHL.U32 R12, R9, 0x8, RZ ;  /* 0x00000008090c7824 */ /* 0x000fe200078e00ff */
[C---:B------:R-:W-:Y:S01]  /*1870*/  @!P1 IADD3 R9, P0, R18.reuse, UR10, RZ ;  /* 0x0000000a12099c10 */ /* 0x040fe2000ff1e0ff */
[----:B------:R-:W-:Y:S01]  /*1880*/  IMAD.SHL.U32 R86, R7, 0x40, RZ ;  /* 0x0000004007567824 */ /* 0x000fe200078e00ff */
[----:B------:R-:W-:Y:S01]  /*1890*/  @!UP0 UIMAD UR6, UR5, 0x30, URZ ;  /* 0x00000030050688a4 */ /* 0x000fe2000f8e023f */
[----:B------:R-:W-:Y:S01]  /*18a0*/  IMAD.U32 R13, RZ, RZ, UR4 ;  /* 0x00000004ff0d7e24 */ /* 0x000fe2000f8e00ff */
[----:B------:R-:W-:Y:S01]  /*18b0*/  @!P1 IADD3.X R10, R19, UR11, R15, P0, !PT ;  /* 0x0000000b130a9c10 */ /* 0x000fe200087fe40f */
[----:B------:R-:W-:Y:S01]  /*18c0*/  IMAD.SHL.U32 R197, R197, 0x2, RZ ;  /* 0x00000002c5c57824 */ /* 0x000fe200078e00ff */
[--C-:B------:R-:W-:Y:S01]  /*18d0*/  @!P6 LEA.HI.X R15, R18, c[0x0][0x174], R19.reuse, 0x1, P3 ;  /* 0x00005d00120fea11 */ /* 0x100fe200018f0c13 */
[----:B------:R-:W-:Y:S01]  /*18e0*/  @!P5 IMAD.WIDE.U32 R18, R13, 0x30, R18 ;  /* 0x000000300d12d825 */ /* 0x000fe200078e0012 */
[----:B-1----:R-:W-:Y:S01]  /*18f0*/  @!P2 LEA R20, P0, R8, c[0x0][0x170], 0x1 ;  /* 0x00005c000814aa11 */ /* 0x002fe200078008ff */
[----:B------:R-:W-:-:S04]  /*1900*/  DEPBAR.LE SB0, 0x0 ;  /* 0x000080000000791a */ /* 0x000fc80000000000 */
[----:B------:R-:W-:Y:S01]  /*1910*/  BAR.SYNC.DEFER_BLOCKING 0x0 ;  /* 0x0000000000007b1d */ /* 0x000fe20000010000 */
[----:B------:R-:W-:Y:S01]  /*1920*/  LOP3.LUT R12, R17, 0x8, R12, 0xf8, !PT ;  /* 0x00000008110c7812 */ /* 0x000fe200078ef80c */
[----:B------:R-:W-:Y:S01]  /*1930*/  IMAD.SHL.U32 R82, R82, 0x2, RZ ;  /* 0x0000000252527824 */ /* 0x000fe200078e00ff */
[----:B------:R-:W-:Y:S01]  /*1940*/  SHF.R.U32.HI R17, RZ, 0x3, R17 ;  /* 0x00000003ff117819 */ /* 0x000fe20000011611 */
[----:B------:R-:W-:Y:S01]  /*1950*/  UISETP.GE.AND UP0, UPT, UR8, 0x41, UPT ;  /* 0x000000410800788c */ /* 0x000fe2000bf06270 */
[----:B------:R-:W-:Y:S02]  /*1960*/  LOP3.LUT R86, R86, 0xfffffe00, RZ, 0xc0, !PT ;  /* 0xfffffe0056567812 */ /* 0x000fe400078ec0ff */
[----:B------:R-:W-:Y:S02]  /*1970*/  @!P2 LEA.HI.X R21, R8, c[0x0][0x174], R11, 0x1, P0 ;  /* 0x00005d000815aa11 */ /* 0x000fe400000f0c0b */
[----:B------:R-:W-:Y:S01]  /*1980*/  @!P1 LEA R16, P3, R9, c[0x0][0x170], 0x1 ;  /* 0x00005c0009109a11 */ /* 0x000fe200078608ff */
[----:B------:R-:W-:Y:S01]  /*1990*/  IMAD R7, R85, 0x400, R86 ;  /* 0x0000040055077824 */ /* 0x000fe200078e0256 */
[----:B------:R-:W-:-:S02]  /*19a0*/  LOP3.LUT R84, R12, R17, RZ, 0x3c, !PT ;  /* 0x000000110c547212 */ /* 0x000fc400078e3cff */
[----:B----4-:R-:W-:Y:S02]  /*19b0*/  @!P5 LEA R22, P0, R18, c[0x0][0x170], 0x1 ;  /* 0x00005c001216da11 */ /* 0x010fe400078008ff */
[----:B------:R-:W-:Y:S01]  /*19c0*/  @!P5 IADD3 R8, R19, UR6, RZ ;  /* 0x000000061308dc10 */ /* 0x000fe2000fffe0ff */
[----:B------:R-:W-:Y:S01]  /*19d0*/  IMAD.IADD R198, R84, 0x1, R7 ;  /* 0x0000000154c67824 */ /* 0x000fe200078e0207 */
[----:B------:R-:W-:Y:S01]  /*19e0*/  @!P1 LEA.HI.X R17, R9, c[0x0][0x174], R10, 0x1, P3 ;  /* 0x00005d0009119a11 */ /* 0x000fe200018f0c0a */
[----:B------:R-:W-:Y:S01]  /*19f0*/  IMAD.MOV.U32 R7, RZ, RZ, 0x10 ;  /* 0x00000010ff077424 */ /* 0x000fe200078e00ff */
[----:B------:R-:W-:Y:S01]  /*1a00*/  @!P5 LEA.HI.X R23, R18, c[0x0][0x174], R8, 0x1, P0 ;  /* 0x00005d001217da11 */ /* 0x000fe200000f0c08 */
[----:B------:R-:W-:Y:S01]  /*1a10*/  IMAD.SHL.U32 R198, R198, 0x2, RZ ;  /* 0x00000002c6c67824 */ /* 0x000fe200078e00ff */
[----:B------:R-:W-:Y:S01]  /*1a20*/  IADD3 R195, R197, 0x6020, RZ ;  /* 0x00006020c5c37810 */ /* 0x000fe20007ffe0ff */
[----:B------:R-:W-:Y:S04]  /*1a30*/  @P6 STS.128 [R201+0xc000], RZ ;  /* 0x00c000ffc9006388 */ /* 0x000fe80000000c00 */
        /* <DEDUP_REMOVED lines=25> */
[----:B------:R5:W-:Y:S01]  /*1bd0*/  @!P1 LDGSTS.E.BYPASS.LTC128B.128 [R201+0x11000], [R16.64+0x100] ;  /* 0x1100010010c99fae */ /* 0x000be2000b901d58 */
[----:B------:R-:W-:Y:S01]  /*1be0*/  R2P PR, R5, 0x6 ;  /* 0x0000000605007804 */ /* 0x000fe20000000000 */
[----:B------:R-:W-:-:S02]  /*1bf0*/  IMAD.MOV.U32 R5, RZ, RZ, 0x20 ;  /* 0x00000020ff057424 */ /* 0x000fc400078e00ff */
[----:B------:R-:W-:Y:S02]  /*1c00*/  @P5 STS.128 [R201+0xd800], RZ ;  /* 0x00d800ffc9005388 */ /* 0x000fe40000000c00 */
[----:B------:R-:W-:Y:S02]  /*1c10*/  SEL R7, R7, 0xfffffff0, !P1 ;  /* 0xfffffff007077807 */ /* 0x000fe40004800000 */
[----:B------:R-:W-:Y:S01]  /*1c20*/  @P5 STS.128 [R201+0xf800], RZ ;  /* 0x00f800ffc9005388 */ /* 0x000fe20000000c00 */
[----:B------:R-:W-:Y:S02]  /*1c30*/  SEL R5, R5, 0xffffffe0, !P2 ;  /* 0xffffffe005057807 */ /* 0x000fe40005000000 */
[----:B------:R-:W-:Y:S01]  /*1c40*/  R2P PR, R0, 0x6 ;  /* 0x0000000600007804 */ /* 0x000fe20000000000 */
[----:B------:R-:W-:Y:S01]  /*1c50*/  @P5 STS.128 [R201+0x11800], RZ ;  /* 0x011800ffc9005388 */ /* 0x000fe20000000c00 */
[----:B------:R-:W-:Y:S01]  /*1c60*/  IADD3 R0, R197, 0x6000, RZ ;  /* 0x00006000c5007810 */ /* 0x000fe20007ffe0ff */
[----:B------:R-:W-:-:S02]  /*1c70*/  IMAD R196, R7, 0x2, R198 ;  /* 0x0000000207c47824 */ /* 0x000fc400078e02c6 */
        /* <DEDUP_REMOVED lines=10> */
[----:B------:R-:W-:Y:S01]  /*1d20*/  LDSM.16.M88.4 R48, [R198] ;  /* 0x00000000c630783b */ /* 0x000fe20000000200 */
[C---:B------:R-:W-:Y:S02]  /*1d30*/  IADD3 R187, R195.reuse, 0x800, RZ ;  /* 0x00000800c3bb7810 */ /* 0x040fe40007ffe0ff */
[----:B------:R-:W-:Y:S01]  /*1d40*/  SEL R0, R0, 0xffffffc0, !P2 ;  /* 0xffffffc000007807 */ /* 0x000fe20005000000 */
[----:B--2---:R-:W3:Y:S01]  /*1d50*/  LDSM.16.M88.4 R24, [R197+0x6000] ;  /* 0x00600000c518783b */ /* 0x004ee20000000200 */
[C---:B------:R-:W-:Y:S02]  /*1d60*/  IADD3 R186, R195.reuse, 0x1000, RZ ;  /* 0x00001000c3ba7810 */ /* 0x040fe40007ffe0ff */
[----:B------:R-:W-:Y:S01]  /*1d70*/  IADD3 R185, R195, 0x1800, RZ ;  /* 0x00001800c3b97810 */ /* 0x000fe20007ffe0ff */
[----:B-----5:R-:W4:Y:S01]  /*1d80*/  LDSM.16.M88.4 R16, [R197+0x6800] ;  /* 0x00680000c510783b */ /* 0x020f220000000200 */
[----:B------:R-:W-:Y:S01]  /*1d90*/  IMAD.IADD R191, R197, 0x1, R0 ;  /* 0x00000001c5bf7824 */ /* 0x000fe200078e0200 */
[C---:B------:R-:W-:Y:S01]  /*1da0*/  IADD3 R183, R195.reuse, 0x2000, RZ ;  /* 0x00002000c3b77810 */ /* 0x040fe20007ffe0ff */
[----:B------:R-:W-:Y:S01]  /*1db0*/  IMAD.IADD R184, R0, 0x1, R195 ;  /* 0x0000000100b87824 */ /* 0x000fe200078e02c3 */
[----:B------:R-:W2:Y:S01]  /*1dc0*/  LDSM.16.M88.4 R60, [R197+0x7000] ;  /* 0x00700000c53c783b */ /* 0x000ea20000000200 */
[----:B------:R-:W-:Y:S01]  /*1dd0*/  IMAD.U32 R0, RZ, RZ, UR9 ;  /* 0x00000009ff007e24 */ /* 0x000fe2000f8e00ff */
[----:B------:R-:W-:-:S02]  /*1de0*/  IADD3 R182, R195, 0x2800, RZ ;  /* 0x00002800c3b67810 */ /* 0x000fc40007ffe0ff */
[----:B------:R-:W5:Y:S01]  /*1df0*/  LDSM.16.M88.4 R32, [R197+0x7800] ;  /* 0x00780000c520783b */ /* 0x000f620000000200 */
[C---:B------:R-:W-:Y:S02]  /*1e00*/  IADD3 R181, R195.reuse, 0x3000, RZ ;  /* 0x00003000c3b57810 */ /* 0x040fe40007ffe0ff */
[C---:B------:R-:W-:Y:S01]  /*1e10*/  IADD3 R180, R195.reuse, 0x3800, RZ ;  /* 0x00003800c3b47810 */ /* 0x040fe20007ffe0ff */
[----:B------:R-:W-:Y:S01]  /*1e20*/  LDSM.16.M88.4 R8, [R196] ;  /* 0x00000000c408783b */ /* 0x000fe20000000200 */
[C---:B------:R-:W-:Y:S02]  /*1e30*/  IADD3 R179, R195.reuse, 0x4000, RZ ;  /* 0x00004000c3b37810 */ /* 0x040fe40007ffe0ff */
[C---:B------:R-:W-:Y:S01]  /*1e40*/  IADD3 R178, R195.reuse, 0x4800, RZ ;  /* 0x00004800c3b27810 */ /* 0x040fe20007ffe0ff */
[----:B------:R-:W2:Y:S01]  /*1e50*/  LDSM.16.M88.4 R36, [R195] ;  /* 0x00000000c324783b */ /* 0x000ea20000000200 */
[C---:B------:R-:W-:Y:S02]  /*1e60*/  IADD3 R177, R195.reuse, 0x5000, RZ ;  /* 0x00005000c3b17810 */ /* 0x040fe40007ffe0ff */
[----:B------:R-:W-:Y:S01]  /*1e70*/  IADD3 R176, R195, 0x5800, RZ ;  /* 0x00005800c3b07810 */ /* 0x000fe20007ffe0ff */
[----:B-1----:R-:W1:Y:S04]  /*1e80*/  LDSM.16.M88.4 R12, [R195+0x800] ;  /* 0x00080000c30c783b */ /* 0x002e680000000200 */
[----:B------:R-:W1:Y:S04]  /*1e90*/  LDSM.16.M88.4 R40, [R195+0x1000] ;  /* 0x00100000c328783b */ /* 0x000e680000000200 */
[----:B------:R-:W-:Y:S04]  /*1ea0*/  LDSM.16.M88.4 R52, [R194] ;  /* 0x00000000c234783b */ /* 0x000fe80000000200 */
[----:B------:R-:W-:Y:S01]  /*1eb0*/  LDSM.16.M88.4 R72, [R191+0x6800] ;  /* 0x00680000bf48783b */ /* 0x000fe20000000200 */
[C---:B---3--:R-:W-:Y:S03]  /*1ec0*/  HMMA.16816.F32 R28, R48.reuse, R24, RZ ;  /* 0x00000018301c723c */ /* 0x048fe600000018ff */
[----:B------:R-:W-:Y:S04]  /*1ed0*/  LDSM.16.M88.4 R68, [R191+0x7800] ;  /* 0x00780000bf44783b */ /* 0x000fe80000000200 */
[----:B------:R-:W-:Y:S01]  /*1ee0*/  LDSM.16.M88.4 R44, [R184+0x800] ;  /* 0x00080000b82c783b */ /* 0x000fe20000000200 */
[C---:B------:R-:W-:Y:S03]  /*1ef0*/  HMMA.16816.F32 R24, R48.reuse, R26, RZ ;  /* 0x0000001a3018723c */ /* 0x040fe600000018ff */
[----:B------:R-:W-:Y:S04]  /*1f00*/  LDSM.16.M88.4 R76, [R198+0x2000] ;  /* 0x00200000c64c783b */ /* 0x000fe80000000200 */
[----:B------:R-:W0:Y:S01]  /*1f10*/  LDGDEPBAR ;  /* 0x00000000000079af */ /* 0x000e220000000000 */
[C---:B----4-:R-:W-:Y:S08]  /*1f20*/  HMMA.16816.F32 R20, R48.reuse, R16, RZ ;  /* 0x000000103014723c */ /* 0x050ff000000018ff */
[C---:B--2---:R-:W-:Y:S08]  /*1f30*/  HMMA.16816.F32 R64, R48.reuse, R60, RZ ;  /* 0x0000003c3040723c */ /* 0x044ff000000018ff */
[C---:B------:R-:W-:Y:S08]  /*1f40*/  HMMA.16816.F32 R16, R48.reuse, R18, RZ ;  /* 0x000000123010723c */ /* 0x040ff000000018ff */
[C---:B------:R-:W-:Y:S08]  /*1f50*/  HMMA.16816.F32 R60, R48.reuse, R62, RZ ;  /* 0x0000003e303c723c */ /* 0x040ff000000018ff */
[C---:B-----5:R-:W-:Y:S08]  /*1f60*/  HMMA.16816.F32 R56, R48.reuse, R32, RZ ;  /* 0x000000203038723c */ /* 0x060ff000000018ff */
[----:B------:R-:W-:Y:S01]  /*1f70*/  HMMA.16816.F32 R48, R48, R34, RZ ;  /* 0x000000223030723c */ /* 0x000fe200000018ff */
[----:B------:R-:W2:Y:S07]  /*1f80*/  LDSM.16.M88.4 R32, [R195+0x1800] ;  /* 0x00180000c320783b */ /* 0x000eae0000000200 */
[C---:B------:R-:W-:Y:S08]  /*1f90*/  HMMA.16816.F32 R28, R8.reuse, R36, R28 ;  /* 0x00000024081c723c */ /* 0x040ff0000000181c */
        /* <DEDUP_REMOVED lines=10> */
[----:B------:R-:W-:Y:S04]  /*2040*/  LDSM.16.M88.4 R32, [R193] ;  /* 0x00000000c120783b */ /* 0x000fe80000000200 */
[----:B------:R-:W2:Y:S03]  /*2050*/  LDSM.16.M88.4 R8, [R184] ;  /* 0x00000000b808783b */ /* 0x000ea60000000200 */
[C---:B---3--:R-:W-:Y:S08]  /*2060*/  HMMA.16816.F32 R28, R52.reuse, R36, R28 ;  /* 0x00000024341c723c */ /* 0x048ff0000000181c */
[C---:B------:R-:W-:Y:S01]  /*2070*/  HMMA.16816.F32 R24, R52.reuse, R38, R24 ;  /* 0x000000263418723c */ /* 0x040fe20000001818 */
[----:B------:R-:W3:Y:S07]  /*2080*/  LDSM.16.M88.4 R36, [R184+0x1800] ;  /* 0x00180000b824783b */ /* 0x000eee0000000200 */
[C---:B------:R-:W-:Y:S08]  /*2090*/  HMMA.16816.F32 R20, R52.reuse, R72, R20 ;  /* 0x000000483414723c */ /* 0x040ff00000001814 */
[C---:B------:R-:W-:Y:S01]  /*20a0*/  HMMA.16816.F32 R16, R52.reuse, R74, R16 ;  /* 0x0000004a3410723c */ /* 0x040fe20000001810 */
[----:B------:R-:W-:Y:S07]  /*20b0*/  LDSM.16.M88.4 R72, [R197+0x9000] ;  /* 0x00900000c548783b */ /* 0x000fee0000000200 */
[C---:B-1----:R-:W-:Y:S08]  /*20c0*/  HMMA.16816.F32 R64, R52.reuse, R12, R64 ;  /* 0x0000000c3440723c */ /* 0x042ff00000001840 */
[----:B------:R-:W-:Y:S01]  /*20d0*/  HMMA.16816.F32 R60, R52, R14, R60 ;  /* 0x0000000e343c723c */ /* 0x000fe2000000183c */
[----:B------:R-:W1:Y:S07]  /*20e0*/  LDSM.16.M88.4 R12, [R197+0x8000] ;  /* 0x00800000c50c783b */ /* 0x000e6e0000000200 */
[C---:B--2---:R-:W-:Y:S08]  /*20f0*/  HMMA.16816.F32 R28, R32.reuse, R8, R28 ;  /* 0x00000008201c723c */ /* 0x044ff0000000181c */
[----:B------:R-:W-:Y:S01]  /*2100*/  HMMA.16816.F32 R24, R32, R10, R24 ;  /* 0x0000000a2018723c */ /* 0x000fe20000001818 */
[----:B------:R-:W2:Y:S07]  /*2110*/  LDSM.16.M88.4 R8, [R197+0x8800] ;  /* 0x00880000c508783b */ /* 0x000eae0000000200 */
        /* <DEDUP_REMOVED lines=10> */
[C---:B---3--:R-:W-:Y:S08]  /*21c0*/  HMMA.16816.F32 R56, R32.reuse, R36, R56 ;  /* 0x000000242038723c */ /* 0x048ff00000001838 */
[----:B------:R-:W-:Y:S01]  /*21d0*/  HMMA.16816.F32 R52, R32, R38, R52 ;  /* 0x000000262034723c */ /* 0x000fe20000001834 */
[----:B------:R-:W3:Y:S04]  /*21e0*/  LDSM.16.M88.4 R36, [R195+0x3000] ;  /* 0x00300000c324783b */ /* 0x000ee80000000200 */
[----:B------:R-:W3:Y:S03]  /*21f0*/  LDSM.16.M88.4 R32, [R195+0x3800] ;  /* 0x00380000c320783b */ /* 0x000ee60000000200 */
[C---:B-1----:R-:W-:Y:S08]  /*2200*/  HMMA.16816.F32 R28, R76.reuse, R12, R28 ;  /* 0x0000000c4c1c723c */ /* 0x042ff0000000181c */
[C---:B------:R-:W-:Y:S01]  /*2210*/  HMMA.16816.F32 R24, R76.reuse, R14, R24 ;  /* 0x0000000e4c18723c */ /* 0x040fe20000001818 */
[----:B------:R-:W-:Y:S07]  /*2220*/  LDSM.16.M88.4 R12, [R194+0x2000] ;  /* 0x00200000c20c783b */ /* 0x000fee0000000200 */
[C---:B--2---:R-:W-:Y:S08]  /*2230*/  HMMA.16816.F32 R20, R76.reuse, R8, R20 ;  /* 0x000000084c14723c */ /* 0x044ff00000001814 */
        /* <DEDUP_REMOVED lines=10> */
[----:B------:R-:W2:Y:S07]  /*22e0*/  LDSM.16.M88.4 R44, [R191+0x8800] ;  /* 0x00880000bf2c783b */ /* 0x000eae0000000200 */
[C---:B------:R-:W-:Y:S08]  /*22f0*/  HMMA.16816.F32 R20, R48.reuse, R40, R20 ;  /* 0x000000283014723c */ /* 0x040ff00000001814 */
[C---:B------:R-:W-:Y:S01]  /*2300*/  HMMA.16816.F32 R16, R48.reuse, R42, R16 ;  /* 0x0000002a3010723c */ /* 0x040fe20000001810 */
[----:B------:R-:W4:Y:S07]  /*2310*/  LDSM.16.M88.4 R40, [R191+0x9800] ;  /* 0x00980000bf28783b */ /* 0x000f2e0000000200 */
[C---:B---3--:R-:W-:Y:S08]  /*2320*/  HMMA.16816.F32 R64, R48.reuse, R36, R64 ;  /* 0x000000243040723c */ /* 0x048ff00000001840 */
[C---:B------:R-:W-:Y:S01]  /*2330*/  HMMA.16816.F32 R60, R48.reuse, R38, R60 ;  /* 0x00000026303c723c */ /* 0x040fe2000000183c */
[----:B------:R-:W-:Y:S07]  /*2340*/  LDSM.16.M88.4 R36, [R184+0x2000] ;  /* 0x00200000b824783b */ /* 0x000fee0000000200 */
[C---:B------:R-:W-:Y:S08]  /*2350*/  HMMA.16816.F32 R56, R48.reuse, R32, R56 ;  /* 0x000000203038723c */ /* 0x040ff00000001838 */
[----:B------:R-:W-:Y:S01]  /*2360*/  HMMA.16816.F32 R52, R48, R34, R52 ;  /* 0x000000223034723c */ /* 0x000fe20000001834 */
[----:B------:R-:W-:Y:S04]  /*2370*/  LDSM.16.M88.4 R48, [R193+0x2000] ;  /* 0x00200000c130783b */ /* 0x000fe80000000200 */
[----:B------:R-:W3:Y:S03]  /*2380*/  LDSM.16.M88.4 R32, [R184+0x2800] ;  /* 0x00280000b820783b */ /* 0x000ee60000000200 */
        /* <DEDUP_REMOVED lines=22> */
[----:B------:R-:W3:Y:S07]  /*24f0*/  LDSM.16.M88.4 R36, [R195+0x4000] ;  /* 0x00400000c324783b */ /* 0x000eee0000000200 */
[C---:B--2---:R-:W-:Y:S08]  /*2500*/  HMMA.16816.F32 R76, R48.reuse, R44, R76 ;  /* 0x0000002c304c723c */ /* 0x044ff0000000184c */
[----:B------:R-:W-:Y:S01]  /*2510*/  HMMA.16816.F32 R52, R48, R46, R52 ;  /* 0x0000002e3034723c */ /* 0x000fe20000001834 */
[----:B------:R-:W2:Y:S04]  /*2520*/  LDSM.16.M88.4 R44, [R195+0x5000] ;  /* 0x00500000c32c783b */ /* 0x000ea80000000200 */
[----:B------:R-:W1:Y:S03]  /*2530*/  LDSM.16.M88.4 R48, [R195+0x5800] ;  /* 0x00580000c330783b */ /* 0x000e660000000200 */
[C---:B----4-:R-:W-:Y:S08]  /*2540*/  HMMA.16816.F32 R20, R72.reuse, R56, R20 ;  /* 0x000000384814723c */ /* 0x050ff00000001814 */
[C---:B------:R-:W-:Y:S01]  /*2550*/  HMMA.16816.F32 R16, R72.reuse, R58, R16 ;  /* 0x0000003a4810723c */ /* 0x040fe20000001810 */
[----:B------:R-:W-:Y:S07]  /*2560*/  LDSM.16.M88.4 R56, [R194+0x4000] ;  /* 0x00400000c238783b */ /* 0x000fee0000000200 */
[C---:B------:R-:W-:Y:S08]  /*2570*/  HMMA.16816.F32 R28, R72.reuse, R68, R28 ;  /* 0x00000044481c723c */ /* 0x040ff0000000181c */
[C---:B-----5:R-:W-:Y:S08]  /*2580*/  HMMA.16816.F32 R64, R72.reuse, R12, R64 ;  /* 0x0000000c4840723c */ /* 0x060ff00000001840 */
[C---:B------:R-:W-:Y:S01]  /*2590*/  HMMA.16816.F32 R60, R72.reuse, R14, R60 ;  /* 0x0000000e483c723c */ /* 0x040fe2000000183c */
[----:B------:R-:W4:Y:S07]  /*25a0*/  LDSM.16.M88.4 R12, [R191+0xa000] ;  /* 0x00a00000bf0c783b */ /* 0x000f2e0000000200 */
[----:B------:R-:W-:Y:S01]  /*25b0*/  HMMA.16816.F32 R24, R72, R70, R24 ;  /* 0x000000464818723c */ /* 0x000fe20000001818 */
[----:B------:R-:W-:Y:S07]  /*25c0*/  LDSM.16.M88.4 R68, [R193+0x4000] ;  /* 0x00400000c144783b */ /* 0x000fee0000000200 */
[C---:B-1----:R-:W-:Y:S08]  /*25d0*/  HMMA.16816.F32 R20, R40.reuse, R8, R20 ;  /* 0x000000082814723c */ /* 0x042ff00000001814 */
[----:B------:R-:W-:Y:S01]  /*25e0*/  HMMA.16816.F32 R16, R40, R10, R16 ;  /* 0x0000000a2810723c */ /* 0x000fe20000001810 */
[----:B------:R-:W1:Y:S07]  /*25f0*/  LDSM.16.M88.4 R8, [R191+0xb000] ;  /* 0x00b00000bf08783b */ /* 0x000e6e0000000200 */
[----:B------:R-:W-:Y:S08]  /*2600*/  HMMA.16816.F32 R52, R72, R34, R52 ;  /* 0x000000224834723c */ /* 0x000ff00000001834 */
[C---:B---3--:R-:W-:Y:S08]  /*2610*/  HMMA.16816.F32 R28, R40.reuse, R36, R28 ;  /* 0x00000024281c723c */ /* 0x048ff0000000181c */
[C---:B--2---:R-:W-:Y:S08]  /*2620*/  HMMA.16816.F32 R64, R40.reuse, R44, R64 ;  /* 0x0000002c2840723c */ /* 0x044ff00000001840 */
[C---:B------:R-:W-:Y:S01]  /*2630*/  HMMA.16816.F32 R60, R40.reuse, R46, R60 ;  /* 0x0000002e283c723c */ /* 0x040fe2000000183c */
[----:B------:R-:W-:Y:S07]  /*2640*/  LDSM.16.M88.4 R44, [R184+0x4000] ;  /* 0x00400000b82c783b */ /* 0x000fee0000000200 */
[----:B------:R-:W-:Y:S01]  /*2650*/  HMMA.16816.F32 R24, R40, R38, R24 ;  /* 0x000000262818723c */ /* 0x000fe20000001818 */
[----:B------:R-:W2:Y:S07]  /*2660*/  LDSM.16.M88.4 R36, [R191+0xb800] ;  /* 0x00b80000bf24783b */ /* 0x000eae0000000200 */
[----:B------:R-:W-:Y:S01]  /*2670*/  HMMA.16816.F32 R76, R72, R32, R76 ;  /* 0x00000020484c723c */ /* 0x000fe2000000184c */
[----:B------:R-:W3:Y:S07]  /*2680*/  LDSM.16.M88.4 R32, [R191+0xa800] ;  /* 0x00a80000bf20783b */ /* 0x000eee0000000200 */
[----:B------:R-:W-:Y:S08]  /*2690*/  HMMA.16816.F32 R52, R40, R50, R52 ;  /* 0x000000322834723c */ /* 0x000ff00000001834 */
[C---:B----4-:R-:W-:Y:S07]  /*26a0*/  HMMA.16816.F32 R28, R56.reuse, R12, R28 ;  /* 0x0000000c381c723c */ /* 0x050fee000000181c */
[----:B------:R-:W-:Y:S01]  /*26b0*/  LOP3.LUT R13, R82, 0x6, RZ, 0xc0, !PT ;  /* 0x00000006520d7812 */ /* 0x000fe200078ec0ff */
[----:B-1----:R-:W-:Y:S04]  /*26c0*/  HMMA.16816.F32 R64, R56, R8, R64 ;  /* 0x000000083840723c */ /* 0x002fe80000001840 */
[----:B------:R-:W-:-:S04]  /*26d0*/  IMAD R0, R0, 0x40, R13 ;  /* 0x0000004000007824 */ /* 0x000fc800078e020d */
[----:B------:R-:W-:Y:S01]  /*26e0*/  HMMA.16816.F32 R60, R56, R10, R60 ;  /* 0x0000000a383c723c */ /* 0x000fe2000000183c */
[----:B------:R-:W1:Y:S01]  /*26f0*/  LDSM.16.M88.4 R8, [R184+0x5000] ;  /* 0x00500000b808783b */ /* 0x000e620000000200 */
[----:B------:R-:W-:-:S06]  /*2700*/  ISETP.GE.AND P1, PT, R0, UR8, PT ;  /* 0x0000000800007c0c */ /* 0x000fcc000bf26270 */
[----:B------:R-:W-:Y:S01]  /*2710*/  HMMA.16816.F32 R24, R56, R14, R24 ;  /* 0x0000000e3818723c */ /* 0x000fe20000001818 */
[----:B------:R-:W4:Y:S07]  /*2720*/  LDSM.16.M88.4 R12, [R184+0x5800] ;  /* 0x00580000b80c783b */ /* 0x000f2e0000000200 */
[----:B------:R-:W-:Y:S01]  /*2730*/  HMMA.16816.F32 R76, R40, R48, R76 ;  /* 0x00000030284c723c */ /* 0x000fe2000000184c */
[----:B------:R-:W5:Y:S01]  /*2740*/  LDSM.16.M88.4 R40, [R184+0x4800] ;  /* 0x00480000b828783b */ /* 0x000f620000000200 */
[----:B------:R-:W-:-:S06]  /*2750*/  DEPBAR.LE SB0, 0x0 ;  /* 0x000080000000791a */ /* 0x000fcc0000000000 */
[C---:B--2---:R-:W-:Y:S08]  /*2760*/  HMMA.16816.F32 R52, R56.reuse, R38, R52 ;  /* 0x000000263834723c */ /* 0x044ff00000001834 */
[----:B---3--:R-:W-:Y:S07]  /*2770*/  HMMA.16816.F32 R20, R56, R32, R20 ;  /* 0x000000203814723c */ /* 0x008fee0000001814 */
[C---:B------:R-:W-:Y:S01]  /*2780*/  IADD3 R33, R0.reuse, 0x9, RZ ;  /* 0x0000000900217810 */ /* 0x040fe20007ffe0ff */
[----:B------:R-:W-:Y:S01]  /*2790*/  HMMA.16816.F32 R28, R68, R44, R28 ;  /* 0x0000002c441c723c */ /* 0x000fe2000000181c */
[----:B------:R-:W-:-:S02]  /*27a0*/  IADD3 R32, R0, 0x10, RZ ;  /* 0x0000001000207810 */ /* 0x000fc40007ffe0ff */
[----:B------:R-:W-:Y:S02]  /*27b0*/  ISETP.GE.AND P5, PT, R33, UR8, PT ;  /* 0x0000000821007c0c */ /* 0x000fe4000bfa6270 */
[----:B------:R-:W-:Y:S02]  /*27c0*/  ISETP.GE.AND P4, PT, R32, UR8, PT ;  /* 0x0000000820007c0c */ /* 0x000fe4000bf86270 */
[C---:B------:R-:W-:Y:S01]  /*27d0*/  IADD3 R32, R0.reuse, 0x11, RZ ;  /* 0x0000001100207810 */ /* 0x040fe20007ffe0ff */
[----:B------:R-:W-:Y:S01]  /*27e0*/  HMMA.16816.F32 R16, R56, R34, R16 ;  /* 0x000000223810723c */ /* 0x000fe20000001810 */
[----:B------:R-:W-:Y:S02]  /*27f0*/  IADD3 R33, R0, 0x18, RZ ;  /* 0x0000001800217810 */ /* 0x000fe40007ffe0ff */
[----:B------:R-:W-:Y:S02]  /*2800*/  ISETP.GE.AND P3, PT, R32, UR8, PT ;  /* 0x0000000820007c0c */ /* 0x000fe4000bf66270 */
[----:B------:R-:W-:-:S02]  /*2810*/  ISETP.GE.AND P2, PT, R33, UR8, PT ;  /* 0x0000000821007c0c */ /* 0x000fc4000bf46270 */
[C---:B------:R-:W-:Y:S01]  /*2820*/  IADD3 R35, R0.reuse, 0x1, RZ ;  /* 0x0000000100237810 */ /* 0x040fe20007ffe0ff */
[----:B------:R-:W-:Y:S01]  /*2830*/  HMMA.16816.F32 R24, R68, R46, R24 ;  /* 0x0000002e4418723c */ /* 0x000fe20000001818 */
[C---:B------:R-:W-:Y:S02]  /*2840*/  IADD3 R34, R0.reuse, 0x8, RZ ;  /* 0x0000000800227810 */ /* 0x040fe40007ffe0ff */
[----:B------:R-:W-:Y:S02]  /*2850*/  ISETP.GE.AND P0, PT, R35, UR8, PT ;  /* 0x0000000823007c0c */ /* 0x000fe4000bf06270 */
[----:B------:R-:W-:Y:S02]  /*2860*/  IADD3 R32, R0, 0x19, RZ ;  /* 0x0000001900207810 */ /* 0x000fe40007ffe0ff */
[----:B------:R-:W-:Y:S01]  /*2870*/  ISETP.GE.AND P6, PT, R34, UR8, PT ;  /* 0x0000000822007c0c */ /* 0x000fe2000bfc6270 */
[----:B------:R-:W-:Y:S01]  /*2880*/  HMMA.16816.F32 R76, R56, R36, R76 ;  /* 0x00000024384c723c */ /* 0x000fe2000000184c */
[----:B------:R-:W-:-:S02]  /*2890*/  FSEL R33, R28, -INF , !P1 ;  /* 0xff8000001c217808 */ /* 0x000fc40004800000 */
[----:B------:R-:W-:Y:S02]  /*28a0*/  FSEL R28, R31, -INF , !P0 ;  /* 0xff8000001f1c7808 */ /* 0x000fe40004000000 */
[----:B------:R-:W-:Y:S02]  /*28b0*/  FSEL R31, R29, -INF , !P0 ;  /* 0xff8000001d1f7808 */ /* 0x000fe40004000000 */
[----:B------:R-:W-:Y:S01]  /*28c0*/  FSEL R30, R30, -INF , !P1 ;  /* 0xff8000001e1e7808 */ /* 0x000fe20004800000 */
[----:B-1----:R-:W-:Y:S01]  /*28d0*/  HMMA.16816.F32 R64, R68, R8, R64 ;  /* 0x000000084440723c */ /* 0x002fe20000001840 */
[----:B------:R-:W-:-:S06]  /*28e0*/  ISETP.GE.AND P1, PT, R32, UR8, PT ;  /* 0x0000000820007c0c */ /* 0x000fcc000bf26270 */
[C---:B------:R-:W-:Y:S01]  /*28f0*/  IADD3 R9, R0.reuse, 0x20, RZ ;  /* 0x0000002000097810 */ /* 0x040fe20007ffe0ff */
[C---:B----4-:R-:W-:Y:S01]  /*2900*/  HMMA.16816.F32 R52, R68.reuse, R14, R52 ;  /* 0x0000000e4434723c */ /* 0x050fe20000001834 */
[C---:B------:R-:W-:Y:S01]  /*2910*/  IADD3 R8, R0.reuse, 0x21, RZ ;  /* 0x0000002100087810 */ /* 0x040fe20007ffe0ff */
[----:B------:R-:W-:Y:S01]  /*2920*/  BAR.SYNC.DEFER_BLOCKING 0x0 ;  /* 0x0000000000007b1d */ /* 0x000fe20000010000 */
[----:B------:R-:W-:Y:S02]  /*2930*/  ISETP.GE.AND P0, PT, R9, UR8, PT ;  /* 0x0000000809007c0c */ /* 0x000fe4000bf06270 */
[----:B------:R-:W-:Y:S02]  /*2940*/  IADD3 R9, R0, 0x28, RZ ;  /* 0x0000002800097810 */ /* 0x000fe40007ffe0ff */
[----:B------:R-:W-:Y:S01]  /*2950*/  FSEL R32, R26, -INF , !P6 ;  /* 0xff8000001a207808 */ /* 0x000fe20007000000 */
[----:B-----5:R-:W-:Y:S01]  /*2960*/  HMMA.16816.F32 R20, R68, R40, R20 ;  /* 0x000000284414723c */ /* 0x020fe20000001814 */
[----:B------:R-:W-:-:S02]  /*2970*/  FSEL R26, R27, -INF , !P5 ;  /* 0xff8000001b1a7808 */ /* 0x000fc40006800000 */
[----:B------:R-:W-:Y:S02]  /*2980*/  FSEL R29, R24, -INF , !P6 ;  /* 0xff800000181d7808 */ /* 0x000fe40007000000 */
[----:B------:R-:W-:Y:S02]  /*2990*/  FSEL R27, R25, -INF , !P5 ;  /* 0xff800000191b7808 */ /* 0x000fe40006800000 */
[----:B------:R-:W-:Y:S01]  /*29a0*/  ISETP.GE.AND P6, PT, R8, UR8, PT ;  /* 0x0000000808007c0c */ /* 0x000fe2000bfc6270 */
[----:B------:R-:W-:Y:S01]  /*29b0*/  HMMA.16816.F32 R16, R68, R42, R16 ;  /* 0x0000002a4410723c */ /* 0x000fe20000001810 */
[----:B------:R-:W-:Y:S02]  /*29c0*/  ISETP.GE.AND P5, PT, R9, UR8, PT ;  /* 0x0000000809007c0c */ /* 0x000fe4000bfa6270 */
[C---:B------:R-:W-:Y:S02]  /*29d0*/  IADD3 R8, R0.reuse, 0x29, RZ ;  /* 0x0000002900087810 */ /* 0x040fe40007ffe0ff */
[----:B------:R-:W-:-:S02]  /*29e0*/  IADD3 R9, R0, 0x30, RZ ;  /* 0x0000003000097810 */ /* 0x000fc40007ffe0ff */
[----:B------:R-:W-:Y:S01]  /*29f0*/  FSEL R172, R66, -INF , !P0 ;  /* 0xff80000042ac7808 */ /* 0x000fe20004000000 */
[C---:B------:R-:W-:Y:S01]  /*2a00*/  HMMA.16816.F32 R60, R68.reuse, R10, R60 ;  /* 0x0000000a443c723c */ /* 0x040fe2000000183c */
[----:B------:R-:W-:Y:S02]  /*2a10*/  FSEL R147, R64, -INF , !P0 ;  /* 0xff80000040937808 */ /* 0x000fe40004000000 */
[----:B------:R-:W-:Y:S02]  /*2a20*/  FSEL R138, R67, -INF , !P6 ;  /* 0xff800000438a7808 */ /* 0x000fe40007000000 */
[----:B------:R-:W-:Y:S02]  /*2a30*/  FSEL R145, R65, -INF , !P6 ;  /* 0xff80000041917808 */ /* 0x000fe40007000000 */
[----:B------:R-:W-:Y:S01]  /*2a40*/  IADD3 R10, R0, 0x31, RZ ;  /* 0x00000031000a7810 */ /* 0x000fe20007ffe0ff */
[----:B------:R-:W-:Y:S01]  /*2a50*/  HMMA.16816.F32 R76, R68, R12, R76 ;  /* 0x0000000c444c723c */ /* 0x000fe2000000184c */
[----:B------:R-:W-:-:S02]  /*2a60*/  FSEL R22, R22, -INF , !P4 ;  /* 0xff80000016167808 */ /* 0x000fc40006000000 */
[----:B------:R-:W-:Y:S02]  /*2a70*/  FSEL R11, R20, -INF , !P4 ;  /* 0xff800000140b7808 */ /* 0x000fe40006000000 */
[----:B------:R-:W-:Y:S02]  /*2a80*/  ISETP.GE.AND P4, PT, R8, UR8, PT ;  /* 0x0000000808007c0c */ /* 0x000fe4000bf86270 */
[C---:B------:R-:W-:Y:S02]  /*2a90*/  IADD3 R12, R0.reuse, 0x38, RZ ;  /* 0x00000038000c7810 */ /* 0x040fe40007ffe0ff */
[----:B------:R-:W-:Y:S02]  /*2aa0*/  IADD3 R0, R0, 0x39, RZ ;  /* 0x0000003900007810 */ /* 0x000fe40007ffe0ff */
[----:B------:R-:W-:Y:S02]  /*2ab0*/  FSEL R8, R23, -INF , !P3 ;  /* 0xff80000017087808 */ /* 0x000fe40005800000 */
[----:B------:R-:W-:Y:S01]  /*2ac0*/  ISETP.GE.AND P0, PT, R0, UR8, PT ;  /* 0x0000000800007c0c */ /* 0x000fe2000bf06270 */
[----:B------:R-:W-:Y:S01]  /*2ad0*/  IMAD.IADD R0, R86, 0x1, R84 ;  /* 0x0000000156007824 */ /* 0x000fe200078e0254 */
[----:B------:R-:W-:-:S02]  /*2ae0*/  FSEL R21, R21, -INF , !P3 ;  /* 0xff80000015157808 */ /* 0x000fc40005800000 */
[----:B------:R-:W-:Y:S02]  /*2af0*/  FSEL R168, R55, -INF , !P0 ;  /* 0xff80000037a87808 */ /* 0x000fe40004000000 */
[----:B------:R-:W-:Y:S02]  /*2b00*/  FSEL R213, R53, -INF , !P0 ;  /* 0xff80000035d57808 */ /* 0x000fe40004000000 */
[----:B------:R-:W-:Y:S02]  /*2b10*/  PLOP3.LUT P0, PT, PT, PT, UP0, 0x80, 0x0 ;  /* 0x000000000000781c */ /* 0x000fe40003f0f008 */
[----:B------:R-:W-:Y:S02]  /*2b20*/  ISETP.GE.AND P3, PT, R9, UR8, PT ;  /* 0x0000000809007c0c */ /* 0x000fe4000bf66270 */
[----:B------:R-:W-:Y:S02]  /*2b30*/  FSEL R18, R18, -INF , !P2 ;  /* 0xff80000012127808 */ /* 0x000fe40005000000 */
[----:B------:R-:W-:-:S02]  /*2b40*/  FSEL R9, R16, -INF , !P2 ;  /* 0xff80000010097808 */ /* 0x000fc40005000000 */
[----:B------:R-:W-:Y:S02]  /*2b50*/  ISETP.GE.AND P2, PT, R10, UR8, PT ;  /* 0x000000080a007c0c */ /* 0x000fe4000bf46270 */
[----:B------:R-:W-:Y:S02]  /*2b60*/  FSEL R10, R19, -INF , !P1 ;  /* 0xff800000130a7808 */ /* 0x000fe40004800000 */
[----:B------:R-:W-:Y:S02]  /*2b70*/  FSEL R17, R17, -INF , !P1 ;  /* 0xff80000011117808 */ /* 0x000fe40004800000 */
[----:B------:R-:W-:Y:S02]  /*2b80*/  ISETP.GE.AND P1, PT, R12, UR8, PT ;  /* 0x000000080c007c0c */ /* 0x000fe4000bf26270 */
        /* <DEDUP_REMOVED lines=10> */
[----:B------:R-:W-:Y:S05]  /*2c30*/  @!P0 BRA `(.L_x_617) ;  /* 0x0000020000008947 */ /* 0x000fea0003800000 */
[----:B------:R-:W-:Y:S01]  /*2c40*/  ULEA.HI.SX32 UR7, UR29, 0xfffffffe, 0x1a ;  /* 0xfffffffe1d077891 */ /* 0x000fe2000f8fd23f */
[C---:B------:R-:W-:Y:S01]  /*2c50*/  IMAD.SHL.U32 R12, R81.reuse, 0x20, RZ ;  /* 0x00000020510c7824 */ /* 0x040fe200078e00ff */
[----:B------:R-:W-:Y:S02]  /*2c60*/  SHF.L.U64.HI R6, R81, 0x5, R6 ;  /* 0x0000000551067819 */ /* 0x000fe40000010206 */
[----:B------:R-:W-:Y:S02]  /*2c70*/  USHF.R.S32.HI UR6, URZ, 0x1f, UR7 ;  /* 0x0000001f3f067899 */ /* 0x000fe40008011407 */
[----:B------:R-:W-:Y:S02]  /*2c80*/  IMAD R80, R80, UR7, RZ ;  /* 0x0000000750507c24 */ /* 0x000fe4000f8e02ff */
[----:B------:R-:W-:-:S04]  /*2c90*/  IMAD.WIDE.U32 R14, R83, UR7, R206 ;  /* 0x00000007530e7c25 */ /* 0x000fc8000f8e00ce */
[----:B------:R-:W-:Y:S01]  /*2ca0*/  IMAD R80, R83, UR6, R80 ;  /* 0x0000000653507c24 */ /* 0x000fe2000f8e0250 */
[----:B------:R-:W-:-:S03]  /*2cb0*/  LEA R24, P2, R14, c[0x0][0x168], 0x1 ;  /* 0x00005a000e187a11 */ /* 0x000fc600078408ff */
[----:B------:R-:W-:Y:S01]  /*2cc0*/  IMAD.IADD R80, R15, 0x1, R80 ;  /* 0x000000010f507824 */ /* 0x000fe200078e0250 */
[----:B------:R-:W-:-:S04]  /*2cd0*/  IADD3 R34, P1, R12, R24, RZ ;  /* 0x000000180c227210 */ /* 0x000fc80007f3e0ff */
[----:B------:R-:W-:Y:S02]  /*2ce0*/  LEA.HI.X R25, R14, c[0x0][0x16c], R80, 0x1, P2 ;  /* 0x00005b000e197a11 */ /* 0x000fe400010f0c50 */
[----:B------:R-:W-:Y:S02]  /*2cf0*/  IADD3 R14, P2, R12, R34, RZ ;  /* 0x000000220c0e7210 */ /* 0x000fe40007f5e0ff */
[----:B------:R-:W-:Y:S01]  /*2d00*/  IADD3.X R35, R6, R25, RZ, P1, !PT ;  /* 0x0000001906237210 */ /* 0x000fe20000ffe4ff */
[----:B------:R-:W-:Y:S01]  /*2d10*/  @!PT LDS RZ, [RZ] ;  /* 0x00000000fffff984 */ /* 0x000fe20000000800 */
[----:B------:R-:W-:Y:S01]  /*2d20*/  @!PT LDS RZ, [RZ] ;  /* 0x00000000fffff984 */ /* 0x000fe20000000800 */
[----:B------:R-:W-:Y:S01]  /*2d30*/  @!PT LDS RZ, [RZ] ;  /* 0x00000000fffff984 */ /* 0x000fe20000000800 */
[----:B------:R1:W-:Y:S01]  /*2d40*/  LDGSTS.E.BYPASS.LTC128B.128 [R201+0x6000], [R24.64] ;  /* 0x0600000018c97fae */ /* 0x0003e2000b901d58 */
[----:B------:R-:W-:-:S03]  /*2d50*/  IADD3 R12, P1, R12, R14, RZ ;  /* 0x0000000e0c0c7210 */ /* 0x000fc60007f3e0ff */
[C---:B------:R-:W-:Y:S01]  /*2d60*/  IMAD.X R15, R6.reuse, 0x1, R35, P2 ;  /* 0x00000001060f7824 */ /* 0x040fe200010e0623 */
[----:B------:R1:W-:Y:S04]  /*2d70*/  LDGSTS.E.BYPASS.LTC128B.128 [R201+0x8000], [R24.64+0x80] ;  /* 0x0800008018c97fae */ /* 0x0003e8000b901d58 */
[----:B------:R1:W-:Y:S01]  /*2d80*/  LDGSTS.E.BYPASS.LTC128B.128 [R201+0xa000], [R24.64+0x100] ;  /* 0x0a00010018c97fae */ /* 0x0003e2000b901d58 */
[----:B------:R-:W-:-:S03]  /*2d90*/  IADD3.X R13, R6, R15, RZ, P1, !PT ;  /* 0x0000000f060d7210 */ /* 0x000fc60000ffe4ff */
[----:B------:R1:W-:Y:S04]  /*2da0*/  LDGSTS.E.BYPASS.LTC128B.128 [R201+0x6800], [R34.64] ;  /* 0x0680000022c97fae */ /* 0x0003e8000b901d58 */
[----:B------:R1:W-:Y:S04]  /*2db0*/  LDGSTS.E.BYPASS.LTC128B.128 [R201+0x8800], [R34.64+0x80] ;  /* 0x0880008022c97fae */ /* 0x0003e8000b901d58 */
[----:B------:R1:W-:Y:S04]  /*2dc0*/  LDGSTS.E.BYPASS.LTC128B.128 [R201+0xa800], [R34.64+0x100] ;  /* 0x0a80010022c97fae */ /* 0x0003e8000b901d58 */
[----:B------:R1:W-:Y:S04]  /*2dd0*/  LDGSTS.E.BYPASS.LTC128B.128 [R201+0x7000], [R14.64] ;  /* 0x070000000ec97fae */ /* 0x0003e8000b901d58 */
[----:B------:R1:W-:Y:S04]  /*2de0*/  LDGSTS.E.BYPASS.LTC128B.128 [R201+0x9000], [R14.64+0x80] ;  /* 0x090000800ec97fae */ /* 0x0003e8000b901d58 */
[----:B------:R1:W-:Y:S04]  /*2df0*/  LDGSTS.E.BYPASS.LTC128B.128 [R201+0xb000], [R14.64+0x100] ;  /* 0x0b0001000ec97fae */ /* 0x0003e8000b901d58 */
[----:B------:R1:W-:Y:S04]  /*2e00*/  LDGSTS.E.BYPASS.LTC128B.128 [R201+0x7800], [R12.64] ;  /* 0x078000000cc97fae */ /* 0x0003e8000b901d58 */
[----:B------:R1:W-:Y:S04]  /*2e10*/  LDGSTS.E.BYPASS.LTC128B.128 [R201+0x9800], [R12.64+0x80] ;  /* 0x098000800cc97fae */ /* 0x0003e8000b901d58 */
[----:B------:R1:W-:Y:S04]  /*2e20*/  LDGSTS.E.BYPASS.LTC128B.128 [R201+0xb800], [R12.64+0x100] ;  /* 0x0b8001000cc97fae */ /* 0x0003e8000b901d58 */
[----:B------:R-:W0:Y:S02]  /*2e30*/  LDGDEPBAR ;  /* 0x00000000000079af */ /* 0x000e240000000000 */
.L_x_617:
[----:B------:R-:W-:Y:S01]  /*2e40*/  FMNMX.FTZ R6, R33, R31, !PT ;  /* 0x0000001f21067209 */ /* 0x000fe20007810000 */
[----:B------:R-:W-:Y:S01]  /*2e50*/  IMAD R148, R4, 0x4, R85 ;  /* 0x0000000404947824 */ /* 0x000fe200078e0255 */
[----:B-1----:R-:W-:Y:S01]  /*2e60*/  FMNMX.FTZ R15, R30, R28, !PT ;  /* 0x0000001c1e0f7209 */ /* 0x002fe20007810000 */
[----:B------:R-:W-:Y:S01]  /*2e70*/  USHF.L.U32 UR6, UR9, 0x1, URZ ;  /* 0x0000000109067899 */ /* 0x000fe2000800063f */
[----:B------:R-:W-:Y:S01]  /*2e80*/  FMNMX.FTZ R6, R29, R6, !PT ;  /* 0x000000061d067209 */ /* 0x000fe20007810000 */
[----:B------:R-:W-:Y:S01]  /*2e90*/  IMAD.WIDE.U32 R220, R148, -0x326172a9, RZ ;  /* 0xcd9e8d5794dc7825 */ /* 0x000fe200078e00ff */
[----:B------:R-:W-:Y:S01]  /*2ea0*/  FMNMX.FTZ R15, R32, R15, !PT ;  /* 0x0000000f200f7209 */ /* 0x000fe20007810000 */
[----:B------:R-:W-:Y:S01]  /*2eb0*/  UIADD3 UR16, UR31, -0x4498517b, URZ ;  /* 0xbb67ae851f107890 */ /* 0x000fe2000fffe03f */
[----:B------:R-:W-:Y:S01]  /*2ec0*/  FMNMX.FTZ R6, R27, R6, !PT ;  /* 0x000000061b067209 */ /* 0x000fe20007810000 */
[----:B------:R-:W-:Y:S01]  /*2ed0*/  IMAD.WIDE.U32 R222, R2, -0x2daee0ad, RZ ;  /* 0xd2511f5302de7825 */ /* 0x000fe200078e00ff */
[----:B------:R-:W-:Y:S01]  /*2ee0*/  FMNMX.FTZ R15, R26, R15, !PT ;  /* 0x0000000f1a0f7209 */ /* 0x000fe20007810000 */
[----:B------:R-:W-:Y:S01]  /*2ef0*/  UIADD3 UR17, UR30, -0x61c88647, URZ ;  /* 0x9e3779b91e117890 */ /* 0x000fe2000fffe03f */
        /* <DEDUP_REMOVED lines=23> */
[----:B------:R-:W-:Y:S01]  /*3070*/  IMAD R189, R5, 0x2, R192 ;  /* 0x0000000205bd7824 */ /* 0x000fe200078e02c0 */
[----:B------:R-:W-:Y:S01]  /*3080*/  FMNMX.FTZ R6, R139, R6, !PT ;  /* 0x000000068b067209 */ /* 0x000fe20007810000 */
[----:B------:R-:W-:Y:S01]  /*3090*/  IMAD R188, R5, 0x2, R190 ;  /* 0x0000000205bc7824 */ /* 0x000fe200078e02be */
[----:B------:R-:W-:Y:S01]  /*30a0*/  FMNMX.FTZ R15, R136, R15, !PT ;  /* 0x0000000f880f7209 */ /* 0x000fe20007810000 */
[----:B------:R-:W-:Y:S01]  /*30b0*/  LDSM.16.MT88.4 R36, [R192+0xc000] ;  /* 0x00c00000c024783b */ /* 0x000fe20000004200 */
[----:B------:R-:W-:Y:S01]  /*30c0*/  FMNMX.FTZ R6, R137, R6, !PT ;  /* 0x0000000689067209 */ /* 0x000fe20007810000 */
[----:B------:R-:W-:Y:S01]  /*30d0*/  IMAD R163, R134, 0x10000, R134 ;  /* 0x0001000086a37824 */ /* 0x000fe200078e0286 */
[----:B------:R-:W-:Y:S01]  /*30e0*/  FMNMX.FTZ R15, R216, R15, !PT ;  /* 0x0000000fd80f7209 */ /* 0x000fe20007810000 */
[----:B------:R-:W-:Y:S01]  /*30f0*/  LDSM.16.MT88.4 R84, [R189+0xe000] ;  /* 0x00e00000bd54783b */ /* 0x000fe20000004200 */
[----:B------:R-:W-:Y:S01]  /*3100*/  FMNMX.FTZ R6, R219, R6, !PT ;  /* 0x00000006db067209 */ /* 0x000fe20007810000 */
[----:B------:R-:W-:Y:S01]  /*3110*/  UIADD3 UR18, UR31, 0x646e171e, URZ ;  /* 0x646e171e1f127890 */ /* 0x000fe2000fffe03f */
[----:B------:R-:W-:Y:S01]  /*3120*/  FMNMX.FTZ R15, R174, R15, !PT ;  /* 0x0000000fae0f7209 */ /* 0x000fe20007810000 */
[----:B------:R-:W-:Y:S01]  /*3130*/  LDSM.16.MT88.4 R76, [R190+0xe000] ;  /* 0x00e00000be4c783b */ /* 0x000fe20000004200 */
[----:B------:R-:W-:-:S02]  /*3140*/  FMNMX.FTZ R6, R217, R6, !PT ;  /* 0x00000006d9067209 */ /* 0x000fc40007810000 */
[----:B------:R-:W-:Y:S01]  /*3150*/  LOP3.LUT R135, R3, UR30, RZ, 0x3c, !PT ;  /* 0x0000001e03877c12 */ /* 0x000fe2000f8e3cff */
[----:B------:R-:W-:Y:S01]  /*3160*/  IMAD.U32 R3, RZ, RZ, UR6 ;  /* 0x00000006ff037e24 */ /* 0x000fe2000f8e00ff */
[----:B------:R-:W-:Y:S01]  /*3170*/  FMNMX.FTZ R6, R215, R6, !PT ;  /* 0x00000006d7067209 */ /* 0x000fe20007810000 */
[----:B------:R-:W-:Y:S01]  /*3180*/  LDSM.16.MT88.4 R92, [R188+0xe000] ;  /* 0x00e00000bc5c783b */ /* 0x000fe20000004200 */
[----:B------:R-:W-:Y:S01]  /*3190*/  LOP3.LUT R164, R221, R135, RZ, 0x3c, !PT ;  /* 0x00000087dda47212 */ /* 0x000fe200078e3cff */
[----:B------:R-:W-:Y:S01]  /*31a0*/  UIADD3 UR6, UR6, 0x1, URZ ;  /* 0x0000000106067890 */ /* 0x000fe2000fffe03f */
[----:B------:R-:W-:Y:S01]  /*31b0*/  FMNMX.FTZ R13, R213, R6, !PT ;  /* 0x00000006d50d7209 */ /* 0x000fe20007810000 */
[----:B------:R-:W-:Y:S01]  /*31c0*/  LDSM.16.MT88.4 R68, [R192+0xe000] ;  /* 0x00e00000c044783b */ /* 0x000fe20000004200 */
[----:B------:R-:W-:Y:S01]  /*31d0*/  FMNMX.FTZ R6, R170, R15, !PT ;  /* 0x0000000faa067209 */ /* 0x000fe20007810000 */
[----:B------:R-:W-:Y:S01]  /*31e0*/  IMAD.WIDE.U32 R164, R164, -0x2daee0ad, RZ ;  /* 0xd2511f53a4a47825 */ /* 0x000fe200078e00ff */
[----:B------:R-:W-:Y:S01]  /*31f0*/  LOP3.LUT R3, R223, UR31, R3, 0x96, !PT ;  /* 0x0000001fdf037c12 */ /* 0x000fe2000f8e9603 */
[----:B------:R-:W1:Y:S01]  /*3200*/  SHFL.BFLY PT, R132, R13, 0x2, 0x1f ;  /* 0x0c401f000d847f89 */ /* 0x000e6200000e0000 */
[----:B------:R-:W-:-:S02]  /*3210*/  FMNMX.FTZ R15, R169, R6, !PT ;  /* 0x00000006a90f7209 */ /* 0x000fc40007810000 */
        /* <DEDUP_REMOVED lines=11> */
[----:B------:R-:W-:-:S02]  /*32d0*/  LOP3.LUT R222, R223, UR31, R222, 0x96, !PT ;  /* 0x0000001fdfde7c12 */ /* 0x000fc4000f8e96de */
[----:B------:R-:W-:Y:S01]  /*32e0*/  LOP3.LUT R6, R25, UR14, R164, 0x96, !PT ;  /* 0x0000000e19067c12 */ /* 0x000fe2000f8e96a4 */
[----:B------:R-:W-:Y:S02]  /*32f0*/  LDSM.16.MT88.4 R112, [R189+0x10000] ;  /* 0x01000000bd70783b */ /* 0x000fe40000004200 */
[----:B------:R-:W-:Y:S01]  /*3300*/  IMAD.WIDE.U32 R222, R222, -0x326172a9, RZ ;  /* 0xcd9e8d57dede7825 */ /* 0x000fe200078e00ff */
[----:B-1----:R-:W-:Y:S01]  /*3310*/  FMNMX.FTZ R132, R13, R132, !PT ;  /* 0x000000840d847209 */ /* 0x002fe20007810000 */
[----:B------:R-:W-:Y:S03]  /*3320*/  LDSM.16.MT88.4 R100, [R192+0x10000] ;  /* 0x01000000c064783b */ /* 0x000fe60000004200 */
[----:B------:R-:W-:Y:S01]  /*3330*/  LOP3.LUT R220, R223, UR17, R220, 0x96, !PT ;  /* 0x00000011dfdc7c12 */ /* 0x000fe2000f8e96dc */
[----:B------:R-:W1:Y:S04]  /*3340*/  SHFL.BFLY PT, R13, R132, 0x1, 0x1f ;  /* 0x0c201f00840d7f89 */ /* 0x000e6800000e0000 */
[----:B------:R-:W-:Y:S01]  /*3350*/  IMAD.WIDE.U32 R220, R220, -0x2daee0ad, RZ ;  /* 0xd2511f53dcdc7825 */ /* 0x000fe200078e00ff */
[----:B------:R-:W-:Y:S01]  /*3360*/  LDSM.16.MT88.4 R52, [R189+0xc000] ;  /* 0x00c00000bd34783b */ /* 0x000fe20000004200 */
[----:B--2---:R-:W-:-:S02]  /*3370*/  FMNMX.FTZ R4, R4, R15, !PT ;  /* 0x0000000f04047209 */ /* 0x004fc40007810000 */
[----:B------:R-:W-:Y:S01]  /*3380*/  IMAD.WIDE.U32 R14, R14, -0x2daee0ad, RZ ;  /* 0xd2511f530e0e7825 */ /* 0x000fe200078e00ff */
[----:B------:R-:W-:Y:S01]  /*3390*/  LOP3.LUT R165, R221, UR14, R164, 0x96, !PT ;  /* 0x0000000edda57c12 */ /* 0x000fe2000f8e96a4 */
[----:B------:R-:W-:Y:S03]  /*33a0*/  LDSM.16.MT88.4 R44, [R190+0xc000] ;  /* 0x00c00000be2c783b */ /* 0x000fe60000004200 */
[----:B------:R-:W-:Y:S01]  /*33b0*/  LOP3.LUT R24, R15, UR12, R24, 0x96, !PT ;  /* 0x0000000c0f187c12 */ /* 0x000fe2000f8e9618 */
[----:B------:R-:W2:Y:S04]  /*33c0*/  SHFL.BFLY PT, R3, R4, 0x1, 0x1f ;  /* 0x0c201f0004037f89 */ /* 0x000ea800000e0000 */
[----:B------:R-:W-:Y:S01]  /*33d0*/  IMAD.WIDE.U32 R24, R24, -0x326172a9, RZ ;  /* 0xcd9e8d5718187825 */ /* 0x000fe200078e00ff */
[----:B-1----:R-:W-:-:S03]  /*33e0*/  FMNMX.FTZ R132, R132, R13, !PT ;  /* 0x0000000d84847209 */ /* 0x002fc60007810000 */
[----:B------:R-:W-:Y:S01]  /*33f0*/  IMAD.WIDE.U32 R12, R6, -0x326172a9, RZ ;  /* 0xcd9e8d57060c7825 */ /* 0x000fe200078e00ff */
[----:B------:R-:W-:-:S03]  /*3400*/  FSETP.NEU.FTZ.AND P1, PT, R132, -INF , PT ;  /* 0xff8000008400780b */ /* 0x000fc60003f3d000 */
[----:B------:R-:W-:Y:S01]  /*3410*/  FMUL.FTZ R214, R132, c[0x0][0x23c] ;  /* 0x00008f0084d67a20 */ /* 0x000fe20000410000 */
[----:B------:R-:W-:Y:S02]  /*3420*/  LOP3.LUT R6, R13, UR13, R166, 0x96, !PT ;  /* 0x0000000d0d067c12 */ /* 0x000fe4000f8e96a6 */
[----:B------:R-:W-:Y:S02]  /*3430*/  LOP3.LUT R12, R25, UR11, R12, 0x96, !PT ;  /* 0x0000000b190c7c12 */ /* 0x000fe4000f8e960c */
[----:B------:R-:W-:Y:S01]  /*3440*/  FSEL R214, R214, RZ, P1 ;  /* 0x000000ffd6d67208 */ /* 0x000fe20000800000 */
[----:B------:R-:W-:Y:S01]  /*3450*/  IMAD.WIDE.U32 R34, R6, -0x2daee0ad, RZ ;  /* 0xd2511f5306227825 */ /* 0x000fe200078e00ff */
[----:B--2---:R-:W-:-:S03]  /*3460*/  FMNMX.FTZ R3, R4, R3, !PT ;  /* 0x0000000304037209 */ /* 0x004fc60007810000 */
[----:B------:R-:W-:Y:S01]  /*3470*/  IMAD.WIDE.U32 R12, R12, -0x2daee0ad, RZ ;  /* 0xd2511f530c0c7825 */ /* 0x000fe200078e00ff */
[----:B------:R-:W-:Y:S02]  /*3480*/  LOP3.LUT R14, R35, UR10, R14, 0x96, !PT ;  /* 0x0000000a230e7c12 */ /* 0x000fe4000f8e960e */
[C---:B------:R-:W-:Y:S01]  /*3490*/  FSETP.NEU.FTZ.AND P1, PT, R3.reuse, -INF , PT ;  /* 0xff8000000300780b */ /* 0x040fe20003f3d000 */
[----:B------:R-:W-:Y:S01]  /*34a0*/  FMUL.FTZ R171, R3, c[0x0][0x23c] ;  /* 0x00008f0003ab7a20 */ /* 0x000fe20000410000 */
[----:B------:R-:W-:Y:S01]  /*34b0*/  LOP3.LUT R34, R13, UR8, R34, 0x96, !PT ;  /* 0x000000080d227c12 */ /* 0x000fe2000f8e9622 */
[----:B------:R-:W-:-:S03]  /*34c0*/  IMAD.WIDE.U32 R14, R14, -0x326172a9, RZ ;  /* 0xcd9e8d570e0e7825 */ /* 0x000fc600078e00ff */
[----:B------:R-:W-:Y:S01]  /*34d0*/  FSEL R171, R171, RZ, P1 ;  /* 0x000000ffabab7208 */ /* 0x000fe20000800000 */
[----:B------:R-:W-:Y:S01]  /*34e0*/  IMAD.WIDE.U32 R34, R34, -0x326172a9, RZ ;  /* 0xcd9e8d5722227825 */ /* 0x000fe200078e00ff */
[----:B------:R-:W-:-:S03]  /*34f0*/  LOP3.LUT R120, R15, UR9, R24, 0x96, !PT ;  /* 0x000000090f787c12 */ /* 0x000fc6000f8e9618 */
[--C-:B------:R-:W-:Y:S01]  /*3500*/  FFMA.FTZ R159, R33, c[0x0][0x23c], -R214.reuse ;  /* 0x00008f00219f7a23 */ /* 0x100fe200000108d6 */
[----:B------:R-:W-:Y:S01]  /*3510*/  LOP3.LUT R19, R34, 0xffff, RZ, 0xc0, !PT ;  /* 0x0000ffff22137812 */ /* 0x000fe200078ec0ff */
[----:B------:R-:W-:Y:S01]  /*3520*/  FFMA.FTZ R158, R31, c[0x0][0x23c], -R214 ;  /* 0x00008f001f9e7a23 */ /* 0x000fe200000108d6 */
[----:B------:R-:W-:Y:S01]  /*3530*/  LOP3.LUT R6, R35, UR19, R14, 0x96, !PT ;  /* 0x0000001323067c12 */ /* 0x000fe2000f8e960e */
[----:B------:R-:W-:Y:S01]  /*3540*/  FFMA.FTZ R161, R32, c[0x0][0x23c], -R171 ;  /* 0x00008f0020a17a23 */ /* 0x000fe200000108ab */
[----:B------:R-:W-:Y:S01]  /*3550*/  LOP3.LUT R14, R34, 0xff, RZ, 0xc0, !PT ;  /* 0x000000ff220e7812 */ /* 0x000fe200078ec0ff */
[----:B------:R-:W-:Y:S01]  /*3560*/  MUFU.EX2 R159, R159 ;  /* 0x0000009f009f7308 */ /* 0x000fe20000000800 */
[----:B------:R-:W-:Y:S01]  /*3570*/  SHF.R.U32.HI R19, RZ, 0x8, R19 ;  /* 0x00000008ff137819 */ /* 0x000fe20000011613 */
[----:B------:R-:W-:Y:S01]  /*3580*/  FFMA.FTZ R154, R26, c[0x0][0x23c], -R171 ;  /* 0x00008f001a9a7a23 */ /* 0x000fe200000108ab */
[----:B------:R-:W-:Y:S01]  /*3590*/  LOP3.LUT R5, R6, 0xff, RZ, 0xc0, !PT ;  /* 0x000000ff06057812 */ /* 0x000fe200078ec0ff */
[--C-:B------:R-:W-:Y:S01]  /*35a0*/  FFMA.FTZ R157, R29, c[0x0][0x23c], -R214.reuse ;  /* 0x00008f001d9d7a23 */ /* 0x100fe200000108d6 */
[----:B------:R-:W-:Y:S01]  /*35b0*/  PRMT R0, R14, 0x5410, R19 ;  /* 0x000054100e007816 */ /* 0x000fe20000000013 */
[----:B------:R-:W-:Y:S01]  /*35c0*/  FFMA.FTZ R152, R27, c[0x0][0x23c], -R214 ;  /* 0x00008f001b987a23 */ /* 0x000fe200000108d6 */
[----:B------:R-:W-:Y:S01]  /*35d0*/  LOP3.LUT R14, R6, 0xffff, RZ, 0xc0, !PT ;  /* 0x0000ffff060e7812 */ /* 0x000fe200078ec0ff */
[----:B------:R-:W1:Y:S01]  /*35e0*/  MUFU.EX2 R158, R158 ;  /* 0x0000009e009e7308 */ /* 0x000e620000000800 */
[--C-:B------:R-:W-:Y:S01]  /*35f0*/  FFMA.FTZ R155, R30, c[0x0][0x23c], -R171.reuse ;  /* 0x00008f001e9b7a23 */ /* 0x100fe200000108ab */
[----:B------:R-:W-:Y:S01]  /*3600*/  SHF.R.U32.HI R13, RZ, 0x10, R34 ;  /* 0x00000010ff0d7819 */ /* 0x000fe20000011622 */
[----:B------:R-:W-:Y:S01]  /*3610*/  FFMA.FTZ R162, R28, c[0x0][0x23c], -R171 ;  /* 0x00008f001ca27a23 */ /* 0x000fe200000108ab */
[----:B------:R-:W-:Y:S01]  /*3620*/  SHF.R.U32.HI R14, RZ, 0x8, R14 ;  /* 0x00000008ff0e7819 */ /* 0x000fe2000001160e */
[----:B------:R-:W-:Y:S01]  /*3630*/  IMAD.WIDE.U32 R120, R120, -0x2daee0ad, RZ ;  /* 0xd2511f5378787825 */ /* 0x000fe200078e00ff */
[----:B------:R-:W-:Y:S01]  /*3640*/  SHF.R.U32.HI R4, RZ, 0x18, R34 ;  /* 0x00000018ff047819 */ /* 0x000fe20000011622 */
[--C-:B------:R-:W-:Y:S01]  /*3650*/  HSET2.LE.AND R0, R0, R163.reuse, PT ;  /* 0x000000a300007233 */ /* 0x100fe20003803000 */
[----:B------:R-:W-:Y:S01]  /*3660*/  MUFU.EX2 R161, R161 ;  /* 0x000000a100a17308 */ /* 0x000fe20000000800 */
[----:B------:R-:W-:Y:S01]  /*3670*/  PRMT R14, R5, 0x5410, R14 ;  /* 0x00005410050e7816 */ /* 0x000fe2000000000e */
[----:B------:R-:W2:Y:S01]  /*3680*/  LDSM.16.MT88.4 R32, [R188+0x10000] ;  /* 0x01000000bc20783b */ /* 0x000ea20000004200 */
[----:B------:R-:W-:Y:S01]  /*3690*/  LOP3.LUT R13, R13, 0xff, RZ, 0xc0, !PT ;  /* 0x000000ff0d0d7812 */ /* 0x000fe200078ec0ff */
[----:B------:R-:W-:Y:S01]  /*36a0*/  FFMA.FTZ R150, R9, c[0x0][0x23c], -R214 ;  /* 0x00008f0009967a23 */ /* 0x000fe200000108d6 */
[----:B------:R-:W-:Y:S01]  /*36b0*/  SHF.R.U32.HI R16, RZ, 0x10, R6 ;  /* 0x00000010ff107819 */ /* 0x000fe20000011606 */
[--C-:B------:R-:W-:Y:S01]  /*36c0*/  HSET2.LE.AND R116, R14, R163.reuse, PT ;  /* 0x000000a30e747233 */ /* 0x100fe20003803000 */
[----:B------:R-:W-:Y:S01]  /*36d0*/  PRMT R4, R13, 0x5410, R4 ;  /* 0x000054100d047816 */ /* 0x000fe20000000004 */
[----:B------:R-:W3:Y:S01]  /*36e0*/  MUFU.EX2 R154, R154 ;  /* 0x0000009a009a7308 */ /* 0x000ee20000000800 */
[----:B-1----:R-:W-:Y:S01]  /*36f0*/  F2FP.PACK_AB R5, R158, R159 ;  /* 0x0000009f9e05723e */ /* 0x002fe200000000ff */
[----:B------:R-:W-:Y:S01]  /*3700*/  FFMA.FTZ R133, R17, c[0x0][0x23c], -R214 ;  /* 0x00008f0011857a23 */ /* 0x000fe200000108d6 */
[----:B------:R-:W-:Y:S01]  /*3710*/  SHF.R.U32.HI R7, RZ, 0x18, R6 ;  /* 0x00000018ff077819 */ /* 0x000fe20000011606 */
[--C-:B------:R-:W-:Y:S01]  /*3720*/  HSET2.LE.AND R119, R4, R163.reuse, PT ;  /* 0x000000a304777233 */ /* 0x100fe20003803000 */
[----:B------:R-:W-:Y:S01]  /*3730*/  LOP3.LUT R116, R116, R5, RZ, 0xc0, !PT ;  /* 0x0000000574747212 */ /* 0x000fe200078ec0ff */
[--C-:B------:R-:W-:Y:S01]  /*3740*/  FFMA.FTZ R156, R11, c[0x0][0x23c], -R214.reuse ;  /* 0x00008f000b9c7a23 */ /* 0x100fe200000108d6 */
[----:B------:R-:W-:Y:S01]  /*3750*/  LOP3.LUT R6, R16, 0xff, RZ, 0xc0, !PT ;  /* 0x000000ff10067812 */ /* 0x000fe200078ec0ff */
[----:B------:R-:W-:Y:S01]  /*3760*/  MUFU.EX2 R157, R157 ;  /* 0x0000009d009d7308 */ /* 0x000fe20000000800 */
[----:B------:R-:W-:Y:S01]  /*3770*/  LOP3.LUT R5, R120, 0xffff, RZ, 0xc0, !PT ;  /* 0x0000ffff78057812 */ /* 0x000fe200078ec0ff */
[----:B------:R-:W-:Y:S01]  /*3780*/  FFMA.FTZ R151, R21, c[0x0][0x23c], -R214 ;  /* 0x00008f0015977a23 */ /* 0x000fe200000108d6 */
[----:B------:R-:W-:Y:S01]  /*3790*/  PRMT R6, R6, 0x5410, R7 ;  /* 0x0000541006067816 */ /* 0x000fe20000000007 */
[----:B------:R-:W-:Y:S01]  /*37a0*/  FFMA.FTZ R153, R22, c[0x0][0x23c], -R171 ;  /* 0x00008f0016997a23 */ /* 0x000fe200000108ab */
[----:B------:R-:W-:Y:S01]  /*37b0*/  SHF.R.U32.HI R5, RZ, 0x8, R5 ;  /* 0x00000008ff057819 */ /* 0x000fe20000011605 */
[----:B------:R-:W-:Y:S01]  /*37c0*/  FFMA.FTZ R149, R18, c[0x0][0x23c], -R171 ;  /* 0x00008f0012957a23 */ /* 0x000fe200000108ab */
[----:B------:R-:W-:Y:S01]  /*37d0*/  LOP3.LUT R142, R120, 0xff, RZ, 0xc0, !PT ;  /* 0x000000ff788e7812 */ /* 0x000fe200078ec0ff */
[----:B------:R-:W1:Y:S01]  /*37e0*/  MUFU.EX2 R152, R152 ;  /* 0x0000009800987308 */ /* 0x000e620000000800 */
[----:B---3--:R-:W-:Y:S01]  /*37f0*/  F2FP.PACK_AB R4, R154, R161 ;  /* 0x000000a19a04723e */ /* 0x008fe200000000ff */
[--C-:B------:R-:W-:Y:S01]  /*3800*/  HSET2.LE.AND R117, R6, R163.reuse, PT ;  /* 0x000000a306757233 */ /* 0x100fe20003803000 */
[----:B------:R-:W-:Y:S01]  /*3810*/  PRMT R142, R142, 0x5410, R5 ;  /* 0x000054108e8e7816 */ /* 0x000fe20000000005 */
[----:B------:R-:W-:Y:S01]  /*3820*/  FFMA.FTZ R160, R8, c[0x0][0x23c], -R171 ;  /* 0x00008f0008a07a23 */ /* 0x000fe200000108ab */
[----:B------:R-:W-:Y:S01]  /*3830*/  LOP3.LUT R119, R119, R4, RZ, 0xc0, !PT ;  /* 0x0000000477777212 */ /* 0x000fe200078ec0ff */
[----:B------:R-:W-:Y:S01]  /*3840*/  LDSM.16.MT88.4 R20, [R188+0xc800] ;  /* 0x00c80000bc14783b */ /* 0x000fe20000004200 */
[----:B------:R-:W-:Y:S01]  /*3850*/  LOP3.LUT R17, R121, UR18, R12, 0x96, !PT ;  /* 0x0000001279117c12 */ /* 0x000fe2000f8e960c */
[----:B------:R-:W-:Y:S01]  /*3860*/  MUFU.EX2 R155, R155 ;  /* 0x0000009b009b7308 */ /* 0x000fe20000000800 */
[--C-:B------:R-:W-:Y:S01]  /*3870*/  SHF.R.U32.HI R9, RZ, 0x10, R120.reuse ;  /* 0x00000010ff097819 */ /* 0x100fe20000011678 */
[----:B------:R-:W3:Y:S01]  /*3880*/  LDSM.16.MT88.4 R4, [R192+0xc800] ;  /* 0x00c80000c004783b */ /* 0x000ee20000004200 */
[----:B------:R-:W-:Y:S01]  /*3890*/  SHF.R.U32.HI R144, RZ, 0x10, R17 ;  /* 0x00000010ff907819 */ /* 0x000fe20000011611 */
[--C-:B------:R-:W-:Y:S01]  /*38a0*/  HSET2.LE.AND R142, R142, R163.reuse, PT ;  /* 0x000000a38e8e7233 */ /* 0x100fe20003803000 */
[----:B------:R-:W-:Y:S01]  /*38b0*/  SHF.R.U32.HI R120, RZ, 0x18, R120 ;  /* 0x00000018ff787819 */ /* 0x000fe20000011678 */
[----:B------:R-:W-:Y:S01]  /*38c0*/  LDSM.16.MT88.4 R12, [R192+0xe800] ;  /* 0x00e80000c00c783b */ /* 0x000fe20000004200 */
[----:B------:R-:W-:Y:S01]  /*38d0*/  LOP3.LUT R9, R9, 0xff, RZ, 0xc0, !PT ;  /* 0x000000ff09097812 */ /* 0x000fe200078ec0ff */
[----:B------:R-:W4:Y:S01]  /*38e0*/  MUFU.EX2 R162, R162 ;  /* 0x000000a200a27308 */ /* 0x000f220000000800 */
[----:B-1----:R-:W-:Y:S01]  /*38f0*/  F2FP.PACK_AB R19, R152, R157 ;  /* 0x0000009d9813723e */ /* 0x002fe200000000ff */
[--C-:B------:R-:W-:Y:S01]  /*3900*/  FFMA.FTZ R212, R172, c[0x0][0x23c], -R171.reuse ;  /* 0x00008f00acd47a23 */ /* 0x100fe200000108ab */
[----:B------:R-:W-:Y:S01]  /*3910*/  LOP3.LUT R140, R17, 0xff, RZ, 0xc0, !PT ;  /* 0x000000ff118c7812 */ /* 0x000fe200078ec0ff */
[----:B------:R-:W-:Y:S01]  /*3920*/  FFMA.FTZ R173, R138, c[0x0][0x23c], -R171 ;  /* 0x00008f008aad7a23 */ /* 0x000fe200000108ab */
[----:B------:R-:W-:Y:S01]  /*3930*/  LOP3.LUT R118, R0, R19, RZ, 0xc0, !PT ;  /* 0x0000001300767212 */ /* 0x000fe200078ec0ff */
[----:B------:R-:W-:Y:S01]  /*3940*/  FFMA.FTZ R164, R147, c[0x0][0x23c], -R214 ;  /* 0x00008f0093a47a23 */ /* 0x000fe200000108d6 */
[----:B------:R-:W-:Y:S01]  /*3950*/  LOP3.LUT R19, R17, 0xffff, RZ, 0xc0, !PT ;  /* 0x0000ffff11137812 */ /* 0x000fe200078ec0ff */
[----:B------:R-:W-:Y:S01]  /*3960*/  MUFU.EX2 R150, R150 ;  /* 0x0000009600967308 */ /* 0x000fe20000000800 */
[----:B------:R-:W-:Y:S01]  /*3970*/  SHF.R.U32.HI R17, RZ, 0x18, R17 ;  /* 0x00000018ff117819 */ /* 0x000fe20000011611 */
[----:B------:R-:W-:Y:S01]  /*3980*/  LDSM.16.MT88.4 R24, [R189+0xc800] ;  /* 0x00c80000bd18783b */ /* 0x000fe20000004200 */
[----:B------:R-:W-:Y:S01]  /*3990*/  SHF.R.U32.HI R19, RZ, 0x8, R19 ;  /* 0x00000008ff137819 */ /* 0x000fe20000011613 */
[--C-:B------:R-:W-:Y:S01]  /*39a0*/  FFMA.FTZ R172, R136, c[0x0][0x23c], -R171.reuse ;  /* 0x00008f0088ac7a23 */ /* 0x100fe200000108ab */
[----:B------:R-:W-:Y:S01]  /*39b0*/  LOP3.LUT R144, R144, 0xff, RZ, 0xc0, !PT ;  /* 0x000000ff90907812 */ /* 0x000fe200078ec0ff */
[----:B------:R-:W-:Y:S01]  /*39c0*/  FFMA.FTZ R175, R216, c[0x0][0x23c], -R171 ;  /* 0x00008f00d8af7a23 */ /* 0x000fe200000108ab */
[----:B------:R-:W-:Y:S01]  /*39d0*/  PRMT R120, R9, 0x5410, R120 ;  /* 0x0000541009787816 */ /* 0x000fe20000000078 */
[----:B------:R-:W1:Y:S01]  /*39e0*/  MUFU.EX2 R133, R133 ;  /* 0x0000008500857308 */ /* 0x000e620000000800 */
[----:B----4-:R-:W-:Y:S01]  /*39f0*/  F2FP.PACK_AB R0, R162, R155 ;  /* 0x0000009ba200723e */ /* 0x010fe200000000ff */
[----:B------:R-:W-:Y:S01]  /*3a00*/  LDSM.16.MT88.4 R28, [R190+0xc800] ;  /* 0x00c80000be1c783b */ /* 0x000fe20000004200 */
[----:B------:R-:W-:Y:S01]  /*3a10*/  PRMT R140, R140, 0x5410, R19 ;  /* 0x000054108c8c7816 */ /* 0x000fe20000000013 */
[--C-:B------:R-:W-:Y:S01]  /*3a20*/  HSET2.LE.AND R143, R120, R163.reuse, PT ;  /* 0x000000a3788f7233 */ /* 0x100fe20003803000 */
[----:B------:R-:W-:Y:S01]  /*3a30*/  LOP3.LUT R117, R117, R0, RZ, 0xc0, !PT ;  /* 0x0000000075757212 */ /* 0x000fe200078ec0ff */
[----:B------:R-:W-:Y:S01]  /*3a40*/  FFMA.FTZ R0, R10, c[0x0][0x23c], -R171 ;  /* 0x00008f000a007a23 */ /* 0x000fe200000108ab */
[----:B------:R-:W-:Y:S01]  /*3a50*/  PRMT R144, R144, 0x5410, R17 ;  /* 0x0000541090907816 */ /* 0x000fe20000000011 */
[----:B------:R-:W-:Y:S01]  /*3a60*/  MUFU.EX2 R156, R156 ;  /* 0x0000009c009c7308 */ /* 0x000fe20000000800 */
[--C-:B------:R-:W-:Y:S01]  /*3a70*/  HSET2.LE.AND R140, R140, R163.reuse, PT ;  /* 0x000000a38c8c7233 */ /* 0x100fe20003803000 */
[----:B------:R-:W-:Y:S01]  /*3a80*/  LDSM.16.MT88.4 R16, [R190+0xe800] ;  /* 0x00e80000be10783b */ /* 0x000fe20000004200 */
[--C-:B------:R-:W-:Y:S01]  /*3a90*/  FFMA.FTZ R217, R217, c[0x0][0x23c], -R214.reuse ;  /* 0x00008f00d9d97a23 */ /* 0x100fe200000108d6 */
[----:B------:R-:W-:Y:S01]  /*3aa0*/  HMMA.16816.F32 R128, R116, R36, RZ ;  /* 0x000000247480723c */ /* 0x000fe200000018ff */
[----:B------:R-:W-:Y:S01]  /*3ab0*/  HSET2.LE.AND R141, R144, R163, PT ;  /* 0x000000a3908d7233 */ /* 0x000fe20003803000 */
[----:B------:R-:W-:-:S02]  /*3ac0*/  FFMA.FTZ R215, R215, c[0x0][0x23c], -R214 ;  /* 0x00008f00d7d77a23 */ /* 0x000fc400000108d6 */
[----:B------:R-:W4:Y:S01]  /*3ad0*/  MUFU.EX2 R151, R151 ;  /* 0x0000009700977308 */ /* 0x000f220000000800 */
[----:B-1----:R-:W-:Y:S01]  /*3ae0*/  F2FP.PACK_AB R11, R133, R150 ;  /* 0x00000096850b723e */ /* 0x002fe200000000ff */
[--C-:B------:R-:W-:Y:S02]  /*3af0*/  FFMA.FTZ R174, R174, c[0x0][0x23c], -R171.reuse ;  /* 0x00008f00aeae7a23 */ /* 0x100fe400000108ab */
[C---:B------:R-:W-:Y:S01]  /*3b00*/  HMMA.16816.F32 R36, R116.reuse, R38, RZ ;  /* 0x000000267424723c */ /* 0x040fe200000018ff */
[----:B------:R-:W-:Y:S01]  /*3b10*/  LOP3.LUT R142, R142, R11, RZ, 0xc0, !PT ;  /* 0x0000000b8e8e7212 */ /* 0x000fe200078ec0ff */
[--C-:B------:R-:W-:Y:S01]  /*3b20*/  FFMA.FTZ R169, R169, c[0x0][0x23c], -R171.reuse ;  /* 0x00008f00a9a97a23 */ /* 0x100fe200000108ab */
[----:B------:R-:W1:Y:S01]  /*3b30*/  LDSM.16.MT88.4 R8, [R189+0xe800] ;  /* 0x00e80000bd08783b */ /* 0x000e620000004200 */
[----:B------:R-:W-:Y:S01]  /*3b40*/  MUFU.EX2 R153, R153 ;  /* 0x0000009900997308 */ /* 0x000fe20000000800 */
[----:B------:R-:W-:Y:S02]  /*3b50*/  FFMA.FTZ R168, R168, c[0x0][0x23c], -R171 ;  /* 0x00008f00a8a87a23 */ /* 0x000fe400000108ab */
[----:B------:R-:W-:Y:S01]  /*3b60*/  FADD.FTZ R158, R159, R158 ;  /* 0x0000009e9f9e7221 */ /* 0x000fe20000010000 */
[----:B--2---:R-:W-:Y:S01]  /*3b70*/  HMMA.16816.F32 R120, R116, R32, RZ ;  /* 0x000000207478723c */ /* 0x004fe200000018ff */
[----:B------:R-:W-:-:S02]  /*3b80*/  FADD.FTZ R162, R155, R162 ;  /* 0x000000a29ba27221 */ /* 0x000fc40000010000 */
[----:B------:R-:W-:Y:S01]  /*3b90*/  FADD.FTZ R157, R157, R158 ;  /* 0x0000009e9d9d7221 */ /* 0x000fe20000010000 */
[----:B------:R-:W-:Y:S01]  /*3ba0*/  MUFU.EX2 R149, R149 ;  /* 0x0000009500957308 */ /* 0x000fe20000000800 */
[----:B------:R-:W-:Y:S02]  /*3bb0*/  FADD.FTZ R161, R161, R162 ;  /* 0x000000a2a1a17221 */ /* 0x000fe40000010000 */
[----:B----4-:R-:W-:Y:S01]  /*3bc0*/  F2FP.PACK_AB R33, R151, R156 ;  /* 0x0000009c9721723e */ /* 0x010fe200000000ff */
[----:B------:R-:W-:Y:S01]  /*3bd0*/  HMMA.16816.F32 R80, R116, R84, RZ ;  /* 0x000000547450723c */ /* 0x000fe200000018ff */
[----:B------:R-:W-:Y:S02]  /*3be0*/  FADD.FTZ R157, R152, R157 ;  /* 0x0000009d989d7221 */ /* 0x000fe40000010000 */
[----:B------:R-:W-:Y:S01]  /*3bf0*/  LOP3.LUT R140, R140, R33, RZ, 0xc0, !PT ;  /* 0x000000218c8c7212 */ /* 0x000fe200078ec0ff */
[----:B------:R-:W2:Y:S01]  /*3c00*/  MUFU.EX2 R0, R0 ;  /* 0x0000000000007308 */ /* 0x000ea20000000800 */
[----:B------:R-:W-:-:S02]  /*3c10*/  FADD.FTZ R154, R154, R161 ;  /* 0x000000a19a9a7221 */ /* 0x000fc40000010000 */
[----:B------:R-:W-:Y:S01]  /*3c20*/  FADD.FTZ R156, R156, R157 ;  /* 0x0000009d9c9c7221 */ /* 0x000fe20000010000 */
[C---:B------:R-:W-:Y:S03]  /*3c30*/  HMMA.16816.F32 R84, R116.reuse, R86, RZ ;  /* 0x000000567454723c */ /* 0x040fe600000018ff */
[----:B------:R-:W-:Y:S01]  /*3c40*/  FADD.FTZ R151, R151, R156 ;  /* 0x0000009c97977221 */ /* 0x000fe20000010000 */
[----:B------:R-:W4:Y:S03]  /*3c50*/  MUFU.EX2 R160, R160 ;  /* 0x000000a000a07308 */ /* 0x000f260000000800 */
[----:B------:R-:W-:Y:S01]  /*3c60*/  FADD.FTZ R150, R150, R151 ;  /* 0x0000009796967221 */ /* 0x000fe20000010000 */
[C---:B------:R-:W-:Y:S03]  /*3c70*/  HMMA.16816.F32 R72, R116.reuse, R76, RZ ;  /* 0x0000004c7448723c */ /* 0x040fe600000018ff */
[----:B------:R-:W-:Y:S01]  /*3c80*/  FADD.FTZ R133, R133, R150 ;  /* 0x0000009685857221 */ /* 0x000fe20000010000 */
[----:B--2---:R-:W-:Y:S01]  /*3c90*/  F2FP.PACK_AB R146, R0, R149 ;  /* 0x000000950092723e */ /* 0x004fe200000000ff */
[----:B------:R-:W-:Y:S03]  /*3ca0*/  MUFU.EX2 R212, R212 ;  /* 0x000000d400d47308 */ /* 0x000fe60000000800 */
[----:B------:R-:W-:Y:S01]  /*3cb0*/  LOP3.LUT R143, R143, R146, RZ, 0xc0, !PT ;  /* 0x000000928f8f7212 */ /* 0x000fe200078ec0ff */
[----:B------:R-:W-:Y:S01]  /*3cc0*/  HMMA.16816.F32 R88, R116, R92, RZ ;  /* 0x0000005c7458723c */ /* 0x000fe200000018ff */
[----:B----4-:R-:W-:-:S03]  /*3cd0*/  F2FP.PACK_AB R32, R160, R153 ;  /* 0x00000099a020723e */ /* 0x010fc600000000ff */
[----:B------:R-:W-:Y:S01]  /*3ce0*/  MUFU.EX2 R173, R173 ;  /* 0x000000ad00ad7308 */ /* 0x000fe20000000800 */
[----:B------:R-:W-:Y:S01]  /*3cf0*/  FADD.FTZ R153, R153, R154 ;  /* 0x0000009a99997221 */ /* 0x000fe20000010000 */
[----:B------:R-:W-:Y:S02]  /*3d00*/  LOP3.LUT R141, R141, R32, RZ, 0xc0, !PT ;  /* 0x000000208d8d7212 */ /* 0x000fe400078ec0ff */
[----:B------:R-:W-:Y:S01]  /*3d10*/  HMMA.16816.F32 R92, R116, R94, RZ ;  /* 0x0000005e745c723c */ /* 0x000fe200000018ff */
[----:B------:R-:W-:-:S03]  /*3d20*/  FADD.FTZ R160, R160, R153 ;  /* 0x00000099a0a07221 */ /* 0x000fc60000010000 */
[----:B------:R-:W-:Y:S01]  /*3d30*/  MUFU.EX2 R164, R164 ;  /* 0x000000a400a47308 */ /* 0x000fe20000000800 */
[----:B------:R-:W-:-:S03]  /*3d40*/  FADD.FTZ R149, R149, R160 ;  /* 0x000000a095957221 */ /* 0x000fc60000010000 */
[----:B---3--:R-:W-:Y:S01]  /*3d50*/  HMMA.16816.F32 R128, R140, R4, R128 ;  /* 0x000000048c80723c */ /* 0x008fe20000001880 */
[----:B------:R-:W-:-:S03]  /*3d60*/  FADD.FTZ R149, R0, R149 ;  /* 0x0000009500957221 */ /* 0x000fc60000010000 */
[----:B------:R-:W-:Y:S04]  /*3d70*/  MUFU.EX2 R172, R172 ;  /* 0x000000ac00ac7308 */ /* 0x000fe80000000800 */
[C---:B------:R-:W-:Y:S01]  /*3d80*/  HMMA.16816.F32 R36, R140.reuse, R6, R36 ;  /* 0x000000068c24723c */ /* 0x040fe20000001824 */
[----:B------:R-:W2:Y:S03]  /*3d90*/  LDSM.16.MT88.4 R4, [R188+0xe800] ;  /* 0x00e80000bc04783b */ /* 0x000ea60000004200 */
[----:B------:R-:W-:Y:S04]  /*3da0*/  MUFU.EX2 R175, R175 ;  /* 0x000000af00af7308 */ /* 0x000fe80000000800 */
[C---:B-1----:R-:W-:Y:S04]  /*3db0*/  HMMA.16816.F32 R80, R140.reuse, R8, R80 ;  /* 0x000000088c50723c */ /* 0x042fe80000001850 */
[----:B------:R-:W-:Y:S04]  /*3dc0*/  MUFU.EX2 R217, R217 ;  /* 0x000000d900d97308 */ /* 0x000fe80000000800 */
[C---:B------:R-:W-:Y:S01]  /*3dd0*/  HMMA.16816.F32 R84, R140.reuse, R10, R84 ;  /* 0x0000000a8c54723c */ /* 0x040fe20000001854 */
[----:B------:R-:W1:Y:S03]  /*3de0*/  LDSM.16.MT88.4 R8, [R190+0x10800] ;  /* 0x01080000be08783b */ /* 0x000e660000004200 */
[----:B------:R-:W-:Y:S04]  /*3df0*/  MUFU.EX2 R215, R215 ;  /* 0x000000d700d77308 */ /* 0x000fe80000000800 */
[----:B------:R-:W-:Y:S04]  /*3e00*/  HMMA.16816.F32 R72, R140, R16, R72 ;  /* 0x000000108c48723c */ /* 0x000fe80000001848 */
[----:B------:R-:W-:Y:S03]  /*3e10*/  MUFU.EX2 R174, R174 ;  /* 0x000000ae00ae7308 */ /* 0x000fe60000000800 */
[----:B------:R-:W-:Y:S01]  /*3e20*/  LOP3.LUT R16, R167, UR15, R222, 0x96, !PT ;  /* 0x0000000fa7107c12 */ /* 0x000fe2000f8e96de */
[----:B------:R-:W-:Y:S01]  /*3e30*/  HMMA.16816.F32 R76, R116, R78, RZ ;  /* 0x0000004e744c723c */ /* 0x000fe200000018ff */
[----:B------:R-:W-:-:S03]  /*3e40*/  FFMA.FTZ R167, R137, c[0x0][0x23c], -R214 ;  /* 0x00008f0089a77a23 */ /* 0x000fc600000108d6 */
[----:B------:R-:W-:Y:S01]  /*3e50*/  IMAD.WIDE.U32 R16, R16, -0x2daee0ad, RZ ;  /* 0xd2511f5310107825 */ /* 0x000fe200078e00ff */
[----:B------:R-:W-:Y:S03]  /*3e60*/  MUFU.EX2 R169, R169 ;  /* 0x000000a900a97308 */ /* 0x000fe60000000800 */
[----:B------:R-:W-:Y:S01]  /*3e70*/  HMMA.16816.F32 R64, R116, R68, RZ ;  /* 0x000000447440723c */ /* 0x000fe200000018ff */
[----:B------:R-:W-:Y:S01]  /*3e80*/  LOP3.LUT R222, R17, UR12, R220, 0x96, !PT ;  /* 0x0000000c11de7c12 */ /* 0x000fe2000f8e96dc */
[----:B------:R-:W-:-:S03]  /*3e90*/  IMAD.WIDE.U32 R220, R165, -0x326172a9, RZ ;  /* 0xcd9e8d57a5dc7825 */ /* 0x000fc600078e00ff */
[----:B------:R-:W-:Y:S01]  /*3ea0*/  MUFU.EX2 R167, R167 ;  /* 0x000000a700a77308 */ /* 0x000fe20000000800 */
[----:B------:R-:W-:Y:S01]  /*3eb0*/  IMAD.WIDE.U32 R222, R222, -0x326172a9, RZ ;  /* 0xcd9e8d57dede7825 */ /* 0x000fe200078e00ff */
[----:B------:R-:W-:Y:S01]  /*3ec0*/  LOP3.LUT R166, R221, UR13, R166, 0x96, !PT ;  /* 0x0000000ddda67c12 */ /* 0x000fe2000f8e96a6 */
[----:B------:R-:W-:Y:S02]  /*3ed0*/  HMMA.16816.F32 R68, R116, R70, RZ ;  /* 0x000000467444723c */ /* 0x000fe400000018ff */
[----:B------:R-:W-:Y:S01]  /*3ee0*/  FFMA.FTZ R165, R145, c[0x0][0x23c], -R214 ;  /* 0x00008f0091a57a23 */ /* 0x000fe200000108d6 */
[----:B------:R-:W-:Y:S01]  /*3ef0*/  LOP3.LUT R220, R223, UR11, R220, 0x96, !PT ;  /* 0x0000000bdfdc7c12 */ /* 0x000fe2000f8e96dc */
[----:B------:R-:W-:Y:S01]  /*3f00*/  LDSM.16.MT88.4 R144, [R188+0x10800] ;  /* 0x01080000bc90783b */ /* 0x000fe20000004200 */
[----:B------:R-:W-:Y:S03]  /*3f10*/  MUFU.EX2 R168, R168 ;  /* 0x000000a800a87308 */ /* 0x000fe60000000800 */
[----:B--2---:R-:W-:Y:S01]  /*3f20*/  HMMA.16816.F32 R88, R140, R4, R88 ;  /* 0x000000048c58723c */ /* 0x004fe20000001858 */
[----:B------:R-:W-:-:S04]  /*3f30*/  IMAD.WIDE.U32 R220, R220, -0x2daee0ad, RZ ;  /* 0xd2511f53dcdc7825 */ /* 0x000fc800078e00ff */
[----:B------:R-:W-:Y:S03]  /*3f40*/  MUFU.EX2 R165, R165 ;  /* 0x000000a500a57308 */ /* 0x000fe60000000800 */
[----:B------:R-:W-:Y:S01]  /*3f50*/  HMMA.16816.F32 R92, R140, R6, R92 ;  /* 0x000000068c5c723c */ /* 0x000fe2000000185c */
[----:B------:R-:W2:Y:S07]  /*3f60*/  LDSM.16.MT88.4 R4, [R189+0x10800] ;  /* 0x01080000bd04783b */ /* 0x000eae0000004200 */
        /* <DEDUP_REMOVED lines=11> */
[----:B------:R-:W-:Y:S01]  /*4020*/  HMMA.16816.F32 R64, R140, R12, R64 ;  /* 0x0000000c8c40723c */ /* 0x000fe20000001840 */
[----:B------:R-:W-:Y:S01]  /*4030*/  IMAD.WIDE.U32 R224, R224, -0x326172a9, RZ ;  /* 0xcd9e8d57e0e07825 */ /* 0x000fe200078e00ff */
[----:B------:R-:W3:Y:S03]  /*4040*/  MUFU.EX2 R166, R166 ;  /* 0x000000a600a67308 */ /* 0x000ee60000000800 */
[----:B------:R-:W-:-:S03]  /*4050*/  IMAD.WIDE.U32 R18, R18, -0x326172a9, RZ ;  /* 0xcd9e8d5712127825 */ /* 0x000fc600078e00ff */
[----:B------:R-:W-:Y:S01]  /*4060*/  HMMA.16816.F32 R68, R140, R14, R68 ;  /* 0x0000000e8c44723c */ /* 0x000fe20000001844 */
[----:B------:R-:W4:Y:S07]  /*4070*/  LDSM.16.MT88.4 R12, [R192+0x10800] ;  /* 0x01080000c00c783b */ /* 0x000f2e0000004200 */
[----:B------:R-:W-:Y:S01]  /*4080*/  HMMA.16816.F32 R112, R116, R114, RZ ;  /* 0x000000727470723c */ /* 0x000fe200000018ff */
[----:B---3--:R-:W-:-:S07]  /*4090*/  F2FP.PACK_AB R216, R167, R166 ;  /* 0x000000a6a7d8723e */ /* 0x008fce00000000ff */
[----:B-1----:R-:W-:Y:S07]  /*40a0*/  HMMA.16816.F32 R104, R140, R8, R104 ;  /* 0x000000088c68723c */ /* 0x002fee0000001868 */
[----:B------:R-:W-:Y:S01]  /*40b0*/  LOP3.LUT R9, R19, UR19, R224, 0x96, !PT ;  /* 0x0000001313097c12 */ /* 0x000fe2000f8e96e0 */
[----:B------:R-:W-:Y:S03]  /*40c0*/  HMMA.16816.F32 R96, R116, R100, RZ ;  /* 0x000000647460723c */ /* 0x000fe600000018ff */
[----:B------:R-:W-:-:S04]  /*40d0*/  SHF.R.U32.HI R16, RZ, 0x10, R9 ;  /* 0x00000010ff107819 */ /* 0x000fc80000011609 */
[----:B------:R-:W-:Y:S01]  /*40e0*/  LOP3.LUT R16, R16, 0xff, RZ, 0xc0, !PT ;  /* 0x000000ff10107812 */ /* 0x000fe200078ec0ff */
[----:B------:R-:W-:Y:S08]  /*40f0*/  HMMA.16816.F32 R100, R116, R102, RZ ;  /* 0x000000667464723c */ /* 0x000ff000000018ff */
[C---:B------:R-:W-:Y:S07]  /*4100*/  HMMA.16816.F32 R60, R140.reuse, R22, R60 ;  /* 0x000000168c3c723c */ /* 0x040fee000000183c */
[C---:B------:R-:W-:Y:S01]  /*4110*/  LOP3.LUT R22, R9.reuse, 0xff, RZ, 0xc0, !PT ;  /* 0x000000ff09167812 */ /* 0x040fe200078ec0ff */
[C---:B------:R-:W-:Y:S07]  /*4120*/  HMMA.16816.F32 R124, R140.reuse, R10, R124 ;  /* 0x0000000a8c7c723c */ /* 0x040fee000000187c */
[----:B------:R-:W-:Y:S01]  /*4130*/  LOP3.LUT R11, R9, 0xffff, RZ, 0xc0, !PT ;  /* 0x0000ffff090b7812 */ /* 0x000fe200078ec0ff */
[----:B--2---:R-:W-:Y:S01]  /*4140*/  HMMA.16816.F32 R108, R140, R4, R108 ;  /* 0x000000048c6c723c */ /* 0x004fe2000000186c */
[----:B------:R-:W-:-:S02]  /*4150*/  SHF.R.U32.HI R9, RZ, 0x18, R9 ;  /* 0x00000018ff097819 */ /* 0x000fc40000011609 */
[----:B------:R-:W-:Y:S02]  /*4160*/  SHF.R.U32.HI R11, RZ, 0x8, R11 ;  /* 0x00000008ff0b7819 */ /* 0x000fe4000001160b */
[----:B------:R-:W-:Y:S02]  /*4170*/  PRMT R16, R16, 0x5410, R9 ;  /* 0x0000541010107816 */ /* 0x000fe40000000009 */
[----:B------:R-:W-:Y:S01]  /*4180*/  LOP3.LUT R4, R18, 0xffff, RZ, 0xc0, !PT ;  /* 0x0000ffff12047812 */ /* 0x000fe200078ec0ff */
[C---:B------:R-:W-:Y:S01]  /*4190*/  HMMA.16816.F32 R112, R140.reuse, R6, R112 ;  /* 0x000000068c70723c */ /* 0x040fe20000001870 */
[----:B------:R-:W-:Y:S01]  /*41a0*/  SHF.R.U32.HI R5, RZ, 0x10, R18 ;  /* 0x00000010ff057819 */ /* 0x000fe20000011612 */
[--C-:B------:R-:W-:Y:S01]  /*41b0*/  HSET2.LE.AND R17, R16, R163.reuse, PT ;  /* 0x000000a310117233 */ /* 0x100fe20003803000 */
[----:B------:R-:W-:Y:S02]  /*41c0*/  PRMT R22, R22, 0x5410, R11 ;  /* 0x0000541016167816 */ /* 0x000fe4000000000b */
[----:B------:R-:W-:Y:S01]  /*41d0*/  LOP3.LUT R5, R5, 0xff, RZ, 0xc0, !PT ;  /* 0x000000ff05057812 */ /* 0x000fe200078ec0ff */
[----:B------:R-:W1:Y:S01]  /*41e0*/  LDSM.16.MT88.4 R8, [R188+0xd000] ;  /* 0x00d00000bc08783b */ /* 0x000e620000004200 */
[----:B------:R-:W-:Y:S01]  /*41f0*/  SHF.R.U32.HI R7, RZ, 0x8, R4 ;  /* 0x00000008ff077819 */ /* 0x000fe20000011604 */
[C---:B------:R-:W-:Y:S01]  /*4200*/  HMMA.16816.F32 R56, R140.reuse, R20, R56 ;  /* 0x000000148c38723c */ /* 0x040fe20000001838 */
[----:B------:R-:W-:Y:S01]  /*4210*/  F2FP.PACK_AB R4, R173, R212 ;  /* 0x000000d4ad04723e */ /* 0x000fe200000000ff */
[--C-:B------:R-:W-:Y:S01]  /*4220*/  HSET2.LE.AND R22, R22, R163.reuse, PT ;  /* 0x000000a316167233 */ /* 0x100fe20003803000 */
[----:B------:R-:W-:Y:S01]  /*4230*/  F2FP.PACK_AB R19, R165, R164 ;  /* 0x000000a4a513723e */ /* 0x000fe200000000ff */
[----:B------:R-:W-:Y:S01]  /*4240*/  FADD.FTZ R164, R164, R133 ;  /* 0x00000085a4a47221 */ /* 0x000fe20000010000 */
[----:B------:R-:W-:Y:S01]  /*4250*/  LOP3.LUT R17, R17, R4, RZ, 0xc0, !PT ;  /* 0x0000000411117212 */ /* 0x000fe200078ec0ff */
[----:B------:R-:W-:Y:S01]  /*4260*/  FADD.FTZ R212, R212, R149 ;  /* 0x00000095d4d47221 */ /* 0x000fe20000010000 */
[----:B------:R-:W-:Y:S01]  /*4270*/  LOP3.LUT R20, R18, 0xff, RZ, 0xc0, !PT ;  /* 0x000000ff12147812 */ /* 0x000fe200078ec0ff */
[C---:B----4-:R-:W-:Y:S01]  /*4280*/  HMMA.16816.F32 R96, R140.reuse, R12, R96 ;  /* 0x0000000c8c60723c */ /* 0x050fe20000001860 */
[----:B------:R-:W-:Y:S01]  /*4290*/  SHF.R.U32.HI R18, RZ, 0x18, R18 ;  /* 0x00000018ff127819 */ /* 0x000fe20000011612 */
[----:B------:R-:W-:Y:S01]  /*42a0*/  FADD.FTZ R165, R165, R164 ;  /* 0x000000a4a5a57221 */ /* 0x000fe20000010000 */
[----:B------:R-:W-:Y:S01]  /*42b0*/  PRMT R20, R20, 0x5410, R7 ;  /* 0x0000541014147816 */ /* 0x000fe20000000007 */
[----:B------:R-:W-:Y:S01]  /*42c0*/  FADD.FTZ R173, R173, R212 ;  /* 0x000000d4adad7221 */ /* 0x000fe20000010000 */
[----:B------:R-:W-:Y:S01]  /*42d0*/  PRMT R18, R5, 0x5410, R18 ;  /* 0x0000541005127816 */ /* 0x000fe20000000012 */
[----:B------:R-:W-:Y:S01]  /*42e0*/  FADD.FTZ R166, R166, R165 ;  /* 0x000000a5a6a67221 */ /* 0x000fe20000010000 */
[----:B------:R-:W2:Y:S01]  /*42f0*/  LDSM.16.MT88.4 R4, [R189+0xf000] ;  /* 0x00f00000bd04783b */ /* 0x000ea20000004200 */
[----:B------:R-:W-:Y:S01]  /*4300*/  HMMA.16816.F32 R100, R140, R14, R100 ;  /* 0x0000000e8c64723c */ /* 0x000fe20000001864 */
[----:B------:R-:W-:Y:S01]  /*4310*/  LOP3.LUT R16, R22, R19, RZ, 0xc0, !PT ;  /* 0x0000001316107212 */ /* 0x000fe200078ec0ff */
[----:B------:R-:W-:Y:S01]  /*4320*/  HSET2.LE.AND R19, R18, R163, PT ;  /* 0x000000a312137233 */ /* 0x000fe20003803000 */
[----:B------:R-:W3:Y:S01]  /*4330*/  LDSM.16.MT88.4 R12, [R192+0xd000] ;  /* 0x00d00000c00c783b */ /* 0x000ee20000004200 */
[----:B------:R-:W-:-:S04]  /*4340*/  FADD.FTZ R167, R167, R166 ;  /* 0x000000a6a7a77221 */ /* 0x000fc80000010000 */
[C---:B------:R-:W-:Y:S08]  /*4350*/  HMMA.16816.F32 R48, R116.reuse, R52, RZ ;  /* 0x000000347430723c */ /* 0x040ff000000018ff */
[C---:B------:R-:W-:Y:S08]  /*4360*/  HMMA.16816.F32 R52, R116.reuse, R54, RZ ;  /* 0x000000367434723c */ /* 0x040ff000000018ff */
[C---:B------:R-:W-:Y:S08]  /*4370*/  HMMA.16816.F32 R40, R116.reuse, R44, RZ ;  /* 0x0000002c7428723c */ /* 0x040ff000000018ff */
[C---:B------:R-:W-:Y:S08]  /*4380*/  HMMA.16816.F32 R44, R116.reuse, R46, RZ ;  /* 0x0000002e742c723c */ /* 0x040ff000000018ff */
[----:B------:R-:W-:Y:S01]  /*4390*/  HMMA.16816.F32 R116, R116, R34, RZ ;  /* 0x000000227474723c */ /* 0x000fe200000018ff */
[----:B------:R-:W-:Y:S07]  /*43a0*/  LDSM.16.MT88.4 R32, [R189+0xd000] ;  /* 0x00d00000bd20783b */ /* 0x000fee0000004200 */
[C---:B------:R-:W-:Y:S07]  /*43b0*/  HMMA.16816.F32 R120, R140.reuse, R144, R120 ;  /* 0x000000908c78723c */ /* 0x040fee0000001878 */
[----:B------:R-:W-:Y:S01]  /*43c0*/  HSET2.LE.AND R145, R20, R163, PT ;  /* 0x000000a314917233 */ /* 0x000fe20003803000 */
[----:B------:R-:W-:Y:S01]  /*43d0*/  F2FP.PACK_AB R144, R175, R172 ;  /* 0x000000acaf90723e */ /* 0x000fe200000000ff */
[----:B------:R-:W4:Y:S01]  /*43e0*/  LDSM.16.MT88.4 R20, [R188+0xf000] ;  /* 0x00f00000bc14783b */ /* 0x000f220000004200 */
[----:B------:R-:W-:Y:S01]  /*43f0*/  HMMA.16816.F32 R48, R140, R24, R48 ;  /* 0x000000188c30723c */ /* 0x000fe20000001830 */
[----:B------:R-:W-:Y:S01]  /*4400*/  FADD.FTZ R172, R172, R173 ;  /* 0x000000adacac7221 */ /* 0x000fe20000010000 */
[----:B------:R-:W-:Y:S01]  /*4410*/  LOP3.LUT R18, R145, R216, RZ, 0xc0, !PT ;  /* 0x000000d891127212 */ /* 0x000fe200078ec0ff */
[--C-:B------:R-:W-:Y:S01]  /*4420*/  FFMA.FTZ R216, R219, c[0x0][0x23c], -R214.reuse ;  /* 0x00008f00dbd87a23 */ /* 0x100fe200000108d6 */
[----:B------:R-:W-:Y:S01]  /*4430*/  LOP3.LUT R19, R19, R144, RZ, 0xc0, !PT ;  /* 0x0000009013137212 */ /* 0x000fe200078ec0ff */
[----:B------:R-:W-:-:S02]  /*4440*/  FFMA.FTZ R214, R213, c[0x0][0x23c], -R214 ;  /* 0x00008f00d5d67a23 */ /* 0x000fc400000108d6 */
[----:B------:R-:W-:Y:S01]  /*4450*/  FFMA.FTZ R213, R170, c[0x0][0x23c], -R171 ;  /* 0x00008f00aad57a23 */ /* 0x000fe200000108ab */
[----:B------:R-:W-:Y:S01]  /*4460*/  HMMA.16816.F32 R52, R140, R26, R52 ;  /* 0x0000001a8c34723c */ /* 0x000fe20000001834 */
[----:B------:R-:W-:Y:S01]  /*4470*/  LDSM.16.MT88.4 R24, [R190+0xf000] ;  /* 0x00f00000be18783b */ /* 0x000fe20000004200 */
[----:B------:R-:W5:Y:S01]  /*4480*/  MUFU.EX2 R216, R216 ;  /* 0x000000d800d87308 */ /* 0x000f620000000800 */
[----:B------:R-:W-:-:S05]  /*4490*/  FADD.FTZ R175, R175, R172 ;  /* 0x000000acafaf7221 */ /* 0x000fca0000010000 */
[C---:B-1----:R-:W-:Y:S02]  /*44a0*/  HMMA.16816.F32 R56, R16.reuse, R8, R56 ;  /* 0x000000081038723c */ /* 0x042fe40000001838 */
[----:B------:R-:W1:Y:S06]  /*44b0*/  MUFU.EX2 R214, R214 ;  /* 0x000000d600d67308 */ /* 0x000e6c0000000800 */
[C---:B------:R-:W-:Y:S01]  /*44c0*/  HMMA.16816.F32 R60, R16.reuse, R10, R60 ;  /* 0x0000000a103c723c */ /* 0x040fe2000000183c */
[----:B------:R-:W1:Y:S01]  /*44d0*/  LDSM.16.MT88.4 R8, [R190+0x11000] ;  /* 0x01100000be08783b */ /* 0x000e620000004200 */
[----:B------:R-:W1:Y:S06]  /*44e0*/  MUFU.EX2 R213, R213 ;  /* 0x000000d500d57308 */ /* 0x000e6c0000000800 */
[C---:B--2---:R-:W-:Y:S08]  /*44f0*/  HMMA.16816.F32 R80, R16.reuse, R4, R80 ;  /* 0x000000041050723c */ /* 0x044ff00000001850 */
[----:B------:R-:W-:Y:S01]  /*4500*/  HMMA.16816.F32 R84, R16, R6, R84 ;  /* 0x000000061054723c */ /* 0x000fe20000001854 */
[----:B------:R-:W2:Y:S07]  /*4510*/  LDSM.16.MT88.4 R4, [R189+0x11000] ;  /* 0x01100000bd04783b */ /* 0x000eae0000004200 */
[C---:B------:R-:W-:Y:S08]  /*4520*/  HMMA.16816.F32 R40, R140.reuse, R28, R40 ;  /* 0x0000001c8c28723c */ /* 0x040ff00000001828 */
[C---:B------:R-:W-:Y:S01]  /*4530*/  HMMA.16816.F32 R44, R140.reuse, R30, R44 ;  /* 0x0000001e8c2c723c */ /* 0x040fe2000000182c */
[----:B------:R-:W2:Y:S07]  /*4540*/  LDSM.16.MT88.4 R28, [R192+0xf000] ;  /* 0x00f00000c01c783b */ /* 0x000eae0000004200 */
[----:B------:R-:W-:Y:S01]  /*4550*/  HMMA.16816.F32 R116, R140, R146, R116 ;  /* 0x000000928c74723c */ /* 0x000fe20000001874 */
[----:B------:R-:W-:Y:S04]  /*4560*/  LDSM.16.MT88.4 R144, [R188+0x11000] ;  /* 0x01100000bc90783b */ /* 0x000fe80000004200 */
[----:B------:R-:W-:Y:S03]  /*4570*/  LDSM.16.MT88.4 R140, [R190+0xd800] ;  /* 0x00d80000be8c783b */ /* 0x000fe60000004200 */
[C---:B---3--:R-:W-:Y:S08]  /*4580*/  HMMA.16816.F32 R128, R16.reuse, R12, R128 ;  /* 0x0000000c1080723c */ /* 0x048ff00000001880 */
[C---:B------:R-:W-:Y:S01]  /*4590*/  HMMA.16816.F32 R36, R16.reuse, R14, R36 ;  /* 0x0000000e1024723c */ /* 0x040fe20000001824 */
[----:B------:R-:W3:Y:S07]  /*45a0*/  LDSM.16.MT88.4 R12, [R192+0x11000] ;  /* 0x01100000c00c783b */ /* 0x000eee0000004200 */
[C---:B----4-:R-:W-:Y:S07]  /*45b0*/  HMMA.16816.F32 R92, R16.reuse, R22, R92 ;  /* 0x00000016105c723c */ /* 0x050fee000000185c */
[----:B------:R-:W-:Y:S01]  /*45c0*/  LOP3.LUT R22, R225, UR9, R222, 0x96, !PT ;  /* 0x00000009e1167c12 */ /* 0x000fe2000f8e96de */
[----:B-1----:R-:W-:Y:S04]  /*45d0*/  HMMA.16816.F32 R104, R16, R8, R104 ;  /* 0x000000081068723c */ /* 0x002fe80000001868 */
[----:B------:R-:W-:-:S04]  /*45e0*/  IMAD.WIDE.U32 R22, R22, -0x2daee0ad, RZ ;  /* 0xd2511f5316167825 */ /* 0x000fc800078e00ff */
[C---:B------:R-:W-:Y:S01]  /*45f0*/  HMMA.16816.F32 R72, R16.reuse, R24, R72 ;  /* 0x000000181048723c */ /* 0x040fe20000001848 */
[----:B------:R-:W-:Y:S02]  /*4600*/  LOP3.LUT R220, R23, UR18, R220, 0x96, !PT ;  /* 0x0000001217dc7c12 */ /* 0x000fe4000f8e96dc */
[C---:B------:R-:W-:Y:S02]  /*4610*/  LOP3.LUT R8, R22.reuse, 0xffff, RZ, 0xc0, !PT ;  /* 0x0000ffff16087812 */ /* 0x040fe400078ec0ff */
[--C-:B------:R-:W-:Y:S02]  /*4620*/  SHF.R.U32.HI R9, RZ, 0x10, R22.reuse ;  /* 0x00000010ff097819 */ /* 0x100fe40000011616 */
[----:B------:R-:W-:Y:S01]  /*4630*/  LOP3.LUT R24, R22, 0xff, RZ, 0xc0, !PT ;  /* 0x000000ff16187812 */ /* 0x000fe200078ec0ff */
[----:B------:R-:W-:Y:S01]  /*4640*/  HMMA.16816.F32 R124, R16, R10, R124 ;  /* 0x0000000a107c723c */ /* 0x000fe2000000187c */
[----:B------:R-:W-:Y:S02]  /*4650*/  LOP3.LUT R9, R9, 0xff, RZ, 0xc0, !PT ;  /* 0x000000ff09097812 */ /* 0x000fe400078ec0ff */
[----:B------:R-:W-:-:S02]  /*4660*/  SHF.R.U32.HI R22, RZ, 0x18, R22 ;  /* 0x00000018ff167819 */ /* 0x000fc40000011616 */
[C---:B-----5:R-:W-:Y:S01]  /*4670*/  F2FP.PACK_AB R23, R217.reuse, R216 ;  /* 0x000000d8d917723e */ /* 0x060fe200000000ff */
[----:B------:R-:W-:Y:S01]  /*4680*/  FADD.FTZ R216, R216, R167 ;  /* 0x000000a7d8d87221 */ /* 0x000fe20000010000 */
[----:B------:R-:W-:Y:S01]  /*4690*/  SHF.R.U32.HI R10, RZ, 0x10, R220 ;  /* 0x00000010ff0a7819 */ /* 0x000fe200000116dc */
[C---:B--2---:R-:W-:Y:S01]  /*46a0*/  HMMA.16816.F32 R108, R16.reuse, R4, R108 ;  /* 0x00000004106c723c */ /* 0x044fe2000000186c */
[----:B------:R-:W-:Y:S01]  /*46b0*/  SHF.R.U32.HI R11, RZ, 0x8, R8 ;  /* 0x00000008ff0b7819 */ /* 0x000fe20000011608 */
[----:B------:R-:W-:Y:S01]  /*46c0*/  FADD.FTZ R216, R217, R216 ;  /* 0x000000d8d9d87221 */ /* 0x000fe20000010000 */
[----:B------:R-:W-:Y:S02]  /*46d0*/  PRMT R22, R9, 0x5410, R22 ;  /* 0x0000541009167816 */ /* 0x000fe40000000016 */
[----:B------:R-:W-:Y:S02]  /*46e0*/  PRMT R24, R24, 0x5410, R11 ;  /* 0x0000541018187816 */ /* 0x000fe4000000000b */
[----:B------:R-:W-:Y:S01]  /*46f0*/  LOP3.LUT R5, R220, 0xffff, RZ, 0xc0, !PT ;  /* 0x0000ffffdc057812 */ /* 0x000fe200078ec0ff */
[----:B------:R-:W-:Y:S01]  /*4700*/  HMMA.16816.F32 R88, R16, R20, R88 ;  /* 0x000000141058723c */ /* 0x000fe20000001858 */
[----:B------:R-:W-:-:S06]  /*4710*/  SHF.R.U32.HI R4, RZ, 0x18, R220 ;  /* 0x00000018ff047819 */ /* 0x000fcc00000116dc */
[----:B------:R-:W-:Y:S01]  /*4720*/  SHF.R.U32.HI R21, RZ, 0x8, R5 ;  /* 0x00000008ff157819 */ /* 0x000fe20000011605 */
[C---:B------:R-:W-:Y:S01]  /*4730*/  HMMA.16816.F32 R40, R16.reuse, R136, R40 ;  /* 0x000000881028723c */ /* 0x040fe20000001828 */
[----:B------:R-:W-:Y:S02]  /*4740*/  LOP3.LUT R5, R10, 0xff, RZ, 0xc0, !PT ;  /* 0x000000ff0a057812 */ /* 0x000fe400078ec0ff */
[----:B------:R-:W1:Y:S01]  /*4750*/  LDSM.16.MT88.4 R8, [R192+0xf800] ;  /* 0x00f80000c008783b */ /* 0x000e620000004200 */
[----:B------:R-:W-:Y:S02]  /*4760*/  LOP3.LUT R20, R220, 0xff, RZ, 0xc0, !PT ;  /* 0x000000ffdc147812 */ /* 0x000fe400078ec0ff */
[----:B------:R-:W-:Y:S02]  /*4770*/  PRMT R4, R5, 0x5410, R4 ;  /* 0x0000541005047816 */ /* 0x000fe40000000004 */
[----:B------:R-:W-:Y:S01]  /*4780*/  HMMA.16816.F32 R44, R16, R138, R44 ;  /* 0x0000008a102c723c */ /* 0x000fe2000000182c */
[----:B------:R-:W-:Y:S01]  /*4790*/  PRMT R20, R20, 0x5410, R21 ;  /* 0x0000541014147816 */ /* 0x000fe20000000015 */
[----:B------:R-:W-:Y:S01]  /*47a0*/  LDSM.16.MT88.4 R136, [R189+0xd800] ;  /* 0x00d80000bd88783b */ /* 0x000fe20000004200 */
[--C-:B------:R-:W-:Y:S01]  /*47b0*/  HSET2.LE.AND R5, R4, R163.reuse, PT ;  /* 0x000000a304057233 */ /* 0x100fe20003803000 */
[----:B------:R-:W-:Y:S01]  /*47c0*/  F2FP.PACK_AB R21, R214, R215 ;  /* 0x000000d7d615723e */ /* 0x000fe200000000ff */
[----:B------:R-:W-:Y:S01]  /*47d0*/  FADD.FTZ R215, R215, R216 ;  /* 0x000000d8d7d77221 */ /* 0x000fe20000010000 */
[----:B------:R-:W-:-:S02]  /*47e0*/  HSET2.LE.AND R20, R20, R163, PT ;  /* 0x000000a314147233 */ /* 0x000fc40003803000 */
[----:B------:R-:W-:Y:S01]  /*47f0*/  HMMA.16816.F32 R48, R16, R32, R48 ;  /* 0x000000201030723c */ /* 0x000fe20000001830 */
[----:B------:R-:W-:Y:S02]  /*4800*/  FADD.FTZ R215, R214, R215 ;  /* 0x000000d7d6d77221 */ /* 0x000fe40000010000 */
[----:B------:R-:W-:-:S05]  /*4810*/  LOP3.LUT R4, R20, R23, RZ, 0xc0, !PT ;  /* 0x0000001714047212 */ /* 0x000fca00078ec0ff */
[C---:B------:R-:W-:Y:S01]  /*4820*/  HMMA.16816.F32 R52, R16.reuse, R34, R52 ;  /* 0x000000221034723c */ /* 0x040fe20000001834 */
[----:B------:R-:W-:Y:S07]  /*4830*/  LDSM.16.MT88.4 R32, [R188+0xd800] ;  /* 0x00d80000bc20783b */ /* 0x000fee0000004200 */
[C---:B------:R-:W-:Y:S08]  /*4840*/  HMMA.16816.F32 R64, R16.reuse, R28, R64 ;  /* 0x0000001c1040723c */ /* 0x040ff00000001840 */
[C---:B------:R-:W-:Y:S01]  /*4850*/  HMMA.16816.F32 R68, R16.reuse, R30, R68 ;  /* 0x0000001e1044723c */ /* 0x040fe20000001844 */
[----:B------:R-:W-:Y:S07]  /*4860*/  LDSM.16.MT88.4 R28, [R190+0xf800] ;  /* 0x00f80000be1c783b */ /* 0x000fee0000004200 */
[C---:B------:R-:W-:Y:S08]  /*4870*/  HMMA.16816.F32 R76, R16.reuse, R26, R76 ;  /* 0x0000001a104c723c */ /* 0x040ff0000000184c */
[C---:B---3--:R-:W-:Y:S08]  /*4880*/  HMMA.16816.F32 R96, R16.reuse, R12, R96 ;  /* 0x0000000c1060723c */ /* 0x048ff00000001860 */
[C---:B------:R-:W-:Y:S01]  /*4890*/  HMMA.16816.F32 R100, R16.reuse, R14, R100 ;  /* 0x0000000e1064723c */ /* 0x040fe20000001864 */
[----:B------:R-:W2:Y:S07]  /*48a0*/  LDSM.16.MT88.4 R12, [R192+0xd800] ;  /* 0x00d80000c00c783b */ /* 0x000eae0000004200 */
        /* <DEDUP_REMOVED lines=15> */
[----:B------:R-:W-:-:S04]  /*49a0*/  FADD.FTZ R169, R169, R174 ;  /* 0x000000aea9a97221 */ /* 0x000fc80000010000 */
[----:B------:R-:W-:Y:S02]  /*49b0*/  FADD.FTZ R213, R168, R169 ;  /* 0x000000a9a8d57221 */ /* 0x000fe40000010000 */
[C---:B-1----:R-:W-:Y:S08]  /*49c0*/  HMMA.16816.F32 R64, R4.reuse, R8, R64 ;  /* 0x000000080440723c */ /* 0x042ff00000001840 */
[C---:B--2---:R-:W-:Y:S08]  /*49d0*/  HMMA.16816.F32 R128, R4.reuse, R12, R128 ;  /* 0x0000000c0480723c */ /* 0x044ff00000001880 */
        /* <DEDUP_REMOVED lines=26> */
[----:B------:R-:W-:Y:S01]  /*4b80*/  IMAD.WIDE.U32 R218, R148, -0x326172a9, RZ ;  /* 0xcd9e8d5794da7825 */ /* 0x000fe200078e00ff */
[----:B------:R-:W-:Y:S01]  /*4b90*/  MOV R0, R3 ;  /* 0x0000000300007202 */ /* 0x000fe20000000f00 */
[----:B------:R-:W-:Y:S01]  /*4ba0*/  USHF.L.U64.HI UR23, UR4, 0x5, UR5 ;  /* 0x0000000504177899 */ /* 0x000fe20008010205 */
[----:B------:R-:W-:Y:S01]  /*4bb0*/  MOV R133, R132 ;  /* 0x0000008400857202 */ /* 0x000fe20000000f00 */
[----:B------:R-:W-:Y:S01]  /*4bc0*/  IMAD.WIDE.U32 R220, R2, -0x2daee0ad, RZ ;  /* 0xd2511f5302dc7825 */ /* 0x000fe200078e00ff */
[----:B------:R-:W-:Y:S01]  /*4bd0*/  LOP3.LUT R216, R219, R135, RZ, 0x3c, !PT ;  /* 0x00000087dbd87212 */ /* 0x000fe200078e3cff */
[----:B------:R-:W-:Y:S01]  /*4be0*/  USHF.L.U32 UR27, UR4, 0x5, URZ ;  /* 0x00000005041b7899 */ /* 0x000fe2000800063f */
[----:B------:R-:W-:Y:S01]  /*4bf0*/  PRMT R212, R134, 0x7054, R134 ;  /* 0x0000705486d47816 */ /* 0x000fe20000000086 */
[----:B------:R-:W-:-:S02]  /*4c00*/  ULEA.HI.SX32 UR29, UR29, 0xfffffffe, 0x1a ;  /* 0xfffffffe1d1d7891 */ /* 0x000fc4000f8fd23f */
[----:B------:R-:W-:Y:S01]  /*4c10*/  IMAD.WIDE.U32 R216, R216, -0x2daee0ad, RZ ;  /* 0xd2511f53d8d87825 */ /* 0x000fe200078e00ff */
[----:B------:R-:W-:Y:S01]  /*4c20*/  ULDC.64 UR6, c[0x0][0x1a0] ;  /* 0x0000680000067ab9 */ /* 0x000fe20000000a00 */
[----:B------:R-:W-:Y:S05]  /*4c30*/  BRA `(.L_x_619) ;  /* 0x0000027000007947 */ /* 0x000fea0003800000 */
.L_x_621:
        /* <DEDUP_REMOVED lines=11> */
[----:B------:R-:W-:Y:S01]  /*4cf0*/  LEA R134, P2, R132, c[0x0][0x168], 0x1 ;  /* 0x00005a0084867a11 */ /* 0x000fe200078408ff */
[----:B------:R-:W-:Y:S02]  /*4d00*/  USHF.L.U32 UR26, UR4, 0x5, URZ ;  /* 0x00000005041a7899 */ /* 0x000fe4000800063f */
[----:B------:R-:W-:Y:S01]  /*4d10*/  USHF.L.U64.HI UR4, UR4, 0x5, UR5 ;  /* 0x0000000504047899 */ /* 0x000fe20008010205 */
[----:B------:R-:W-:Y:S03]  /*4d20*/  LEA.HI.X R3, R2, R207, R3, 0x6, P1 ;  /* 0x000000cf02037211 */ /* 0x000fe600008f3403 */
[----:B------:R-:W-:Y:S02]  /*4d30*/  IADD3 R2, P1, R134, UR26, RZ ;  /* 0x0000001a86027c10 */ /* 0x000fe4000ff3e0ff */
[----:B------:R-:W-:Y:S02]  /*4d40*/  LEA.HI.X R135, R132, c[0x0][0x16c], R3, 0x1, P2 ;  /* 0x00005b0084877a11 */ /* 0x000fe400010f0c03 */
[----:B------:R-:W-:Y:S02]  /*4d50*/  IADD3 R138, P2, R2, UR26, RZ ;  /* 0x0000001a028a7c10 */ /* 0x000fe4000ff5e0ff */
[----:B------:R-:W-:Y:S01]  /*4d60*/  IADD3.X R3, R135, UR4, RZ, P1, !PT ;  /* 0x0000000487037c10 */ /* 0x000fe20008ffe4ff */
[----:B------:R-:W-:Y:S01]  /*4d70*/  @!PT LDS RZ, [RZ] ;  /* 0x00000000fffff984 */ /* 0x000fe20000000800 */
[----:B------:R-:W-:Y:S01]  /*4d80*/  @!PT LDS RZ, [RZ] ;  /* 0x00000000fffff984 */ /* 0x000fe20000000800 */
[----:B------:R-:W-:Y:S01]  /*4d90*/  @!PT LDS RZ, [RZ] ;  /* 0x00000000fffff984 */ /* 0x000fe20000000800 */
[----:B------:R1:W-:Y:S01]  /*4da0*/  LDGSTS.E.BYPASS.LTC128B.128 [R201+0x6000], [R134.64] ;  /* 0x0600000086c97fae */ /* 0x0003e2000b901d58 */
[----:B------:R-:W-:Y:S02]  /*4db0*/  IADD3 R136, P1, R138, UR26, RZ ;  /* 0x0000001a8a887c10 */ /* 0x000fe4000ff3e0ff */
[----:B------:R-:W-:Y:S01]  /*4dc0*/  IADD3.X R139, R3, UR4, RZ, P2, !PT ;  /* 0x00000004038b7c10 */ /* 0x000fe200097fe4ff */
[----:B------:R1:W-:Y:S03]  /*4dd0*/  LDGSTS.E.BYPASS.LTC128B.128 [R201+0x8000], [R134.64+0x80] ;  /* 0x0800008086c97fae */ /* 0x0003e6000b901d58 */
[----:B------:R-:W-:Y:S01]  /*4de0*/  IADD3.X R137, R139, UR4, RZ, P1, !PT ;  /* 0x000000048b897c10 */ /* 0x000fe20008ffe4ff */
[----:B------:R1:W-:Y:S04]  /*4df0*/  LDGSTS.E.BYPASS.LTC128B.128 [R201+0xa000], [R134.64+0x100] ;  /* 0x0a00010086c97fae */ /* 0x0003e8000b901d58 */
        /* <DEDUP_REMOVED lines=11> */
.L_x_619:
[----:B------:R-:W-:Y:S01]  /*4eb0*/  USHF.R.S32.HI UR4, URZ, 0x1f, UR29 ;  /* 0x0000001f3f047899 */ /* 0x000fe2000801141d */
[----:B------:R-:W-:Y:S04]  /*4ec0*/  DEPBAR.LE SB0, 0x0 ;  /* 0x000080000000791a */ /* 0x000fe80000000000 */
[----:B------:R-:W-:Y:S01]  /*4ed0*/  UIMAD UR4, UR4, UR6, URZ ;  /* 0x00000006040472a4 */ /* 0x000fe2000f8e023f */
[----:B------:R-:W-:Y:S01]  /*4ee0*/  BAR.SYNC.DEFER_BLOCKING 0x0 ;  /* 0x0000000000007b1d */ /* 0x000fe20000010000 */
[----:B------:R-:W-:Y:S02]  /*4ef0*/  UIMAD.WIDE.U32 UR32, UR29, UR6, URZ ;  /* 0x000000061d2072a5 */ /* 0x000fe4000f8e003f */
[----:B------:R-:W-:Y:S04]  /*4f00*/  UIMAD UR4, UR29, UR7, UR4 ;  /* 0x000000071d0472a4 */ /* 0x000fe8000f8e0204 */
[----:B------:R-:W-:Y:S01]  /*4f10*/  UIADD3 UR4, UR33, UR4, URZ ;  /* 0x0000000421047290 */ /* 0x000fe2000fffe03f */
[----:B------:R-:W-:Y:S02]  /*4f20*/  IMAD.U32 R222, RZ, RZ, UR32 ;  /* 0x00000020ffde7e24 */ /* 0x000fe4000f8e00ff */
[----:B------:R-:W-:Y:S03]  /*4f30*/  IMAD.U32 R223, RZ, RZ, UR33 ;  /* 0x00000021ffdf7e24 */ /* 0x000fe6000f8e00ff */
[----:B------:R-:W-:Y:S01]  /*4f40*/  IMAD.U32 R2, RZ, RZ, UR4 ;  /* 0x00000004ff027e24 */ /* 0x000fe2000f8e00ff */
[C---:B------:R-:W-:Y:S04]  /*4f50*/  LEA R3, P0, R222.reuse, R202, 0x6 ;  /* 0x000000cade037211 */ /* 0x040fe800078030ff */
[C---:B------:R-:W-:Y:S02]  /*4f60*/  LEA R134, P1, R3.reuse, c[0x0][0x170], 0x1 ;  /* 0x00005c0003867a11 */ /* 0x040fe400078208ff */
[----:B------:R-:W-:Y:S02]  /*4f70*/  LEA.HI.X R2, R222, R199, R2, 0x6, P0 ;  /* 0x000000c7de027211 */ /* 0x000fe400000f3402 */
        /* <DEDUP_REMOVED lines=12> */
[----:B------:R1:W-:Y:S01]  /*5040*/  LDGSTS.E.BYPASS.LTC128B.128 [R201+0x10000], [R134.64+0x100] ;  /* 0x1000010086c97fae */ /* 0x0003e2000b901d58 */
[----:B------:R-:W-:Y:S03]  /*5050*/  ISETP.LT.AND P0, PT, RZ, UR29, PT ;  /* 0x0000001dff007c0c */ /* 0x000fe6000bf01270 */
        /* <DEDUP_REMOVED lines=169> */
.L_x_620:
[----:B-1----:R-:W-:Y:S01]  /*5af0*/  FMNMX.FTZ R2, R4, R133, !PT ;  /* 0x0000008504027209 */ /* 0x002fe20007810000 */
[----:B------:R-:W-:Y:S01]  /*5b00*/  USHF.L.U32 UR4, UR29, 0x1, URZ ;  /* 0x000000011d047899 */ /* 0x000fe2000800063f */
[----:B------:R-:W-:Y:S01]  /*5b10*/  LOP3.LUT R226, R217, UR16, R220, 0x96, !PT ;  /* 0x00000010d9e27c12 */ /* 0x000fe2000f8e96dc */
[----:B------:R-:W-:Y:S01]  /*5b20*/  LDSM.16.MT88.4 R140, [R192+0xc000] ;  /* 0x00c00000c08c783b */ /* 0x000fe20000004200 */
[----:B------:R-:W-:Y:S01]  /*5b30*/  FMNMX.FTZ R3, R5, R2, !PT ;  /* 0x0000000205037209 */ /* 0x000fe20007810000 */
[----:B------:R-:W-:Y:S02]  /*5b40*/  UIADD3 UR29, UR29, -0x1, URZ ;  /* 0xffffffff1d1d7890 */ /* 0x000fe4000fffe03f */
[----:B------:R-:W-:Y:S01]  /*5b50*/  IMAD.WIDE.U32 R226, R226, -0x326172a9, RZ ;  /* 0xcd9e8d57e2e27825 */ /* 0x000fe200078e00ff */
[----:B------:R-:W-:Y:S03]  /*5b60*/  FMNMX.FTZ R2, R8, R3, !PT ;  /* 0x0000000308027209 */ /* 0x000fe60007810000 */
        /* <DEDUP_REMOVED lines=28> */
[----:B------:R-:W-:Y:S03]  /*5d30*/  FMNMX.FTZ R2, R30, R3, !PT ;  /* 0x000000031e027209 */ /* 0x000fe60007810000 */
[----:B------:R-:W-:Y:S01]  /*5d40*/  SHFL.BFLY PT, R132, R139, 0x2, 0x1f ;  /* 0x0c401f008b847f89 */ /* 0x000fe200000e0000 */
[----:B------:R-:W-:Y:S04]  /*5d50*/  FMNMX.FTZ R3, R31, R2, !PT ;  /* 0x000000021f037209 */ /* 0x000fe80007810000 */
[----:B------:R-:W-:Y:S04]  /*5d60*/  FMNMX.FTZ R2, R34, R3, !PT ;  /* 0x0000000322027209 */ /* 0x000fe80007810000 */
[----:B------:R-:W-:Y:S05]  /*5d70*/  FMNMX.FTZ R135, R35, R2, !PT ;  /* 0x0000000223877209 */ /* 0x000fea0007810000 */
[----:B------:R-:W1:Y:S02]  /*5d80*/  SHFL.BFLY PT, R2, R135, 0x2, 0x1f ;  /* 0x0c401f0087027f89 */ /* 0x000e6400000e0000 */
[----:B-1----:R-:W-:Y:S02]  /*5d90*/  FMNMX.FTZ R134, R135, R2, !PT ;  /* 0x0000000287867209 */ /* 0x002fe40007810000 */
[----:B------:R-:W-:Y:S02]  /*5da0*/  FMNMX.FTZ R137, R139, R132, !PT ;  /* 0x000000848b897209 */ /* 0x000fe40007810000 */
[----:B------:R-:W-:Y:S02]  /*5db0*/  MOV R135, UR31 ;  /* 0x0000001f00877c02 */ /* 0x000fe40008000f00 */
[----:B------:R-:W1:Y:S08]  /*5dc0*/  SHFL.BFLY PT, R3, R134, 0x1, 0x1f ;  /* 0x0c201f0086037f89 */ /* 0x000e7000000e0000 */
[----:B------:R-:W2:Y:S01]  /*5dd0*/  SHFL.BFLY PT, R132, R137, 0x1, 0x1f ;  /* 0x0c201f0089847f89 */ /* 0x000ea200000e0000 */
[----:B-1----:R-:W-:Y:S05]  /*5de0*/  FMNMX.FTZ R3, R134, R3, !PT ;  /* 0x0000000386037209 */ /* 0x002fea0007810000 */
[----:B------:R-:W-:Y:S01]  /*5df0*/  FMUL.FTZ R170, R3, c[0x0][0x23c] ;  /* 0x00008f0003aa7a20 */ /* 0x000fe20000410000 */
[----:B--2---:R-:W-:Y:S04]  /*5e00*/  FMNMX.FTZ R132, R137, R132, !PT ;  /* 0x0000008489847209 */ /* 0x004fe80007810000 */
[C---:B------:R-:W-:Y:S01]  /*5e10*/  FSETP.NEU.FTZ.AND P1, PT, R132.reuse, -INF , PT ;  /* 0xff8000008400780b */ /* 0x040fe20003f3d000 */
[C---:B------:R-:W-:Y:S02]  /*5e20*/  FMUL.FTZ R171, R132.reuse, c[0x0][0x23c] ;  /* 0x00008f0084ab7a20 */ /* 0x040fe40000410000 */
[----:B------:R-:W-:Y:S03]  /*5e30*/  FADD.FTZ R133, -R132, R133 ;  /* 0x0000008584857221 */ /* 0x000fe60000010100 */
[----:B------:R-:W-:Y:S01]  /*5e40*/  FSEL R171, R171, RZ, P1 ;  /* 0x000000ffabab7208 */ /* 0x000fe20000800000 */
[----:B------:R-:W-:Y:S01]  /*5e50*/  FMUL.FTZ R2, R133, c[0x0][0x23c] ;  /* 0x00008f0085027a20 */ /* 0x000fe20000410000 */
[----:B------:R-:W-:Y:S02]  /*5e60*/  FSETP.NEU.FTZ.AND P1, PT, R3, -INF , PT ;  /* 0xff8000000300780b */ /* 0x000fe40003f3d000 */
[----:B------:R-:W-:Y:S01]  /*5e70*/  MOV R133, R132 ;  /* 0x0000008400857202 */ /* 0x000fe20000000f00 */
[----:B------:R-:W-:Y:S01]  /*5e80*/  FFMA.FTZ R136, R8, c[0x0][0x23c], -R171 ;  /* 0x00008f0008887a23 */ /* 0x000fe200000108ab */
[----:B------:R-:W-:Y:S01]  /*5e90*/  LOP3.LUT R8, R221, UR4, R135, 0x96, !PT ;  /* 0x00000004dd087c12 */ /* 0x000fe2000f8e9687 */
[--C-:B------:R-:W-:Y:S01]  /*5ea0*/  FFMA.FTZ R135, R9, c[0x0][0x23c], -R171.reuse ;  /* 0x00008f0009877a23 */ /* 0x100fe200000108ab */
[----:B------:R-:W-:Y:S01]  /*5eb0*/  FSEL R170, R170, RZ, P1 ;  /* 0x000000ffaaaa7208 */ /* 0x000fe20000800000 */
[----:B------:R1:W-:Y:S01]  /*5ec0*/  MUFU.EX2 R134, R136 ;  /* 0x0000008800867308 */ /* 0x0003e20000000800 */
[--C-:B------:R-:W-:Y:S01]  /*5ed0*/  FFMA.FTZ R167, R5, c[0x0][0x23c], -R171.reuse ;  /* 0x00008f0005a77a23 */ /* 0x100fe200000108ab */
        /* <DEDUP_REMOVED lines=11> */
[--C-:B------:R-:W-:Y:S01]  /*5f90*/  FFMA.FTZ R166, R4, c[0x0][0x23c], -R171.reuse ;  /* 0x00008f0004a67a23 */ /* 0x100fe200000108ab */
        /* <DEDUP_REMOVED lines=18> */
[--C-:B------:R-:W-:Y:S01]  /*60c0*/  FFMA.FTZ R172, R16, c[0x0][0x23c], -R171.reuse ;  /* 0x00008f0010ac7a23 */ /* 0x100fe200000108ab */
[----:B------:R-:W1:Y:S01]  /*60d0*/  MUFU.EX2 R167, R167 ;  /* 0x000000a700a77308 */ /* 0x000e620000000800 */
[----:B------:R-:W-:Y:S01]  /*60e0*/  LOP3.LUT R8, R137, UR19, R152, 0x96, !PT ;  /* 0x0000001389087c12 */ /* 0x000fe2000f8e9698 */
[----:B------:R-:W-:Y:S01]  /*60f0*/  IMAD.WIDE.U32 R150, R150, -0x2daee0ad, RZ ;  /* 0xd2511f5396967825 */ /* 0x000fe200078e00ff */
[----:B------:R-:W-:Y:S01]  /*6100*/  SHF.R.U32.HI R139, RZ, 0x10, R136 ;  /* 0x00000010ff8b7819 */ /* 0x000fe20000011688 */
[----:B------:R-:W-:Y:S01]  /*6110*/  LDSM.16.MT88.4 R152, [R192+0xe800] ;  /* 0x00e80000c098783b */ /* 0x000fe20000004200 */
[C---:B------:R-:W-:Y:S01]  /*6120*/  LOP3.LUT R10, R136.reuse, 0xffff, RZ, 0xc0, !PT ;  /* 0x0000ffff880a7812 */ /* 0x040fe200078ec0ff */
[--C-:B------:R-:W-:Y:S01]  /*6130*/  FFMA.FTZ R173, R17, c[0x0][0x23c], -R171.reuse ;  /* 0x00008f0011ad7a23 */ /* 0x100fe200000108ab */
        /* <DEDUP_REMOVED lines=9> */
[--C-:B------:R-:W-:Y:S01]  /*61d0*/  FFMA.FTZ R223, R13, c[0x0][0x23c], -R171.reuse ;  /* 0x00008f000ddf7a23 */ /* 0x100fe200000108ab */
[----:B------:R-:W-:Y:S01]  /*61e0*/  SHF.R.U32.HI R10, RZ, 0x8, R10 ;  /* 0x00000008ff0a7819 */ /* 0x000fe2000001160a */
[----:B------:R-:W-:Y:S01]  /*61f0*/  FFMA.FTZ R222, R14, c[0x0][0x23c], -R170 ;  /* 0x00008f000ede7a23 */ /* 0x000fe200000108aa */
[----:B------:R-:W-:Y:S01]  /*6200*/  SHF.R.U32.HI R136, RZ, 0x8, R136 ;  /* 0x00000008ff887819 */ /* 0x000fe20000011688 */
[----:B------:R-:W3:Y:S01]  /*6210*/  MUFU.EX2 R169, R169 ;  /* 0x000000a900a97308 */ /* 0x000ee20000000800 */
[----:B------:R-:W-:Y:S01]  /*6220*/  LOP3.LUT R5, R8, 0xff, RZ, 0xc0, !PT ;  /* 0x000000ff08057812 */ /* 0x000fe200078ec0ff */
[----:B------:R-:W-:Y:S01]  /*6230*/  FFMA.FTZ R225, R15, c[0x0][0x23c], -R170 ;  /* 0x00008f000fe17a23 */ /* 0x000fe200000108aa */
[----:B------:R-:W-:Y:S01]  /*6240*/  SHF.R.U32.HI R8, RZ, 0x18, R8 ;  /* 0x00000018ff087819 */ /* 0x000fe20000011608 */
[--C-:B------:R-:W-:Y:S01]  /*6250*/  FFMA.FTZ R224, R20, c[0x0][0x23c], -R171.reuse ;  /* 0x00008f0014e07a23 */ /* 0x100fe200000108ab */
        /* <DEDUP_REMOVED lines=203> */
[----:B------:R-:W-:Y:S01]  /*6f10*/  FADD.FTZ R134, R134, R167 ;  /* 0x000000a786867221 */ /* 0x000fe20000010000 */
[----:B------:R-:W-:Y:S01]  /*6f20*/  MOV R0, R3 ;  /* 0x0000000300007202 */ /* 0x000fe20000000f00 */
[C---:B---3--:R-:W-:Y:S05]  /*6f30*/  HMMA.16816.F32 R8, R120.reuse, R140, R8 ;  /* 0x0000008c7808723c */ /* 0x048fea0000001808 */
[----:B------:R-:W-:Y:S03]  /*6f40*/  IMAD.WIDE.U32 R6, R5, -0x326172a9, RZ ;  /* 0xcd9e8d5705067825 */ /* 0x000fe600078e00ff */
[C---:B------:R-:W-:Y:S01]  /*6f50*/  HMMA.16816.F32 R36, R120.reuse, R142, R36 ;  /* 0x0000008e7824723c */ /* 0x040fe20000001824 */
[----:B------:R-:W-:Y:S03]  /*6f60*/  LDSM.16.MT88.4 R140, [R189+0xd000] ;  /* 0x00d00000bd8c783b */ /* 0x000fe60000004200 */
[----:B------:R-:W-:Y:S01]  /*6f70*/  LOP3.LUT R5, R7, UR17, R218, 0x96, !PT ;  /* 0x0000001107057c12 */ /* 0x000fe2000f8e96da */
[----:B------:R-:W-:Y:S01]  /*6f80*/  FADD.FTZ R164, R164, R169 ;  /* 0x000000a9a4a47221 */ /* 0x000fe20000010000 */
[----:B------:R-:W-:Y:S01]  /*6f90*/  LOP3.LUT R6, R227, UR15, R6, 0x96, !PT ;  /* 0x0000000fe3067c12 */ /* 0x000fe2000f8e9606 */
[----:B------:R-:W-:Y:S01]  /*6fa0*/  FADD.FTZ R135, R135, R134 ;  /* 0x0000008687877221 */ /* 0x000fe20000010000 */
[C---:B-1----:R-:W-:Y:S04]  /*6fb0*/  HMMA.16816.F32 R40, R120.reuse, R128, R40 ;  /* 0x000000807828723c */ /* 0x042fe80000001828 */
[----:B------:R-:W-:Y:S04]  /*6fc0*/  IMAD.WIDE.U32 R6, R6, -0x2daee0ad, RZ ;  /* 0xd2511f5306067825 */ /* 0x000fe800078e00ff */
        /* <DEDUP_REMOVED lines=16> */
[----:B------:R-:W-:Y:S03]  /*70d0*/  IMAD.WIDE.U32 R226, R226, -0x2daee0ad, RZ ;  /* 0xd2511f53e2e27825 */ /* 0x000fe600078e00ff */
[C---:B------:R-:W-:Y:S04]  /*70e0*/  HMMA.16816.F32 R64, R120.reuse, R152, R64 ;  /* 0x000000987840723c */ /* 0x040fe80000001840 */
[----:B------:R-:W-:Y:S01]  /*70f0*/  IMAD.WIDE.U32 R230, R230, -0x2daee0ad, RZ ;  /* 0xd2511f53e6e67825 */ /* 0x000fe200078e00ff */
[----:B------:R-:W-:Y:S03]  /*7100*/  LOP3.LUT R6, R227, UR10, R6, 0x96, !PT ;  /* 0x0000000ae3067c12 */ /* 0x000fe6000f8e9606 */
[C---:B------:R-:W-:Y:S01]  /*7110*/  HMMA.16816.F32 R68, R120.reuse, R154, R68 ;  /* 0x0000009a7844723c */ /* 0x040fe20000001844 */
[----:B------:R-:W-:Y:S03]  /*7120*/  LDSM.16.MT88.4 R152, [R189+0xf000] ;  /* 0x00f00000bd98783b */ /* 0x000fe60000004200 */
[----:B------:R-:W-:Y:S01]  /*7130*/  LOP3.LUT R5, R231, UR8, R226, 0x96, !PT ;  /* 0x00000008e7057c12 */ /* 0x000fe2000f8e96e2 */
[----:B------:R-:W-:Y:S03]  /*7140*/  IMAD.WIDE.U32 R6, R6, -0x326172a9, RZ ;  /* 0xcd9e8d5706067825 */ /* 0x000fe600078e00ff */
[C---:B------:R-:W-:Y:S04]  /*7150*/  HMMA.16816.F32 R72, R120.reuse, R156, R72 ;  /* 0x0000009c7848723c */ /* 0x040fe80000001848 */
[----:B------:R-:W-:Y:S02]  /*7160*/  FFMA.FTZ R227, R21, c[0x0][0x23c], -R171 ;  /* 0x00008f0015e37a23 */ /* 0x000fe400000108ab */
[----:B------:R-:W-:Y:S02]  /*7170*/  FFMA.FTZ R226, R22, c[0x0][0x23c], -R170 ;  /* 0x00008f0016e27a23 */ /* 0x000fe400000108aa */
[C---:B------:R-:W-:Y:S02]  /*7180*/  HMMA.16816.F32 R76, R120.reuse, R158, R76 ;  /* 0x0000009e784c723c */ /* 0x040fe4000000184c */
[----:B------:R-:W-:Y:S02]  /*7190*/  MUFU.EX2 R227, R227 ;  /* 0x000000e300e37308 */ /* 0x000fe40000000800 */
[----:B------:R-:W-:Y:S02]  /*71a0*/  FADD.FTZ R222, R222, R165 ;  /* 0x000000a5dede7221 */ /* 0x000fe40000010000 */
[----:B------:R-:W-:Y:S02]  /*71b0*/  FADD.FTZ R223, R223, R214 ;  /* 0x000000d6dfdf7221 */ /* 0x000fe40000010000 */
[C---:B------:R-:W-:Y:S04]  /*71c0*/  HMMA.16816.F32 R80, R120.reuse, R160, R80 ;  /* 0x000000a07850723c */ /* 0x040fe80000001850 */
[----:B------:R-:W-:Y:S01]  /*71d0*/  MUFU.EX2 R226, R226 ;  /* 0x000000e200e27308 */ /* 0x000fe20000000800 */
[----:B------:R-:W-:Y:S02]  /*71e0*/  FADD.FTZ R225, R225, R222 ;  /* 0x000000dee1e17221 */ /* 0x000fe40000010000 */
[--C-:B------:R-:W-:Y:S01]  /*71f0*/  FFMA.FTZ R160, R24, c[0x0][0x23c], -R171.reuse ;  /* 0x00008f0018a07a23 */ /* 0x100fe200000108ab */
[C---:B------:R-:W-:Y:S04]  /*7200*/  HMMA.16816.F32 R84, R120.reuse, R162, R84 ;  /* 0x000000a27854723c */ /* 0x040fe80000001854 */
[----:B------:R-:W-:Y:S02]  /*7210*/  FFMA.FTZ R161, R25, c[0x0][0x23c], -R171 ;  /* 0x00008f0019a17a23 */ /* 0x000fe400000108ab */
[----:B------:R-:W-:Y:S01]  /*7220*/  MUFU.EX2 R160, R160 ;  /* 0x000000a000a07308 */ /* 0x000fe20000000800 */
[--C-:B------:R-:W-:Y:S01]  /*7230*/  FFMA.FTZ R162, R26, c[0x0][0x23c], -R170.reuse ;  /* 0x00008f001aa27a23 */ /* 0x100fe200000108aa */
[C---:B--2---:R-:W-:Y:S04]  /*7240*/  HMMA.16816.F32 R88, R120.reuse, R124, R88 ;  /* 0x0000007c7858723c */ /* 0x044fe80000001858 */
[----:B------:R-:W-:Y:S02]  /*7250*/  FFMA.FTZ R163, R27, c[0x0][0x23c], -R170 ;  /* 0x00008f001ba37a23 */ /* 0x000fe400000108aa */
[----:B------:R-:W-:Y:S01]  /*7260*/  LDSM.16.MT88.4 R24, [R188+0x10800] ;  /* 0x01080000bc18783b */ /* 0x000fe20000004200 */
[----:B------:R-:W-:Y:S01]  /*7270*/  FADD.FTZ R172, R172, R223 ;  /* 0x000000dfacac7221 */ /* 0x000fe20000010000 */
[C---:B------:R-:W-:Y:S01]  /*7280*/  HMMA.16816.F32 R92, R120.reuse, R126, R92 ;  /* 0x0000007e785c723c */ /* 0x040fe2000000185c */
[----:B------:R-:W2:Y:S03]  /*7290*/  MUFU.EX2 R161, R161 ;  /* 0x000000a100a17308 */ /* 0x000ea60000000800 */
[----:B------:R-:W-:Y:S02]  /*72a0*/  FADD.FTZ R174, R174, R225 ;  /* 0x000000e1aeae7221 */ /* 0x000fe40000010000 */
[----:B------:R-:W3:Y:S01]  /*72b0*/  LDSM.16.MT88.4 R124, [R189+0x10800] ;  /* 0x01080000bd7c783b */ /* 0x000ee20000004200 */
[----:B------:R-:W-:Y:S01]  /*72c0*/  FADD.FTZ R173, R173, R172 ;  /* 0x000000acadad7221 */ /* 0x000fe20000010000 */
[C---:B-1----:R-:W-:Y:S03]  /*72d0*/  HMMA.16816.F32 R96, R120.reuse, R128, R96 ;  /* 0x000000807860723c */ /* 0x042fe60000001860 */
[----:B------:R-:W-:Y:S01]  /*72e0*/  MUFU.EX2 R162, R162 ;  /* 0x000000a200a27308 */ /* 0x000fe20000000800 */
[----:B------:R-:W-:Y:S03]  /*72f0*/  FADD.FTZ R175, R175, R174 ;  /* 0x000000aeafaf7221 */ /* 0x000fe60000010000 */
[----:B------:R-:W-:Y:S01]  /*7300*/  IMAD.WIDE.U32 R128, R5, -0x326172a9, RZ ;  /* 0xcd9e8d5705807825 */ /* 0x000fe200078e00ff */
[C---:B------:R-:W-:Y:S04]  /*7310*/  HMMA.16816.F32 R100, R120.reuse, R130, R100 ;  /* 0x000000827864723c */ /* 0x040fe80000001864 */
[----:B------:R-:W-:Y:S01]  /*7320*/  LOP3.LUT R5, R129, UR19, R6, 0x96, !PT ;  /* 0x0000001381057c12 */ /* 0x000fe2000f8e9606 */
[----:B------:R-:W1:Y:S01]  /*7330*/  MUFU.EX2 R163, R163 ;  /* 0x000000a300a37308 */ /* 0x000e620000000800 */
[C---:B------:R-:W-:Y:S02]  /*7340*/  LOP3.LUT R20, R128.reuse, 0xffff, RZ, 0xc0, !PT ;  /* 0x0000ffff80147812 */ /* 0x040fe400078ec0ff */
[C---:B------:R-:W-:Y:S04]  /*7350*/  HMMA.16816.F32 R104, R120.reuse, R136, R104 ;  /* 0x000000887868723c */ /* 0x040fe80000001868 */
[--C-:B------:R-:W-:Y:S02]  /*7360*/  SHF.R.U32.HI R21, RZ, 0x10, R128.reuse ;  /* 0x00000010ff157819 */ /* 0x100fe40000011680 */
[----:B------:R-:W-:Y:S02]  /*7370*/  LOP3.LUT R149, R128, 0xff, RZ, 0xc0, !PT ;  /* 0x000000ff80957812 */ /* 0x000fe400078ec0ff */
[C---:B------:R-:W-:Y:S01]  /*7380*/  HMMA.16816.F32 R16, R120.reuse, R138, R16 ;  /* 0x0000008a7810723c */ /* 0x040fe20000001810 */
[----:B------:R-:W-:Y:S03]  /*7390*/  LDSM.16.MT88.4 R136, [R190+0xd000] ;  /* 0x00d00000be88783b */ /* 0x000fe60000004200 */
[----:B------:R-:W-:Y:S02]  /*73a0*/  SHF.R.U32.HI R6, RZ, 0x18, R128 ;  /* 0x00000018ff067819 */ /* 0x000fe40000011680 */
[----:B------:R-:W-:Y:S02]  /*73b0*/  SHF.R.U32.HI R22, RZ, 0x8, R20 ;  /* 0x00000008ff167819 */ /* 0x000fe40000011614 */
[--C-:B------:R-:W-:Y:S01]  /*73c0*/  SHF.R.U32.HI R157, RZ, 0x10, R5.reuse ;  /* 0x00000010ff9d7819 */ /* 0x100fe20000011605 */
[----:B------:R-:W4:Y:S03]  /*73d0*/  LDSM.16.MT88.4 R128, [R192+0xd000] ;  /* 0x00d00000c080783b */ /* 0x000f260000004200 */
[----:B------:R-:W-:Y:S01]  /*73e0*/  PRMT R149, R149, 0x5410, R22 ;  /* 0x0000541095957816 */ /* 0x000fe20000000016 */
[C---:B---3--:R-:W-:Y:S03]  /*73f0*/  HMMA.16816.F32 R108, R120.reuse, R124, R108 ;  /* 0x0000007c786c723c */ /* 0x048fe6000000186c */
[----:B------:R-:W-:Y:S01]  /*7400*/  LOP3.LUT R23, R21, 0xff, RZ, 0xc0, !PT ;  /* 0x000000ff15177812 */ /* 0x000fe200078ec0ff */
[--C-:B------:R-:W-:Y:S01]  /*7410*/  HSET2.LE.AND R22, R149, R212.reuse, PT ;  /* 0x000000d495167233 */ /* 0x100fe20003803000 */
[----:B------:R-:W-:Y:S01]  /*7420*/  LOP3.LUT R157, R157, 0xff, RZ, 0xc0, !PT ;  /* 0x000000ff9d9d7812 */ /* 0x000fe200078ec0ff */
[----:B------:R-:W-:Y:S01]  /*7430*/  LDSM.16.MT88.4 R148, [R190+0xf000] ;  /* 0x00f00000be94783b */ /* 0x000fe20000004200 */
[C---:B------:R-:W-:Y:S01]  /*7440*/  LOP3.LUT R124, R5.reuse, 0xffff, RZ, 0xc0, !PT ;  /* 0x0000ffff057c7812 */ /* 0x040fe200078ec0ff */
[C---:B------:R-:W-:Y:S04]  /*7450*/  HMMA.16816.F32 R112, R120.reuse, R126, R112 ;  /* 0x0000007e7870723c */ /* 0x040fe80000001870 */
[----:B------:R-:W-:Y:S02]  /*7460*/  SHF.R.U32.HI R20, RZ, 0x8, R124 ;  /* 0x00000008ff147819 */ /* 0x000fe4000001167c */
[----:B------:R-:W-:Y:S01]  /*7470*/  LOP3.LUT R21, R5, 0xff, RZ, 0xc0, !PT ;  /* 0x000000ff05157812 */ /* 0x000fe200078ec0ff */
[----:B------:R-:W3:Y:S01]  /*7480*/  LDSM.16.MT88.4 R124, [R188+0xd000] ;  /* 0x00d00000bc7c783b */ /* 0x000ee20000004200 */
[C---:B------:R-:W-:Y:S04]  /*7490*/  HMMA.16816.F32 R12, R120.reuse, R24, R12 ;  /* 0x00000018780c723c */ /* 0x040fe8000000180c */
[----:B------:R-:W-:Y:S02]  /*74a0*/  PRMT R23, R23, 0x5410, R6 ;  /* 0x0000541017177816 */ /* 0x000fe40000000006 */
[----:B------:R-:W-:Y:S02]  /*74b0*/  SHF.R.U32.HI R6, RZ, 0x18, R5 ;  /* 0x00000018ff067819 */ /* 0x000fe40000011605 */
[----:B------:R-:W-:Y:S01]  /*74c0*/  HMMA.16816.F32 R116, R120, R26, R116 ;  /* 0x0000001a7874723c */ /* 0x000fe20000001874 */
[----:B------:R-:W-:Y:S03]  /*74d0*/  LDSM.16.MT88.4 R24, [R192+0x11000] ;  /* 0x01100000c018783b */ /* 0x000fe60000004200 */
[----:B------:R-:W-:Y:S01]  /*74e0*/  PRMT R157, R157, 0x5410, R6 ;  /* 0x000054109d9d7816 */ /* 0x000fe20000000006 */
[--C-:B------:R-:W-:Y:S01]  /*74f0*/  HSET2.LE.AND R23, R23, R212.reuse, PT ;  /* 0x000000d417177233 */ /* 0x100fe20003803000 */
[----:B------:R-:W-:Y:S02]  /*7500*/  PRMT R21, R21, 0x5410, R20 ;  /* 0x0000541015157816 */ /* 0x000fe40000000014 */
[----:B--2---:R-:W-:Y:S01]  /*7510*/  F2FP.PACK_AB R5, R161, R160 ;  /* 0x000000a0a105723e */ /* 0x004fe200000000ff */
[----:B------:R-:W-:Y:S03]  /*7520*/  LDSM.16.MT88.4 R120, [R190+0x11000] ;  /* 0x01100000be78783b */ /* 0x000fe60000004200 */
[----:B-1----:R-:W-:Y:S01]  /*7530*/  F2FP.PACK_AB R6, R163, R162 ;  /* 0x000000a2a306723e */ /* 0x002fe200000000ff */
[--C-:B------:R-:W-:Y:S01]  /*7540*/  HSET2.LE.AND R20, R21, R212.reuse, PT ;  /* 0x000000d415147233 */ /* 0x100fe20003803000 */
[----:B------:R-:W-:Y:S01]  /*7550*/  LOP3.LUT R22, R22, R5, RZ, 0xc0, !PT ;  /* 0x0000000516167212 */ /* 0x000fe200078ec0ff */
[--C-:B------:R-:W-:Y:S01]  /*7560*/  HSET2.LE.AND R21, R157, R212.reuse, PT ;  /* 0x000000d49d157233 */ /* 0x100fe20003803000 */
[----:B------:R-:W-:Y:S01]  /*7570*/  LOP3.LUT R23, R23, R6, RZ, 0xc0, !PT ;  /* 0x0000000617177212 */ /* 0x000fe200078ec0ff */
[----:B------:R-:W1:Y:S01]  /*7580*/  LDSM.16.MT88.4 R156, [R188+0xf000] ;  /* 0x00f00000bc9c783b */ /* 0x000e620000004200 */
[----:B------:R-:W-:Y:S01]  /*7590*/  F2FP.PACK_AB R5, R227, R224 ;  /* 0x000000e0e305723e */ /* 0x000fe200000000ff */
[----:B------:R-:W-:Y:S01]  /*75a0*/  FADD.FTZ R224, R224, R173 ;  /* 0x000000ade0e07221 */ /* 0x000fe20000010000 */
[----:B------:R-:W-:Y:S01]  /*75b0*/  F2FP.PACK_AB R6, R229, R226 ;  /* 0x000000e2e506723e */ /* 0x000fe200000000ff */
[----:B------:R-:W-:Y:S01]  /*75c0*/  FADD.FTZ R226, R226, R175 ;  /* 0x000000afe2e27221 */ /* 0x000fe20000010000 */
[----:B------:R-:W-:Y:S01]  /*75d0*/  LOP3.LUT R20, R20, R5, RZ, 0xc0, !PT ;  /* 0x0000000514147212 */ /* 0x000fe200078ec0ff */
[----:B------:R-:W-:Y:S01]  /*75e0*/  FADD.FTZ R227, R227, R224 ;  /* 0x000000e0e3e37221 */ /* 0x000fe20000010000 */
[----:B------:R-:W-:Y:S01]  /*75f0*/  LOP3.LUT R21, R21, R6, RZ, 0xc0, !PT ;  /* 0x0000000615157212 */ /* 0x000fe200078ec0ff */
[----:B------:R-:W-:Y:S01]  /*7600*/  FADD.FTZ R229, R229, R226 ;  /* 0x000000e2e5e57221 */ /* 0x000fe20000010000 */
[----:B------:R-:W-:Y:S01]  /*7610*/  LOP3.LUT R6, R7, UR9, R232, 0x96, !PT ;  /* 0x0000000907067c12 */ /* 0x000fe2000f8e96e8 */
[----:B------:R-:W-:Y:S02]  /*7620*/  FADD.FTZ R160, R160, R227 ;  /* 0x000000e3a0a07221 */ /* 0x000fe40000010000 */
[----:B------:R-:W-:Y:S02]  /*7630*/  FADD.FTZ R162, R162, R229 ;  /* 0x000000e5a2a27221 */ /* 0x000fe40000010000 */
[C---:B----4-:R-:W-:Y:S05]  /*7640*/  HMMA.16816.F32 R8, R20.reuse, R128, R8 ;  /* 0x000000801408723c */ /* 0x050fea0000001808 */
[----:B------:R-:W-:Y:S02]  /*7650*/  FADD.FTZ R161, R161, R160 ;  /* 0x000000a0a1a17221 */ /* 0x000fe40000010000 */
[----:B------:R-:W-:Y:S01]  /*7660*/  FADD.FTZ R163, R163, R162 ;  /* 0x000000a2a3a37221 */ /* 0x000fe20000010000 */
[C---:B------:R-:W-:Y:S08]  /*7670*/  HMMA.16816.F32 R36, R20.reuse, R130, R36 ;  /* 0x000000821424723c */ /* 0x040ff00000001824 */
        /* <DEDUP_REMOVED lines=18> */
[C---:B-1----:R-:W-:Y:S07]  /*77a0*/  HMMA.16816.F32 R88, R20.reuse, R156, R88 ;  /* 0x0000009c1458723c */ /* 0x042fee0000001858 */
[--C-:B------:R-:W-:Y:S01]  /*77b0*/  FFMA.FTZ R157, R29, c[0x0][0x23c], -R171.reuse ;  /* 0x00008f001d9d7a23 */ /* 0x100fe200000108ab */
[C---:B------:R-:W-:Y:S04]  /*77c0*/  HMMA.16816.F32 R92, R20.reuse, R158, R92 ;  /* 0x0000009e145c723c */ /* 0x040fe8000000185c */
[----:B------:R-:W-:Y:S01]  /*77d0*/  FFMA.FTZ R156, R30, c[0x0][0x23c], -R170 ;  /* 0x00008f001e9c7a23 */ /* 0x000fe200000108aa */
[----:B------:R-:W-:Y:S01]  /*77e0*/  MUFU.EX2 R157, R157 ;  /* 0x0000009d009d7308 */ /* 0x000fe20000000800 */
[----:B------:R-:W-:Y:S02]  /*77f0*/  IMAD.WIDE.U32 R28, R6, -0x2daee0ad, RZ ;  /* 0xd2511f53061c7825 */ /* 0x000fe400078e00ff */
[C---:B------:R-:W-:Y:S04]  /*7800*/  HMMA.16816.F32 R96, R20.reuse, R24, R96 ;  /* 0x000000181460723c */ /* 0x040fe80000001860 */
[--C-:B------:R-:W-:Y:S01]  /*7810*/  FFMA.FTZ R158, R32, c[0x0][0x23c], -R171.reuse ;  /* 0x00008f00209e7a23 */ /* 0x100fe200000108ab */
[----:B------:R-:W-:Y:S01]  /*7820*/  LOP3.LUT R231, R29, UR18, R230, 0x96, !PT ;  /* 0x000000121de77c12 */ /* 0x000fe2000f8e96e6 */
[----:B------:R-:W-:Y:S01]  /*7830*/  FFMA.FTZ R171, R33, c[0x0][0x23c], -R171 ;  /* 0x00008f0021ab7a23 */ /* 0x000fe200000108ab */
[----:B------:R-:W-:Y:S01]  /*7840*/  LOP3.LUT R5, R28, 0xffff, RZ, 0xc0, !PT ;  /* 0x0000ffff1c057812 */ /* 0x000fe200078ec0ff */
[C---:B------:R-:W-:Y:S01]  /*7850*/  HMMA.16816.F32 R100, R20.reuse, R26, R100 ;  /* 0x0000001a1464723c */ /* 0x040fe20000001864 */
[----:B------:R-:W1:Y:S01]  /*7860*/  LDSM.16.MT88.4 R24, [R188+0x11000] ;  /* 0x01100000bc18783b */ /* 0x000e620000004200 */
[----:B------:R-:W-:Y:S02]  /*7870*/  MUFU.EX2 R156, R156 ;  /* 0x0000009c009c7308 */ /* 0x000fe40000000800 */
[--C-:B------:R-:W-:Y:S01]  /*7880*/  FFMA.FTZ R230, R34, c[0x0][0x23c], -R170.reuse ;  /* 0x00008f0022e67a23 */ /* 0x100fe200000108aa */
[----:B------:R-:W-:Y:S01]  /*7890*/  SHF.R.U32.HI R30, RZ, 0x8, R5 ;  /* 0x00000008ff1e7819 */ /* 0x000fe20000011605 */
[--C-:B------:R-:W-:Y:S01]  /*78a0*/  FFMA.FTZ R159, R31, c[0x0][0x23c], -R170.reuse ;  /* 0x00008f001f9f7a23 */ /* 0x100fe200000108aa */
[----:B------:R-:W-:Y:S01]  /*78b0*/  LOP3.LUT R5, R231, 0xff, RZ, 0xc0, !PT ;  /* 0x000000ffe7057812 */ /* 0x000fe200078ec0ff */
[C---:B------:R-:W-:Y:S04]  /*78c0*/  HMMA.16816.F32 R104, R20.reuse, R120, R104 ;  /* 0x000000781468723c */ /* 0x040fe80000001868 */
        /* <DEDUP_REMOVED lines=8> */
[C---:B--2---:R-:W-:Y:S03]  /*7950*/  HMMA.16816.F32 R108, R20.reuse, R124, R108 ;  /* 0x0000007c146c723c */ /* 0x044fe6000000186c */
[----:B------:R-:W-:Y:S01]  /*7960*/  MUFU.EX2 R158, R158 ;  /* 0x0000009e009e7308 */ /* 0x000fe20000000800 */
[----:B------:R-:W-:Y:S02]  /*7970*/  LOP3.LUT R28, R6, 0xff, RZ, 0xc0, !PT ;  /* 0x000000ff061c7812 */ /* 0x000fe400078ec0ff */
[--C-:B------:R-:W-:Y:S02]  /*7980*/  SHF.R.U32.HI R6, RZ, 0x10, R231.reuse ;  /* 0x00000010ff067819 */ /* 0x100fe400000116e7 */
[C---:B------:R-:W-:Y:S01]  /*7990*/  HMMA.16816.F32 R112, R20.reuse, R126, R112 ;  /* 0x0000007e1470723c */ /* 0x040fe20000001870 */
[----:B------:R-:W-:Y:S03]  /*79a0*/  LDSM.16.MT88.4 R124, [R188+0xd800] ;  /* 0x00d80000bc7c783b */ /* 0x000fe60000004200 */
[----:B------:R-:W-:Y:S01]  /*79b0*/  SHF.R.U32.HI R29, RZ, 0x18, R231 ;  /* 0x00000018ff1d7819 */ /* 0x000fe200000116e7 */
[----:B------:R-:W2:Y:S01]  /*79c0*/  MUFU.EX2 R171, R171 ;  /* 0x000000ab00ab7308 */ /* 0x000ea20000000800 */
[----:B------:R-:W-:Y:S02]  /*79d0*/  SHF.R.U32.HI R120, RZ, 0x8, R120 ;  /* 0x00000008ff787819 */ /* 0x000fe40000011678 */
[----:B------:R-:W-:Y:S01]  /*79e0*/  LOP3.LUT R6, R6, 0xff, RZ, 0xc0, !PT ;  /* 0x000000ff06067812 */ /* 0x000fe200078ec0ff */
[C---:B-1----:R-:W-:Y:S03]  /*79f0*/  HMMA.16816.F32 R12, R20.reuse, R24, R12 ;  /* 0x00000018140c723c */ /* 0x042fe6000000180c */
[----:B------:R-:W-:Y:S02]  /*7a00*/  PRMT R5, R5, 0x5410, R120 ;  /* 0x0000541005057816 */ /* 0x000fe40000000078 */
[----:B------:R-:W1:Y:S01]  /*7a10*/  LDSM.16.MT88.4 R120, [R190+0xd800] ;  /* 0x00d80000be78783b */ /* 0x000e620000004200 */
        /* <DEDUP_REMOVED lines=15> */
[----:B--2---:R-:W-:Y:S01]  /*7b10*/  F2FP.PACK_AB R5, R171, R158 ;  /* 0x0000009eab05723e */ /* 0x004fe200000000ff */
[----:B------:R-:W-:Y:S01]  /*7b20*/  LDSM.16.MT88.4 R24, [R189+0x11800] ;  /* 0x01180000bd18783b */ /* 0x000fe20000004200 */
[----:B------:R-:W-:Y:S01]  /*7b30*/  LOP3.LUT R28, R28, R7, RZ, 0xc0, !PT ;  /* 0x000000071c1c7212 */ /* 0x000fe200078ec0ff */
[----:B------:R-:W-:Y:S01]  /*7b40*/  FADD.FTZ R156, R156, R163 ;  /* 0x000000a39c9c7221 */ /* 0x000fe20000010000 */
[----:B------:R-:W-:Y:S01]  /*7b50*/  LOP3.LUT R30, R30, R5, RZ, 0xc0, !PT ;  /* 0x000000051e1e7212 */ /* 0x000fe200078ec0ff */
[----:B------:R-:W-:Y:S02]  /*7b60*/  FADD.FTZ R157, R157, R228 ;  /* 0x000000e49d9d7221 */ /* 0x000fe40000010000 */
[----:B------:R-:W-:Y:S02]  /*7b70*/  FADD.FTZ R159, R159, R156 ;  /* 0x0000009c9f9f7221 */ /* 0x000fe40000010000 */
[----:B------:R-:W-:Y:S04]  /*7b80*/  FADD.FTZ R158, R158, R157 ;  /* 0x0000009d9e9e7221 */ /* 0x000fe80000010000 */
[----:B------:R-:W-:Y:S01]  /*7b90*/  FADD.FTZ R215, R171, R158 ;  /* 0x0000009eabd77221 */ /* 0x000fe20000010000 */
[----:B-----5:R-:W-:Y:S01]  /*7ba0*/  F2FP.PACK_AB R6, R231, R230 ;  /* 0x000000e6e706723e */ /* 0x020fe200000000ff */
[----:B------:R-:W-:Y:S03]  /*7bb0*/  FADD.FTZ R230, R230, R159 ;  /* 0x0000009fe6e67221 */ /* 0x000fe60000010000 */
[----:B------:R-:W-:Y:S01]  /*7bc0*/  LOP3.LUT R31, R31, R6, RZ, 0xc0, !PT ;  /* 0x000000061f1f7212 */ /* 0x000fe200078ec0ff */
[----:B------:R-:W-:Y:S06]  /*7bd0*/  FADD.FTZ R213, R231, R230 ;  /* 0x000000e6e7d57221 */ /* 0x000fec0000010000 */
[C---:B---3--:R-:W-:Y:S01]  /*7be0*/  HMMA.16816.F32 R128, R28.reuse, R32, R8 ;  /* 0x000000201c80723c */ /* 0x048fe20000001808 */
[----:B------:R-:W2:Y:S07]  /*7bf0*/  LDSM.16.MT88.4 R8, [R190+0x11800] ;  /* 0x01180000be08783b */ /* 0x000eae0000004200 */
        /* <DEDUP_REMOVED lines=17> */
[----:B------:R-:W1:Y:S07]  /*7d10*/  LDSM.16.MT88.4 R20, [R188+0x11800] ;  /* 0x01180000bc14783b */ /* 0x000e6e0000004200 */
[C---:B--2---:R-:W-:Y:S08]  /*7d20*/  HMMA.16816.F32 R104, R28.reuse, R8, R104 ;  /* 0x000000081c68723c */ /* 0x044ff00000001868 */
[C---:B------:R-:W-:Y:S08]  /*7d30*/  HMMA.16816.F32 R124, R28.reuse, R10, R16 ;  /* 0x0000000a1c7c723c */ /* 0x040ff00000001810 */
[C---:B------:R-:W-:Y:S08]  /*7d40*/  HMMA.16816.F32 R108, R28.reuse, R24, R108 ;  /* 0x000000181c6c723c */ /* 0x040ff0000000186c */
[C---:B------:R-:W-:Y:S08]  /*7d50*/  HMMA.16816.F32 R112, R28.reuse, R26, R112 ;  /* 0x0000001a1c70723c */ /* 0x040ff00000001870 */
[C---:B-1----:R-:W-:Y:S08]  /*7d60*/  HMMA.16816.F32 R120, R28.reuse, R20, R12 ;  /* 0x000000141c78723c */ /* 0x042ff0000000180c */
[----:B------:R-:W-:Y:S01]  /*7d70*/  HMMA.16816.F32 R116, R28, R22, R116 ;  /* 0x000000161c74723c */ /* 0x000fe20000001874 */
[----:B------:R-:W-:-:S07]  /*7d80*/  @P0 BRA `(.L_x_619) ;  /* 0xffffd12000000947 */ /* 0x000fce000383ffff */
.L_x_618:
        /* <DEDUP_REMOVED lines=25> */
[CC--:B------:R-:W-:Y:S01]  /*7f20*/  LEA.HI R8, R0.reuse, R5.reuse, RZ, 0x2 ;  /* 0x0000000500087211 */ /* 0x0c0fe200078f10ff */
[----:B------:R-:W-:Y:S01]  /*7f30*/  UISETP.NE.AND UP2, UPT, UR4, URZ, UPT ;  /* 0x0000003f0400728c */ /* 0x000fe2000bf45270 */
[----:B------:R-:W-:Y:S01]  /*7f40*/  LEA.HI R0, R0, R5, RZ, 0x5 ;  /* 0x0000000500007211 */ /* 0x000fe200078f28ff */
[----:B------:R-:W-:Y:S01]  /*7f50*/  UISETP.EQ.AND UP3, UPT, UR4, URZ, UP3 ;  /* 0x0000003f0400728c */ /* 0x000fe20009f62270 */
[----:B------:R-:W-:Y:S01]  /*7f60*/  SHF.R.S32.HI R6, RZ, 0x1f, R8 ;  /* 0x0000001fff067819 */ /* 0x000fe20000011408 */
[----:B------:R-:W-:-:S02]  /*7f70*/  @!UP0 UIMAD UR11, UR6, UR5, UR11 ;  /* 0x00000005060b82a4 */ /* 0x000fc4000f8e020b */
[----:B------:R-:W-:Y:S02]  /*7f80*/  ULDC UR4, c[0x0][0x1c0] ;  /* 0x0000700000047ab9 */ /* 0x000fe40000000800 */
[----:B------:R-:W-:Y:S02]  /*7f90*/  ULDC UR5, c[0x0][0x234] ;  /* 0x00008d0000057ab9 */ /* 0x000fe40000000800 */
[----:B------:R-:W-:Y:S02]  /*7fa0*/  @!UP0 UIADD3 UR7, UR19, UR11, URZ ;  /* 0x0000000b13078290 */ /* 0x000fe4000fffe03f */
[----:B------:R-:W-:Y:S01]  /*7fb0*/  @!UP2 UISETP.NE.AND UP1, UPT, UR9, URZ, UPT ;  /* 0x0000003f0900a28c */ /* 0x000fe2000bf25270 */
[----:B------:R-:W3:Y:S01]  /*7fc0*/  S2UR UR9, SR_CTAID.X ;  /* 0x00000000000979c3 */ /* 0x000ee20000002500 */
[----:B------:R-:W-:Y:S02]  /*7fd0*/  @UP2 ULDC UR14, c[0x0][0x210] ;  /* 0x00008400000e2ab9 */ /* 0x000fe40000000800 */
        /* <DEDUP_REMOVED lines=14> */
[----:B------:R-:W-:Y:S01]  /*80c0*/  IADD3 R8, -R8, R5, RZ ;  /* 0x0000000508087210 */ /* 0x000fe20007ffe1ff */
[----:B------:R-:W-:Y:S01]  /*80d0*/  UIMAD UR4, UR6, UR13, URZ ;  /* 0x0000000d060472a4 */ /* 0x000fe2000f8e023f */
[----:B------:R-:W-:Y:S01]  /*80e0*/  IADD3 R6, R7, -R6, RZ ;  /* 0x8000000607067210 */ /* 0x000fe20007ffe0ff */
[----:B------:R-:W-:Y:S01]  /*80f0*/  @!UP2 UMOV UR15, 0x1 ;  /* 0x00000001000fa882 */ /* 0x000fe20000000000 */
[----:B------:R-:W-:Y:S01]  /*8100*/  SHF.R.S32.HI R7, RZ, 0x5, R0 ;  /* 0x00000005ff077819 */ /* 0x000fe20000011400 */
[----:B------:R-:W1:Y:S01]  /*8110*/  @P3 MUFU.RCP R10, R2 ;  /* 0x00000002000a3308 */ /* 0x000e620000001000 */
[----:B------:R-:W-:Y:S01]  /*8120*/  R2P PR, R6, 0x6 ;  /* 0x0000000606007804 */ /* 0x000fe20000000000 */
[----:B------:R-:W-:Y:S01]  /*8130*/  @UP3 USEL UR16, UR16, UR21, !UP0 ;  /* 0x0000001510103287 */ /* 0x000fe2000c000000 */
[----:B------:R-:W-:Y:S01]  /*8140*/  LEA R8, R7, R8, 0x9 ;  /* 0x0000000807087211 */ /* 0x000fe200078e48ff */
[----:B---3--:R-:W-:Y:S01]  /*8150*/  UIMAD UR5, UR9, UR15, URZ ;  /* 0x0000000f090572a4 */ /* 0x008fe2000f8e023f */
[----:B------:R-:W-:Y:S01]  /*8160*/  LOP3.LUT R0, R0, 0xffffffe0, RZ, 0xc0, !PT ;  /* 0xffffffe000007812 */ /* 0x000fe200078ec0ff */
[----:B------:R-:W-:-:S02]  /*8170*/  USEL UR4, UR4, URZ, !UP3 ;  /* 0x0000003f04047287 */ /* 0x000fc4000d800000 */
[----:B------:R-:W2:Y:S01]  /*8180*/  @P4 MUFU.RCP R9, R4 ;  /* 0x0000000400094308 */ /* 0x000ea20000001000 */
[----:B------:R-:W-:Y:S01]  /*8190*/  IADD3 R0, -R0, R5, RZ ;  /* 0x0000000500007210 */ /* 0x000fe20007ffe1ff */
[----:B------:R-:W-:Y:S02]  /*81a0*/  USHF.L.U32 UR5, UR5, 0x6, URZ ;  /* 0x0000000605057899 */ /* 0x000fe4000800063f */
[----:B-----5:R-:W-:Y:S01]  /*81b0*/  UIMAD UR14, UR10, UR14, UR4 ;  /* 0x0000000e0a0e72a4 */ /* 0x020fe2000f8e0204 */
[----:B------:R-:W-:Y:S01]  /*81c0*/  SHF.R.S32.HI R5, RZ, 0x1f, R0 ;  /* 0x0000001fff057819 */ /* 0x000fe20000011400 */
[----:B------:R-:W-:Y:S01]  /*81d0*/  @!UP3 UMOV UR26, URZ ;  /* 0x0000003f001abc82 */ /* 0x000fe20008000000 */
[----:B-1----:R-:W-:Y:S01]  /*81e0*/  FMUL.FTZ R10, R10, c[0x0][0x2dc] ;  /* 0x0000b7000a0a7a20 */ /* 0x002fe20000410000 */
[----:B------:R-:W-:Y:S01]  /*81f0*/  @P4 MUFU.LG2 R4, R4 ;  /* 0x0000000400044308 */ /* 0x000fe20000000c00 */
[----:B------:R-:W-:Y:S02]  /*8200*/  @UP3 UMOV UR26, UR16 ;  /* 0x00000010001a3c82 */ /* 0x000fe40008000000 */
[C---:B------:R-:W-:Y:S01]  /*8210*/  FMUL.FTZ R130, R10.reuse, R130 ;  /* 0x000000820a827220 */ /* 0x040fe20000410000 */
[----:B------:R-:W-:Y:S01]  /*8220*/  @!UP3 UMOV UR27, URZ ;  /* 0x0000003f001bbc82 */ /* 0x000fe20008000000 */
[C---:B------:R-:W-:Y:S01]  /*8230*/  FMUL.FTZ R131, R10.reuse, R131 ;  /* 0x000000830a837220 */ /* 0x040fe20000410000 */
[----:B------:R-:W-:Y:S01]  /*8240*/  USHF.R.S32.HI UR4, URZ, 0x1f, UR5 ;  /* 0x0000001f3f047899 */ /* 0x000fe20008011405 */
[C---:B------:R-:W-:Y:S01]  /*8250*/  FMUL.FTZ R38, R10.reuse, R38 ;  /* 0x000000260a267220 */ /* 0x040fe20000410000 */
[----:B------:R-:W1:Y:S01]  /*8260*/  @P3 MUFU.LG2 R2, R2 ;  /* 0x0000000200023308 */ /* 0x000e620000000c00 */
[C---:B------:R-:W-:Y:S01]  /*8270*/  FMUL.FTZ R39, R10.reuse, R39 ;  /* 0x000000270a277220 */ /* 0x040fe20000410000 */
[----:B------:R-:W-:Y:S01]  /*8280*/  F2FP.PACK_AB R130, R131, R130 ;  /* 0x000000828382723e */ /* 0x000fe200000000ff */
[C---:B------:R-:W-:Y:S01]  /*8290*/  FMUL.FTZ R42, R10.reuse, R42 ;  /* 0x0000002a0a2a7220 */ /* 0x040fe20000410000 */
[----:B------:R-:W-:Y:S01]  /*82a0*/  @UP3 USHF.R.S32.HI UR27, URZ, 0x1f, UR16 ;  /* 0x0000001f3f1b3899 */ /* 0x000fe20008011410 */
        /* <DEDUP_REMOVED lines=68> */
[C---:B------:R-:W-:Y:S01]  /*86f0*/  SHF.L.U32 R10, R6.reuse, 0x6, RZ ;  /* 0x00000006060a7819 */ /* 0x040fe200000006ff */
[----:B--2---:R-:W-:Y:S01]  /*8700*/  FMUL.FTZ R9, R9, c[0x0][0x2dc] ;  /* 0x0000b70009097a20 */ /* 0x004fe20000410000 */
[----:B------:R-:W-:Y:S01]  /*8710*/  LOP3.LUT R6, R6, 0x1, RZ, 0xc0, !PT ;  /* 0x0000000106067812 */ /* 0x000fe200078ec0ff */
[----:B-1----:R-:W-:Y:S01]  /*8720*/  @P3 FMUL.FTZ R2, R2, 0.69314718246459960938 ;  /* 0x3f31721802023820 */ /* 0x002fe20000410000 */
[----:B------:R-:W-:Y:S01]  /*8730*/  LOP3.LUT R10, R10, 0x1c0, RZ, 0xc0, !PT ;  /* 0x000001c00a0a7812 */ /* 0x000fe200078ec0ff */
[C---:B------:R-:W-:Y:S01]  /*8740*/  FMUL.FTZ R128, R9.reuse, R128 ;  /* 0x0000008009807220 */ /* 0x040fe20000410000 */
[----:B------:R-:W-:Y:S01]  /*8750*/  ISETP.NE.U32.AND P0, PT, R6, 0x1, PT ;  /* 0x000000010600780c */ /* 0x000fe20003f05070 */
[C---:B------:R-:W-:Y:S01]  /*8760*/  FMUL.FTZ R129, R9.reuse, R129 ;  /* 0x0000008109817220 */ /* 0x040fe20000410000 */
[----:B------:R-:W-:Y:S01]  /*8770*/  LEA.HI R11, R10, R10, RZ, 0x1d ;  /* 0x0000000a0a0b7211 */ /* 0x000fe200078fe8ff */
[C---:B------:R-:W-:Y:S01]  /*8780*/  FMUL.FTZ R36, R9.reuse, R36 ;  /* 0x0000002409247220 */ /* 0x040fe20000410000 */
[----:B------:R-:W-:Y:S01]  /*8790*/  MOV R6, 0x20 ;  /* 0x0000002000067802 */ /* 0x000fe20000000f00 */
[C---:B------:R-:W-:Y:S01]  /*87a0*/  FMUL.FTZ R37, R9.reuse, R37 ;  /* 0x0000002509257220 */ /* 0x040fe20000410000 */
[----:B------:R-:W-:Y:S01]  /*87b0*/  LEA R8, R8, R11, 0x1 ;  /* 0x0000000b08087211 */ /* 0x000fe200078e08ff */
[C---:B------:R-:W-:Y:S01]  /*87c0*/  FMUL.FTZ R40, R9.reuse, R40 ;  /* 0x0000002809287220 */ /* 0x040fe20000410000 */
[----:B------:R-:W-:Y:S01]  /*87d0*/  SEL R6, R6, 0xffffffe0, !P1 ;  /* 0xffffffe006067807 */ /* 0x000fe20004800000 */
        /* <DEDUP_REMOVED lines=23> */
[----:B------:R1:W-:Y:S01]  /*8950*/  STS [R11], R128 ;  /* 0x000000800b007388 */ /* 0x0003e20000000800 */
[----:B------:R-:W-:Y:S01]  /*8960*/  FMUL.FTZ R65, R9, R65 ;  /* 0x0000004109417220 */ /* 0x000fe20000410000 */
[----:B------:R-:W-:Y:S01]  /*8970*/  F2FP.PACK_AB R56, R57, R56 ;  /* 0x000000383938723e */ /* 0x000fe200000000ff */
[C---:B------:R-:W-:Y:S01]  /*8980*/  FMUL.FTZ R68, R9.reuse, R68 ;  /* 0x0000004409447220 */ /* 0x040fe20000410000 */
[----:B------:R1:W-:Y:S01]  /*8990*/  STS [R11+0x400], R130 ;  /* 0x000400820b007388 */ /* 0x0003e20000000800 */
[----:B------:R-:W-:Y:S01]  /*89a0*/  FMUL.FTZ R69, R9, R69 ;  /* 0x0000004509457220 */ /* 0x000fe20000410000 */
[----:B------:R-:W-:Y:S01]  /*89b0*/  IADD3 R21, R13, R8, RZ ;  /* 0x000000080d157210 */ /* 0x000fe20007ffe0ff */
        /* <DEDUP_REMOVED lines=46> */
[----:B------:R-:W-:-:S03]  /*8ca0*/  @P4 FMUL.FTZ R57, R4, 0.69314718246459960938 ;  /* 0x3f31721804394820 */ /* 0x000fc60000410000 */
[----:B------:R-:W-:Y:S02]  /*8cb0*/  F2FP.PACK_AB R116, R9, R116 ;  /* 0x000000740974723e */ /* 0x000fe400000000ff */
[C---:B------:R-:W-:Y:S02]  /*8cc0*/  IADD3 R9, R11.reuse, -0x10, RZ ;  /* 0xfffffff00b097810 */ /* 0x040fe40007ffe0ff */
[----:B------:R-:W-:Y:S02]  /*8cd0*/  @P0 IADD3 R9, R11, 0x10, RZ ;  /* 0x000000100b090810 */ /* 0x000fe40007ffe0ff */
[----:B------:R-:W-:Y:S02]  /*8ce0*/  LOP3.LUT P0, RZ, R0, 0x3, RZ, 0xc0, !PT ;  /* 0x0000000300ff7812 */ /* 0x000fe4000780c0ff */
[-C--:B------:R-:W-:Y:S01]  /*8cf0*/  IADD3 R15, R6, R9.reuse, RZ ;  /* 0x00000009060f7210 */ /* 0x080fe20007ffe0ff */
[----:B------:R1:W-:Y:S01]  /*8d00*/  STS [R9], R36 ;  /* 0x0000002409007388 */ /* 0x0003e20000000800 */
[----:B------:R-:W-:-:S02]  /*8d10*/  IADD3 R19, R8, R9, RZ ;  /* 0x0000000908137210 */ /* 0x000fc40007ffe0ff */
[----:B------:R-:W-:Y:S01]  /*8d20*/  IADD3 R23, R15, R8, RZ ;  /* 0x000000080f177210 */ /* 0x000fe20007ffe0ff */
[----:B------:R1:W-:Y:S01]  /*8d30*/  STS [R9+0x400], R38 ;  /* 0x0004002609007388 */ /* 0x0003e20000000800 */
[----:B------:R-:W-:Y:S02]  /*8d40*/  SHF.R.S32.HI R6, RZ, 0x1f, R7 ;  /* 0x0000001fff067819 */ /* 0x000fe40000011407 */
[----:B------:R-:W-:Y:S01]  /*8d50*/  LEA.HI R0, R5, R0, RZ, 0x2 ;  /* 0x0000000005007211 */ /* 0x000fe200078f10ff */
[----:B------:R1:W-:Y:S01]  /*8d60*/  STS [R13], R40 ;  /* 0x000000280d007388 */ /* 0x0003e20000000800 */
[----:B------:R-:W-:Y:S02]  /*8d70*/  LEA.HI R6, R6, R7, RZ, 0x2 ;  /* 0x0000000706067211 */ /* 0x000fe400078f10ff */
[----:B------:R-:W-:Y:S01]  /*8d80*/  SHF.R.S32.HI R0, RZ, 0x2, R0 ;  /* 0x00000002ff007819 */ /* 0x000fe20000011400 */
[----:B------:R1:W-:Y:S01]  /*8d90*/  STS [R13+0x400], R42 ;  /* 0x0004002a0d007388 */ /* 0x0003e20000000800 */
[----:B------:R-:W-:-:S02]  /*8da0*/  LOP3.LUT R6, R6, 0xffffffc, RZ, 0xc0, !PT ;  /* 0x0ffffffc06067812 */ /* 0x000fc400078ec0ff */
[----:B------:R-:W-:Y:S01]  /*8db0*/  MOV R5, 0x7f800000 ;  /* 0x7f80000000057802 */ /* 0x000fe20000000f00 */
[----:B------:R1:W-:Y:S01]  /*8dc0*/  STS [R15], R44 ;  /* 0x0000002c0f007388 */ /* 0x0003e20000000800 */
[----:B------:R-:W-:Y:S01]  /*8dd0*/  IADD3 R7, R7, -R6, RZ ;  /* 0x8000000607077210 */ /* 0x000fe20007ffe0ff */
[----:B------:R-:W-:Y:S01]  /*8de0*/  @P4 FFMA.FTZ R5, R132, c[0x0][0x238], R57 ;  /* 0x00008e0084054a23 */ /* 0x000fe20000010039 */
[----:B------:R-:W-:Y:S01]  /*8df0*/  MOV R6, 0x7f800000 ;  /* 0x7f80000000067802 */ /* 0x000fe20000000f00 */
[----:B------:R1:W-:Y:S01]  /*8e00*/  STS [R15+0x400], R46 ;  /* 0x0004002e0f007388 */ /* 0x0003e20000000800 */
[----:B------:R-:W-:Y:S01]  /*8e10*/  @P3 FFMA.FTZ R6, R3, c[0x0][0x238], R2 ;  /* 0x00008e0003063a23 */ /* 0x000fe20000010002 */
[----:B------:R-:W-:Y:S02]  /*8e20*/  LEA R0, R7, R0, 0x4 ;  /* 0x0000000007007211 */ /* 0x000fe400078e20ff */
[----:B------:R1:W-:Y:S04]  /*8e30*/  STS [R17], R48 ;  /* 0x0000003011007388 */ /* 0x0003e80000000800 */
[----:B------:R1:W-:Y:S04]  /*8e40*/  STS [R17+0x400], R50 ;  /* 0x0004003211007388 */ /* 0x0003e80000000800 */
[----:B------:R1:W-:Y:S04]  /*8e50*/  STS [R19], R52 ;  /* 0x0000003413007388 */ /* 0x0003e80000000800 */
[----:B------:R1:W-:Y:S04]  /*8e60*/  STS [R19+0x400], R54 ;  /* 0x0004003613007388 */ /* 0x0003e80000000800 */
[----:B------:R1:W-:Y:S04]  /*8e70*/  STS [R21], R56 ;  /* 0x0000003815007388 */ /* 0x0003e80000000800 */
[----:B------:R1:W-:Y:S04]  /*8e80*/  STS [R21+0x400], R58 ;  /* 0x0004003a15007388 */ /* 0x0003e80000000800 */
[----:B------:R1:W-:Y:S04]  /*8e90*/  STS [R23], R60 ;  /* 0x0000003c17007388 */ /* 0x0003e80000000800 */
        /* <DEDUP_REMOVED lines=34> */
[----:B------:R1:W2:Y:S04]  /*90c0*/  LDS.128 R48, [R201] ;  /* 0x00000000c9307984 */ /* 0x0002a80000000c00 */
        /* <DEDUP_REMOVED lines=12> */
[----:B--23--:R-:W-:Y:S01]  /*9190*/  UIMAD UR6, UR9, -0x40, UR22 ;  /* 0xffffffc0090678a4 */ /* 0x00cfe2000f8e0216 */
        /* <DEDUP_REMOVED lines=9> */
[----:B-1----:R-:W-:Y:S02]  /*9230*/  @!P3 LEA R58, P1, R3, c[0x0][0x200], 0x2 ;  /* 0x00008000033aba11 */ /* 0x002fe400078210ff */
[----:B------:R-:W-:-:S02]  /*9240*/  @!P2 LEA R56, P0, R7, c[0x0][0x200], 0x2 ;  /* 0x000080000738aa11 */ /* 0x000fc400078010ff */
[----:B------:R-:W-:Y:S02]  /*9250*/  @!P3 LEA.HI.X R59, R3, c[0x0][0x204], R0, 0x2, P1 ;  /* 0x00008100033bba11 */ /* 0x000fe400008f1400 */
[----:B------:R-:W-:-:S03]  /*9260*/  @!P2 LEA.HI.X R57, R7, c[0x0][0x204], R2, 0x2, P0 ;  /* 0x000081000739aa11 */ /* 0x000fc600000f1402 */
[----:B------:R1:W-:Y:S04]  /*9270*/  @!P3 STG.E [R58.64], R5 ;  /* 0x000000053a00b986 */ /* 0x0003e8000c101918 */
[----:B------:R1:W-:Y:S02]  /*9280*/  @!P2 STG.E [R56.64], R6 ;  /* 0x000000063800a986 */ /* 0x0003e4000c101918 */
.L_x_623:
[----:B--23--:R-:W-:Y:S05]  /*9290*/  BSYNC B0 ;  /* 0x0000000000007941 */ /* 0x00cfea0003800000 */
.L_x_622:
[----:B------:R-:W2:Y:S01]  /*92a0*/  S2R R3, SR_TID.X ;  /* 0x0000000000037919 */ /* 0x000ea20000002100 */
[----:B------:R-:W-:Y:S01]  /*92b0*/  IADD3 R4, P0, R208, UR12, RZ ;  /* 0x0000000cd0047c10 */ /* 0x000fe2000ff1e0ff */
[----:B------:R-:W-:Y:S01]  /*92c0*/  USHF.R.S32.HI UR6, URZ, 0x1f, UR10 ;  /* 0x0000001f3f067899 */ /* 0x000fe2000801140a */
[----:B------:R-:W-:Y:S01]  /*92d0*/  BSSY B0, `(.L_x_624) ;  /* 0x0000017000007945 */ /* 0x000fe20003800000 */
[----:B------:R-:W3:Y:S01]  /*92e0*/  S2R R0, SR_CTAID.Z ;  /* 0x0000000000007919 */ /* 0x000ee20000002700 */
[----:B-1----:R-:W-:Y:S01]  /*92f0*/  IADD3.X R5, R209, UR7, RZ, P0, !PT ;  /* 0x00000007d1057c10 */ /* 0x002fe200087fe4ff */
[----:B------:R-:W-:-:S02]  /*9300*/  ULDC.64 UR4, c[0x0][0x1f0] ;  /* 0x00007c0000047ab9 */ /* 0x000fc40000000a00 */
[----:B------:R-:W-:-:S04]  /*9310*/  UIMAD UR4, UR6, UR4, URZ ;  /* 0x00000004060472a4 */ /* 0x000fc8000f8e023f */
[----:B------:R-:W-:Y:S01]  /*9320*/  UIMAD UR4, UR10, UR5, UR4 ;  /* 0x000000050a0472a4 */ /* 0x000fe2000f8e0204 */
[----:B--2---:R-:W-:-:S04]  /*9330*/  SHF.R.S32.HI R2, RZ, 0x1f, R3 ;  /* 0x0000001fff027819 */ /* 0x004fc80000011403 */
[----:B------:R-:W-:Y:S01]  /*9340*/  LEA.HI R2, R2, R3, RZ, 0x3 ;  /* 0x0000000302027211 */ /* 0x000fe200078f18ff */
[----:B---3--:R-:W-:-:S03]  /*9350*/  IMAD.WIDE.U32 R4, R0, c[0x0][0x1f0], R4 ;  /* 0x00007c0000047a25 */ /* 0x008fc600078e0004 */
        /* <DEDUP_REMOVED lines=12> */
[----:B------:R1:W-:Y:S04]  /*9420*/  STG.E.128 [R58.64+0x80], R32 ;  /* 0x000080203a007986 */ /* 0x0003e8000c101d18 */
[----:B------:R1:W-:Y:S02]  /*9430*/  STG.E.128 [R58.64+0x100], R16 ;  /* 0x000100103a007986 */ /* 0x0003e4000c101d18 */
.L_x_625:
[----:B------:R-:W-:Y:S05]  /*9440*/  BSYNC B0 ;  /* 0x0000000000007941 */ /* 0x000fea0003800000 */
.L_x_624:
[----:B------:R-:W-:Y:S01]  /*9450*/  IADD3 R0, R2, 0x10, RZ ;  /* 0x0000001002007810 */ /* 0x000fe20007ffe0ff */
[----:B------:R-:W-:Y:S03]  /*9460*/  BSSY B0, `(.L_x_626) ;  /* 0x0000010000007945 */ /* 0x000fe60003800000 */
[----:B------:R-:W-:-:S13]  /*9470*/  ISETP.GE.AND P0, PT, R0, UR20, PT ;  /* 0x0000001400007c0c */ /* 0x000fda000bf06270 */
        /* <DEDUP_REMOVED lines=14> */
.L_x_627:
[----:B------:R-:W-:Y:S05]  /*9560*/  BSYNC B0 ;  /* 0x0000000000007941 */ /* 0x000fea0003800000 */
.L_x_626:
        /* <DEDUP_REMOVED lines=14> */
[----:B----4-:R1:W-:Y:S04]  /*9650*/  STG.E.128 [R2.64], R40 ;  /* 0x0000002802007986 */ /* 0x0103e8000c101d18 */
[----:B------:R1:W-:Y:S04]  /*9660*/  STG.E.128 [R2.64+0x80], R24 ;  /* 0x0000801802007986 */ /* 0x0003e8000c101d18 */
[----:B------:R1:W-:Y:S02]  /*9670*/  STG.E.128 [R2.64+0x100], R8 ;  /* 0x0001000802007986 */ /* 0x0003e4000c101d18 */
.L_x_629:
[----:B------:R-:W-:Y:S05]  /*9680*/  BSYNC B0 ;  /* 0x0000000000007941 */ /* 0x000fea0003800000 */
.L_x_628:
[----:B------:R-:W-:-:S13]  /*9690*/  ISETP.GE.AND P0, PT, R200, UR20, PT ;  /* 0x00000014c8007c0c */ /* 0x000fda000bf06270 */
[----:B------:R-:W-:Y:S05]  /*96a0*/  @P0 EXIT ;  /* 0x000000000000094d */ /* 0x000fea0003800000 */
[----:B------:R-:W-:Y:S02]  /*96b0*/  IADD3 R0, P0, R210, 0x30, RZ ;  /* 0x00000030d2007810 */ /* 0x000fe40007f1e0ff */
[----:B------:R-:W-:Y:S02]  /*96c0*/  MOV R5, R7 ;  /* 0x0000000700057202 */ /* 0x000fe40000000f00 */
[----:B------:R-:W-:-:S03]  /*96d0*/  IADD3.X R210, RZ, R211, RZ, P0, !PT ;  /* 0x000000d3ffd27210 */ /* 0x000fc600007fe4ff */
[----:B------:R-:W-:-:S04]  /*96e0*/  IMAD.WIDE.U32 R4, R0, c[0x0][0x1e8], R4 ;  /* 0x00007a0000047a25 */ /* 0x000fc800078e0004 */
[----:B-1----:R-:W-:Y:S01]  /*96f0*/  IMAD R3, R210, c[0x0][0x1e8], RZ ;  /* 0x00007a00d2037a24 */ /* 0x002fe200078e02ff */
        /* <DEDUP_REMOVED lines=8> */
.L_x_614:
[----:B------:R-:W-:Y:S01]  /*9780*/  UISETP.NE.AND UP4, UPT, UR21, -0x1, UPT ;  /* 0xffffffff1500788c */ /* 0x000fe2000bf85270 */
[----:B------:R-:W-:Y:S01]  /*9790*/  LEA.HI R6, R11, R82, RZ, 0x3 ;  /* 0x000000520b067211 */ /* 0x000fe200078f18ff */
[----:B------:R-:W-:Y:S01]  /*97a0*/  ULDC.U8 UR14, c[0x0][0x329] ;  /* 0x0000ca40000e7ab9 */ /* 0x000fe20000000000 */
[----:B------:R-:W1:Y:S01]  /*97b0*/  S2R R8, SR_CTAID.Z ;  /* 0x0000000000087919 */ /* 0x000e620000002700 */
[----:B------:R-:W-:Y:S01]  /*97c0*/  UISETP.NE.AND UP3, UPT, UR14, URZ, UPT ;  /* 0x0000003f0e00728c */ /* 0x000fe2000bf65270 */
[----:B------:R-:W-:Y:S01]  /*97d0*/  LOP3.LUT R3, R6, 0x1ffffff8, RZ, 0xc0, !PT ;  /* 0x1ffffff806037812 */ /* 0x000fe200078ec0ff */
[----:B------:R-:W-:Y:S01]  /*97e0*/  ULDC.64 UR6, c[0x0][0x1e8] ;  /* 0x00007a0000067ab9 */ /* 0x000fe20000000a00 */
[----:B------:R-:W2:Y:S01]  /*97f0*/  S2R R13, SR_CTAID.X ;  /* 0x00000000000d7919 */ /* 0x000ea20000002500 */
[----:B------:R-:W-:Y:S01]  /*9800*/  ULDC.U8 UR15, c[0x0][0x328] ;  /* 0x0000ca00000f7ab9 */ /* 0x000fe20000000000 */
[----:B------:R-:W-:Y:S01]  /*9810*/  SHF.R.S32.HI R6, RZ, 0x3, R6 ;  /* 0x00000003ff067819 */ /* 0x000fe20000011406 */
[----:B------:R-:W-:Y:S01]  /*9820*/  ULDC.64 UR4, c[0x0][0x1e0] ;  /* 0x0000780000047ab9 */ /* 0x000fe20000000a00 */
[----:B------:R-:W-:Y:S01]  /*9830*/  IMAD.IADD R0, R82, 0x1, -R3 ;  /* 0x0000000152007824 */ /* 0x000fe200078e0a03 */
[----:B------:R-:W-:Y:S01]  /*9840*/  @UP4 UIMAD.WIDE.U32 UR12, UR21, UR6, URZ ;  /* 0x00000006150c42a5 */ /* 0x000fe2000f8e003f */
[----:B------:R-:W-:Y:S01]  /*9850*/  SHF.R.S32.HI R7, RZ, 0x1f, R6 ;  /* 0x0000001fff077819 */ /* 0x000fe20000011406 */
[----:B------:R-:W-:Y:S01]  /*9860*/  @!UP4 USHF.R.S32.HI UR16, URZ, 0x1f, UR10 ;  /* 0x0000001f3f10c899 */ /* 0x000fe2000801140a */
[----:B------:R-:W-:Y:S01]  /*9870*/  IMAD.SHL.U32 R0, R0, 0x8, RZ ;  /* 0x0000000800007824 */ /* 0x000fe200078e00ff */
[----:B------:R-:W-:Y:S01]  /*9880*/  UISETP.NE.AND UP2, UPT, UR15, URZ, UPT ;  /* 0x0000003f0f00728c */ /* 0x000fe2000bf45270 */
[----:B------:R-:W-:Y:S01]  /*9890*/  BSSY B0, `(.L_x_630) ;  /* 0x0000038000007945 */ /* 0x000fe20003800000 */
[----:B------:R-:W-:-:S02]  /*98a0*/  @!UP4 UIMAD UR16, UR16, UR4, URZ ;  /* 0x000000041010c2a4 */ /* 0x000fc4000f8e023f */
[----:B------:R-:W-:Y:S02]  /*98b0*/  @UP4 UIMAD UR7, UR21, UR7, UR13 ;  /* 0x00000007150742a4 */ /* 0x000fe4000f8e020d */
[----:B------:R-:W-:Y:S02]  /*98c0*/  USHF.R.S32.HI UR13, URZ, 0x1f, UR9 ;  /* 0x0000001f3f0d7899 */ /* 0x000fe40008011409 */
[----:B------:R-:W-:Y:S02]  /*98d0*/  @UP4 UMOV UR17, UR12 ;  /* 0x0000000c00114c82 */ /* 0x000fe40008000000 */
[----:B------:R-:W-:Y:S02]  /*98e0*/  @!UP3 UISETP.NE.AND UP1, UPT, UR15, URZ, UPT ;  /* 0x0000003f0f00b28c */ /* 0x000fe4000bf25270 */
[----:B------:R-:W-:Y:S02]  /*98f0*/  ULDC UR11, c[0x0][0x214] ;  /* 0x00008500000b7ab9 */ /* 0x000fe40000000800 */
[----:B------:R-:W-:Y:S01]  /*9900*/  @UP3 ULDC UR12, c[0x0][0x210] ;  /* 0x00008400000c3ab9 */ /* 0x000fe20000000800 */
[----:B--2---:R-:W-:Y:S01]  /*9910*/  IMAD.WIDE R12, R13, 0x40, R6 ;  /* 0x000000400d0c7825 */ /* 0x004fe200078e0206 */
[----:B------:R-:W-:-:S02]  /*9920*/  UISETP.EQ.AND UP2, UPT, UR14, URZ, UP2 ;  /* 0x0000003f0e00728c */ /* 0x000fc40009742270 */
[----:B------:R-:W-:Y:S02]  /*9930*/  ULDC UR8, c[0x0][0x234] ;  /* 0x00008d0000087ab9 */ /* 0x000fe40000000800 */
[----:B------:R-:W-:Y:S02]  /*9940*/  @!UP4 UIMAD.WIDE.U32 UR18, UR10, UR4, URZ ;  /* 0x000000040a12c2a5 */ /* 0x000fe4000f8e003f */
[----:B------:R-:W-:Y:S02]  /*9950*/  @!UP4 UIMAD UR16, UR10, UR5, UR16 ;  /* 0x000000050a10c2a4 */ /* 0x000fe4000f8e0210 */
[----:B------:R-:W-:Y:S02]  /*9960*/  @UP3 UIMAD UR12, UR12, UR11, URZ ;  /* 0x0000000b0c0c32a4 */ /* 0x000fe4000f8e023f */
[----:B------:R-:W-:Y:S02]  /*9970*/  ULDC.64 UR4, c[0x0][0x1f0] ;  /* 0x00007c0000047ab9 */ /* 0x000fe40000000a00 */
[----:B------:R-:W-:-:S02]  /*9980*/  @!UP3 USEL UR12, UR11, UR8, !UP1 ;  /* 0x000000080b0cb287 */ /* 0x000fc4000c800000 */
[----:B------:R-:W-:Y:S02]  /*9990*/  UISETP.NE.OR UP0, UPT, UR21, -0x1, !UP2 ;  /* 0xffffffff1500788c */ /* 0x000fe4000d705670 */
[----:B------:R-:W-:Y:S02]  /*99a0*/  ULDC UR6, c[0x0][0x1c0] ;  /* 0x0000700000067ab9 */ /* 0x000fe40000000800 */
[----:B------:R-:W-:Y:S02]  /*99b0*/  UIMAD UR4, UR13, UR4, URZ ;  /* 0x000000040d0472a4 */ /* 0x000fe4000f8e023f */
[----:B------:R-:W-:Y:S02]  /*99c0*/  @!UP4 UMOV UR17, UR18 ;  /* 0x000000120011cc82 */ /* 0x000fe40008000000 */
[----:B------:R-:W-:Y:S01]  /*99d0*/  @UP3 UMOV UR13, 0x1 ;  /* 0x00000001000d3882 */ /* 0x000fe20000000000 */
[----:B------:R-:W-:Y:S01]  /*99e0*/  IADD3 R2, P0, R0, UR17, RZ ;  /* 0x0000001100027c10 */ /* 0x000fe2000ff1e0ff */
[----:B------:R-:W-:-:S02]  /*99f0*/  @!UP3 UIMAD UR13, UR12, UR6, URZ ;  /* 0x000000060c0db2a4 */ /* 0x000fc4000f8e023f */
[----:B------:R-:W-:Y:S02]  /*9a00*/  @!UP4 UIADD3 UR7, UR19, UR16, URZ ;  /* 0x000000101307c290 */ /* 0x000fe4000fffe03f */
[----:B------:R-:W-:Y:S02]  /*9a10*/  UIADD3 UR22, -UR20, UR22, URZ ;  /* 0x0000001614167290 */ /* 0x000fe4000fffe13f */
[----:B------:R-:W-:Y:S02]  /*9a20*/  UIMAD UR13, UR10, UR13, URZ ;  /* 0x0000000d0a0d72a4 */ /* 0x000fe4000f8e023f */
[----:B------:R-:W-:Y:S01]  /*9a30*/  @!UP0 UIMAD UR21, UR10, UR11, URZ ;  /* 0x0000000b0a1582a4 */ /* 0x000fe2000f8e023f */
[----:B------:R-:W-:Y:S01]  /*9a40*/  LEA.HI.X.SX32 R3, R0, UR7, 0x1, P0 ;  /* 0x0000000700037c11 */ /* 0x000fe200080f0eff */
[----:B------:R-:W-:Y:S01]  /*9a50*/  USEL UR13, UR13, URZ, !UP2 ;  /* 0x0000003f0d0d7287 */ /* 0x000fe2000d000000 */
[----:B------:R-:W-:Y:S01]  /*9a60*/  ISETP.GE.AND P0, PT, R6, UR22, PT ;  /* 0x0000001606007c0c */ /* 0x000fe2000bf06270 */
[----:B------:R-:W-:-:S02]  /*9a70*/  @UP3 ULDC UR14, c[0x0][0x210] ;  /* 0x00008400000e3ab9 */ /* 0x000fc40000000800 */
[----:B------:R-:W-:Y:S01]  /*9a80*/  @!UP3 UMOV UR14, 0x1 ;  /* 0x00000001000eb882 */ /* 0x000fe20000000000 */
[----:B-1----:R-:W-:Y:S01]  /*9a90*/  IMAD.WIDE.U32 R8, R8, c[0x0][0x1f0], R2 ;  /* 0x00007c0008087a25 */ /* 0x002fe200078e0002 */
[----:B------:R-:W-:Y:S02]  /*9aa0*/  UIMAD UR13, UR9, UR12, UR13 ;  /* 0x0000000c090d72a4 */ /* 0x000fe4000f8e020d */
[----:B------:R-:W-:Y:S02]  /*9ab0*/  UIMAD UR20, UR20, UR14, URZ ;  /* 0x0000000e141472a4 */ /* 0x000fe4000f8e023f */
[----:B------:R-:W-:Y:S02]  /*9ac0*/  @!UP2 UMOV UR26, URZ ;  /* 0x0000003f001aac82 */ /* 0x000fe40008000000 */
[----:B------:R-:W-:Y:S02]  /*9ad0*/  @UP2 UMOV UR26, UR21 ;  /* 0x00000015001a2c82 */ /* 0x000fe40008000000 */
[----:B------:R-:W-:-:S02]  /*9ae0*/  UIMAD UR4, UR9, UR5, UR4 ;  /* 0x00000005090472a4 */ /* 0x000fc4000f8e0204 */
        /* <DEDUP_REMOVED lines=18> */
.L_x_631:
[----:B------:R-:W-:Y:S05]  /*9c10*/  BSYNC B0 ;  /* 0x0000000000007941 */ /* 0x000fea0003800000 */
.L_x_630:
        /* <DEDUP_REMOVED lines=17> */
.L_x_633:
[----:B------:R-:W-:Y:S05]  /*9d30*/  BSYNC B0 ;  /* 0x0000000000007941 */ /* 0x000fea0003800000 */
.L_x_632:
        /* <DEDUP_REMOVED lines=17> */
.L_x_635:
[----:B------:R-:W-:Y:S05]  /*9e50*/  BSYNC B0 ;  /* 0x0000000000007941 */ /* 0x000fea0003800000 */
.L_x_634:
        /* <DEDUP_REMOVED lines=16> */
.L_x_637:
[----:B------:R-:W-:Y:S05]  /*9f60*/  BSYNC B0 ;  /* 0x0000000000007941 */ /* 0x000fea0003800000 */
.L_x_636:
        /* <DEDUP_REMOVED lines=35> */
.L_x_638:
        /* <DEDUP_REMOVED lines=14> */
.L_x_1288:


//--------------------- .text._ZN5flash16flash_fwd_kernelI23Flash_fwd_kernel_traitsILi192ELi64ELi64ELi4ELb0ELb0EN7cutlass6half_tE19Flash_kernel_traitsILi192ELi64ELi64ELi4ES3_EELb0ELb0ELb0ELb0ELb0ELb1ELb1ELb0EEEvNS_16Flash_fwd_paramsE --------------------------
	.section	.text._ZN5flash16flash_fwd_kernelI23Flash_fwd_kernel_traitsILi192ELi64ELi64ELi4ELb0ELb0EN7cutlass6half_tE19Flash_kernel_traitsILi192ELi64ELi64ELi4ES3_EELb0ELb0ELb0ELb0ELb0ELb1ELb1ELb0EEEvNS_16Flash_fwd_paramsE,"ax",@progbits
	.sectioninfo	@"SHI_REGISTERS=255"
	.align	128
        .global         _ZN5flash16flash_fwd_kernelI23Flash_fwd_kernel_traitsILi192ELi64ELi64ELi4ELb0ELb0EN7cutlass6half_tE19Flash_kernel_traitsILi192ELi64ELi64ELi4ES3_EELb0ELb0ELb0ELb0ELb0ELb1ELb1ELb0EEEvNS_16Flash_fwd_paramsE
        .type           _ZN5flash16flash_fwd_kernelI23Flash_fwd_kernel_traitsILi192ELi64ELi64ELi4ELb0ELb0EN7cutlass6half_tE19Flash_kernel_traitsILi192ELi64ELi64ELi4ES3_EELb0ELb0ELb0ELb0ELb0ELb1ELb1ELb0EEEvNS_16Flash_fwd_paramsE,@function
        .size           _ZN5flash16flash_fwd_kernelI23Flash_fwd_kernel_traitsILi192ELi64ELi64ELi4ELb0ELb0EN7cutlass6half_tE19Flash_kernel_traitsILi192ELi64ELi64ELi4ES3_EELb0ELb0ELb0ELb0ELb0ELb1ELb1ELb0EEEvNS_16Flash_fwd_paramsE,(.L_x_1289 - _ZN5flash16flash_fwd_kernelI23Flash_fwd_kernel_traitsILi192ELi64ELi64ELi4ELb0ELb0EN7cutlass6half_tE19Flash_kernel_traitsILi192ELi64ELi64ELi4ES3_EELb0ELb0ELb0ELb0ELb0ELb1ELb1ELb0EEEvNS_16Flash_fwd_paramsE)
        .other          _ZN5flash16flash_fwd_kernelI23Flash_fwd_kernel_traitsILi192ELi64ELi64ELi4ELb0ELb0EN7cutlass6half_tE19Flash_kernel_traitsILi192ELi64ELi64ELi4ES3_EELb0ELb0ELb0ELb0ELb0ELb1ELb1ELb0EEEvNS_16Flash_fwd_paramsE,@"STO_CUDA_ENTRY STV_DEFAULT"
_ZN5flash16flash_fwd_kernelI23Flash_fwd_kernel_traitsILi192ELi64ELi64ELi4ELb0ELb0EN7cutlass6half_tE19Flash_kernel_traitsILi192ELi64ELi64ELi4ES3_EELb0ELb0ELb0ELb0ELb0ELb1ELb1ELb0EEEvNS_16Flash_fwd_paramsE:
.text._ZN5flash16flash_fwd_kernelI23Flash_fwd_kernel_traitsILi192ELi64ELi64ELi4ELb0ELb0EN7cutlass6half_tE19Flash_kernel_traitsILi192ELi64ELi64ELi4ES3_EELb0ELb0ELb0ELb0ELb0ELb1ELb1ELb0EEEvNS_16Flash_fwd_paramsE:
        /* <DEDUP_REMOVED lines=34> */
.L_x_639:
[----:B-1-34-:R-:W-:Y:S02]  /*0220*/  MOV R4, c[0x0][0x218] ;  /* 0x0000860000047a02 */ /* 0x01afe40000000f00 */
.L_x_640:
        /* <DEDUP_REMOVED lines=41> */
.L_x_642:
        /* <DEDUP_REMOVED lines=15> */
[----:B------:R-:W-:Y:S01]  /*05b0*/  ISETP.GE.AND P1, PT, R4, RZ, PT ;  /* 0x000000ff0400720c */ /* 0x000fe20003f26270 */
[----:B------:R-:W-:-:S04]  /*05c0*/  @P0 IMAD.IADD R4, R2, 0x1, R7 ;  /* 0x0000000102040824 */ /* 0x000fc800078e0207 */
[----:B------:R-:W-:-:S04]  /*05d0*/  @P0 IMAD.WIDE.U32 R24, R4, c[0x0][0x1a0], RZ ;  /* 0x0000680004180a25 */ /* 0x000fc800078e00ff */
[----:B------:R-:W-:Y:S02]  /*05e0*/  @P0 IMAD R4, R4, c[0x0][0x1a4], R25 ;  /* 0x0000690004040a24 */ /* 0x000fe400078e0219 */
[----:B------:R-:W-:Y:S01]  /*05f0*/  @!P2 IMAD.IADD R5, R5, 0x1, -R6 ;  /* 0x000000010505a824 */ /* 0x000fe200078e0a06 */
[----:B------:R-:W-:Y:S02]  /*0600*/  @!P2 IADD3 R214, R214, 0x1, RZ ;  /* 0x00000001d6d6a810 */ /* 0x000fe40007ffe0ff */
[----:B------:R-:W-:Y:S02]  /*0610*/  ISETP.NE.AND P2, PT, RZ, c[0x0][0x1c8], PT ;  /* 0x00007200ff007a0c */ /* 0x000fe40003f45270 */
[----:B------:R-:W-:Y:S02]  /*0620*/  ISETP.GE.U32.AND P3, PT, R5, R6, PT ;  /* 0x000000060500720c */ /* 0x000fe40003f66070 */
[----:B------:R-:W-:-:S11]  /*0630*/  SHF.R.S32.HI R5, RZ, 0x1f, R26 ;  /* 0x0000001fff057819 */ /* 0x000fd6000001141a */
        /* <DEDUP_REMOVED lines=14> */
.L_x_643:
[----:B------:R-:W-:Y:S01]  /*0720*/  SHF.R.S32.HI R9, RZ, 0x1f, R96 ;  /* 0x0000001fff097819 */ /* 0x000fe20000011460 */
[----:B------:R-:W-:Y:S01]  /*0730*/  IMAD R5, R5, c[0x0][0x1a8], RZ ;  /* 0x00006a0005057a24 */ /* 0x000fe200078e02ff */
[----:B------:R-:W-:Y:S01]  /*0740*/  LEA.HI.SX32 R99, R134, 0xffffffff, 0x1a ;  /* 0xffffffff86637811 */ /* 0x000fe200078fd2ff */
[----:B------:R-:W-:Y:S01]  /*0750*/  IMAD.IADD R208, R212, 0x1, -R13 ;  /* 0x00000001d4d07824 */ /* 0x000fe200078e0a0d */
[CC--:B------:R-:W-:Y:S01]  /*0760*/  LEA.HI R7, R9.reuse, R96.reuse, RZ, 0x3 ;  /* 0x0000006009077211 */ /* 0x0c0fe200078f18ff */
[----:B------:R-:W-:Y:S01]  /*0770*/  IMAD R22, R26, c[0x0][0x1ac], R5 ;  /* 0x00006b001a167a24 */ /* 0x000fe200078e0205 */
[----:B------:R-:W-:Y:S01]  /*0780*/  LEA.HI R2, R9, R96, RZ, 0x6 ;  /* 0x0000006009027211 */ /* 0x000fe200078f30ff */
[----:B------:R-:W-:Y:S01]  /*0790*/  IMAD.MOV.U32 R133, RZ, RZ, c[0x0][0x1a4] ;  /* 0x00006900ff857624 */ /* 0x000fe200078e00ff */
[----:B------:R-:W-:Y:S02]  /*07a0*/  SHF.R.S32.HI R14, RZ, 0x3, R7 ;  /* 0x00000003ff0e7819 */ /* 0x000fe40000011407 */
[----:B------:R-:W-:-:S02]  /*07b0*/  LOP3.LUT R7, R7, 0xfffffff8, RZ, 0xc0, !PT ;  /* 0xfffffff807077812 */ /* 0x000fc400078ec0ff */
[--C-:B------:R-:W-:Y:S01]  /*07c0*/  SHF.R.S32.HI R15, RZ, 0x1f, R14.reuse ;  /* 0x0000001fff0f7819 */ /* 0x100fe2000001140e */
[C---:B------:R-:W-:Y:S01]  /*07d0*/  IMAD.SHL.U32 R17, R14.reuse, 0x40, RZ ;  /* 0x000000400e117824 */ /* 0x040fe200078e00ff */
[----:B------:R-:W-:Y:S01]  /*07e0*/  IADD3 R5, R14, 0x20, RZ ;  /* 0x000000200e057810 */ /* 0x000fe20007ffe0ff */
[----:B------:R-:W-:Y:S01]  /*07f0*/  IMAD.IADD R0, R96, 0x1, -R7 ;  /* 0x0000000160007824 */ /* 0x000fe200078e0a07 */
[----:B------:R-:W-:Y:S01]  /*0800*/  IADD3 R211, R14, 0x30, RZ ;  /* 0x000000300ed37810 */ /* 0x000fe20007ffe0ff */
[----:B------:R-:W-:Y:S01]  /*0810*/  IMAD R13, R15, c[0x0][0x198], RZ ;  /* 0x000066000f0d7a24 */ /* 0x000fe200078e02ff */
[----:B------:R-:W-:Y:S01]  /*0820*/  LOP3.LUT R17, R17, 0x1c0, RZ, 0xc0, !PT ;  /* 0x000001c011117812 */ /* 0x000fe200078ec0ff */
[----:B------:R-:W-:Y:S01]  /*0830*/  IMAD.SHL.U32 R220, R0, 0x8, RZ ;  /* 0x0000000800dc7824 */ /* 0x000fe200078e00ff */
[----:B------:R-:W-:Y:S01]  /*0840*/  ISETP.GE.AND P0, PT, R5, R208, PT ;  /* 0x000000d00500720c */ /* 0x000fe20003f06270 */
[----:B------:R-:W-:Y:S01]  /*0850*/  IMAD.WIDE R222, R223, 0x40, R14 ;  /* 0x00000040dfde7825 */ /* 0x000fe200078e020e */
[----:B------:R-:W-:-:S02]  /*0860*/  SHF.R.U32.HI R210, RZ, 0x3, R17 ;  /* 0x00000003ffd27819 */ /* 0x000fc40000011611 */
[--C-:B------:R-:W-:Y:S01]  /*0870*/  LOP3.LUT R7, R17, 0x38, R220.reuse, 0xf8, !PT ;  /* 0x0000003811077812 */ /* 0x100fe200078ef8dc */
[----:B------:R-:W-:Y:S01]  /*0880*/  IMAD.SHL.U32 R205, R0, 0x40, RZ ;  /* 0x0000004000cd7824 */ /* 0x000fe200078e00ff */
[--C-:B------:R-:W-:Y:S02]  /*0890*/  SHF.R.S32.HI R221, RZ, 0x1f, R220.reuse ;  /* 0x0000001fffdd7819 */ /* 0x100fe400000114dc */
[----:B------:R-:W-:Y:S02]  /*08a0*/  LOP3.LUT R210, R7, R210, RZ, 0x3c, !PT ;  /* 0x000000d207d27212 */ /* 0x000fe400078e3cff */
[C---:B------:R-:W-:Y:S01]  /*08b0*/  IADD3 R7, R14.reuse, 0x10, RZ ;  /* 0x000000100e077810 */ /* 0x040fe20007ffe0ff */
[----:B------:R-:W-:Y:S01]  /*08c0*/  IMAD.WIDE.U32 R16, R14, c[0x0][0x198], R220 ;  /* 0x000066000e107a25 */ /* 0x000fe200078e00dc */
[----:B------:R-:W-:Y:S02]  /*08d0*/  IADD3 R18, P1, R220, R18, RZ ;  /* 0x00000012dc127210 */ /* 0x000fe40007f3e0ff */
[----:B------:R-:W-:-:S02]  /*08e0*/  ISETP.GE.AND P2, PT, R7, R208, PT ;  /* 0x000000d00700720c */ /* 0x000fc40003f46270 */
[----:B------:R-:W-:Y:S01]  /*08f0*/  IADD3 R216, P3, R216, R16, RZ ;  /* 0x00000010d8d87210 */ /* 0x000fe20007f7e0ff */
[----:B------:R-:W-:Y:S01]  /*0900*/  IMAD.X R19, R221, 0x1, R11, P1 ;  /* 0x00000001dd137824 */ /* 0x000fe200008e060b */
[-C--:B------:R-:W-:Y:S01]  /*0910*/  ISETP.GE.AND P4, PT, R14, R208.reuse, PT ;  /* 0x000000d00e00720c */ /* 0x080fe20003f86270 */
[----:B------:R-:W-:Y:S01]  /*0920*/  IMAD.SHL.U32 R11, R2, 0x8, RZ ;  /* 0x00000008020b7824 */ /* 0x000fe200078e00ff */
[----:B------:R-:W-:Y:S01]  /*0930*/  ISETP.GE.AND P1, PT, R211, R208, PT ;  /* 0x000000d0d300720c */ /* 0x000fe20003f26270 */
[----:B------:R-:W-:Y:S01]  /*0940*/  IMAD R2, R14, c[0x0][0x19c], R13 ;  /* 0x000067000e027a24 */ /* 0x000fe200078e020d */
[----:B------:R-:W-:Y:S01]  /*0950*/  @!P0 IADD3 R10, P5, R222, 0x20, RZ ;  /* 0x00000020de0a8810 */ /* 0x000fe20007fbe0ff */
[----:B------:R-:W-:Y:S01]  /*0960*/  IMAD.WIDE.U32 R26, R26, c[0x0][0x1a8], R18 ;  /* 0x00006a001a1a7a25 */ /* 0x000fe200078e0012 */
[----:B------:R-:W-:Y:S02]  /*0970*/  LOP3.LUT R210, R210, 0xfffffe00, R11, 0xf8, !PT ;  /* 0xfffffe00d2d27812 */ /* 0x000fe400078ef80b */
[----:B------:R-:W-:Y:S01]  /*0980*/  IADD3.X R217, R3, R17, R2, P3, !PT ;  /* 0x0000001103d97210 */ /* 0x000fe20001ffe402 */
[----:B------:R-:W-:Y:S01]  /*0990*/  IMAD.IADD R23, R27, 0x1, R22 ;  /* 0x000000011b177824 */ /* 0x000fe200078e0216 */
[----:B------:R-:W-:Y:S01]  /*09a0*/  @!P2 IADD3 R18, P3, R222, 0x10, RZ ;  /* 0x00000010de12a810 */ /* 0x000fe20007f7e0ff */
[----:B------:R-:W-:Y:S01]  /*09b0*/  @!P0 IMAD.X R11, RZ, RZ, R223, P5 ;  /* 0x000000ffff0b8224 */ /* 0x000fe200028e06df */
[----:B------:R-:W-:Y:S01]  /*09c0*/  LOP3.LUT R205, R205, 0x1c0, RZ, 0xc0, !PT ;  /* 0x000001c0cdcd7812 */ /* 0x000fe200078ec0ff */
[----:B------:R-:W-:-:S02]  /*09d0*/  @!P4 IMAD R13, R223, c[0x0][0x190], RZ ;  /* 0x00006400df0dca24 */ /* 0x000fc400078e02ff */
[----:B------:R-:W-:Y:S01]  /*09e0*/  @!P2 IMAD.X R3, RZ, RZ, R223, P3 ;  /* 0x000000ffff03a224 */ /* 0x000fe200018e06df */
[----:B------:R-:W-:Y:S01]  /*09f0*/  @!P1 IADD3 R12, P3, R222, 0x30, RZ ;  /* 0x00000030de0c9810 */ /* 0x000fe20007f7e0ff */
[--C-:B------:R-:W-:Y:S02]  /*0a00*/  @!P4 IMAD.MOV.U32 R22, RZ, RZ, R26.reuse ;  /* 0x000000ffff16c224 */ /* 0x100fe400078e001a */
[----:B------:R-:W-:Y:S02]  /*0a10*/  @!P2 IMAD R3, R3, c[0x0][0x190], RZ ;  /* 0x000064000303aa24 */ /* 0x000fe400078e02ff */
[----:B------:R-:W-:Y:S02]  /*0a20*/  @!P2 IMAD.MOV.U32 R20, RZ, RZ, R26 ;  /* 0x000000ffff14a224 */ /* 0x000fe400078e001a */
[--C-:B------:R-:W-:Y:S02]  /*0a30*/  @!P2 IMAD.MOV.U32 R21, RZ, RZ, R23.reuse ;  /* 0x000000ffff15a224 */ /* 0x100fe400078e0017 */
[----:B------:R-:W-:-:S02]  /*0a40*/  @!P0 IMAD.MOV.U32 R17, RZ, RZ, R23 ;  /* 0x000000ffff118224 */ /* 0x000fc400078e0017 */
[----:B------:R-:W-:Y:S02]  /*0a50*/  @!P1 IMAD.MOV.U32 R27, RZ, RZ, R23 ;  /* 0x000000ffff1b9224 */ /* 0x000fe400078e0017 */
[----:B------:R-:W-:Y:S02]  /*0a60*/  @!P0 IMAD R11, R11, c[0x0][0x190], RZ ;  /* 0x000064000b0b8a24 */ /* 0x000fe400078e02ff */
[----:B------:R-:W-:Y:S02]  /*0a70*/  @!P2 IMAD R3, R18, c[0x0][0x194], R3 ;  /* 0x000065001203aa24 */ /* 0x000fe400078e0203 */
[----:B------:R-:W-:Y:S02]  /*0a80*/  @!P0 IMAD.MOV.U32 R16, RZ, RZ, R26 ;  /* 0x000000ffff108224 */ /* 0x000fe400078e001a */
[C---:B------:R-:W-:Y:S02]  /*0a90*/  @!P4 IMAD R2, R222.reuse, c[0x0][0x194], R13 ;  /* 0x00006500de02ca24 */ /* 0x040fe400078e020d */
[----:B------:R-:W-:-:S04]  /*0aa0*/  @!P4 IMAD.WIDE.U32 R22, R222, c[0x0][0x190], R22 ;  /* 0x00006400de16ca25 */ /* 0x000fc800078e0016 */
[----:B------:R-:W-:Y:S01]  /*0ab0*/  @!P2 IMAD.WIDE.U32 R18, R18, c[0x0][0x190], R20 ;  /* 0x000064001212aa25 */ /* 0x000fe200078e0014 */
[----:B------:R-:W-:-:S03]  /*0ac0*/  @!P4 LEA R20, P5, R22, c[0x0][0x160], 0x1 ;  /* 0x000058001614ca11 */ /* 0x000fc600078a08ff */
[----:B------:R-:W-:Y:S02]  /*0ad0*/  @!P1 IMAD.X R13, RZ, RZ, R223, P3 ;  /* 0x000000ffff0d9224 */ /* 0x000fe400018e06df */
[C---:B------:R-:W-:Y:S02]  /*0ae0*/  @!P0 IMAD R6, R10.reuse, c[0x0][0x194], R11 ;  /* 0x000065000a068a24 */ /* 0x040fe400078e020b */
[----:B------:R-:W-:Y:S01]  /*0af0*/  @!P0 IMAD.WIDE.U32 R10, R10, c[0x0][0x190], R16 ;  /* 0x000064000a0a8a25 */ /* 0x000fe200078e0010 */
[----:B------:R-:W-:-:S03]  /*0b00*/  @!P2 LEA R16, P3, R18, c[0x0][0x160], 0x1 ;  /* 0x000058001210aa11 */ /* 0x000fc600078608ff */
[----:B------:R-:W-:Y:S02]  /*0b10*/  @!P4 IMAD.IADD R2, R23, 0x1, R2 ;  /* 0x000000011702c824 */ /* 0x000fe400078e0202 */
[----:B------:R-:W-:Y:S02]  /*0b20*/  @!P2 IMAD.IADD R3, R19, 0x1, R3 ;  /* 0x000000011303a824 */ /* 0x000fe400078e0203 */
[----:B------:R-:W-:Y:S01]  /*0b30*/  @!P1 IMAD R13, R13, c[0x0][0x190], RZ ;  /* 0x000064000d0d9a24 */ /* 0x000fe200078e02ff */
[----:B------:R-:W-:Y:S01]  /*0b40*/  @!P4 LEA.HI.X R21, R22, c[0x0][0x164], R2, 0x1, P5 ;  /* 0x000059001615ca11 */ /* 0x000fe200028f0c02 */
[----:B------:R-:W-:Y:S01]  /*0b50*/  IMAD.WIDE.U32 R22, R14, c[0x0][0x1a0], R220 ;  /* 0x000068000e167a25 */ /* 0x000fe200078e00dc */
[----:B------:R-:W-:Y:S02]  /*0b60*/  @!P2 LEA.HI.X R17, R18, c[0x0][0x164], R3, 0x1, P3 ;  /* 0x000059001211aa11 */ /* 0x000fe400018f0c03 */
[----:B------:R-:W-:Y:S01]  /*0b70*/  @!P0 LEA R18, P5, R10, c[0x0][0x160], 0x1 ;  /* 0x000058000a128a11 */ /* 0x000fe200078a08ff */
[----:B------:R-:W-:Y:S01]  /*0b80*/  IMAD R3, R15, c[0x0][0x1a0], RZ ;  /* 0x000068000f037a24 */ /* 0x000fe200078e02ff */
[----:B------:R-:W-:Y:S01]  /*0b90*/  IADD3 R24, P6, R24, R22, RZ ;  /* 0x0000001618187210 */ /* 0x000fe20007fde0ff */
[----:B------:R-:W-:-:S02]  /*0ba0*/  @!P1 IMAD R8, R12, c[0x0][0x194], R13 ;  /* 0x000065000c089a24 */ /* 0x000fc400078e020d */
[----:B------:R-:W-:-:S04]  /*0bb0*/  @!P1 IMAD.WIDE.U32 R12, R12, c[0x0][0x190], R26 ;  /* 0x000064000c0c9a25 */ /* 0x000fc800078e001a */
[----:B------:R-:W-:Y:S01]  /*0bc0*/  IMAD R3, R14, c[0x0][0x1a4], R3 ;  /* 0x000069000e037a24 */ /* 0x000fe200078e0203 */
[----:B------:R-:W-:Y:S01]  /*0bd0*/  @!P1 LEA R28, P3, R12, c[0x0][0x160], 0x1 ;  /* 0x000058000c1c9a11 */ /* 0x000fe200078608ff */
[----:B------:R-:W-:Y:S01]  /*0be0*/  @!P1 IMAD.IADD R8, R13, 0x1, R8 ;  /* 0x000000010d089824 */ /* 0x000fe200078e0208 */
[----:B------:R-:W-:Y:S01]  /*0bf0*/  SHF.R.S32.HI R13, RZ, 0x1f, R214 ;  /* 0x0000001fff0d7819 */ /* 0x000fe200000114d6 */
[----:B------:R-:W-:Y:S01]  /*0c00*/  @!P0 IMAD.IADD R6, R11, 0x1, R6 ;  /* 0x000000010b068824 */ /* 0x000fe200078e0206 */
[----:B------:R-:W-:Y:S01]  /*0c10*/  IADD3.X R25, R4, R23, R3, P6, !PT ;  /* 0x0000001704197210 */ /* 0x000fe200037fe403 */
[----:B------:R-:W-:Y:S01]  /*0c20*/  IMAD.MOV.U32 R4, RZ, RZ, c[0x0][0x198] ;  /* 0x00006600ff047624 */ /* 0x000fe200078e00ff */
[----:B------:R-:W-:Y:S01]  /*0c30*/  @!P1 LEA.HI.X R29, R12, c[0x0][0x164], R8, 0x1, P3 ;  /* 0x000059000c1d9a11 */ /* 0x000fe200018f0c08 */
[----:B------:R-:W-:Y:S01]  /*0c40*/  IMAD.MOV.U32 R3, RZ, RZ, 0x6 ;  /* 0x00000006ff037424 */ /* 0x000fe200078e00ff */
[----:B------:R-:W-:Y:S01]  /*0c50*/  @!P0 LEA.HI.X R19, R10, c[0x0][0x164], R6, 0x1, P5 ;  /* 0x000059000a138a11 */ /* 0x000fe200028f0c06 */
[----:B------:R-:W-:Y:S01]  /*0c60*/  IMAD R2, R99, -0x40, R100 ;  /* 0xffffffc063027824 */ /* 0x000fe200078e0264 */
[----:B------:R-:W-:Y:S01]  /*0c70*/  SHF.R.S32.HI R10, RZ, 0x1f, R99 ;  /* 0x0000001fff0a7819 */ /* 0x000fe20000011463 */
[----:B------:R-:W-:Y:S01]  /*0c80*/  IMAD R219, R13, c[0x0][0x1b0], RZ ;  /* 0x00006c000ddb7a24 */ /* 0x000fe200078e02ff */
[----:B------:R-:W-:Y:S01]  /*0c90*/  SHF.L.U64.HI R6, R4, R3, c[0x0][0x19c] ;  /* 0x0000670004067619 */ /* 0x000fe20000010203 */
[----:B------:R-:W-:Y:S01]  /*0ca0*/  IMAD.SHL.U32 R210, R210, 0x2, RZ ;  /* 0x00000002d2d27824 */ /* 0x000fe200078e00ff */
[-C--:B------:R-:W-:Y:S01]  /*0cb0*/  ISETP.GE.AND P6, PT, R14, R2.reuse, PT ;  /* 0x000000020e00720c */ /* 0x080fe20003fc6270 */
[C---:B------:R-:W-:Y:S01]  /*0cc0*/  IMAD R219, R214.reuse, c[0x0][0x1b4], R219 ;  /* 0x00006d00d6db7a24 */ /* 0x040fe200078e02db */
[CC--:B------:R-:W-:Y:S01]  /*0cd0*/  ISETP.GE.AND P3, PT, R7.reuse, R2.reuse, PT ;  /* 0x000000020700720c */ /* 0x0c0fe20003f66270 */
[----:B------:R-:W-:Y:S01]  /*0ce0*/  IMAD.WIDE.U32 R216, R214, c[0x0][0x1b0], R216 ;  /* 0x00006c00d6d87a25 */ /* 0x000fe200078e00d8 */
[----:B------:R-:W-:Y:S01]  /*0cf0*/  ISETP.GE.AND P5, PT, R7, R2, PT ;  /* 0x000000020700720c */ /* 0x000fe20003fa6270 */
[----:B------:R-:W-:Y:S01]  /*0d00*/  @!PT LDS RZ, [RZ] ;  /* 0x00000000fffff984 */ /* 0x000fe20000000800 */
[----:B------:R-:W-:Y:S01]  /*0d10*/  @!PT LDS RZ, [RZ] ;  /* 0x00000000fffff984 */ /* 0x000fe20000000800 */
[----:B------:R-:W-:Y:S01]  /*0d20*/  @!PT LDS RZ, [RZ] ;  /* 0x00000000fffff984 */ /* 0x000fe20000000800 */
[----:B------:R1:W-:Y:S01]  /*0d30*/  @!P4 LDGSTS.E.BYPASS.LTC128B.128 [R210], [R20.64] ;  /* 0x0000000014d2cfae */ /* 0x0003e2000b901d48 */
[CC--:B------:R-:W-:Y:S01]  /*0d40*/  LEA.HI R12, R9.reuse, R96.reuse, RZ, 0x4 ;  /* 0x00000060090c7211 */ /* 0x0c0fe200078f20ff */
[----:B------:R-:W-:Y:S01]  /*0d50*/  IMAD.SHL.U32 R97, R4, 0x40, RZ ;  /* 0x0000004004617824 */ /* 0x000fe200078e00ff */
[----:B------:R-:W-:Y:S01]  /*0d60*/  LEA.HI R9, R9, R96, RZ, 0x5 ;  /* 0x0000006009097211 */ /* 0x000fe200078f28ff */
[----:B------:R-:W-:Y:S01]  /*0d70*/  IMAD R7, R6, R99, RZ ;  /* 0x0000006306077224 */ /* 0x000fe200078e02ff */
[----:B------:R1:W-:Y:S01]  /*0d80*/  @!P4 LDGSTS.E.BYPASS.LTC128B.128 [R210+0x2000], [R20.64+0x80] ;  /* 0x0200008014d2cfae */ /* 0x0003e2000b901d48 */
[----:B------:R-:W-:Y:S01]  /*0d90*/  IMAD.IADD R219, R217, 0x1, R219 ;  /* 0x00000001d9db7824 */ /* 0x000fe200078e02db */
[----:B------:R-:W-:Y:S01]  /*0da0*/  SHF.R.S32.HI R11, RZ, 0x4, R12 ;  /* 0x00000004ff0b7819 */ /* 0x000fe2000001140c */
[----:B------:R-:W-:Y:S01]  /*0db0*/  IMAD.MOV.U32 R218, RZ, RZ, R216 ;  /* 0x000000ffffda7224 */ /* 0x000fe200078e00d8 */
[----:B------:R1:W-:Y:S01]  /*0dc0*/  @!P4 LDGSTS.E.BYPASS.LTC128B.128 [R210+0x4000], [R20.64+0x100] ;  /* 0x0400010014d2cfae */ /* 0x0003e2000b901d48 */
[----:B------:R-:W-:Y:S01]  /*0dd0*/  IMAD R7, R10, R97, R7 ;  /* 0x000000610a077224 */ /* 0x000fe200078e0207 */
[----:B------:R-:W-:Y:S01]  /*0de0*/  LEA.HI R8, R12, R11, RZ, 0x1 ;  /* 0x0000000b0c087211 */ /* 0x000fe200078f08ff */
[----:B------:R-:W-:Y:S01]  /*0df0*/  IMAD.MOV.U32 R3, RZ, RZ, c[0x0][0x19c] ;  /* 0x00006700ff037624 */ /* 0x000fe200078e00ff */
[----:B------:R2:W-:Y:S01]  /*0e00*/  @!P2 LDGSTS.E.BYPASS.LTC128B.128 [R210+0x800], [R16.64] ;  /* 0x0080000010d2afae */ /* 0x0005e2000b901d48 */
[----:B------:R-:W-:Y:S01]  /*0e10*/  IMAD R13, R13, c[0x0][0x1b8], RZ ;  /* 0x00006e000d0d7a24 */ /* 0x000fe200078e02ff */
[----:B------:R-:W-:Y:S01]  /*0e20*/  LOP3.LUT R8, R8, 0xfffffffe, RZ, 0xc0, !PT ;  /* 0xfffffffe08087812 */ /* 0x000fe200078ec0ff */
[----:B------:R-:W-:Y:S01]  /*0e30*/  IMAD R10, R10, c[0x0][0x1a0], RZ ;  /* 0x000068000a0a7a24 */ /* 0x000fe200078e02ff */
[----:B------:R2:W-:Y:S01]  /*0e40*/  @!P2 LDGSTS.E.BYPASS.LTC128B.128 [R210+0x2800], [R16.64+0x80] ;  /* 0x0280008010d2afae */ /* 0x0005e2000b901d48 */
[----:B------:R-:W-:-:S02]  /*0e50*/  IMAD R13, R214, c[0x0][0x1bc], R13 ;  /* 0x00006f00d60d7a24 */ /* 0x000fc400078e020d */
[----:B------:R-:W-:Y:S01]  /*0e60*/  IMAD.IADD R8, R11, 0x1, -R8 ;  /* 0x000000010b087824 */ /* 0x000fe200078e0a08 */
[----:B------:R2:W-:Y:S01]  /*0e70*/  @!P2 LDGSTS.E.BYPASS.LTC128B.128 [R210+0x4800], [R16.64+0x100] ;  /* 0x0480010010d2afae */ /* 0x0005e2000b901d48 */
[----:B------:R-:W-:Y:S01]  /*0e80*/  ISETP.GE.AND P2, PT, R5, R2, PT ;  /* 0x000000020500720c */ /* 0x000fe20003f46270 */
[----:B------:R-:W-:Y:S02]  /*0e90*/  IMAD.WIDE.U32 R214, R214, c[0x0][0x1b8], R24 ;  /* 0x00006e00d6d67a25 */ /* 0x000fe400078e0018 */
[----:B------:R3:W-:Y:S02]  /*0ea0*/  @!P0 LDGSTS.E.BYPASS.LTC128B.128 [R210+0x1000], [R18.64] ;  /* 0x0100000012d28fae */ /* 0x0007e4000b901d48 */
[----:B------:R-:W-:Y:S02]  /*0eb0*/  IMAD R10, R99, c[0x0][0x1a4], R10 ;  /* 0x00006900630a7a24 */ /* 0x000fe400078e020a */
[----:B------:R3:W-:Y:S01]  /*0ec0*/  @!P0 LDGSTS.E.BYPASS.LTC128B.128 [R210+0x3000], [R18.64+0x80] ;  /* 0x0300008012d28fae */ /* 0x0007e2000b901d48 */
[----:B------:R-:W-:-:S03]  /*0ed0*/  IMAD.IADD R207, R215, 0x1, R13 ;  /* 0x00000001d7cf7824 */ /* 0x000fc600078e020d */
[----:B------:R3:W-:Y:S01]  /*0ee0*/  @!P0 LDGSTS.E.BYPASS.LTC128B.128 [R210+0x5000], [R18.64+0x100] ;  /* 0x0500010012d28fae */ /* 0x0007e2000b901d48 */
[----:B-1----:R-:W-:-:S03]  /*0ef0*/  IMAD.WIDE.U32 R20, R99, R97, R218 ;  /* 0x0000006163147225 */ /* 0x002fc600078e00da */
[----:B------:R1:W-:Y:S01]  /*0f00*/  @!P1 LDGSTS.E.BYPASS.LTC128B.128 [R210+0x1800], [R28.64] ;  /* 0x018000001cd29fae */ /* 0x0003e2000b901d48 */
[----:B------:R-:W-:Y:S01]  /*0f10*/  IMAD.IADD R21, R21, 0x1, R7 ;  /* 0x0000000115157824 */ /* 0x000fe200078e0207 */
[C---:B------:R-:W-:Y:S02]  /*0f20*/  @!P6 LEA R26, P4, R20.reuse, c[0x0][0x168], 0x1 ;  /* 0x00005a00141aea11 */ /* 0x040fe400078808ff */
[----:B------:R1:W-:Y:S02]  /*0f30*/  @!P1 LDGSTS.E.BYPASS.LTC128B.128 [R210+0x3800], [R28.64+0x80] ;  /* 0x038000801cd29fae */ /* 0x0003e4000b901d48 */
[----:B------:R-:W-:Y:S02]  /*0f40*/  @!P6 LEA.HI.X R27, R20, c[0x0][0x16c], R21, 0x1, P4 ;  /* 0x00005b00141bea11 */ /* 0x000fe400020f0c15 */
[----:B------:R1:W-:Y:S01]  /*0f50*/  @!P1 LDGSTS.E.BYPASS.LTC128B.128 [R210+0x5800], [R28.64+0x100] ;  /* 0x058001001cd29fae */ /* 0x0003e2000b901d48 */
[----:B------:R-:W-:Y:S02]  /*0f60*/  ISETP.GE.AND P1, PT, R211, R2, PT ;  /* 0x00000002d300720c */ /* 0x000fe40003f26270 */
[----:B--2---:R-:W-:Y:S01]  /*0f70*/  @!P3 LEA R16, P0, R4, R20, 0x4 ;  /* 0x000000140410b211 */ /* 0x004fe200078020ff */
[----:B------:R2:W-:Y:S01]  /*0f80*/  @!P6 LDGSTS.E.BYPASS.LTC128B.128 [R210+0x6000], [R26.64] ;  /* 0x060000001ad2efae */ /* 0x0005e2000b901d48 */
[----:B------:R-:W-:-:S02]  /*0f90*/  ISETP.GE.AND P4, PT, R5, R2, PT ;  /* 0x000000020500720c */ /* 0x000fc40003f86270 */
[----:B------:R-:W-:Y:S01]  /*0fa0*/  @!P3 LEA.HI.X R7, R4, R21, R3, 0x4, P0 ;  /* 0x000000150407b211 */ /* 0x000fe200000f2403 */
[----:B------:R2:W-:Y:S01]  /*0fb0*/  @!P6 LDGSTS.E.BYPASS.LTC128B.128 [R210+0x8000], [R26.64+0x80] ;  /* 0x080000801ad2efae */ /* 0x0005e2000b901d48 */
[----:B------:R-:W-:Y:S02]  /*0fc0*/  @!P3 LEA R22, P0, R16, c[0x0][0x168], 0x1 ;  /* 0x00005a001016ba11 */ /* 0x000fe400078008ff */
[----:B------:R-:W-:Y:S01]  /*0fd0*/  LOP3.LUT R5, R12, 0xfffffff0, RZ, 0xc0, !PT ;  /* 0xfffffff00c057812 */ /* 0x000fe200078ec0ff */
[----:B------:R2:W-:Y:S01]  /*0fe0*/  @!P6 LDGSTS.E.BYPASS.LTC128B.128 [R210+0xa000], [R26.64+0x100] ;  /* 0x0a0001001ad2efae */ /* 0x0005e2000b901d48 */
[----:B------:R-:W-:Y:S01]  /*0ff0*/  @!P3 LEA.HI.X R23, R16, c[0x0][0x16c], R7, 0x1, P0 ;  /* 0x00005b001017ba11 */ /* 0x000fe200000f0c07 */
[----:B---3--:R-:W-:Y:S01]  /*1000*/  IMAD.WIDE.U32 R18, R4, 0x20, RZ ;  /* 0x0000002004127825 */ /* 0x008fe200078e00ff */
[----:B------:R-:W-:-:S03]  /*1010*/  ISETP.GE.AND P6, PT, R14, R2, PT ;  /* 0x000000020e00720c */ /* 0x000fc60003fc6270 */
[C---:B------:R-:W-:Y:S01]  /*1020*/  IMAD.SHL.U32 R7, R3.reuse, 0x20, RZ ;  /* 0x0000002003077824 */ /* 0x040fe200078e00ff */
[----:B------:R-:W-:Y:S01]  /*1030*/  @!P2 IADD3 R15, P0, R20, R18, RZ ;  /* 0x00000012140fa210 */ /* 0x000fe20007f1e0ff */
[----:B------:R-:W-:Y:S01]  /*1040*/  IMAD.SHL.U32 R14, R14, 0x8, RZ ;  /* 0x000000080e0e7824 */ /* 0x000fe200078e00ff */
[----:B------:R3:W-:Y:S01]  /*1050*/  @!P3 LDGSTS.E.BYPASS.LTC128B.128 [R210+0x6800], [R22.64] ;  /* 0x0680000016d2bfae */ /* 0x0007e2000b901d48 */
[----:B------:R-:W-:Y:S01]  /*1060*/  @!P1 IMAD R11, R3, 0x30, RZ ;  /* 0x00000030030b9824 */ /* 0x000fe200078e02ff */
[----:B------:R-:W-:Y:S01]  /*1070*/  @!P2 IADD3.X R12, R21, R19, R7, P0, !PT ;  /* 0x00000013150ca210 */ /* 0x000fe200007fe407 */
[----:B------:R-:W-:Y:S01]  /*1080*/  @!P1 IMAD.WIDE.U32 R20, R4, 0x30, R20 ;  /* 0x0000003004149825 */ /* 0x000fe200078e0014 */
[----:B------:R-:W-:Y:S01]  /*1090*/  LOP3.LUT R14, R205, 0x8, R14, 0xf8, !PT ;  /* 0x00000008cd0e7812 */ /* 0x000fe200078ef80e */
[----:B------:R3:W-:Y:S01]  /*10a0*/  @!P3 LDGSTS.E.BYPASS.LTC128B.128 [R210+0x8800], [R22.64+0x80] ;  /* 0x0880008016d2bfae */ /* 0x0007e2000b901d48 */
[----:B------:R-:W-:Y:S01]  /*10b0*/  SHF.R.U32.HI R205, RZ, 0x3, R205 ;  /* 0x00000003ffcd7819 */ /* 0x000fe200000116cd */
[----:B------:R-:W-:Y:S01]  /*10c0*/  @!P1 IMAD.IADD R11, R21, 0x1, R11 ;  /* 0x00000001150b9824 */ /* 0x000fe200078e020b */
[C---:B------:R-:W-:Y:S01]  /*10d0*/  @!P2 LEA R16, P0, R15.reuse, c[0x0][0x168], 0x1 ;  /* 0x00005a000f10aa11 */ /* 0x040fe200078008ff */
[----:B------:R3:W-:Y:S01]  /*10e0*/  @!P3 LDGSTS.E.BYPASS.LTC128B.128 [R210+0xa800], [R22.64+0x100] ;  /* 0x0a80010016d2bfae */ /* 0x0007e2000b901d48 */
[----:B------:R-:W-:Y:S01]  /*10f0*/  LOP3.LUT R205, R14, R205, RZ, 0x3c, !PT ;  /* 0x000000cd0ecd7212 */ /* 0x000fe200078e3cff */
[----:B------:R-:W-:Y:S01]  /*1100*/  IMAD.IADD R18, R96, 0x1, -R5 ;  /* 0x0000000160127824 */ /* 0x000fe200078e0a05 */
[----:B------:R-:W-:-:S02]  /*1110*/  @!P2 LEA.HI.X R17, R15, c[0x0][0x16c], R12, 0x1, P0 ;  /* 0x00005b000f11aa11 */ /* 0x000fc400000f0c0c */
[----:B------:R-:W-:Y:S01]  /*1120*/  @!P1 LEA R14, P0, R20, c[0x0][0x168], 0x1 ;  /* 0x00005a00140e9a11 */ /* 0x000fe200078008ff */
[----:B------:R-:W-:Y:S01]  /*1130*/  IMAD R205, R8, 0x200, R205 ;  /* 0x0000020008cd7824 */ /* 0x000fe200078e02cd */
[----:B------:R-:W-:Y:S01]  /*1140*/  SHF.R.S32.HI R7, RZ, 0x1f, R18 ;  /* 0x0000001fff077819 */ /* 0x000fe20000011412 */
[----:B------:R4:W-:Y:S01]  /*1150*/  @!P2 LDGSTS.E.BYPASS.LTC128B.128 [R210+0x7000], [R16.64] ;  /* 0x0700000010d2afae */ /* 0x0009e2000b901d48 */
[----:B------:R-:W-:Y:S01]  /*1160*/  @!P1 LEA.HI.X R15, R20, c[0x0][0x16c], R11, 0x1, P0 ;  /* 0x00005b00140f9a11 */ /* 0x000fe200000f0c0b */
[----:B------:R-:W-:Y:S01]  /*1170*/  IMAD.SHL.U32 R11, R8, 0x8, RZ ;  /* 0x00000008080b7824 */ /* 0x000fe200078e00ff */
[----:B------:R-:W-:Y:S01]  /*1180*/  LEA.HI R7, R7, R18, RZ, 0x3 ;  /* 0x0000001207077211 */ /* 0x000fe200078f18ff */
[----:B------:R4:W-:Y:S01]  /*1190*/  @!P2 LDGSTS.E.BYPASS.LTC128B.128 [R210+0x9000], [R16.64+0x80] ;  /* 0x0900008010d2afae */ /* 0x0009e2000b901d48 */
[----:B------:R-:W-:Y:S01]  /*11a0*/  ISETP.GE.AND P3, PT, R211, R2, PT ;  /* 0x00000002d300720c */ /* 0x000fe20003f66270 */
[----:B------:R-:W-:Y:S01]  /*11b0*/  IMAD.MOV.U32 R2, RZ, RZ, c[0x0][0x1a0] ;  /* 0x00006800ff027624 */ /* 0x000fe200078e00ff */
[C---:B------:R-:W-:Y:S01]  /*11c0*/  LOP3.LUT R5, R7.reuse, 0xfffffff8, RZ, 0xc0, !PT ;  /* 0xfffffff807057812 */ /* 0x040fe200078ec0ff */
[----:B------:R4:W-:Y:S01]  /*11d0*/  @!P2 LDGSTS.E.BYPASS.LTC128B.128 [R210+0xb000], [R16.64+0x100] ;  /* 0x0b00010010d2afae */ /* 0x0009e2000b901d48 */
[----:B------:R-:W-:-:S02]  /*11e0*/  IMAD.SHL.U32 R101, R7, 0x40, RZ ;  /* 0x0000004007657824 */ /* 0x000fc400078e00ff */
[----:B------:R-:W-:Y:S01]  /*11f0*/  IMAD.WIDE.U32 R24, R2, 0x20, RZ ;  /* 0x0000002002187825 */ /* 0x000fe200078e00ff */
[----:B------:R5:W-:Y:S02]  /*1200*/  @!P1 LDGSTS.E.BYPASS.LTC128B.128 [R210+0x7800], [R14.64] ;  /* 0x078000000ed29fae */ /* 0x000be4000b901d48 */
[----:B------:R-:W-:Y:S01]  /*1210*/  LOP3.LUT R101, R101, 0xfffffe00, RZ, 0xc0, !PT ;  /* 0xfffffe0065657812 */ /* 0x000fe200078ec0ff */
[----:B------:R-:W-:Y:S01]  /*1220*/  IMAD.IADD R5, R18, 0x1, -R5 ;  /* 0x0000000112057824 */ /* 0x000fe200078e0a05 */
[----:B------:R5:W-:Y:S01]  /*1230*/  @!P1 LDGSTS.E.BYPASS.LTC128B.128 [R210+0x9800], [R14.64+0x80] ;  /* 0x098000800ed29fae */ /* 0x000be2000b901d48 */
[----:B------:R-:W-:-:S03]  /*1240*/  IMAD.WIDE.U32 R18, R99, c[0x0][0x1a0], RZ ;  /* 0x0000680063127a25 */ /* 0x000fc600078e00ff */
[----:B------:R5:W-:Y:S01]  /*1250*/  @!P1 LDGSTS.E.BYPASS.LTC128B.128 [R210+0xb800], [R14.64+0x100] ;  /* 0x0b8001000ed29fae */ /* 0x000be2000b901d48 */
[----:B------:R-:W-:Y:S02]  /*1260*/  IMAD.SHL.U32 R12, R5, 0x40, RZ ;  /* 0x00000040050c7824 */ /* 0x000fe400078e00ff */
[----:B------:R-:W-:Y:S01]  /*1270*/  IMAD.IADD R10, R19, 0x1, R10 ;  /* 0x00000001130a7824 */ /* 0x000fe200078e020a */
[----:B------:R-:W0:Y:S01]  /*1280*/  LDGDEPBAR ;  /* 0x00000000000079af */ /* 0x000e220000000000 */
[----:B------:R-:W-:Y:S01]  /*1290*/  @!P3 IMAD R8, R133, 0x30, RZ ;  /* 0x000000308508b824 */ /* 0x000fe200078e02ff */
[----:B------:R-:W-:Y:S01]  /*12a0*/  LOP3.LUT R12, R12, 0x1c0, RZ, 0xc0, !PT ;  /* 0x000001c00c0c7812 */ /* 0x000fe200078ec0ff */
[----:B------:R-:W-:-:S03]  /*12b0*/  IMAD.SHL.U32 R205, R205, 0x2, RZ ;  /* 0x00000002cdcd7824 */ /* 0x000fc600078e00ff */
[----:B------:R-:W-:Y:S02]  /*12c0*/  LOP3.LUT R11, R12, 0x8, R11, 0xf8, !PT ;  /* 0x000000080c0b7812 */ /* 0x000fe400078ef80b */
[----:B------:R-:W-:Y:S02]  /*12d0*/  SHF.R.U32.HI R98, RZ, 0x3, R12 ;  /* 0x00000003ff627819 */ /* 0x000fe4000001160c */
[C---:B------:R-:W-:Y:S02]  /*12e0*/  LEA R12, P0, R18.reuse, R214, 0x6 ;  /* 0x000000d6120c7211 */ /* 0x040fe400078030ff */
[----:B------:R-:W-:Y:S01]  /*12f0*/  LOP3.LUT R98, R11, R98, RZ, 0x3c, !PT ;  /* 0x000000620b627212 */ /* 0x000fe200078e3cff */
[----:B------:R-:W-:Y:S01]  /*1300*/  IMAD.SHL.U32 R11, R133, 0x20, RZ ;  /* 0x00000020850b7824 */ /* 0x000fe200078e00ff */
[----:B------:R-:W-:Y:S02]  /*1310*/  LEA.HI.X R13, R18, R207, R10, 0x6, P0 ;  /* 0x000000cf120d7211 */ /* 0x000fe400000f340a */
[----:B------:R-:W-:Y:S01]  /*1320*/  @!P5 LEA R19, P1, R2, R12, 0x4 ;  /* 0x0000000c0213d211 */ /* 0x000fe200078220ff */
[----:B------:R-:W-:Y:S01]  /*1330*/  IMAD.IADD R200, R101, 0x1, R98 ;  /* 0x0000000165c87824 */ /* 0x000fe200078e0262 */
[----:B----4-:R-:W-:Y:S01]  /*1340*/  @!P4 IADD3 R16, P0, R12, R24, RZ ;  /* 0x000000180c10c210 */ /* 0x010fe20007f1e0ff */
[C---:B---3--:R-:W-:Y:S01]  /*1350*/  @!P3 IMAD.WIDE.U32 R22, R2.reuse, 0x30, R12 ;  /* 0x000000300216b825 */ /* 0x048fe200078e000c */
[----:B------:R-:W-:-:S02]  /*1360*/  @!P5 LEA.HI.X R10, R2, R13, R133, 0x4, P1 ;  /* 0x0000000d020ad211 */ /* 0x000fc400008f2485 */
[----:B------:R-:W-:Y:S01]  /*1370*/  @!P5 LEA R18, P1, R19, c[0x0][0x170], 0x1 ;  /* 0x00005c001312da11 */ /* 0x000fe200078208ff */
[----:B------:R-:W-:Y:S01]  /*1380*/  @!P3 IMAD.IADD R8, R23, 0x1, R8 ;  /* 0x000000011708b824 */ /* 0x000fe200078e0208 */
[----:B------:R-:W-:-:S04]  /*1390*/  DEPBAR.LE SB0, 0x0 ;  /* 0x000080000000791a */ /* 0x000fc80000000000 */
[----:B------:R-:W-:Y:S01]  /*13a0*/  BAR.SYNC.DEFER_BLOCKING 0x0 ;  /* 0x0000000000007b1d */ /* 0x000fe20000010000 */
[----:B------:R-:W-:Y:S02]  /*13b0*/  @!P5 LEA.HI.X R19, R19, c[0x0][0x174], R10, 0x1, P1 ;  /* 0x00005d001313da11 */ /* 0x000fe400008f0c0a */
[----:B------:R-:W-:Y:S02]  /*13c0*/  @!P6 LEA R20, P2, R12, c[0x0][0x170], 0x1 ;  /* 0x00005c000c14ea11 */ /* 0x000fe400078408ff */
[----:B------:R-:W-:Y:S02]  /*13d0*/  @!P4 IADD3.X R11, R13, R25, R11, P0, !PT ;  /* 0x000000190d0bc210 */ /* 0x000fe400007fe40b */
[----:B------:R-:W-:Y:S02]  /*13e0*/  @!P4 LEA R24, P1, R16, c[0x0][0x170], 0x1 ;  /* 0x00005c001018ca11 */ /* 0x000fe400078208ff */
[----:B------:R-:W-:Y:S02]  /*13f0*/  @!P3 LEA R10, P0, R22, c[0x0][0x170], 0x1 ;  /* 0x00005c00160aba11 */ /* 0x000fe400078008ff */
[----:B------:R-:W-:-:S02]  /*1400*/  @!P6 LEA.HI.X R21, R12, c[0x0][0x174], R13, 0x1, P2 ;  /* 0x00005d000c15ea11 */ /* 0x000fc400010f0c0d */
[----:B------:R-:W-:Y:S02]  /*1410*/  @!P4 LEA.HI.X R25, R16, c[0x0][0x174], R11, 0x1, P1 ;  /* 0x00005d001019ca11 */ /* 0x000fe400008f0c0b */
[----:B------:R-:W-:Y:S02]  /*1420*/  @!P3 LEA.HI.X R11, R22, c[0x0][0x174], R8, 0x1, P0 ;  /* 0x00005d00160bba11 */ /* 0x000fe400000f0c08 */
[----:B------:R-:W-:Y:S02]  /*1430*/  SHF.R.S32.HI R8, RZ, 0x5, R9 ;  /* 0x00000005ff087819 */ /* 0x000fe40000011409 */
[----:B------:R-:W-:-:S03]  /*1440*/  IADD3 R203, R205, 0x6020, RZ ;  /* 0x00006020cdcb7810 */ /* 0x000fc60007ffe0ff */
[----:B------:R-:W-:Y:S01]  /*1450*/  IMAD R7, R8, 0x400, R101 ;  /* 0x0000040008077824 */ /* 0x000fe200078e0265 */
[----:B------:R-:W-:Y:S01]  /*1460*/  R2P PR, R5, 0x6 ;  /* 0x0000000605007804 */ /* 0x000fe20000000000 */
[----:B------:R-:W-:Y:S01]  /*1470*/  @P6 STS.128 [R210+0xc000], RZ ;  /* 0x00c000ffd2006388 */ /* 0x000fe20000000c00 */
[----:B------:R-:W-:Y:S02]  /*1480*/  IMAD.MOV.U32 R5, RZ, RZ, 0x20 ;  /* 0x00000020ff057424 */ /* 0x000fe400078e00ff */
[----:B------:R-:W-:Y:S01]  /*1490*/  IMAD.IADD R206, R98, 0x1, R7 ;  /* 0x0000000162ce7824 */ /* 0x000fe200078e0207 */
[----:B------:R-:W-:Y:S01]  /*14a0*/  @P6 STS.128 [R210+0xe000], RZ ;  /* 0x00e000ffd2006388 */ /* 0x000fe20000000c00 */
[----:B------:R-:W-:Y:S01]  /*14b0*/  IMAD.MOV.U32 R7, RZ, RZ, 0x10 ;  /* 0x00000010ff077424 */ /* 0x000fe200078e00ff */
[----:B------:R-:W-:Y:S01]  /*14c0*/  SEL R5, R5, 0xffffffe0, !P2 ;  /* 0xffffffe005057807 */ /* 0x000fe20005000000 */
[----:B------:R-:W-:Y:S01]  /*14d0*/  IMAD.SHL.U32 R206, R206, 0x2, RZ ;  /* 0x00000002cece7824 */ /* 0x000fe200078e00ff */
[----:B------:R-:W-:Y:S02]  /*14e0*/  @P6 STS.128 [R210+0x10000], RZ ;  /* 0x010000ffd2006388 */ /* 0x000fe40000000c00 */
[----:B------:R-:W-:Y:S01]  /*14f0*/  SEL R7, R7, 0xfffffff0, !P1 ;  /* 0xfffffff007077807 */ /* 0x000fe20004800000 */
[----:B------:R-:W-:Y:S01]  /*1500*/  IMAD R202, R5, 0x2, R206 ;  /* 0x0000000205ca7824 */ /* 0x000fe200078e02ce */
[----:B------:R-:W-:Y:S01]  /*1510*/  @!PT LDS RZ, [RZ] ;  /* 0x00000000fffff984 */ /* 0x000fe20000000800 */
[----:B------:R-:W-:Y:S01]  /*1520*/  @!PT LDS RZ, [RZ] ;  /* 0x00000000fffff984 */ /* 0x000fe20000000800 */
[----:B------:R-:W-:Y:S01]  /*1530*/  @!PT LDS RZ, [RZ] ;  /* 0x00000000fffff984 */ /* 0x000fe20000000800 */
[----:B------:R3:W-:Y:S01]  /*1540*/  @!P6 LDGSTS.E.BYPASS.LTC128B.128 [R210+0xc000], [R20.64] ;  /* 0x0c00000014d2efae */ /* 0x0007e2000b901d48 */
[----:B------:R-:W-:-:S02]  /*1550*/  R2P PR, R0, 0x6 ;  /* 0x0000000600007804 */ /* 0x000fc40000000000 */
[----:B------:R-:W-:Y:S01]  /*1560*/  IADD3 R0, R205, 0x6000, RZ ;  /* 0x00006000cd007810 */ /* 0x000fe20007ffe0ff */
[----:B------:R3:W-:Y:S01]  /*1570*/  @!P6 LDGSTS.E.BYPASS.LTC128B.128 [R210+0xe000], [R20.64+0x80] ;  /* 0x0e00008014d2efae */ /* 0x0007e2000b901d48 */
[----:B------:R-:W-:-:S03]  /*1580*/  IMAD R204, R7, 0x2, R206 ;  /* 0x0000000207cc7824 */ /* 0x000fc600078e02ce */
[----:B------:R3:W-:Y:S01]  /*1590*/  @!P6 LDGSTS.E.BYPASS.LTC128B.128 [R210+0x10000], [R20.64+0x100] ;  /* 0x1000010014d2efae */ /* 0x0007e2000b901d48 */
[----:B------:R-:W-:-:S03]  /*15a0*/  IMAD R201, R5, 0x2, R204 ;  /* 0x0000000205c97824 */ /* 0x000fc600078e02cc */
[----:B------:R-:W-:Y:S02]  /*15b0*/  @P5 STS.128 [R210+0xc800], RZ ;  /* 0x00c800ffd2005388 */ /* 0x000fe40000000c00 */
[----:B------:R-:W-:Y:S01]  /*15c0*/  @P1 IADD3 R203, R0, -0x20, RZ ;  /* 0xffffffe000cb1810 */ /* 0x000fe20007ffe0ff */
[----:B------:R-:W-:Y:S01]  /*15d0*/  IMAD.MOV.U32 R0, RZ, RZ, 0x40 ;  /* 0x00000040ff007424 */ /* 0x000fe200078e00ff */
[----:B------:R-:W-:Y:S02]  /*15e0*/  @P5 STS.128 [R210+0xe800], RZ ;  /* 0x00e800ffd2005388 */ /* 0x000fe40000000c00 */
[C---:B------:R-:W-:Y:S02]  /*15f0*/  IADD3 R195, R203.reuse, 0x800, RZ ;  /* 0x00000800cbc37810 */ /* 0x040fe40007ffe0ff */
[----:B------:R-:W-:Y:S01]  /*1600*/  @P5 STS.128 [R210+0x10800], RZ ;  /* 0x010800ffd2005388 */ /* 0x000fe20000000c00 */
[----:B------:R-:W-:Y:S02]  /*1610*/  SEL R0, R0, 0xffffffc0, !P2 ;  /* 0xffffffc000007807 */ /* 0x000fe40005000000 */
        /* <DEDUP_REMOVED lines=10> */
[----:B------:R-:W-:-:S02]  /*16c0*/  IADD3 R190, R203, 0x2800, RZ ;  /* 0x00002800cbbe7810 */ /* 0x000fc40007ffe0ff */
[----:B------:R4:W-:Y:S01]  /*16d0*/  @!P5 LDGSTS.E.BYPASS.LTC128B.128 [R210+0x10800], [R18.64+0x100] ;  /* 0x1080010012d2dfae */ /* 0x0009e2000b901d48 */
[C---:B------:R-:W-:Y:S02]  /*16e0*/  IADD3 R189, R203.reuse, 0x3000, RZ ;  /* 0x00003000cbbd7810 */ /* 0x040fe40007ffe0ff */
[C---:B------:R-:W-:Y:S01]  /*16f0*/  IADD3 R188, R203.reuse, 0x3800, RZ ;  /* 0x00003800cbbc7810 */ /* 0x040fe20007ffe0ff */
[----:B------:R-:W-:Y:S01]  /*1700*/  @P4 STS.128 [R210+0xd000], RZ ;  /* 0x00d000ffd2004388 */ /* 0x000fe20000000c00 */
[C---:B------:R-:W-:Y:S02]  /*1710*/  IADD3 R187, R203.reuse, 0x4000, RZ ;  /* 0x00004000cbbb7810 */ /* 0x040fe40007ffe0ff */
[C---:B------:R-:W-:Y:S01]  /*1720*/  IADD3 R186, R203.reuse, 0x4800, RZ ;  /* 0x00004800cbba7810 */ /* 0x040fe20007ffe0ff */
[----:B------:R-:W-:Y:S01]  /*1730*/  @P4 STS.128 [R210+0xf000], RZ ;  /* 0x00f000ffd2004388 */ /* 0x000fe20000000c00 */
[C---:B------:R-:W-:Y:S02]  /*1740*/  IADD3 R185, R203.reuse, 0x5000, RZ ;  /* 0x00005000cbb97810 */ /* 0x040fe40007ffe0ff */
[----:B------:R-:W-:Y:S01]  /*1750*/  IADD3 R184, R203, 0x5800, RZ ;  /* 0x00005800cbb87810 */ /* 0x000fe20007ffe0ff */
        /* <DEDUP_REMOVED lines=16> */
[----:B-----5:R-:W-:Y:S04]  /*1860*/  LDSM.16.M88.4 R12, [R206] ;  /* 0x00000000ce0c783b */ /* 0x020fe80000000200 */
[----:B---3--:R-:W3:Y:S04]  /*1870*/  LDSM.16.M88.4 R20, [R205+0x6000] ;  /* 0x00600000cd14783b */ /* 0x008ee80000000200 */
[----:B------:R-:W-:Y:S04]  /*1880*/  LDSM.16.M88.4 R36, [R204] ;  /* 0x00000000cc24783b */ /* 0x000fe80000000200 */
[----:B----4-:R-:W-:Y:S04]  /*1890*/  LDSM.16.M88.4 R16, [R203] ;  /* 0x00000000cb10783b */ /* 0x010fe80000000200 */
[----:B------:R-:W4:Y:S04]  /*18a0*/  LDSM.16.M88.4 R44, [R205+0x6800] ;  /* 0x00680000cd2c783b */ /* 0x000f280000000200 */
[----:B------:R-:W5:Y:S04]  /*18b0*/  LDSM.16.M88.4 R56, [R205+0x7000] ;  /* 0x00700000cd38783b */ /* 0x000f680000000200 */
[----:B-1----:R-:W1:Y:S04]  /*18c0*/  LDSM.16.M88.4 R28, [R205+0x7800] ;  /* 0x00780000cd1c783b */ /* 0x002e680000000200 */
[----:B------:R-:W-:Y:S04]  /*18d0*/  LDSM.16.M88.4 R72, [R202] ;  /* 0x00000000ca48783b */ /* 0x000fe80000000200 */
[----:B--2---:R-:W2:Y:S04]  /*18e0*/  LDSM.16.M88.4 R24, [R199+0x6000] ;  /* 0x00600000c718783b */ /* 0x004ea80000000200 */
[----:B------:R-:W1:Y:S04]  /*18f0*/  LDSM.16.M88.4 R52, [R203+0x800] ;  /* 0x00080000cb34783b */ /* 0x000e680000000200 */
[----:B------:R-:W1:Y:S01]  /*1900*/  LDSM.16.M88.4 R48, [R203+0x1000] ;  /* 0x00100000cb30783b */ /* 0x000e620000000200 */
[C---:B---3--:R-:W-:Y:S03]  /*1910*/  HMMA.16816.F32 R8, R12.reuse, R20, RZ ;  /* 0x000000140c08723c */ /* 0x048fe600000018ff */
[----:B------:R-:W3:Y:S04]  /*1920*/  LDSM.16.M88.4 R40, [R203+0x1800] ;  /* 0x00180000cb28783b */ /* 0x000ee80000000200 */
[----:B------:R-:W-:Y:S01]  /*1930*/  LDSM.16.M88.4 R80, [R199+0x6800] ;  /* 0x00680000c750783b */ /* 0x000fe20000000200 */
[C---:B------:R-:W-:Y:S03]  /*1940*/  HMMA.16816.F32 R20, R12.reuse, R22, RZ ;  /* 0x000000160c14723c */ /* 0x040fe600000018ff */
[----:B------:R-:W-:Y:S04]  /*1950*/  LDSM.16.M88.4 R68, [R199+0x7000] ;  /* 0x00700000c744783b */ /* 0x000fe80000000200 */
[----:B------:R-:W-:Y:S01]  /*1960*/  LDSM.16.M88.4 R64, [R199+0x7800] ;  /* 0x00780000c740783b */ /* 0x000fe20000000200 */
[----:B----4-:R-:W-:Y:S03]  /*1970*/  HMMA.16816.F32 R32, R12, R44, RZ ;  /* 0x0000002c0c20723c */ /* 0x010fe600000018ff */
[----:B------:R-:W-:Y:S04]  /*1980*/  LDSM.16.M88.4 R84, [R202+0x2000] ;  /* 0x00200000ca54783b */ /* 0x000fe80000000200 */
[----:B------:R-:W-:Y:S01]  /*1990*/  LDSM.16.M88.4 R92, [R205+0xa800] ;  /* 0x00a80000cd5c783b */ /* 0x000fe20000000200 */
[----:B------:R-:W-:Y:S03]  /*19a0*/  HMMA.16816.F32 R8, R36, R16, R8 ;  /* 0x000000102408723c */ /* 0x000fe60000001808 */
[----:B------:R-:W-:Y:S04]  /*19b0*/  LDSM.16.M88.4 R88, [R199+0xa000] ;  /* 0x00a00000c758783b */ /* 0x000fe80000000200 */
[----:B------:R-:W0:Y:S01]  /*19c0*/  LDGDEPBAR ;  /* 0x00000000000079af */ /* 0x000e220000000000 */
[C---:B-----5:R-:W-:Y:S08]  /*19d0*/  HMMA.16816.F32 R60, R12.reuse, R56, RZ ;  /* 0x000000380c3c723c */ /* 0x060ff000000018ff */
[C---:B------:R-:W-:Y:S08]  /*19e0*/  HMMA.16816.F32 R44, R12.reuse, R46, RZ ;  /* 0x0000002e0c2c723c */ /* 0x040ff000000018ff */
[C---:B------:R-:W-:Y:S08]  /*19f0*/  HMMA.16816.F32 R56, R12.reuse, R58, RZ ;  /* 0x0000003a0c38723c */ /* 0x040ff000000018ff */
[----:B-1----:R-:W-:Y:S08]  /*1a00*/  HMMA.16816.F32 R76, R12, R28, RZ ;  /* 0x0000001c0c4c723c */ /* 0x002ff000000018ff */
[----:B------:R-:W-:Y:S01]  /*1a10*/  HMMA.16816.F32 R20, R36, R18, R20 ;  /* 0x000000122414723c */ /* 0x000fe20000001814 */
[----:B------:R-:W-:Y:S07]  /*1a20*/  LDSM.16.M88.4 R16, [R192] ;  /* 0x00000000c010783b */ /* 0x000fee0000000200 */
[----:B------:R-:W-:Y:S01]  /*1a30*/  HMMA.16816.F32 R12, R12, R30, RZ ;  /* 0x0000001e0c0c723c */ /* 0x000fe200000018ff */
[----:B------:R-:W1:Y:S07]  /*1a40*/  LDSM.16.M88.4 R28, [R201] ;  /* 0x00000000c91c783b */ /* 0x000e6e0000000200 */
[----:B--2---:R-:W-:Y:S08]  /*1a50*/  HMMA.16816.F32 R8, R72, R24, R8 ;  /* 0x000000184808723c */ /* 0x004ff00000001808 */
[C---:B------:R-:W-:Y:S08]  /*1a60*/  HMMA.16816.F32 R32, R36.reuse, R52, R32 ;  /* 0x000000342420723c */ /* 0x040ff00000001820 */
[C---:B------:R-:W-:Y:S01]  /*1a70*/  HMMA.16816.F32 R44, R36.reuse, R54, R44 ;  /* 0x00000036242c723c */ /* 0x040fe2000000182c */
[----:B------:R-:W-:Y:S07]  /*1a80*/  LDSM.16.M88.4 R52, [R192+0x800] ;  /* 0x00080000c034783b */ /* 0x000fee0000000200 */
[C---:B------:R-:W-:Y:S08]  /*1a90*/  HMMA.16816.F32 R60, R36.reuse, R48, R60 ;  /* 0x00000030243c723c */ /* 0x040ff0000000183c */
[C---:B------:R-:W-:Y:S01]  /*1aa0*/  HMMA.16816.F32 R56, R36.reuse, R50, R56 ;  /* 0x000000322438723c */ /* 0x040fe20000001838 */
[----:B------:R-:W-:Y:S07]  /*1ab0*/  LDSM.16.M88.4 R48, [R192+0x1000] ;  /* 0x00100000c030783b */ /* 0x000fee0000000200 */
[----:B---3--:R-:W-:Y:S08]  /*1ac0*/  HMMA.16816.F32 R76, R36, R40, R76 ;  /* 0x00000028244c723c */ /* 0x008ff0000000184c */
        /* <DEDUP_REMOVED lines=115> */
[----:B------:R-:W4:Y:S03]  /*2200*/  MUFU.TANH R12, R12 ;  /* 0x0000000c000c7308 */ /* 0x000f260000002400 */
        /* <DEDUP_REMOVED lines=9> */
[----:B------:R-:W5:Y:S01]  /*22a0*/  LDSM.16.M88.4 R32, [R199+0xb800] ;  /* 0x00b80000c720783b */ /* 0x000f620000000200 */
[----:B------:R-:W-:Y:S03]  /*22b0*/  HMMA.16816.F32 R80, R52, R10, R80 ;  /* 0x0000000a3450723c */ /* 0x000fe60000001850 */
[----:B------:R-:W1:Y:S01]  /*22c0*/  LDSM.16.M88.4 R8, [R192+0x5800] ;  /* 0x00580000c008783b */ /* 0x000e620000000200 */
[----:B------:R-:W-:-:S04]  /*22d0*/  DEPBAR.LE SB0, 0x0 ;  /* 0x000080000000791a */ /* 0x000fc80000000000 */
[C---:B---3--:R-:W-:Y:S01]  /*22e0*/  HMMA.16816.F32 R76, R40.reuse, R20, R76 ;  /* 0x00000014284c723c */ /* 0x048fe2000000184c */
[----:B------:R-:W3:Y:S07]  /*22f0*/  MUFU.TANH R51, R51 ;  /* 0x0000003300337308 */ /* 0x000eee0000002400 */
[C---:B------:R-:W-:Y:S01]  /*2300*/  HMMA.16816.F32 R56, R40.reuse, R90, R56 ;  /* 0x0000005a2838723c */ /* 0x040fe20000001838 */
[----:B------:R-:W-:Y:S07]  /*2310*/  MUFU.TANH R37, R37 ;  /* 0x0000002500257308 */ /* 0x000fee0000002400 */
[----:B------:R-:W-:Y:S01]  /*2320*/  HMMA.16816.F32 R80, R40, R22, R80 ;  /* 0x000000162850723c */ /* 0x000fe20000001850 */
[----:B------:R-:W-:Y:S06]  /*2330*/  MUFU.TANH R38, R38 ;  /* 0x0000002600267308 */ /* 0x000fec0000002400 */
[----:B------:R-:W-:Y:S01]  /*2340*/  IMAD.SHL.U32 R22, R96, 0x2, RZ ;  /* 0x0000000260167824 */ /* 0x000fe200078e00ff */
[----:B------:R-:W-:Y:S04]  /*2350*/  HMMA.16816.F32 R44, R16, R74, R44 ;  /* 0x0000004a102c723c */ /* 0x000fe8000000182c */
[----:B------:R-:W-:-:S04]  /*2360*/  LOP3.LUT R22, R22, 0x6, RZ, 0xc0, !PT ;  /* 0x0000000616167812 */ /* 0x000fc800078ec0ff */
[C---:B-----5:R-:W-:Y:S01]  /*2370*/  HMMA.16816.F32 R76, R28.reuse, R32, R76 ;  /* 0x000000201c4c723c */ /* 0x060fe2000000184c */
[----:B------:R-:W-:Y:S01]  /*2380*/  IMAD R99, R99, 0x40, R22 ;  /* 0x0000004063637824 */ /* 0x000fe200078e0216 */
[----:B------:R-:W-:Y:S04]  /*2390*/  BAR.SYNC.DEFER_BLOCKING 0x0 ;  /* 0x0000000000007b1d */ /* 0x000fe80000010000 */
[----:B------:R-:W-:Y:S02]  /*23a0*/  ISETP.GE.AND P2, PT, R99, R100, PT ;  /* 0x000000646300720c */ /* 0x000fe40003f46270 */
[----:B------:R-:W-:Y:S02]  /*23b0*/  HMMA.16816.F32 R56, R28, R14, R56 ;  /* 0x0000000e1c38723c */ /* 0x000fe40000001838 */
[----:B------:R-:W-:-:S02]  /*23c0*/  FSEL R49, R49, -INF , !P2 ;  /* 0xff80000031317808 */ /* 0x000fc40005000000 */
[----:B------:R-:W-:-:S03]  /*23d0*/  FSEL R23, R0, -INF , !P2 ;  /* 0xff80000000177808 */ /* 0x000fc60005000000 */
[----:B------:R-:W-:Y:S01]  /*23e0*/  IADD3 R15, R99, 0x9, RZ ;  /* 0x00000009630f7810 */ /* 0x000fe20007ffe0ff */
[----:B------:R-:W-:Y:S01]  /*23f0*/  HMMA.16816.F32 R80, R28, R34, R80 ;  /* 0x000000221c50723c */ /* 0x000fe20000001850 */
[----:B------:R-:W-:Y:S02]  /*2400*/  FMUL.FTZ R20, R46, c[0x0][0x2ec] ;  /* 0x0000bb002e147a20 */ /* 0x000fe40000410000 */
[----:B------:R-:W-:Y:S01]  /*2410*/  FMUL.FTZ R14, R45, c[0x0][0x2ec] ;  /* 0x0000bb002d0e7a20 */ /* 0x000fe20000410000 */
[-C--:B------:R-:W-:Y:S01]  /*2420*/  ISETP.GE.AND P6, PT, R15, R100.reuse, PT ;  /* 0x000000640f00720c */ /* 0x080fe20003fc6270 */
[----:B------:R-:W-:Y:S01]  /*2430*/  FMUL.FTZ R21, R47, c[0x0][0x2ec] ;  /* 0x0000bb002f157a20 */ /* 0x000fe20000410000 */
[----:B------:R-:W-:Y:S01]  /*2440*/  IADD3 R15, R99, 0x11, RZ ;  /* 0x00000011630f7810 */ /* 0x000fe20007ffe0ff */
[----:B------:R-:W-:Y:S01]  /*2450*/  MUFU.TANH R20, R20 ;  /* 0x0000001400147308 */ /* 0x000fe20000002400 */
[----:B-1----:R-:W-:Y:S02]  /*2460*/  HMMA.16816.F32 R76, R16, R8, R76 ;  /* 0x00000008104c723c */ /* 0x002fe4000000184c */
[----:B------:R-:W-:-:S05]  /*2470*/  ISETP.GE.AND P4, PT, R15, R100, PT ;  /* 0x000000640f00720c */ /* 0x000fca0003f86270 */
[----:B------:R-:W-:Y:S01]  /*2480*/  IADD3 R9, R99, 0x1, RZ ;  /* 0x0000000163097810 */ /* 0x000fe20007ffe0ff */
[C---:B------:R-:W-:Y:S01]  /*2490*/  HMMA.16816.F32 R60, R16.reuse, R24, R60 ;  /* 0x00000018103c723c */ /* 0x040fe2000000183c */
[----:B------:R-:W-:Y:S02]  /*24a0*/  MUFU.TANH R14, R14 ;  /* 0x0000000e000e7308 */ /* 0x000fe40000002400 */
[-C--:B------:R-:W-:Y:S02]  /*24b0*/  ISETP.GE.AND P0, PT, R9, R100.reuse, PT ;  /* 0x000000640900720c */ /* 0x080fe40003f06270 */
[----:B------:R-:W-:Y:S02]  /*24c0*/  IADD3 R9, R99, 0x8, RZ ;  /* 0x0000000863097810 */ /* 0x000fe40007ffe0ff */
[----:B--2---:R-:W-:Y:S01]  /*24d0*/  FSEL R64, R64, -INF , !P0 ;  /* 0xff80000040407808 */ /* 0x004fe20004000000 */
        /* <DEDUP_REMOVED lines=22> */
[----:B----4-:R-:W-:Y:S01]  /*2640*/  FSEL R16, R12, -INF , !P6 ;  /* 0xff8000000c107808 */ /* 0x010fe20007000000 */
[----:B------:R-:W-:Y:S01]  /*2650*/  FMUL.FTZ R63, R63, c[0x0][0x2ec] ;  /* 0x0000bb003f3f7a20 */ /* 0x000fe20000410000 */
[-C--:B------:R-:W-:Y:S01]  /*2660*/  ISETP.GE.AND P0, PT, R9, R100.reuse, PT ;  /* 0x000000640900720c */ /* 0x080fe20003f06270 */
[----:B------:R-:W-:Y:S01]  /*2670*/  FMUL.FTZ R56, R56, c[0x0][0x2ec] ;  /* 0x0000bb0038387a20 */ /* 0x000fe20000410000 */
[----:B------:R-:W-:Y:S01]  /*2680*/  IADD3 R9, R99, 0x21, RZ ;  /* 0x0000002163097810 */ /* 0x000fe20007ffe0ff */
[----:B------:R-:W1:Y:S01]  /*2690*/  MUFU.TANH R164, R62 ;  /* 0x0000003e00a47308 */ /* 0x000e620000002400 */
[----:B------:R-:W-:Y:S01]  /*26a0*/  FSEL R17, R50, -INF , !P6 ;  /* 0xff80000032117808 */ /* 0x000fe20007000000 */
[----:B------:R-:W-:Y:S01]  /*26b0*/  FMUL.FTZ R57, R57, c[0x0][0x2ec] ;  /* 0x0000bb0039397a20 */ /* 0x000fe20000410000 */
[-C--:B------:R-:W-:Y:S01]  /*26c0*/  ISETP.GE.AND P1, PT, R9, R100.reuse, PT ;  /* 0x000000640900720c */ /* 0x080fe20003f26270 */
[----:B------:R-:W-:Y:S01]  /*26d0*/  FMUL.FTZ R58, R58, c[0x0][0x2ec] ;  /* 0x0000bb003a3a7a20 */ /* 0x000fe20000410000 */
[----:B------:R-:W-:Y:S01]  /*26e0*/  IADD3 R9, R99, 0x28, RZ ;  /* 0x0000002863097810 */ /* 0x000fe20007ffe0ff */
[----:B------:R-:W-:Y:S01]  /*26f0*/  FMUL.FTZ R59, R59, c[0x0][0x2ec] ;  /* 0x0000bb003b3b7a20 */ /* 0x000fe20000410000 */
[----:B---3--:R-:W-:Y:S01]  /*2700*/  FSEL R12, R51, -INF , !P5 ;  /* 0xff800000330c7808 */ /* 0x008fe20006800000 */
[----:B------:R-:W-:Y:S01]  /*2710*/  MUFU.TANH R161, R61 ;  /* 0x0000003d00a17308 */ /* 0x000fe20000002400 */
[-C--:B------:R-:W-:Y:S01]  /*2720*/  ISETP.GE.AND P6, PT, R9, R100.reuse, PT ;  /* 0x000000640900720c */ /* 0x080fe20003fc6270 */
[----:B------:R-:W-:Y:S01]  /*2730*/  FMUL.FTZ R77, R77, c[0x0][0x2ec] ;  /* 0x0000bb004d4d7a20 */ /* 0x000fe20000410000 */
[----:B------:R-:W-:Y:S01]  /*2740*/  IADD3 R9, R99, 0x29, RZ ;  /* 0x0000002963097810 */ /* 0x000fe20007ffe0ff */
[----:B------:R-:W-:Y:S01]  /*2750*/  FMUL.FTZ R79, R79, c[0x0][0x2ec] ;  /* 0x0000bb004f4f7a20 */ /* 0x000fe20000410000 */
[----:B------:R-:W-:Y:S01]  /*2760*/  FSEL R15, R13, -INF , !P5 ;  /* 0xff8000000d0f7808 */ /* 0x000fe20006800000 */
[----:B------:R-:W-:Y:S01]  /*2770*/  FMUL.FTZ R80, R80, c[0x0][0x2ec] ;  /* 0x0000bb0050507a20 */ /* 0x000fe20000410000 */
[----:B------:R-:W-:Y:S01]  /*2780*/  ISETP.GE.AND P5, PT, R9, R100, PT ;  /* 0x000000640900720c */ /* 0x000fe20003fa6270 */
[----:B------:R-:W2:Y:S01]  /*2790*/  MUFU.TANH R174, R63 ;  /* 0x0000003f00ae7308 */ /* 0x000ea20000002400 */
[----:B------:R-:W-:Y:S01]  /*27a0*/  FMUL.FTZ R82, R82, c[0x0][0x2ec] ;  /* 0x0000bb0052527a20 */ /* 0x000fe20000410000 */
[----:B-1----:R-:W-:Y:S01]  /*27b0*/  FSEL R164, R164, -INF , !P0 ;  /* 0xff800000a4a47808 */ /* 0x002fe20004000000 */
[----:B------:R-:W-:Y:S01]  /*27c0*/  FMUL.FTZ R81, R81, c[0x0][0x2ec] ;  /* 0x0000bb0051517a20 */ /* 0x000fe20000410000 */
[----:B------:R-:W-:Y:S01]  /*27d0*/  FSEL R167, R167, -INF , !P0 ;  /* 0xff800000a7a77808 */ /* 0x000fe20004000000 */
[----:B------:R-:W-:Y:S01]  /*27e0*/  FMUL.FTZ R83, R83, c[0x0][0x2ec] ;  /* 0x0000bb0053537a20 */ /* 0x000fe20000410000 */
[----:B------:R-:W-:-:S02]  /*27f0*/  IADD3 R9, R99, 0x30, RZ ;  /* 0x0000003063097810 */ /* 0x000fc40007ffe0ff */
[----:B------:R-:W-:Y:S01]  /*2800*/  MUFU.TANH R159, R56 ;  /* 0x00000038009f7308 */ /* 0x000fe20000002400 */
[----:B------:R-:W-:Y:S02]  /*2810*/  ISETP.GE.AND P0, PT, R100, 0x41, PT ;  /* 0x000000416400780c */ /* 0x000fe40003f06270 */
[----:B------:R-:W-:Y:S02]  /*2820*/  FSEL R10, R38, -INF , !P4 ;  /* 0xff800000260a7808 */ /* 0x000fe40006000000 */
[----:B------:R-:W-:Y:S02]  /*2830*/  FSEL R13, R37, -INF , !P4 ;  /* 0xff800000250d7808 */ /* 0x000fe40006000000 */
[----:B------:R-:W-:Y:S01]  /*2840*/  ISETP.GE.AND P4, PT, R9, R100, PT ;  /* 0x000000640900720c */ /* 0x000fe20003f86270 */
[----:B------:R-:W-:Y:S01]  /*2850*/  MUFU.TANH R165, R57 ;  /* 0x0000003900a57308 */ /* 0x000fe20000002400 */
[C---:B------:R-:W-:Y:S02]  /*2860*/  IADD3 R9, R99.reuse, 0x31, RZ ;  /* 0x0000003163097810 */ /* 0x040fe40007ffe0ff */
[----:B------:R-:W-:-:S02]  /*2870*/  IADD3 R19, R99, 0x38, RZ ;  /* 0x0000003863137810 */ /* 0x000fc40007ffe0ff */
[----:B------:R-:W-:Y:S02]  /*2880*/  IADD3 R99, R99, 0x39, RZ ;  /* 0x0000003963637810 */ /* 0x000fe40007ffe0ff */
[----:B------:R-:W-:Y:S01]  /*2890*/  FSEL R8, R20, -INF , !P3 ;  /* 0xff80000014087808 */ /* 0x000fe20005800000 */
[----:B------:R-:W1:Y:S01]  /*28a0*/  MUFU.TANH R166, R58 ;  /* 0x0000003a00a67308 */ /* 0x000e620000002400 */
[----:B------:R-:W-:Y:S02]  /*28b0*/  FSEL R11, R24, -INF , !P3 ;  /* 0xff800000180b7808 */ /* 0x000fe40005800000 */
[----:B------:R-:W-:Y:S02]  /*28c0*/  ISETP.GE.AND P3, PT, R9, R100, PT ;  /* 0x000000640900720c */ /* 0x000fe40003f66270 */
[----:B------:R-:W-:Y:S02]  /*28d0*/  FSEL R0, R21, -INF , !P2 ;  /* 0xff80000015007808 */ /* 0x000fe40005000000 */
[----:B------:R-:W-:Y:S01]  /*28e0*/  FSEL R9, R14, -INF , !P2 ;  /* 0xff8000000e097808 */ /* 0x000fe20005000000 */
[----:B------:R-:W3:Y:S01]  /*28f0*/  MUFU.TANH R172, R59 ;  /* 0x0000003b00ac7308 */ /* 0x000ee20000002400 */
[----:B--2---:R-:W-:-:S02]  /*2900*/  FSEL R174, R174, -INF , !P1 ;  /* 0xff800000aeae7808 */ /* 0x004fc40004800000 */
[----:B------:R-:W-:Y:S02]  /*2910*/  FSEL R161, R161, -INF , !P1 ;  /* 0xff800000a1a17808 */ /* 0x000fe40004800000 */
[-C--:B------:R-:W-:Y:S02]  /*2920*/  ISETP.GE.AND P2, PT, R19, R100.reuse, PT ;  /* 0x000000641300720c */ /* 0x080fe40003f46270 */
[----:B------:R-:W-:Y:S01]  /*2930*/  ISETP.GE.AND P1, PT, R99, R100, PT ;  /* 0x000000646300720c */ /* 0x000fe20003f26270 */
[----:B------:R-:W2:Y:S01]  /*2940*/  MUFU.TANH R171, R76 ;  /* 0x0000004c00ab7308 */ /* 0x000ea20000002400 */
[----:B-1----:R-:W-:Y:S02]  /*2950*/  FSEL R166, R166, -INF , !P6 ;  /* 0xff800000a6a67808 */ /* 0x002fe40007000000 */
[----:B------:R-:W-:Y:S02]  /*2960*/  FSEL R159, R159, -INF , !P6 ;  /* 0xff8000009f9f7808 */ /* 0x000fe40007000000 */
[----:B------:R-:W-:-:S03]  /*2970*/  FSEL R165, R165, -INF , !P5 ;  /* 0xff800000a5a57808 */ /* 0x000fc60006800000 */
[----:B------:R-:W1:Y:S01]  /*2980*/  MUFU.TANH R168, R78 ;  /* 0x0000004e00a87308 */ /* 0x000e620000002400 */
[----:B---3--:R-:W-:-:S07]  /*2990*/  FSEL R172, R172, -INF , !P5 ;  /* 0xff800000acac7808 */ /* 0x008fce0006800000 */
[----:B------:R-:W3:Y:S01]  /*29a0*/  MUFU.TANH R169, R77 ;  /* 0x0000004d00a97308 */ /* 0x000ee20000002400 */
[----:B--2---:R-:W-:-:S07]  /*29b0*/  FSEL R171, R171, -INF , !P4 ;  /* 0xff800000abab7808 */ /* 0x004fce0006000000 */
[----:B------:R-:W2:Y:S01]  /*29c0*/  MUFU.TANH R142, R79 ;  /* 0x0000004f008e7308 */ /* 0x000ea20000002400 */
[----:B-1----:R-:W-:-:S07]  /*29d0*/  FSEL R168, R168, -INF , !P4 ;  /* 0xff800000a8a87808 */ /* 0x002fce0006000000 */
[----:B------:R-:W1:Y:S01]  /*29e0*/  MUFU.TANH R143, R80 ;  /* 0x00000050008f7308 */ /* 0x000e620000002400 */
[----:B---3--:R-:W-:-:S07]  /*29f0*/  FSEL R169, R169, -INF , !P3 ;  /* 0xff800000a9a97808 */ /* 0x008fce0005800000 */
[----:B------:R-:W3:Y:S01]  /*2a00*/  MUFU.TANH R140, R82 ;  /* 0x00000052008c7308 */ /* 0x000ee20000002400 */
[----:B--2---:R-:W-:-:S07]  /*2a10*/  FSEL R142, R142, -INF , !P3 ;  /* 0xff8000008e8e7808 */ /* 0x004fce0005800000 */
[----:B------:R-:W2:Y:S01]  /*2a20*/  MUFU.TANH R162, R83 ;  /* 0x0000005300a27308 */ /* 0x000ea20000002400 */
[----:B-1----:R-:W-:-:S07]  /*2a30*/  FSEL R143, R143, -INF , !P2 ;  /* 0xff8000008f8f7808 */ /* 0x002fce0005000000 */
[----:B------:R-:W1:Y:S01]  /*2a40*/  MUFU.TANH R141, R81 ;  /* 0x00000051008d7308 */ /* 0x000e620000002400 */
[----:B---3--:R-:W-:Y:S02]  /*2a50*/  FSEL R140, R140, -INF , !P2 ;  /* 0xff8000008c8c7808 */ /* 0x008fe40005000000 */
[----:B--2---:R-:W-:Y:S02]  /*2a60*/  FSEL R162, R162, -INF , !P1 ;  /* 0xff800000a2a27808 */ /* 0x004fe40004800000 */
[----:B-1----:R-:W-:Y:S01]  /*2a70*/  FSEL R141, R141, -INF , !P1 ;  /* 0xff8000008d8d7808 */ /* 0x002fe20004800000 */
[----:B------:R-:W-:Y:S05]  /*2a80*/  @!P0 BRA `(.L_x_644) ;  /* 0x0000020000008947 */ /* 0x000fea0003800000 */
[----:B------:R-:W-:Y:S02]  /*2a90*/  LEA.HI.SX32 R19, R134, 0xfffffffe, 0x1a ;  /* 0xfffffffe86137811 */ /* 0x000fe400078fd2ff */
[----:B------:R-:W-:Y:S02]  /*2aa0*/  SHF.L.U64.HI R3, R4, 0x5, R3 ;  /* 0x0000000504037819 */ /* 0x000fe40000010203 */
[----:B------:R-:W-:Y:S01]  /*2ab0*/  SHF.R.S32.HI R14, RZ, 0x1f, R19 ;  /* 0x0000001fff0e7819 */ /* 0x000fe20000011413 */
[----:B------:R-:W-:-:S02]  /*2ac0*/  IMAD R6, R6, R19, RZ ;  /* 0x0000001306067224 */ /* 0x000fc400078e02ff */
[----:B------:R-:W-:-:S04]  /*2ad0*/  IMAD.WIDE.U32 R18, R19, R97, R218 ;  /* 0x0000006113127225 */ /* 0x000fc800078e00da */
[----:B------:R-:W-:Y:S01]  /*2ae0*/  IMAD R6, R14, R97, R6 ;  /* 0x000000610e067224 */ /* 0x000fe200078e0206 */
[----:B------:R-:W-:Y:S01]  /*2af0*/  LEA R20, P2, R18, c[0x0][0x168], 0x1 ;  /* 0x00005a0012147a11 */ /* 0x000fe200078408ff */
[----:B------:R-:W-:Y:S02]  /*2b00*/  IMAD.SHL.U32 R14, R4, 0x20, RZ ;  /* 0x00000020040e7824 */ /* 0x000fe400078e00ff */
[----:B------:R-:W-:-:S03]  /*2b10*/  IMAD.IADD R6, R19, 0x1, R6 ;  /* 0x0000000113067824 */ /* 0x000fc600078e0206 */
[----:B------:R-:W-:Y:S02]  /*2b20*/  IADD3 R24, P1, R14, R20, RZ ;  /* 0x000000140e187210 */ /* 0x000fe40007f3e0ff */
[----:B------:R-:W-:Y:S02]  /*2b30*/  LEA.HI.X R21, R18, c[0x0][0x16c], R6, 0x1, P2 ;  /* 0x00005b0012157a11 */ /* 0x000fe400010f0c06 */
[----:B------:R-:W-:-:S03]  /*2b40*/  IADD3 R18, P2, R14, R24, RZ ;  /* 0x000000180e127210 */ /* 0x000fc60007f5e0ff */
[C---:B------:R-:W-:Y:S01]  /*2b50*/  IMAD.X R25, R3.reuse, 0x1, R21, P1 ;  /* 0x0000000103197824 */ /* 0x040fe200008e0615 */
[----:B------:R-:W-:Y:S01]  /*2b60*/  IADD3 R26, P1, R14, R18, RZ ;  /* 0x000000120e1a7210 */ /* 0x000fe20007f3e0ff */
[----:B------:R-:W-:Y:S01]  /*2b70*/  @!PT LDS RZ, [RZ] ;  /* 0x00000000fffff984 */ /* 0x000fe20000000800 */
[----:B------:R-:W-:Y:S01]  /*2b80*/  @!PT LDS RZ, [RZ] ;  /* 0x00000000fffff984 */ /* 0x000fe20000000800 */
[----:B------:R-:W-:Y:S01]  /*2b90*/  @!PT LDS RZ, [RZ] ;  /* 0x00000000fffff984 */ /* 0x000fe20000000800 */
[----:B------:R1:W-:Y:S02]  /*2ba0*/  LDGSTS.E.BYPASS.LTC128B.128 [R210+0x6000], [R20.64] ;  /* 0x0600000014d27fae */ /* 0x0003e4000b901d48 */
[C---:B------:R-:W-:Y:S02]  /*2bb0*/  IMAD.X R19, R3.reuse, 0x1, R25, P2 ;  /* 0x0000000103137824 */ /* 0x040fe400010e0619 */
[----:B------:R1:W-:Y:S02]  /*2bc0*/  LDGSTS.E.BYPASS.LTC128B.128 [R210+0x8000], [R20.64+0x80] ;  /* 0x0800008014d27fae */ /* 0x0003e4000b901d48 */
[----:B------:R-:W-:Y:S02]  /*2bd0*/  IMAD.X R27, R3, 0x1, R19, P1 ;  /* 0x00000001031b7824 */ /* 0x000fe400008e0613 */
        /* <DEDUP_REMOVED lines=11> */
.L_x_644:
[----:B------:R-:W-:Y:S02]  /*2c90*/  FMNMX.FTZ R6, R23, R48, !PT ;  /* 0x0000003017067209 */ /* 0x000fe40007810000 */
[----:B-1----:R-:W-:-:S02]  /*2ca0*/  FMNMX.FTZ R21, R49, R64, !PT ;  /* 0x0000004031157209 */ /* 0x002fc40007810000 */
        /* <DEDUP_REMOVED lines=75> */
[----:B------:R-:W-:Y:S01]  /*3160*/  LDSM.16.MT88.4 R16, [R197+0xe800] ;  /* 0x00e80000c510783b */ /* 0x000fe20000004200 */
[----:B------:R-:W-:Y:S01]  /*3170*/  FFMA.FTZ R145, R8, c[0x0][0x23c], -R163 ;  /* 0x00008f0008917a23 */ /* 0x000fe200000108a3 */
[----:B------:R-:W-:Y:S01]  /*3180*/  MUFU.EX2 R151, R151 ;  /* 0x0000009700977308 */ /* 0x000fe20000000800 */
[--C-:B------:R-:W-:Y:S01]  /*3190*/  FFMA.FTZ R152, R15, c[0x0][0x23c], -R170.reuse ;  /* 0x00008f000f987a23 */ /* 0x100fe200000108aa */
[----:B------:R-:W5:Y:S01]  /*31a0*/  LDSM.16.MT88.4 R8, [R200+0xe800] ;  /* 0x00e80000c808783b */ /* 0x000f620000004200 */
        /* <DEDUP_REMOVED lines=15> */
[----:B------:R-:W1:Y:S01]  /*32a0*/  MUFU.EX2 R156, R156 ;  /* 0x0000009c009c7308 */ /* 0x000e620000000800 */
        /* <DEDUP_REMOVED lines=10> */
[----:B-1----:R-:W-:Y:S01]  /*3350*/  F2FP.PACK_AB R97, R156, R155 ;  /* 0x0000009b9c61723e */ /* 0x002fe200000000ff */
        /* <DEDUP_REMOVED lines=9> */
[----:B------:R-:W1:Y:S01]  /*33f0*/  MUFU.EX2 R147, R147 ;  /* 0x0000009300937308 */ /* 0x000e620000000800 */
        /* <DEDUP_REMOVED lines=46> */
[C---:B------:R-:W-:Y:S07]  /*36e0*/  HMMA.16816.F32 R92, R96.reuse, R4, RZ ;  /* 0x00000004605c723c */ /* 0x040fee00000018ff */
[----:B-1----:R-:W-:Y:S01]  /*36f0*/  F2FP.PACK_AB R4, R147, R152 ;  /* 0x000000989304723e */ /* 0x002fe200000000ff */
[----:B------:R-:W-:Y:S01]  /*3700*/  HMMA.16816.F32 R96, R96, R6, RZ ;  /* 0x000000066060723c */ /* 0x000fe200000018ff */
[----:B---3--:R-:W-:Y:S01]  /*3710*/  F2FP.PACK_AB R5, R144, R149 ;  /* 0x000000959005723e */ /* 0x008fe200000000ff */
        /* <DEDUP_REMOVED lines=18> */
[----:B------:R-:W5:Y:S07]  /*3840*/  LDSM.16.MT88.4 R20, [R200+0x10800] ;  /* 0x01080000c814783b */ /* 0x000f6e0000004200 */
        /* <DEDUP_REMOVED lines=114> */
[----:B------:R-:W-:Y:S01]  /*3f70*/  @!UPT UIADD3 URZ, URZ, URZ, URZ ;  /* 0x0000003f3f3ff290 */ /* 0x000fe2000fffe03f */
[----:B------:R-:W-:Y:S11]  /*3f80*/  @!P0 BRA `(.L_x_645) ;  /* 0x00002c3000008947 */ /* 0x000ff60003800000 */
[----:B------:R-:W-:Y:S01]  /*3f90*/  LEA.HI.SX32 R225, R134, 0xfffffffe, 0x1a ;  /* 0xfffffffe86e17811 */ /* 0x000fe200078fd2ff */
[C---:B------:R-:W-:Y:S01]  /*3fa0*/  IMAD.SHL.U32 R224, R2.reuse, 0x20, RZ ;  /* 0x0000002002e07824 */ /* 0x040fe200078e00ff */
[----:B------:R-:W-:Y:S01]  /*3fb0*/  SHF.L.U64.HI R213, R2, 0x5, R133 ;  /* 0x0000000502d57819 */ /* 0x000fe20000010285 */
[----:B------:R-:W-:Y:S01]  /*3fc0*/  IMAD.MOV.U32 R135, RZ, RZ, R132 ;  /* 0x000000ffff877224 */ /* 0x000fe200078e0084 */
[----:B------:R-:W-:Y:S01]  /*3fd0*/  MOV R0, R3 ;  /* 0x0000000300007202 */ /* 0x000fe20000000f00 */
[----:B------:R-:W-:Y:S06]  /*3fe0*/  BRA `(.L_x_646) ;  /* 0x0000024000007947 */ /* 0x000fec0003800000 */
.L_x_648:
[----:B------:R-:W-:Y:S01]  /*3ff0*/  IADD3 R3, R225, -0x1, RZ ;  /* 0xffffffffe1037810 */ /* 0x000fe20007ffe0ff */
[----:B------:R-:W-:Y:S02]  /*4000*/  ULDC.64 UR4, c[0x0][0x198] ;  /* 0x0000660000047ab9 */ /* 0x000fe40000000a00 */
[----:B------:R-:W-:Y:S01]  /*4010*/  USHF.L.U32 UR6, UR4, 0x5, URZ ;  /* 0x0000000504067899 */ /* 0x000fe2000800063f */
[----:B------:R-:W-:Y:S01]  /*4020*/  SHF.R.S32.HI R2, RZ, 0x1f, R3 ;  /* 0x0000001fff027819 */ /* 0x000fe20000011403 */
[C---:B------:R-:W-:Y:S01]  /*4030*/  IMAD.WIDE.U32 R4, R3.reuse, c[0x0][0x198], RZ ;  /* 0x0000660003047a25 */ /* 0x040fe200078e00ff */
[----:B------:R-:W-:Y:S03]  /*4040*/  USHF.L.U64.HI UR5, UR4, 0x5, UR5 ;  /* 0x0000000504057899 */ /* 0x000fe60008010205 */
[----:B------:R-:W-:Y:S04]  /*4050*/  IMAD R2, R2, c[0x0][0x198], RZ ;  /* 0x0000660002027a24 */ /* 0x000fe800078e02ff */
[----:B------:R-:W-:Y:S01]  /*4060*/  IMAD R2, R3, c[0x0][0x19c], R2 ;  /* 0x0000670003027a24 */ /* 0x000fe200078e0202 */
[C---:B------:R-:W-:Y:S03]  /*4070*/  LEA R3, P1, R4.reuse, R216, 0x6 ;  /* 0x000000d804037211 */ /* 0x040fe600078230ff */
[----:B------:R-:W-:Y:S01]  /*4080*/  IMAD.IADD R5, R5, 0x1, R2 ;  /* 0x0000000105057824 */ /* 0x000fe200078e0202 */
[C---:B------:R-:W-:Y:S04]  /*4090*/  LEA R6, P2, R3.reuse, c[0x0][0x168], 0x1 ;  /* 0x00005a0003067a11 */ /* 0x040fe800078408ff */
        /* <DEDUP_REMOVED lines=25> */
.L_x_646:
        /* <DEDUP_REMOVED lines=10> */
[C---:B------:R-:W-:Y:S02]  /*42d0*/  IADD3 R132, P0, R224.reuse, R230, RZ ;  /* 0x000000e6e0847210 */ /* 0x040fe40007f1e0ff */
[----:B------:R-:W-:Y:S02]  /*42e0*/  LEA.HI.X R231, R3, c[0x0][0x174], R2, 0x1, P1 ;  /* 0x00005d0003e77a11 */ /* 0x000fe400008f0c02 */
[C---:B------:R-:W-:Y:S02]  /*42f0*/  IADD3 R232, P1, R224.reuse, R132, RZ ;  /* 0x00000084e0e87210 */ /* 0x040fe40007f3e0ff */
[C---:B------:R-:W-:Y:S01]  /*4300*/  IADD3.X R133, R213.reuse, R231, RZ, P0, !PT ;  /* 0x000000e7d5857210 */ /* 0x040fe200007fe4ff */
[----:B------:R-:W-:Y:S01]  /*4310*/  @!PT LDS RZ, [RZ] ;  /* 0x00000000fffff984 */ /* 0x000fe20000000800 */
[----:B------:R-:W-:Y:S01]  /*4320*/  @!PT LDS RZ, [RZ] ;  /* 0x00000000fffff984 */ /* 0x000fe20000000800 */
[----:B------:R-:W-:Y:S01]  /*4330*/  @!PT LDS RZ, [RZ] ;  /* 0x00000000fffff984 */ /* 0x000fe20000000800 */
[----:B------:R1:W-:Y:S01]  /*4340*/  LDGSTS.E.BYPASS.LTC128B.128 [R210+0xc000], [R230.64] ;  /* 0x0c000000e6d27fae */ /* 0x0003e2000b901d48 */
[----:B------:R-:W-:Y:S02]  /*4350*/  IADD3 R2, P0, R224, R232, RZ ;  /* 0x000000e8e0027210 */ /* 0x000fe40007f1e0ff */
[C---:B------:R-:W-:Y:S03]  /*4360*/  IADD3.X R233, R213.reuse, R133, RZ, P1, !PT ;  /* 0x00000085d5e97210 */ /* 0x040fe60000ffe4ff */
[----:B------:R1:W-:Y:S01]  /*4370*/  LDGSTS.E.BYPASS.LTC128B.128 [R210+0xe000], [R230.64+0x80] ;  /* 0x0e000080e6d27fae */ /* 0x0003e2000b901d48 */
[----:B------:R-:W-:Y:S02]  /*4380*/  IADD3.X R3, R213, R233, RZ, P0, !PT ;  /* 0x000000e9d5037210 */ /* 0x000fe400007fe4ff */
[----:B------:R-:W-:Y:S03]  /*4390*/  ISETP.GT.AND P0, PT, R225, RZ, PT ;  /* 0x000000ffe100720c */ /* 0x000fe60003f04270 */
[----:B------:R1:W-:Y:S06]  /*43a0*/  LDGSTS.E.BYPASS.LTC128B.128 [R210+0x10000], [R230.64+0x100] ;  /* 0x10000100e6d27fae */ /* 0x0003ec000b901d48 */
[----:B------:R2:W-:Y:S06]  /*43b0*/  LDGSTS.E.BYPASS.LTC128B.128 [R210+0xc800], [R132.64] ;  /* 0x0c80000084d27fae */ /* 0x0005ec000b901d48 */
[----:B------:R2:W-:Y:S06]  /*43c0*/  LDGSTS.E.BYPASS.LTC128B.128 [R210+0xe800], [R132.64+0x80] ;  /* 0x0e80008084d27fae */ /* 0x0005ec000b901d48 */
[----:B------:R2:W-:Y:S06]  /*43d0*/  LDGSTS.E.BYPASS.LTC128B.128 [R210+0x10800], [R132.64+0x100] ;  /* 0x1080010084d27fae */ /* 0x0005ec000b901d48 */
[----:B------:R3:W-:Y:S06]  /*43e0*/  LDGSTS.E.BYPASS.LTC128B.128 [R210+0xd000], [R232.64] ;  /* 0x0d000000e8d27fae */ /* 0x0007ec000b901d48 */
[----:B------:R3:W-:Y:S06]  /*43f0*/  LDGSTS.E.BYPASS.LTC128B.128 [R210+0xf000], [R232.64+0x80] ;  /* 0x0f000080e8d27fae */ /* 0x0007ec000b901d48 */
[----:B------:R3:W-:Y:S06]  /*4400*/  LDGSTS.E.BYPASS.LTC128B.128 [R210+0x11000], [R232.64+0x100] ;  /* 0x11000100e8d27fae */ /* 0x0007ec000b901d48 */
[----:B------:R4:W-:Y:S06]  /*4410*/  LDGSTS.E.BYPASS.LTC128B.128 [R210+0xd800], [R2.64] ;  /* 0x0d80000002d27fae */ /* 0x0009ec000b901d48 */
[----:B------:R4:W-:Y:S06]  /*4420*/  LDGSTS.E.BYPASS.LTC128B.128 [R210+0xf800], [R2.64+0x80] ;  /* 0x0f80008002d27fae */ /* 0x0009ec000b901d48 */
[----:B------:R4:W-:Y:S06]  /*4430*/  LDGSTS.E.BYPASS.LTC128B.128 [R210+0x11800], [R2.64+0x100] ;  /* 0x1180010002d27fae */ /* 0x0009ec000b901d48 */
[----:B------:R-:W-:Y:S06]  /*4440*/  LDSM.16.M88.4 R136, [R206] ;  /* 0x00000000ce88783b */ /* 0x000fec0000000200 */
[----:B------:R-:W5:Y:S06]  /*4450*/  LDSM.16.M88.4 R140, [R205+0x6000] ;  /* 0x00600000cd8c783b */ /* 0x000f6c0000000200 */
[----:B------:R-:W1:Y:S06]  /*4460*/  LDSM.16.M88.4 R144, [R205+0x6800] ;  /* 0x00680000cd90783b */ /* 0x000e6c0000000200 */
[----:B------:R-:W1:Y:S06]  /*4470*/  LDSM.16.M88.4 R148, [R205+0x7000] ;  /* 0x00700000cd94783b */ /* 0x000e6c0000000200 */
[----:B------:R-:W0:Y:S06]  /*4480*/  LDGDEPBAR ;  /* 0x00000000000079af */ /* 0x000e2c0000000000 */
[----:B------:R-:W2:Y:S06]  /*4490*/  LDSM.16.M88.4 R152, [R205+0x7800] ;  /* 0x00780000cd98783b */ /* 0x000eac0000000200 */
[----:B------:R-:W-:Y:S06]  /*44a0*/  LDSM.16.M88.4 R156, [R204] ;  /* 0x00000000cc9c783b */ /* 0x000fec0000000200 */
[----:B------:R-:W2:Y:S01]  /*44b0*/  LDSM.16.M88.4 R160, [R203] ;  /* 0x00000000cba0783b */ /* 0x000ea20000000200 */
[C---:B-----5:R-:W-:Y:S05]  /*44c0*/  HMMA.16816.F32 R4, R136.reuse, R140, RZ ;  /* 0x0000008c8804723c */ /* 0x060fea00000018ff */
[----:B------:R-:W5:Y:S03]  /*44d0*/  LDSM.16.M88.4 R164, [R195] ;  /* 0x00000000c3a4783b */ /* 0x000f660000000200 */
[C---:B------:R-:W-:Y:S03]  /*44e0*/  HMMA.16816.F32 R8, R136.reuse, R142, RZ ;  /* 0x0000008e8808723c */ /* 0x040fe600000018ff */
[----:B------:R-:W3:Y:S06]  /*44f0*/  LDSM.16.M88.4 R168, [R194] ;  /* 0x00000000c2a8783b */ /* 0x000eec0000000200 */
[----:B------:R-:W3:Y:S01]  /*4500*/  LDSM.16.M88.4 R172, [R193] ;  /* 0x00000000c1ac783b */ /* 0x000ee20000000200 */
[C---:B-1----:R-:W-:Y:S05]  /*4510*/  HMMA.16816.F32 R12, R136.reuse, R144, RZ ;  /* 0x00000090880c723c */ /* 0x042fea00000018ff */
[----:B------:R-:W-:Y:S03]  /*4520*/  LDSM.16.M88.4 R176, [R202] ;  /* 0x00000000cab0783b */ /* 0x000fe60000000200 */
[C---:B------:R-:W-:Y:S03]  /*4530*/  HMMA.16816.F32 R16, R136.reuse, R146, RZ ;  /* 0x000000928810723c */ /* 0x040fe600000018ff */
[----:B------:R-:W1:Y:S05]  /*4540*/  LDSM.16.M88.4 R180, [R199+0x6000] ;  /* 0x00600000c7b4783b */ /* 0x000e6a0000000200 */
[C---:B------:R-:W-:Y:S01]  /*4550*/  HMMA.16816.F32 R20, R136.reuse, R148, RZ ;  /* 0x000000948814723c */ /* 0x040fe200000018ff */
[----:B------:R-:W-:Y:S06]  /*4560*/  LDSM.16.M88.4 R140, [R199+0x7000] ;  /* 0x00700000c78c783b */ /* 0x000fec0000000200 */
[----:B------:R-:W-:Y:S01]  /*4570*/  LDSM.16.M88.4 R144, [R199+0x7800] ;  /* 0x00780000c790783b */ /* 0x000fe20000000200 */
[C---:B------:R-:W-:Y:S05]  /*4580*/  HMMA.16816.F32 R24, R136.reuse, R150, RZ ;  /* 0x000000968818723c */ /* 0x040fea00000018ff */
[----:B------:R-:W-:Y:S03]  /*4590*/  LDSM.16.M88.4 R148, [R201] ;  /* 0x00000000c994783b */ /* 0x000fe60000000200 */
[C---:B--2---:R-:W-:Y:S08]  /*45a0*/  HMMA.16816.F32 R28, R136.reuse, R152, RZ ;  /* 0x00000098881c723c */ /* 0x044ff000000018ff */
[----:B------:R-:W-:Y:S01]  /*45b0*/  HMMA.16816.F32 R32, R136, R154, RZ ;  /* 0x0000009a8820723c */ /* 0x000fe200000018ff */
[----:B------:R-:W2:Y:S06]  /*45c0*/  LDSM.16.M88.4 R136, [R199+0x6800] ;  /* 0x00680000c788783b */ /* 0x000eac0000000200 */
[----:B------:R-:W1:Y:S01]  /*45d0*/  LDSM.16.M88.4 R152, [R192] ;  /* 0x00000000c098783b */ /* 0x000e620000000200 */
[C---:B------:R-:W-:Y:S08]  /*45e0*/  HMMA.16816.F32 R4, R156.reuse, R160, R4 ;  /* 0x000000a09c04723c */ /* 0x040ff00000001804 */
[C---:B------:R-:W-:Y:S01]  /*45f0*/  HMMA.16816.F32 R8, R156.reuse, R162, R8 ;  /* 0x000000a29c08723c */ /* 0x040fe20000001808 */
[----:B------:R-:W-:Y:S07]  /*4600*/  LDSM.16.M88.4 R160, [R192+0x1000] ;  /* 0x00100000c0a0783b */ /* 0x000fee0000000200 */
[C---:B-----5:R-:W-:Y:S08]  /*4610*/  HMMA.16816.F32 R12, R156.reuse, R164, R12 ;  /* 0x000000a49c0c723c */ /* 0x060ff0000000180c */
[C---:B------:R-:W-:Y:S01]  /*4620*/  HMMA.16816.F32 R16, R156.reuse, R166, R16 ;  /* 0x000000a69c10723c */ /* 0x040fe20000001810 */
[----:B------:R-:W-:Y:S07]  /*4630*/  LDSM.16.M88.4 R164, [R192+0x1800] ;  /* 0x00180000c0a4783b */ /* 0x000fee0000000200 */
[C---:B---3--:R-:W-:Y:S08]  /*4640*/  HMMA.16816.F32 R20, R156.reuse, R168, R20 ;  /* 0x000000a89c14723c */ /* 0x048ff00000001814 */
[C---:B------:R-:W-:Y:S01]  /*4650*/  HMMA.16816.F32 R24, R156.reuse, R170, R24 ;  /* 0x000000aa9c18723c */ /* 0x040fe20000001818 */
[----:B------:R-:W-:Y:S07]  /*4660*/  LDSM.16.M88.4 R168, [R206+0x2000] ;  /* 0x00200000cea8783b */ /* 0x000fee0000000200 */
[C---:B------:R-:W-:Y:S08]  /*4670*/  HMMA.16816.F32 R28, R156.reuse, R172, R28 ;  /* 0x000000ac9c1c723c */ /* 0x040ff0000000181c */
[----:B------:R-:W-:Y:S01]  /*4680*/  HMMA.16816.F32 R32, R156, R174, R32 ;  /* 0x000000ae9c20723c */ /* 0x000fe20000001820 */
[----:B------:R-:W3:Y:S06]  /*4690*/  LDSM.16.M88.4 R156, [R192+0x800] ;  /* 0x00080000c09c783b */ /* 0x000eec0000000200 */
[----:B------:R-:W5:Y:S01]  /*46a0*/  LDSM.16.M88.4 R172, [R205+0x8000] ;  /* 0x00800000cdac783b */ /* 0x000f620000000200 */
[C---:B-1----:R-:W-:Y:S08]  /*46b0*/  HMMA.16816.F32 R4, R176.reuse, R180, R4 ;  /* 0x000000b4b004723c */ /* 0x042ff00000001804 */
[C---:B------:R-:W-:Y:S01]  /*46c0*/  HMMA.16816.F32 R8, R176.reuse, R182, R8 ;  /* 0x000000b6b008723c */ /* 0x040fe20000001808 */
[----:B------:R-:W-:Y:S07]  /*46d0*/  LDSM.16.M88.4 R180, [R191] ;  /* 0x00000000bfb4783b */ /* 0x000fee0000000200 */
[C---:B--2---:R-:W-:Y:S08]  /*46e0*/  HMMA.16816.F32 R12, R176.reuse, R136, R12 ;  /* 0x00000088b00c723c */ /* 0x044ff0000000180c */
[C---:B------:R-:W-:Y:S01]  /*46f0*/  HMMA.16816.F32 R16, R176.reuse, R138, R16 ;  /* 0x0000008ab010723c */ /* 0x040fe20000001810 */
[----:B------:R-:W1:Y:S07]  /*4700*/  LDSM.16.M88.4 R136, [R205+0x8800] ;  /* 0x00880000cd88783b */ /* 0x000e6e0000000200 */
[C---:B------:R-:W-:Y:S08]  /*4710*/  HMMA.16816.F32 R20, R176.reuse, R140, R20 ;  /* 0x0000008cb014723c */ /* 0x040ff00000001814 */
[C---:B------:R-:W-:Y:S01]  /*4720*/  HMMA.16816.F32 R24, R176.reuse, R142, R24 ;  /* 0x0000008eb018723c */ /* 0x040fe20000001818 */
[----:B------:R-:W2:Y:S07]  /*4730*/  LDSM.16.M88.4 R140, [R205+0x9000] ;  /* 0x00900000cd8c783b */ /* 0x000eae0000000200 */
[C---:B------:R-:W-:Y:S08]  /*4740*/  HMMA.16816.F32 R28, R176.reuse, R144, R28 ;  /* 0x00000090b01c723c */ /* 0x040ff0000000181c */
[----:B------:R-:W-:Y:S01]  /*4750*/  HMMA.16816.F32 R32, R176, R146, R32 ;  /* 0x00000092b020723c */ /* 0x000fe20000001820 */
[----:B------:R-:W1:Y:S06]  /*4760*/  LDSM.16.M88.4 R144, [R205+0x9800] ;  /* 0x00980000cd90783b */ /* 0x000e6c0000000200 */
[----:B------:R-:W1:Y:S01]  /*4770*/  LDSM.16.M88.4 R176, [R204+0x2000] ;  /* 0x00200000ccb0783b */ /* 0x000e620000000200 */
[C---:B------:R-:W-:Y:S08]  /*4780*/  HMMA.16816.F32 R4, R148.reuse, R152, R4 ;  /* 0x000000989404723c */ /* 0x040ff00000001804 */
[C---:B------:R-:W-:Y:S01]  /*4790*/  HMMA.16816.F32 R8, R148.reuse, R154, R8 ;  /* 0x0000009a9408723c */ /* 0x040fe20000001808 */
[----:B------:R-:W-:Y:S07]  /*47a0*/  LDSM.16.M88.4 R152, [R189] ;  /* 0x00000000bd98783b */ /* 0x000fee0000000200 */
[C---:B---3--:R-:W-:Y:S08]  /*47b0*/  HMMA.16816.F32 R12, R148.reuse, R156, R12 ;  /* 0x0000009c940c723c */ /* 0x048ff0000000180c */
[C---:B------:R-:W-:Y:S01]  /*47c0*/  HMMA.16816.F32 R16, R148.reuse, R158, R16 ;  /* 0x0000009e9410723c */ /* 0x040fe20000001810 */
[----:B------:R-:W-:Y:S07]  /*47d0*/  LDSM.16.M88.4 R156, [R188] ;  /* 0x00000000bc9c783b */ /* 0x000fee0000000200 */
[C---:B------:R-:W-:Y:S08]  /*47e0*/  HMMA.16816.F32 R20, R148.reuse, R160, R20 ;  /* 0x000000a09414723c */ /* 0x040ff00000001814 */
[C---:B------:R-:W-:Y:S01]  /*47f0*/  HMMA.16816.F32 R24, R148.reuse, R162, R24 ;  /* 0x000000a29418723c */ /* 0x040fe20000001818 */
[----:B------:R-:W-:Y:S07]  /*4800*/  LDSM.16.M88.4 R160, [R202+0x2000] ;  /* 0x00200000caa0783b */ /* 0x000fee0000000200 */
[C---:B------:R-:W-:Y:S08]  /*4810*/  HMMA.16816.F32 R28, R148.reuse, R164, R28 ;  /* 0x000000a4941c723c */ /* 0x040ff0000000181c */
[----:B------:R-:W-:Y:S01]  /*4820*/  HMMA.16816.F32 R32, R148, R166, R32 ;  /* 0x000000a69420723c */ /* 0x000fe20000001820 */
[----:B------:R-:W3:Y:S06]  /*4830*/  LDSM.16.M88.4 R148, [R190] ;  /* 0x00000000be94783b */ /* 0x000eec0000000200 */
[----:B------:R-:W3:Y:S01]  /*4840*/  LDSM.16.M88.4 R164, [R199+0x8000] ;  /* 0x00800000c7a4783b */ /* 0x000ee20000000200 */
[C---:B-----5:R-:W-:Y:S08]  /*4850*/  HMMA.16816.F32 R4, R168.reuse, R172, R4 ;  /* 0x000000aca804723c */ /* 0x060ff00000001804 */
[C---:B------:R-:W-:Y:S01]  /*4860*/  HMMA.16816.F32 R8, R168.reuse, R174, R8 ;  /* 0x000000aea808723c */ /* 0x040fe20000001808 */
[----:B------:R-:W-:Y:S07]  /*4870*/  LDSM.16.M88.4 R172, [R192+0x2000] ;  /* 0x00200000c0ac783b */ /* 0x000fee0000000200 */
[C---:B-1----:R-:W-:Y:S08]  /*4880*/  HMMA.16816.F32 R12, R168.reuse, R136, R12 ;  /* 0x00000088a80c723c */ /* 0x042ff0000000180c */
[C---:B------:R-:W-:Y:S01]  /*4890*/  HMMA.16816.F32 R16, R168.reuse, R138, R16 ;  /* 0x0000008aa810723c */ /* 0x040fe20000001810 */
[----:B------:R-:W1:Y:S07]  /*48a0*/  LDSM.16.M88.4 R136, [R199+0x8800] ;  /* 0x00880000c788783b */ /* 0x000e6e0000000200 */
[C---:B--2---:R-:W-:Y:S08]  /*48b0*/  HMMA.16816.F32 R20, R168.reuse, R140, R20 ;  /* 0x0000008ca814723c */ /* 0x044ff00000001814 */
[C---:B------:R-:W-:Y:S01]  /*48c0*/  HMMA.16816.F32 R24, R168.reuse, R142, R24 ;  /* 0x0000008ea818723c */ /* 0x040fe20000001818 */
[----:B------:R-:W2:Y:S07]  /*48d0*/  LDSM.16.M88.4 R140, [R199+0x9000] ;  /* 0x00900000c78c783b */ /* 0x000eae0000000200 */
[C---:B------:R-:W-:Y:S08]  /*48e0*/  HMMA.16816.F32 R28, R168.reuse, R144, R28 ;  /* 0x00000090a81c723c */ /* 0x040ff0000000181c */
[----:B------:R-:W-:Y:S01]  /*48f0*/  HMMA.16816.F32 R32, R168, R146, R32 ;  /* 0x00000092a820723c */ /* 0x000fe20000001820 */
[----:B------:R-:W5:Y:S06]  /*4900*/  LDSM.16.M88.4 R144, [R199+0x9800] ;  /* 0x00980000c790783b */ /* 0x000f6c0000000200 */
[----:B------:R-:W1:Y:S01]  /*4910*/  LDSM.16.M88.4 R168, [R201+0x2000] ;  /* 0x00200000c9a8783b */ /* 0x000e620000000200 */
[C---:B------:R-:W-:Y:S08]  /*4920*/  HMMA.16816.F32 R4, R176.reuse, R180, R4 ;  /* 0x000000b4b004723c */ /* 0x040ff00000001804 */
[C---:B------:R-:W-:Y:S01]  /*4930*/  HMMA.16816.F32 R8, R176.reuse, R182, R8 ;  /* 0x000000b6b008723c */ /* 0x040fe20000001808 */
[----:B------:R-:W-:Y:S07]  /*4940*/  LDSM.16.M88.4 R180, [R205+0xa000] ;  /* 0x00a00000cdb4783b */ /* 0x000fee0000000200 */
[C---:B---3--:R-:W-:Y:S08]  /*4950*/  HMMA.16816.F32 R12, R176.reuse, R148, R12 ;  /* 0x00000094b00c723c */ /* 0x048ff0000000180c */
[C---:B------:R-:W-:Y:S01]  /*4960*/  HMMA.16816.F32 R16, R176.reuse, R150, R16 ;  /* 0x00000096b010723c */ /* 0x040fe20000001810 */
[----:B------:R-:W3:Y:S07]  /*4970*/  LDSM.16.M88.4 R148, [R192+0x2800] ;  /* 0x00280000c094783b */ /* 0x000eee0000000200 */
[C---:B------:R-:W-:Y:S08]  /*4980*/  HMMA.16816.F32 R20, R176.reuse, R152, R20 ;  /* 0x00000098b014723c */ /* 0x040ff00000001814 */
[C---:B------:R-:W-:Y:S01]  /*4990*/  HMMA.16816.F32 R24, R176.reuse, R154, R24 ;  /* 0x0000009ab018723c */ /* 0x040fe20000001818 */
[----:B------:R-:W2:Y:S07]  /*49a0*/  LDSM.16.M88.4 R152, [R192+0x3000] ;  /* 0x00300000c098783b */ /* 0x000eae0000000200 */
[C---:B------:R-:W-:Y:S08]  /*49b0*/  HMMA.16816.F32 R28, R176.reuse, R156, R28 ;  /* 0x0000009cb01c723c */ /* 0x040ff0000000181c */
[----:B------:R-:W-:Y:S01]  /*49c0*/  HMMA.16816.F32 R32, R176, R158, R32 ;  /* 0x0000009eb020723c */ /* 0x000fe20000001820 */
[----:B------:R-:W3:Y:S06]  /*49d0*/  LDSM.16.M88.4 R156, [R192+0x3800] ;  /* 0x00380000c09c783b */ /* 0x000eec0000000200 */
[----:B------:R-:W3:Y:S01]  /*49e0*/  LDSM.16.M88.4 R176, [R206+0x4000] ;  /* 0x00400000ceb0783b */ /* 0x000ee20000000200 */
[C---:B------:R-:W-:Y:S08]  /*49f0*/  HMMA.16816.F32 R4, R160.reuse, R164, R4 ;  /* 0x000000a4a004723c */ /* 0x040ff00000001804 */
[C---:B------:R-:W-:Y:S01]  /*4a00*/  HMMA.16816.F32 R8, R160.reuse, R166, R8 ;  /* 0x000000a6a008723c */ /* 0x040fe20000001808 */
[----:B------:R-:W-:Y:S07]  /*4a10*/  LDSM.16.M88.4 R164, [R187] ;  /* 0x00000000bba4783b */ /* 0x000fee0000000200 */
[C---:B-1----:R-:W-:Y:S08]  /*4a20*/  HMMA.16816.F32 R12, R160.reuse, R136, R12 ;  /* 0x00000088a00c723c */ /* 0x042ff0000000180c */
[C---:B------:R-:W-:Y:S01]  /*4a30*/  HMMA.16816.F32 R16, R160.reuse, R138, R16 ;  /* 0x0000008aa010723c */ /* 0x040fe20000001810 */
[----:B------:R-:W1:Y:S07]  /*4a40*/  LDSM.16.M88.4 R136, [R205+0xa800] ;  /* 0x00a80000cd88783b */ /* 0x000e6e0000000200 */
[C---:B--2---:R-:W-:Y:S08]  /*4a50*/  HMMA.16816.F32 R20, R160.reuse, R140, R20 ;  /* 0x0000008ca014723c */ /* 0x044ff00000001814 */
[C---:B------:R-:W-:Y:S01]  /*4a60*/  HMMA.16816.F32 R24, R160.reuse, R142, R24 ;  /* 0x0000008ea018723c */ /* 0x040fe20000001818 */
[----:B------:R-:W2:Y:S07]  /*4a70*/  LDSM.16.M88.4 R140, [R205+0xb000] ;  /* 0x00b00000cd8c783b */ /* 0x000eae0000000200 */
[C---:B-----5:R-:W-:Y:S08]  /*4a80*/  HMMA.16816.F32 R28, R160.reuse, R144, R28 ;  /* 0x00000090a01c723c */ /* 0x060ff0000000181c */
        /* <DEDUP_REMOVED lines=8> */
[----:B------:R-:W3:Y:S07]  /*4b10*/  LDSM.16.M88.4 R148, [R186] ;  /* 0x00000000ba94783b */ /* 0x000eee0000000200 */
[C---:B------:R-:W-:Y:S08]  /*4b20*/  HMMA.16816.F32 R20, R168.reuse, R152, R20 ;  /* 0x00000098a814723c */ /* 0x040ff00000001814 */
[C---:B------:R-:W-:Y:S01]  /*4b30*/  HMMA.16816.F32 R24, R168.reuse, R154, R24 ;  /* 0x0000009aa818723c */ /* 0x040fe20000001818 */
[----:B------:R-:W2:Y:S07]  /*4b40*/  LDSM.16.M88.4 R152, [R185] ;  /* 0x00000000b998783b */ /* 0x000eae0000000200 */
[C---:B------:R-:W-:Y:S08]  /*4b50*/  HMMA.16816.F32 R28, R168.reuse, R156, R28 ;  /* 0x0000009ca81c723c */ /* 0x040ff0000000181c */
[----:B------:R-:W-:Y:S01]  /*4b60*/  HMMA.16816.F32 R32, R168, R158, R32 ;  /* 0x0000009ea820723c */ /* 0x000fe20000001820 */
[----:B------:R-:W3:Y:S06]  /*4b70*/  LDSM.16.M88.4 R156, [R184] ;  /* 0x00000000b89c783b */ /* 0x000eec0000000200 */
[----:B------:R-:W3:Y:S01]  /*4b80*/  LDSM.16.M88.4 R168, [R202+0x4000] ;  /* 0x00400000caa8783b */ /* 0x000ee20000000200 */
[C---:B------:R-:W-:Y:S08]  /*4b90*/  HMMA.16816.F32 R4, R176.reuse, R180, R4 ;  /* 0x000000b4b004723c */ /* 0x040ff00000001804 */
        /* <DEDUP_REMOVED lines=13> */
[C---:B------:R-:W-:Y:S08]  /*4c70*/  HMMA.16816.F32 R8, R160.reuse, R166, R8 ;  /* 0x000000a6a008723c */ /* 0x040ff00000001808 */
[C---:B---3--:R-:W-:Y:S08]  /*4c80*/  HMMA.16816.F32 R12, R160.reuse, R148, R12 ;  /* 0x00000094a00c723c */ /* 0x048ff0000000180c */
        /* <DEDUP_REMOVED lines=10> */
[C---:B--2---:R-:W-:Y:S08]  /*4d30*/  HMMA.16816.F32 R20, R168.reuse, R140, R20 ;  /* 0x0000008ca814723c */ /* 0x044ff00000001814 */
[C---:B------:R-:W-:Y:S01]  /*4d40*/  HMMA.16816.F32 R24, R168.reuse, R142, R24 ;  /* 0x0000008ea818723c */ /* 0x040fe20000001818 */
[----:B------:R-:W2:Y:S07]  /*4d50*/  LDSM.16.M88.4 R140, [R192+0x5000] ;  /* 0x00500000c08c783b */ /* 0x000eae0000000200 */
[C---:B-----5:R-:W-:Y:S08]  /*4d60*/  HMMA.16816.F32 R28, R168.reuse, R144, R28 ;  /* 0x00000090a81c723c */ /* 0x060ff0000000181c */
[----:B------:R-:W-:Y:S08]  /*4d70*/  HMMA.16816.F32 R32, R168, R146, R32 ;  /* 0x00000092a820723c */ /* 0x000ff00000001820 */
[C---:B------:R-:W-:Y:S08]  /*4d80*/  HMMA.16816.F32 R4, R176.reuse, R180, R4 ;  /* 0x000000b4b004723c */ /* 0x040ff00000001804 */
[C---:B------:R-:W-:Y:S08]  /*4d90*/  HMMA.16816.F32 R8, R176.reuse, R182, R8 ;  /* 0x000000b6b008723c */ /* 0x040ff00000001808 */
[C---:B-1----:R-:W-:Y:S08]  /*4da0*/  HMMA.16816.F32 R12, R176.reuse, R136, R12 ;  /* 0x00000088b00c723c */ /* 0x042ff0000000180c */
[C---:B------:R-:W-:Y:S01]  /*4db0*/  HMMA.16816.F32 R16, R176.reuse, R138, R16 ;  /* 0x0000008ab010723c */ /* 0x040fe20000001810 */
[----:B------:R-:W1:Y:S01]  /*4dc0*/  LDSM.16.M88.4 R136, [R192+0x5800] ;  /* 0x00580000c088783b */ /* 0x000e620000000200 */
[----:B------:R-:W-:Y:S04]  /*4dd0*/  DEPBAR.LE SB0, 0x0 ;  /* 0x000080000000791a */ /* 0x000fe80000000000 */
[----:B----4-:R-:W-:Y:S02]  /*4de0*/  FMUL.FTZ R3, R4, c[0x0][0x2ec] ;  /* 0x0000bb0004037a20 */ /* 0x010fe40000410000 */
        /* <DEDUP_REMOVED lines=69> */
.L_x_647:
[----:B------:R-:W-:Y:S01]  /*5240*/  FMNMX.FTZ R11, R170, R135, !PT ;  /* 0x00000087aa0b7209 */ /* 0x000fe20007810000 */
[----:B------:R-:W-:Y:S01]  /*5250*/  LDSM.16.MT88.4 R12, [R200+0xc000] ;  /* 0x00c00000c80c783b */ /* 0x000fe20000004200 */
[----:B-1----:R-:W-:Y:S02]  /*5260*/  FMNMX.FTZ R2, R169, R0, !PT ;  /* 0x00000000a9027209 */ /* 0x002fe40007810000 */
        /* <DEDUP_REMOVED lines=405> */
.L_x_645:
        /* <DEDUP_REMOVED lines=329> */
.L_x_650:
[----:B--2-4-:R-:W-:Y:S05]  /*8050*/  BSYNC B0 ;  /* 0x0000000000007941 */ /* 0x014fea0003800000 */
.L_x_649:
        /* <DEDUP_REMOVED lines=24> */
.L_x_652:
[----:B------:R-:W-:Y:S05]  /*81e0*/  BSYNC B0 ;  /* 0x0000000000007941 */ /* 0x000fea0003800000 */
.L_x_651:
        /* <DEDUP_REMOVED lines=17> */
.L_x_654:
[----:B------:R-:W-:Y:S05]  /*8300*/  BSYNC B0 ;  /* 0x0000000000007941 */ /* 0x000fea0003800000 */
.L_x_653:
        /* <DEDUP_REMOVED lines=17> */
.L_x_656:
[----:B------:R-:W-:Y:S05]  /*8420*/  BSYNC B0 ;  /* 0x0000000000007941 */ /* 0x000fea0003800000 */
.L_x_655:
        /* <DEDUP_REMOVED lines=16> */
.L_x_641:
[----:B------:R-:W1:Y:S01]  /*8530*/  LDC.U8 R3, c[0x0][0x329] ;  /* 0x0000ca40ff037b82 */ /* 0x000e620000000000 */
[----:B------:R-:W-:Y:S01]  /*8540*/  ISETP.NE.AND P4, PT, R209, -0x1, PT ;  /* 0xffffffffd100780c */ /* 0x000fe20003f85270 */
[----:B------:R-:W-:Y:S01]  /*8550*/  BSSY B0, `(.L_x_657) ;  /* 0x000003f000007945 */ /* 0x000fe20003800000 */
[----:B------:R-:W-:-:S02]  /*8560*/  SHF.R.S32.HI R7, RZ, 0x1f, R96 ;  /* 0x0000001fff077819 */ /* 0x000fc40000011460 */
[----:B------:R-:W-:-:S03]  /*8570*/  IADD3 R212, -R13, R212, RZ ;  /* 0x000000d40dd47210 */ /* 0x000fc60007ffe1ff */
[----:B------:R-:W2:Y:S06]  /*8580*/  LDC.U8 R2, c[0x0][0x328] ;  /* 0x0000ca00ff027b82 */ /* 0x000eac0000000000 */
[----:B------:R-:W-:Y:S01]  /*8590*/  @!P4 SHF.R.S32.HI R9, RZ, 0x1f, R0 ;  /* 0x0000001fff09c819 */ /* 0x000fe20000011400 */
[----:B------:R-:W-:-:S04]  /*85a0*/  @P4 IMAD.WIDE.U32 R4, R209, c[0x0][0x1e8], RZ ;  /* 0x00007a00d1044a25 */ /* 0x000fc800078e00ff */
[----:B------:R-:W-:Y:S02]  /*85b0*/  @!P4 IMAD R9, R9, c[0x0][0x1e0], RZ ;  /* 0x000078000909ca24 */ /* 0x000fe400078e02ff */
[----:B------:R-:W-:Y:S01]  /*85c0*/  @!P4 IMAD.WIDE.U32 R10, R0, c[0x0][0x1e0], RZ ;  /* 0x00007800000aca25 */ /* 0x000fe200078e00ff */
[----:B-1----:R-:W-:-:S03]  /*85d0*/  ISETP.NE.AND P1, PT, R3, RZ, PT ;  /* 0x000000ff0300720c */ /* 0x002fc60003f25270 */
[----:B------:R-:W-:Y:S01]  /*85e0*/  @P4 IMAD R5, R209, c[0x0][0x1ec], R5 ;  /* 0x00007b00d1054a24 */ /* 0x000fe200078e0205 */
[----:B--2---:R-:W-:Y:S02]  /*85f0*/  ISETP.NE.AND P3, PT, R2, RZ, PT ;  /* 0x000000ff0200720c */ /* 0x004fe40003f65270 */
[----:B------:R-:W-:Y:S01]  /*8600*/  LEA.HI R2, R7, R96, RZ, 0x3 ;  /* 0x0000006007027211 */ /* 0x000fe200078f18ff */
[----:B------:R-:W-:Y:S01]  /*8610*/  @P4 IMAD.MOV.U32 R7, RZ, RZ, R4 ;  /* 0x000000ffff074224 */ /* 0x000fe200078e0004 */
[----:B------:R-:W-:-:S05]  /*8620*/  ISETP.NE.OR P2, PT, R3, RZ, !P3 ;  /* 0x000000ff0300720c */ /* 0x000fca0005f45670 */
[----:B------:R-:W-:Y:S01]  /*8630*/  @P1 IMAD.MOV.U32 R3, RZ, RZ, c[0x0][0x210] ;  /* 0x00008400ff031624 */ /* 0x000fe200078e00ff */
[----:B------:R-:W-:Y:S01]  /*8640*/  LOP3.LUT R15, R2, 0x1ffffff8, RZ, 0xc0, !PT ;  /* 0x1ffffff8020f7812 */ /* 0x000fe200078ec0ff */
[----:B------:R-:W-:Y:S01]  /*8650*/  @!P1 IMAD.MOV.U32 R8, RZ, RZ, c[0x0][0x214] ;  /* 0x00008500ff089624 */ /* 0x000fe200078e00ff */
[----:B------:R-:W-:Y:S01]  /*8660*/  ISETP.NE.OR P0, PT, R209, -0x1, P2 ;  /* 0xffffffffd100780c */ /* 0x000fe20001705670 */
[----:B------:R-:W-:Y:S01]  /*8670*/  @P1 IMAD R3, R3, c[0x0][0x214], RZ ;  /* 0x0000850003031a24 */ /* 0x000fe200078e02ff */
[----:B------:R-:W-:Y:S01]  /*8680*/  IADD3 R6, -R15, R96, RZ ;  /* 0x000000600f067210 */ /* 0x000fe20007ffe1ff */
[----:B------:R-:W-:Y:S01]  /*8690*/  @!P4 IMAD R4, R0, c[0x0][0x1e4], R9 ;  /* 0x000079000004ca24 */ /* 0x000fe200078e0209 */
[----:B------:R-:W-:Y:S01]  /*86a0*/  @!P1 SEL R3, R8, c[0x0][0x234], !P3 ;  /* 0x00008d0008039a07 */ /* 0x000fe20005800000 */
[----:B------:R-:W-:Y:S01]  /*86b0*/  @!P4 IMAD.MOV.U32 R7, RZ, RZ, R10 ;  /* 0x000000ffff07c224 */ /* 0x000fe200078e000a */
[----:B------:R-:W-:Y:S01]  /*86c0*/  @P1 MOV R9, 0x1 ;  /* 0x0000000100091802 */ /* 0x000fe20000000f00 */
[----:B------:R-:W-:Y:S01]  /*86d0*/  IMAD.SHL.U32 R6, R6, 0x8, RZ ;  /* 0x0000000806067824 */ /* 0x000fe200078e00ff */
[----:B------:R-:W-:Y:S01]  /*86e0*/  SHF.R.S32.HI R2, RZ, 0x3, R2 ;  /* 0x00000003ff027819 */ /* 0x000fe20000011402 */
[----:B------:R-:W-:-:S02]  /*86f0*/  @!P1 IMAD R9, R3, c[0x0][0x1c0], RZ ;  /* 0x0000700003099a24 */ /* 0x000fc400078e02ff */
[----:B------:R-:W-:Y:S01]  /*8700*/  @!P4 IMAD.IADD R5, R11, 0x1, R4 ;  /* 0x000000010b05c824 */ /* 0x000fe200078e0204 */
[----:B------:R-:W-:Y:S01]  /*8710*/  IADD3 R4, P3, R6, R7, RZ ;  /* 0x0000000706047210 */ /* 0x000fe20007f7e0ff */
[C---:B------:R-:W-:Y:S01]  /*8720*/  @!P0 IMAD R209, R0.reuse, c[0x0][0x214], RZ ;  /* 0x0000850000d18a24 */ /* 0x040fe200078e02ff */
[----:B------:R-:W-:Y:S01]  /*8730*/  SHF.R.S32.HI R7, RZ, 0x1f, R26 ;  /* 0x0000001fff077819 */ /* 0x000fe2000001141a */
[----:B------:R-:W-:Y:S01]  /*8740*/  IMAD R0, R0, R9, RZ ;  /* 0x0000000900007224 */ /* 0x000fe200078e02ff */
[----:B------:R-:W-:Y:S01]  /*8750*/  LEA.HI.X.SX32 R5, R6, R5, 0x1, P3 ;  /* 0x0000000506057211 */ /* 0x000fe200018f0eff */
[----:B------:R-:W-:Y:S01]  /*8760*/  CS2R R8, SRZ ;  /* 0x0000000000087805 */ /* 0x000fe2000001ff00 */
[----:B------:R-:W-:Y:S01]  /*8770*/  @P1 IMAD.MOV.U32 R6, RZ, RZ, c[0x0][0x210] ;  /* 0x00008400ff061624 */ /* 0x000fe200078e00ff */
[--C-:B------:R-:W-:Y:S01]  /*8780*/  @!P2 SHF.R.S32.HI R9, RZ, 0x1f, R209.reuse ;  /* 0x0000001fff09a819 */ /* 0x100fe200000114d1 */
[----:B------:R-:W-:Y:S01]  /*8790*/  @!P2 IMAD.MOV.U32 R8, RZ, RZ, R209 ;  /* 0x000000ffff08a224 */ /* 0x000fe200078e00d1 */
[----:B------:R-:W-:Y:S01]  /*87a0*/  SEL R0, R0, RZ, P2 ;  /* 0x000000ff00007207 */ /* 0x000fe20001000000 */
[----:B------:R-:W-:Y:S01]  /*87b0*/  @!P1 IMAD.MOV.U32 R6, RZ, RZ, 0x1 ;  /* 0x00000001ff069424 */ /* 0x000fe200078e00ff */
[----:B------:R-:W-:Y:S01]  /*87c0*/  ISETP.GE.AND P2, PT, R2, R212, PT ;  /* 0x000000d40200720c */ /* 0x000fe20003f46270 */
[----:B------:R-:W-:-:S02]  /*87d0*/  IMAD R7, R7, c[0x0][0x1f0], RZ ;  /* 0x00007c0007077a24 */ /* 0x000fc400078e02ff */
[----:B------:R-:W-:Y:S02]  /*87e0*/  IMAD R13, R13, R6, RZ ;  /* 0x000000060d0d7224 */ /* 0x000fe400078e02ff */
[C---:B------:R-:W-:Y:S01]  /*87f0*/  IMAD R0, R26.reuse, R3, R0 ;  /* 0x000000031a007224 */ /* 0x040fe200078e0200 */
[----:B------:R-:W-:Y:S01]  /*8800*/  SHF.R.S32.HI R3, RZ, 0x1f, R2 ;  /* 0x0000001fff037819 */ /* 0x000fe20000011402 */
[C---:B------:R-:W-:Y:S01]  /*8810*/  IMAD R7, R26.reuse, c[0x0][0x1f4], R7 ;  /* 0x00007d001a077a24 */ /* 0x040fe200078e0207 */
[----:B------:R-:W-:Y:S01]  /*8820*/  SHF.R.S32.HI R11, RZ, 0x1f, R13 ;  /* 0x0000001fff0b7819 */ /* 0x000fe2000001140d */
[----:B------:R-:W-:Y:S01]  /*8830*/  IMAD.WIDE.U32 R4, R26, c[0x0][0x1f0], R4 ;  /* 0x00007c001a047a25 */ /* 0x000fe200078e0004 */
[--C-:B------:R-:W-:Y:S02]  /*8840*/  IADD3 R13, P1, P0, R13, R8, R0.reuse ;  /* 0x000000080d0d7210 */ /* 0x100fe4000783e000 */
[----:B------:R-:W-:Y:S01]  /*8850*/  SHF.R.S32.HI R8, RZ, 0x1f, R0 ;  /* 0x0000001fff087819 */ /* 0x000fe20000011400 */
[----:B------:R-:W-:Y:S01]  /*8860*/  IMAD.WIDE R14, R223, 0x40, R2 ;  /* 0x00000040df0e7825 */ /* 0x000fe200078e0202 */
[----:B------:R-:W-:-:S02]  /*8870*/  IADD3 R17, R7, R5, RZ ;  /* 0x0000000507117210 */ /* 0x000fc40007ffe0ff */
[----:B------:R-:W-:Y:S01]  /*8880*/  IADD3.X R8, R11, R9, R8, P1, P0 ;  /* 0x000000090b087210 */ /* 0x000fe20000fe0408 */
        /* <DEDUP_REMOVED lines=11> */
.L_x_658:
[----:B------:R-:W-:Y:S05]  /*8940*/  BSYNC B0 ;  /* 0x0000000000007941 */ /* 0x000fea0003800000 */
.L_x_657:
        /* <DEDUP_REMOVED lines=17> */
.L_x_660:
[----:B------:R-:W-:Y:S05]  /*8a60*/  BSYNC B0 ;  /* 0x0000000000007941 */ /* 0x000fea0003800000 */
.L_x_659:
        /* <DEDUP_REMOVED lines=17> */
.L_x_662:
[----:B------:R-:W-:Y:S05]  /*8b80*/  BSYNC B0 ;  /* 0x0000000000007941 */ /* 0x000fea0003800000 */
.L_x_661:
        /* <DEDUP_REMOVED lines=17> */
.L_x_664:
[----:B------:R-:W-:Y:S05]  /*8ca0*/  BSYNC B0 ;  /* 0x0000000000007941 */ /* 0x000fea0003800000 */
.L_x_663:
        /* <DEDUP_REMOVED lines=8> */
[CC--:B------:R-:W-:Y:S02]  /*8d30*/  @!P5 IADD3 R4, P0, R5.reuse, R13.reuse, RZ ;  /* 0x0000000d0504d210 */ /* 0x0c0fe40007f1e0ff */
[----:B------:R-:W-:Y:S02]  /*8d40*/  @!P4 IADD3 R3, P1, R0, R13, RZ ;  /* 0x0000000d0003c210 */ /* 0x000fe40007f3e0ff */
[----:B------:R-:W-:Y:S02]  /*8d50*/  @!P5 LEA.HI.X.SX32 R9, R5, R8, 0x1, P0 ;  /* 0x000000080509d211 */ /* 0x000fe400000f0eff */
[----:B------:R-:W-:-:S02]  /*8d60*/  @!P5 LEA R14, P2, R4, c[0x0][0x200], 0x2 ;  /* 0x00008000040eda11 */ /* 0x000fc400078410ff */
[----:B------:R-:W-:Y:S02]  /*8d70*/  @!P3 IADD3 R5, P0, R2, R13, RZ ;  /* 0x0000000d0205b210 */ /* 0x000fe40007f1e0ff */
[-C--:B------:R-:W-:Y:S02]  /*8d80*/  @!P4 LEA.HI.X.SX32 R0, R0, R8.reuse, 0x1, P1 ;  /* 0x000000080000c211 */ /* 0x080fe400008f0eff */
[----:B------:R-:W-:Y:S02]  /*8d90*/  @!P4 LEA R10, P1, R3, c[0x0][0x200], 0x2 ;  /* 0x00008000030aca11 */ /* 0x000fe400078210ff */
[----:B------:R-:W-:Y:S01]  /*8da0*/  @!P5 LEA.HI.X R15, R4, c[0x0][0x204], R9, 0x2, P2 ;  /* 0x00008100040fda11 */ /* 0x000fe200010f1409 */
[----:B------:R-:W-:Y:S01]  /*8db0*/  @!P4 IMAD.MOV.U32 R9, RZ, RZ, 0x7f800000 ;  /* 0x7f800000ff09c424 */ /* 0x000fe200078e00ff */
        /* <DEDUP_REMOVED lines=18> */
.L_x_665:
        /* <DEDUP_REMOVED lines=10> */
.L_x_1289:


//--------------------- .text._ZN5flash16flash_fwd_kernelI23Flash_fwd_kernel_traitsILi192ELi64ELi64ELi4ELb0ELb0EN7cutlass6half_tE19Flash_kernel_traitsILi192ELi64ELi64ELi4ES3_EELb1ELb0ELb0ELb1ELb0ELb0ELb0ELb0EEEvNS_16Flash_fwd_paramsE --------------------------
	.section	.text._ZN5flash16flash_fwd_kernelI23Flash_fwd_kernel_traitsILi192ELi64ELi64ELi4ELb0ELb0EN7cutlass6half_tE19Flash_kernel_traitsILi192ELi64ELi64ELi4ES3_EELb1ELb0ELb0ELb1ELb0ELb0ELb0ELb0EEEvNS_16Flash_fwd_paramsE,"ax",@progbits
	.sectioninfo	@"SHI_REGISTERS=244"
	.align	128
        .global         _ZN5flash16flash_fwd_kernelI23Flash_fwd_kernel_traitsILi192ELi64ELi64ELi4ELb0ELb0EN7cutlass6half_tE19Flash_kernel_traitsILi192ELi64ELi64ELi4ES3_EELb1ELb0ELb0ELb1ELb0ELb0ELb0ELb0EEEvNS_16Flash_fwd_paramsE
        .type           _ZN5flash16flash_fwd_kernelI23Flash_fwd_kernel_traitsILi192ELi64ELi64ELi4ELb0ELb0EN7cutlass6half_tE19Flash_kernel_traitsILi192ELi64ELi64ELi4ES3_EELb1ELb0ELb0ELb1ELb0ELb0ELb0ELb0EEEvNS_16Flash_fwd_paramsE,@function
        .size           _ZN5flash16flash_fwd_kernelI23Flash_fwd_kernel_traitsILi192ELi64ELi64ELi4ELb0ELb0EN7cutlass6half_tE19Flash_kernel_traitsILi192ELi64ELi64ELi4ES3_EELb1ELb0ELb0ELb1ELb0ELb0ELb0ELb0EEEvNS_16Flash_fwd_paramsE,(.L_x_1290 - _ZN5flash16flash_fwd_kernelI23Flash_fwd_kernel_traitsILi192ELi64ELi64ELi4ELb0ELb0EN7cutlass6half_tE19Flash_kernel_traitsILi192ELi64ELi64ELi4ES3_EELb1ELb0ELb0ELb1ELb0ELb0ELb0ELb0EEEvNS_16Flash_fwd_paramsE)
        .other          _ZN5flash16flash_fwd_kernelI23Flash_fwd_kernel_traitsILi192ELi64ELi64ELi4ELb0ELb0EN7cutlass6half_tE19Flash_kernel_traitsILi192ELi64ELi64ELi4ES3_EELb1ELb0ELb0ELb1ELb0ELb0ELb0ELb0EEEvNS_16Flash_fwd_paramsE,@"STO_CUDA_ENTRY STV_DEFAULT"
_ZN5flash16flash_fwd_kernelI23Flash_fwd_kernel_traitsILi192ELi64ELi64ELi4ELb0ELb0EN7cutlass6half_tE19Flash_kernel_traitsILi192ELi64ELi64ELi4ES3_EELb1ELb0ELb0ELb1ELb0ELb0ELb0ELb0EEEvNS_16Flash_fwd_paramsE:
.text._ZN5flash16flash_fwd_kernelI23Flash_fwd_kernel_traitsILi192ELi64ELi64ELi4ELb0ELb0EN7cutlass6half_tE19Flash_kernel_traitsILi192ELi64ELi64ELi4ES3_EELb1ELb0ELb0ELb1ELb0ELb0ELb0ELb0EEEvNS_16Flash_fwd_paramsE:
        /* <DEDUP_REMOVED lines=54> */
[----:B------:R-:W4:Y:S01]  /*0360*/  @P1 LDG.E R0, [R12.64] ;  /* 0x000000100c001981 */ /* 0x000f22000c1e1900 */
        /* <DEDUP_REMOVED lines=9> */
[----:B------:R-:W-:Y:S01]  /*0400*/  LOP3.LUT R11, R83, 0xffffffe0, RZ, 0xc0, !PT ;  /* 0xffffffe0530b7812 */ /* 0x000fe200078ec0ff */
[----:B------:R-:W-:Y:S02]  /*0410*/  UMOV UR23, URZ ;  /* 0x0000003f00177c82 */ /* 0x000fe40008000000 */
[----:B------:R-:W-:Y:S02]  /*0420*/  USHF.L.U32 UR5, UR4, 0x5, URZ ;  /* 0x0000000504057899 */ /* 0x000fe4000800063f */
[----:B------:R-:W-:Y:S02]  /*0430*/  IMAD.IADD R80, R6, 0x1, -R11 ;  /* 0x0000000106507824 */ /* 0x000fe400078e0a0b */
[----:B------:R-:W-:Y:S01]  /*0440*/  USHF.R.S32.HI UR4, URZ, 0x1f, UR5 ;  /* 0x0000001f3f047899 */ /* 0x000fe20008011405 */
[----:B--2---:R-:W1:Y:S08]  /*0450*/  @P0 R2UR UR9, R10 ;  /* 0x000000000a0903c2 */ /* 0x004e7000000e0000 */
[----:B---3--:R-:W1:Y:S08]  /*0460*/  @P0 R2UR UR13, R9 ;  /* 0x00000000090d03c2 */ /* 0x008e7000000e0000 */
[----:B----4-:R2:W3:Y:S08]  /*0470*/  @P1 R2UR UR23, R0 ;  /* 0x00000000001713c2 */ /* 0x0104f000000e0000 */
[----:B-----5:R4:W3:Y:S01]  /*0480*/  @!P2 R2UR UR24, R8 ;  /* 0x000000000818a3c2 */ /* 0x0208e200000e0000 */
[----:B------:R-:W-:-:S04]  /*0490*/  ISETP.NE.U32.AND P2, PT, RZ, c[0x0][0x248], PT ;  /* 0x00009200ff007a0c */ /* 0x000fc80003f45070 */
[----:B------:R-:W-:Y:S01]  /*04a0*/  ISETP.NE.AND.EX P2, PT, RZ, c[0x0][0x24c], PT, P2 ;  /* 0x00009300ff007a0c */ /* 0x000fe20003f45320 */
[----:B-1----:R-:W-:Y:S01]  /*04b0*/  @UP2 UIADD3 UR13, UR13, -UR9, URZ ;  /* 0x800000090d0d2290 */ /* 0x002fe2000fffe03f */
[--C-:B------:R-:W-:Y:S02]  /*04c0*/  IADD3 R134, P1, P0, R2, UR5, R80.reuse ;  /* 0x0000000502867c10 */ /* 0x100fe4000f83e050 */
[----:B--2---:R-:W-:-:S04]  /*04d0*/  SHF.R.S32.HI R0, RZ, 0x1f, R80 ;  /* 0x0000001fff007819 */ /* 0x004fc80000011450 */
[----:B------:R-:W-:Y:S01]  /*04e0*/  @!UP2 ULDC UR13, c[0x0][0x214] ;  /* 0x00008500000daab9 */ /* 0x000fe20000000800 */
[----:B------:R-:W-:-:S04]  /*04f0*/  IADD3.X R3, R3, UR4, R0, P1, P0 ;  /* 0x0000000403037c10 */ /* 0x000fc80008fe0400 */
[----:B---34-:R-:W-:Y:S05]  /*0500*/  @!P2 BRA `(.L_x_666) ;  /* 0x000000700000a947 */ /* 0x018fea0003800000 */
[----:B------:R-:W-:-:S13]  /*0510*/  PLOP3.LUT P0, PT, PT, PT, UP3, 0x80, 0x0 ;  /* 0x000000000000781c */ /* 0x000fda0003f0f038 */
[----:B------:R-:W2:Y:S04]  /*0520*/  @P0 LDG.E R0, [R4.64+0x4] ;  /* 0x0000041004000981 */ /* 0x000ea8000c1e1900 */
[----:B------:R-:W3:Y:S01]  /*0530*/  @!P0 LDG.E R2, [R4.64] ;  /* 0x0000001004028981 */ /* 0x000ee2000c1e1900 */
[----:B--2---:R-:W1:Y:S02]  /*0540*/  @P0 R2UR UR6, R0 ;  /* 0x00000000000603c2 */ /* 0x004e6400000e0000 */
[----:B-1----:R-:W-:-:S11]  /*0550*/  @UP3 UIADD3 UR6, UR6, -UR24, URZ ;  /* 0x8000001806063290 */ /* 0x002fd6000fffe03f */
[----:B---3--:R1:W2:Y:S02]  /*0560*/  @!P0 R2UR UR6, R2 ;  /* 0x00000000020683c2 */ /* 0x0082a400000e0000 */
[----:B-12---:R-:W-:Y:S05]  /*0570*/  BRA `(.L_x_667) ;  /* 0x0000001000007947 */ /* 0x006fea0003800000 */
.L_x_666:
[----:B------:R-:W-:Y:S02]  /*0580*/  ULDC UR6, c[0x0][0x218] ;  /* 0x0000860000067ab9 */ /* 0x000fe40000000800 */
.L_x_667:
        /* <DEDUP_REMOVED lines=39> */
[----:B------:R-:W-:Y:S02]  /*0800*/  @UP0 UIMAD.WIDE.U32 UR28, UR25, UR4, URZ ;  /* 0x00000004191c02a5 */ /* 0x000fe4000f8e003f */
[----:B------:R-:W-:Y:S02]  /*0810*/  @!UP1 UIMAD.WIDE.U32 UR30, UR15, UR6, URZ ;  /* 0x000000060f1e92a5 */ /* 0x000fe4000f8e003f */
[----:B------:R-:W-:Y:S02]  /*0820*/  @!UP1 UIMAD UR4, UR15, UR7, UR21 ;  /* 0x000000070f0492a4 */ /* 0x000fe4000f8e0215 */
[----:B------:R-:W-:Y:S02]  /*0830*/  @UP1 UMOV UR6, UR26 ;  /* 0x0000001a00061c82 */ /* 0x000fe40008000000 */
[----:B------:R-:W-:Y:S02]  /*0840*/  @UP0 UIMAD UR7, UR25, UR5, UR29 ;  /* 0x00000005190702a4 */ /* 0x000fe4000f8e021d */
[----:B------:R-:W-:-:S02]  /*0850*/  USHF.R.S32.HI UR21, URZ, 0x1f, UR14 ;  /* 0x0000001f3f157899 */ /* 0x000fc4000801140e */
[----:B------:R-:W-:Y:S02]  /*0860*/  @!UP1 UIADD3 UR22, UR31, UR4, URZ ;  /* 0x000000041f169290 */ /* 0x000fe4000fffe03f */
[----:B------:R-:W-:Y:S02]  /*0870*/  @!UP1 UMOV UR6, UR30 ;  /* 0x0000001e00069c82 */ /* 0x000fe40008000000 */
[----:B------:R-:W-:Y:S01]  /*0880*/  @UP0 UMOV UR26, UR28 ;  /* 0x0000001c001a0c82 */ /* 0x000fe20008000000 */
[----:B------:R-:W-:Y:S05]  /*0890*/  @P0 BRA `(.L_x_669) ;  /* 0x000000c000000947 */ /* 0x000fea0003800000 */
[----:B-1----:R-:W-:Y:S02]  /*08a0*/  USHF.R.S32.HI UR25, URZ, 0x1f, UR23 ;  /* 0x0000001f3f197899 */ /* 0x002fe40008011417 */
[----:B------:R-:W-:Y:S02]  /*08b0*/  ULDC.64 UR4, c[0x0][0x198] ;  /* 0x0000660000047ab9 */ /* 0x000fe40000000a00 */
[----:B------:R-:W-:Y:S02]  /*08c0*/  UIMAD UR25, UR25, UR4, URZ ;  /* 0x00000004191972a4 */ /* 0x000fe4000f8e023f */
[----:B------:R-:W-:-:S02]  /*08d0*/  UIMAD.WIDE.U32 UR26, UR23, UR4, URZ ;  /* 0x00000004171a72a5 */ /* 0x000fc4000f8e003f */
[----:B------:R-:W-:Y:S02]  /*08e0*/  UIMAD UR25, UR23, UR5, UR25 ;  /* 0x00000005171972a4 */ /* 0x000fe4000f8e0219 */
[----:B------:R-:W-:Y:S02]  /*08f0*/  USHF.R.S32.HI UR7, URZ, 0x1f, UR15 ;  /* 0x0000001f3f077899 */ /* 0x000fe4000801140f */
[----:B------:R-:W-:Y:S02]  /*0900*/  ULDC.64 UR4, c[0x0][0x180] ;  /* 0x0000600000047ab9 */ /* 0x000fe40000000a00 */
[----:B------:R-:W-:Y:S02]  /*0910*/  UIADD3 UR27, UR27, UR25, URZ ;  /* 0x000000191b1b7290 */ /* 0x000fe4000fffe03f */
[----:B------:R-:W-:Y:S02]  /*0920*/  UIMAD UR7, UR7, UR4, URZ ;  /* 0x00000004070772a4 */ /* 0x000fe4000f8e023f */
[----:B------:R-:W-:-:S02]  /*0930*/  UIMAD.WIDE.U32 UR26, UR15, UR4, UR26 ;  /* 0x000000040f1a72a5 */ /* 0x000fc4000f8e001a */
[----:B------:R-:W-:-:S04]  /*0940*/  UIMAD UR7, UR15, UR5, UR7 ;  /* 0x000000050f0772a4 */ /* 0x000fc8000f8e0207 */
[----:B------:R-:W-:Y:S02]  /*0950*/  UIADD3 UR7, UR27, UR7, URZ ;  /* 0x000000071b077290 */ /* 0x000fe4000fffe03f */
.L_x_669:
        /* <DEDUP_REMOVED lines=44> */
.L_x_670:
[CC--:B------:R-:W-:Y:S01]  /*0c20*/  LEA.HI R5, R7.reuse, R6.reuse, RZ, 0x3 ;  /* 0x0000000607057211 */ /* 0x0c0fe200078f18ff */
[----:B------:R-:W1:Y:S01]  /*0c30*/  S2R R16, SR_CTAID.Z ;  /* 0x0000000000107919 */ /* 0x000e620000002700 */
[-C--:B------:R-:W-:Y:S01]  /*0c40*/  LEA.HI R9, R7, R6.reuse, RZ, 0x4 ;  /* 0x0000000607097211 */ /* 0x080fe200078f20ff */
[----:B------:R-:W-:Y:S01]  /*0c50*/  IMAD.U32 R21, RZ, RZ, UR10 ;  /* 0x0000000aff157e24 */ /* 0x000fe2000f8e00ff */
[----:B------:R-:W-:Y:S01]  /*0c60*/  SHF.R.S32.HI R14, RZ, 0x3, R5 ;  /* 0x00000003ff0e7819 */ /* 0x000fe20000011405 */
[----:B------:R-:W-:Y:S01]  /*0c70*/  BSSY B0, `(.L_x_671) ;  /* 0x0000066000007945 */ /* 0x000fe20003800000 */
[----:B------:R-:W-:Y:S02]  /*0c80*/  LOP3.LUT R5, R5, 0xfffffff8, RZ, 0xc0, !PT ;  /* 0xfffffff805057812 */ /* 0x000fe400078ec0ff */
[----:B------:R-:W-:Y:S01]  /*0c90*/  SHF.R.S32.HI R0, RZ, 0x4, R9 ;  /* 0x00000004ff007819 */ /* 0x000fe20000011409 */
[----:B------:R-:W-:Y:S01]  /*0ca0*/  IMAD.SHL.U32 R11, R14, 0x40, RZ ;  /* 0x000000400e0b7824 */ /* 0x000fe200078e00ff */
[----:B------:R-:W-:Y:S01]  /*0cb0*/  LEA.HI R7, R7, R6, RZ, 0x6 ;  /* 0x0000000607077211 */ /* 0x000fe200078f30ff */
[----:B------:R-:W-:Y:S01]  /*0cc0*/  IMAD.IADD R2, R6, 0x1, -R5 ;  /* 0x0000000106027824 */ /* 0x000fe200078e0a05 */
[----:B------:R-:W-:-:S02]  /*0cd0*/  LEA.HI R197, R9, R0, RZ, 0x1 ;  /* 0x0000000009c57211 */ /* 0x000fc400078f08ff */
[----:B------:R-:W-:Y:S01]  /*0ce0*/  LOP3.LUT R9, R9, 0xfffffff0, RZ, 0xc0, !PT ;  /* 0xfffffff009097812 */ /* 0x000fe200078ec0ff */
[----:B------:R-:W-:Y:S01]  /*0cf0*/  IMAD.SHL.U32 R210, R2, 0x8, RZ ;  /* 0x0000000802d27824 */ /* 0x000fe200078e00ff */
[----:B------:R-:W-:Y:S01]  /*0d00*/  LOP3.LUT R197, R197, 0xfffffffe, RZ, 0xc0, !PT ;  /* 0xfffffffec5c57812 */ /* 0x000fe200078ec0ff */
[----:B------:R-:W-:Y:S01]  /*0d10*/  IMAD.SHL.U32 R7, R7, 0x8, RZ ;  /* 0x0000000807077824 */ /* 0x000fe200078e00ff */
[----:B------:R-:W-:Y:S01]  /*0d20*/  LOP3.LUT R11, R11, 0x1c0, RZ, 0xc0, !PT ;  /* 0x000001c00b0b7812 */ /* 0x000fe200078ec0ff */
[----:B------:R-:W-:Y:S01]  /*0d30*/  IMAD.IADD R9, R6, 0x1, -R9 ;  /* 0x0000000106097824 */ /* 0x000fe200078e0a09 */
[----:B------:R-:W-:Y:S01]  /*0d40*/  SHF.R.S32.HI R15, RZ, 0x1f, R14 ;  /* 0x0000001fff0f7819 */ /* 0x000fe2000001140e */
[----:B------:R-:W-:Y:S01]  /*0d50*/  IMAD.IADD R197, R0, 0x1, -R197 ;  /* 0x0000000100c57824 */ /* 0x000fe200078e0ac5 */
[----:B------:R-:W-:Y:S02]  /*0d60*/  LOP3.LUT R5, R11, 0x38, R210, 0xf8, !PT ;  /* 0x000000380b057812 */ /* 0x000fe400078ef8d2 */
[----:B------:R-:W-:Y:S01]  /*0d70*/  SHF.R.U32.HI R200, RZ, 0x3, R11 ;  /* 0x00000003ffc87819 */ /* 0x000fe2000001160b */
[----:B------:R-:W-:Y:S01]  /*0d80*/  IMAD.WIDE R20, R21, 0x40, R14 ;  /* 0x0000004015147825 */ /* 0x000fe200078e020e */
[----:B------:R-:W-:-:S02]  /*0d90*/  SHF.R.S32.HI R0, RZ, 0x1f, R9 ;  /* 0x0000001fff007819 */ /* 0x000fc40000011409 */
[----:B------:R-:W-:Y:S02]  /*0da0*/  LOP3.LUT R200, R5, R200, RZ, 0x3c, !PT ;  /* 0x000000c805c87212 */ /* 0x000fe400078e3cff */
[----:B------:R-:W-:Y:S02]  /*0db0*/  LEA.HI R5, R0, R9, RZ, 0x3 ;  /* 0x0000000900057211 */ /* 0x000fe400078f18ff */
[--C-:B------:R-:W-:Y:S02]  /*0dc0*/  SHF.R.S32.HI R211, RZ, 0x1f, R210.reuse ;  /* 0x0000001fffd37819 */ /* 0x100fe400000114d2 */
[C---:B------:R-:W-:Y:S01]  /*0dd0*/  LOP3.LUT R0, R5.reuse, 0xfffffff8, RZ, 0xc0, !PT ;  /* 0xfffffff805007812 */ /* 0x040fe200078ec0ff */
[----:B------:R-:W-:Y:S01]  /*0de0*/  IMAD.SHL.U32 R5, R5, 0x40, RZ ;  /* 0x0000004005057824 */ /* 0x000fe200078e00ff */
[----:B------:R-:W-:Y:S01]  /*0df0*/  IADD3 R10, P0, R210, UR6, RZ ;  /* 0x00000006d20a7c10 */ /* 0x000fe2000ff1e0ff */
[----:B------:R-:W-:Y:S01]  /*0e00*/  IMAD.WIDE.U32 R18, R14, c[0x0][0x198], R210 ;  /* 0x000066000e127a25 */ /* 0x000fe200078e00d2 */
[----:B------:R-:W-:-:S02]  /*0e10*/  LOP3.LUT R200, R200, 0xfffffe00, R7, 0xf8, !PT ;  /* 0xfffffe00c8c87812 */ /* 0x000fc400078ef807 */
[----:B------:R-:W-:Y:S01]  /*0e20*/  IADD3.X R11, R211, UR22, RZ, P0, !PT ;  /* 0x00000016d30b7c10 */ /* 0x000fe200087fe4ff */
[----:B------:R-:W-:Y:S01]  /*0e30*/  IMAD.IADD R0, R9, 0x1, -R0 ;  /* 0x0000000109007824 */ /* 0x000fe200078e0a00 */
[----:B------:R-:W-:Y:S01]  /*0e40*/  IADD3 R206, P1, R18, UR26, RZ ;  /* 0x0000001a12ce7c10 */ /* 0x000fe2000ff3e0ff */
[C---:B------:R-:W-:Y:S01]  /*0e50*/  IMAD R9, R15.reuse, c[0x0][0x198], RZ ;  /* 0x000066000f097a24 */ /* 0x040fe200078e02ff */
[----:B------:R-:W-:Y:S01]  /*0e60*/  UIADD3 UR22, -UR11, UR13, URZ ;  /* 0x0000000d0b167290 */ /* 0x000fe2000fffe13f */
[----:B------:R-:W-:Y:S01]  /*0e70*/  IMAD R7, R15, c[0x0][0x1a0], RZ ;  /* 0x000068000f077a24 */ /* 0x000fe200078e02ff */
[----:B------:R-:W-:Y:S01]  /*0e80*/  LOP3.LUT P3, RZ, R0, 0x4, RZ, 0xc0, !PT ;  /* 0x0000000400ff7812 */ /* 0x000fe2000786c0ff */
[----:B------:R-:W-:Y:S01]  /*0e90*/  IMAD.WIDE.U32 R12, R14, c[0x0][0x1a0], R210 ;  /* 0x000068000e0c7a25 */ /* 0x000fe200078e00d2 */
[C---:B------:R-:W-:Y:S02]  /*0ea0*/  LOP3.LUT P2, RZ, R0.reuse, 0x2, RZ, 0xc0, !PT ;  /* 0x0000000200ff7812 */ /* 0x040fe4000784c0ff */
[----:B------:R-:W-:Y:S01]  /*0eb0*/  SHF.R.S32.HI R199, RZ, 0x1f, R204 ;  /* 0x0000001fffc77819 */ /* 0x000fe200000114cc */
[----:B------:R-:W-:Y:S01]  /*0ec0*/  IMAD.SHL.U32 R0, R0, 0x40, RZ ;  /* 0x0000004000007824 */ /* 0x000fe200078e00ff */
[----:B------:R-:W-:Y:S01]  /*0ed0*/  IADD3 R8, P0, R12, UR28, RZ ;  /* 0x0000001c0c087c10 */ /* 0x000fe2000ff1e0ff */
[----:B------:R-:W-:Y:S01]  /*0ee0*/  IMAD R9, R14, c[0x0][0x19c], R9 ;  /* 0x000067000e097a24 */ /* 0x000fe200078e0209 */
[----:B------:R-:W-:Y:S01]  /*0ef0*/  SHF.R.S32.HI R83, RZ, 0x5, R83 ;  /* 0x00000005ff537819 */ /* 0x000fe20000011453 */
[----:B-1----:R-:W-:Y:S01]  /*0f00*/  IMAD.WIDE.U32 R16, R16, c[0x0][0x1a8], R10 ;  /* 0x00006a0010107a25 */ /* 0x002fe200078e000a */
[----:B------:R-:W-:-:S02]  /*0f10*/  LOP3.LUT R0, R0, 0x1c0, RZ, 0xc0, !PT ;  /* 0x000001c000007812 */ /* 0x000fc400078ec0ff */
[----:B------:R-:W-:Y:S01]  /*0f20*/  IADD3.X R207, R19, UR7, R9, P1, !PT ;  /* 0x0000000713cf7c10 */ /* 0x000fe20008ffe409 */
[----:B------:R-:W-:Y:S01]  /*0f30*/  IMAD R7, R14, c[0x0][0x1a4], R7 ;  /* 0x000069000e077a24 */ /* 0x000fe200078e0207 */
[C---:B------:R-:W-:Y:S01]  /*0f40*/  IADD3 R202, R210.reuse, 0x40, RZ ;  /* 0x00000040d2ca7810 */ /* 0x040fe20007ffe0ff */
[----:B------:R-:W-:Y:S01]  /*0f50*/  IMAD.SHL.U32 R11, R197, 0x8, RZ ;  /* 0x00000008c50b7824 */ /* 0x000fe200078e00ff */
[----:B------:R-:W-:Y:S01]  /*0f60*/  IADD3 R201, R210, 0x80, RZ ;  /* 0x00000080d2c97810 */ /* 0x000fe20007ffe0ff */
[----:B------:R-:W-:Y:S01]  /*0f70*/  IMAD R209, R199, c[0x0][0x1b0], RZ ;  /* 0x00006c00c7d17a24 */ /* 0x000fe200078e02ff */
[----:B------:R-:W-:Y:S01]  /*0f80*/  IADD3.X R9, R13, UR5, R7, P0, !PT ;  /* 0x000000050d097c10 */ /* 0x000fe200087fe407 */
[----:B------:R-:W-:Y:S01]  /*0f90*/  ULDC.64 UR4, c[0x0][0x1a8] ;  /* 0x00006a0000047ab9 */ /* 0x000fe20000000a00 */
[----:B------:R-:W-:Y:S01]  /*0fa0*/  LOP3.LUT R7, R0, 0x8, R11, 0xf8, !PT ;  /* 0x0000000800077812 */ /* 0x000fe200078ef80b */
[----:B------:R-:W-:Y:S01]  /*0fb0*/  UIMAD UR4, UR21, UR4, URZ ;  /* 0x00000004150472a4 */ /* 0x000fe2000f8e023f */
[----:B------:R-:W-:Y:S01]  /*0fc0*/  ISETP.GE.AND P0, PT, R14, UR22, PT ;  /* 0x000000160e007c0c */ /* 0x000fe2000bf06270 */
[----:B------:R-:W-:Y:S01]  /*0fd0*/  IMAD R199, R199, c[0x0][0x1b8], RZ ;  /* 0x00006e00c7c77a24 */ /* 0x000fe200078e02ff */
[----:B------:R-:W-:Y:S01]  /*0fe0*/  SHF.R.U32.HI R0, RZ, 0x3, R0 ;  /* 0x00000003ff007819 */ /* 0x000fe20000011600 */
[----:B------:R-:W-:Y:S01]  /*0ff0*/  UIMAD UR4, UR14, UR5, UR4 ;  /* 0x000000050e0472a4 */ /* 0x000fe2000f8e0204 */
[----:B------:R-:W-:-:S02]  /*1000*/  IMAD R209, R204, c[0x0][0x1b4], R209 ;  /* 0x00006d00ccd17a24 */ /* 0x000fc400078e02d1 */
[----:B------:R-:W-:Y:S01]  /*1010*/  LOP3.LUT R0, R7, R0, RZ, 0x3c, !PT ;  /* 0x0000000007007212 */ /* 0x000fe200078e3cff */
[C---:B------:R-:W-:Y:S02]  /*1020*/  IMAD R199, R204.reuse, c[0x0][0x1bc], R199 ;  /* 0x00006f00ccc77a24 */ /* 0x040fe400078e02c7 */
[----:B------:R-:W-:Y:S01]  /*1030*/  IMAD.WIDE.U32 R206, R204, c[0x0][0x1b0], R206 ;  /* 0x00006c00ccce7a25 */ /* 0x000fe200078e00ce */
[----:B------:R-:W-:Y:S02]  /*1040*/  LOP3.LUT R0, R0, 0xfffffe00, R5, 0xf8, !PT ;  /* 0xfffffe0000007812 */ /* 0x000fe400078ef805 */
[----:B------:R-:W-:Y:S01]  /*1050*/  IADD3 R19, R17, UR4, RZ ;  /* 0x0000000411137c10 */ /* 0x000fe2000fffe0ff */
[----:B------:R-:W-:-:S04]  /*1060*/  IMAD.WIDE.U32 R204, R204, c[0x0][0x1b8], R8 ;  /* 0x00006e00cccc7a25 */ /* 0x000fc800078e0008 */
[----:B------:R-:W-:Y:S02]  /*1070*/  IMAD.MOV.U32 R5, RZ, RZ, 0x20 ;  /* 0x00000020ff057424 */ /* 0x000fe400078e00ff */
[----:B------:R-:W-:Y:S02]  /*1080*/  IMAD.MOV.U32 R8, RZ, RZ, 0x10 ;  /* 0x00000010ff087424 */ /* 0x000fe400078e00ff */
[----:B------:R-:W-:Y:S01]  /*1090*/  IMAD.SHL.U32 R200, R200, 0x2, RZ ;  /* 0x00000002c8c87824 */ /* 0x000fe200078e00ff */
[----:B------:R-:W-:Y:S01]  /*10a0*/  SEL R5, R5, 0xffffffe0, !P3 ;  /* 0xffffffe005057807 */ /* 0x000fe20005800000 */
[----:B------:R-:W-:Y:S01]  /*10b0*/  IMAD.IADD R209, R207, 0x1, R209 ;  /* 0x00000001cfd17824 */ /* 0x000fe200078e02d1 */
[----:B------:R-:W-:Y:S01]  /*10c0*/  SEL R7, R8, 0xfffffff0, !P2 ;  /* 0xfffffff008077807 */ /* 0x000fe20005000000 */
        /* <DEDUP_REMOVED lines=32> */
.L_x_672:
[----:B------:R-:W-:Y:S05]  /*12d0*/  BSYNC B0 ;  /* 0x0000000000007941 */ /* 0x000fea0003800000 */
.L_x_671:
        /* <DEDUP_REMOVED lines=37> */
.L_x_674:
[----:B------:R-:W-:Y:S05]  /*1530*/  BSYNC B0 ;  /* 0x0000000000007941 */ /* 0x000fea0003800000 */
.L_x_673:
        /* <DEDUP_REMOVED lines=37> */
.L_x_676:
[----:B------:R-:W-:Y:S05]  /*1790*/  BSYNC B0 ;  /* 0x0000000000007941 */ /* 0x000fea0003800000 */
.L_x_675:
        /* <DEDUP_REMOVED lines=40> */
.L_x_678:
[----:B------:R-:W-:Y:S05]  /*1a20*/  BSYNC B0 ;  /* 0x0000000000007941 */ /* 0x000fea0003800000 */
.L_x_677:
        /* <DEDUP_REMOVED lines=37> */
.L_x_680:
[----:B------:R-:W-:Y:S05]  /*1c80*/  BSYNC B0 ;  /* 0x0000000000007941 */ /* 0x000fea0003800000 */
.L_x_679:
        /* <DEDUP_REMOVED lines=33> */
.L_x_682:
[----:B------:R-:W-:Y:S05]  /*1ea0*/  BSYNC B0 ;  /* 0x0000000000007941 */ /* 0x000fea0003800000 */
.L_x_681:
        /* <DEDUP_REMOVED lines=32> */
.L_x_684:
[----:B------:R-:W-:Y:S05]  /*20b0*/  BSYNC B0 ;  /* 0x0000000000007941 */ /* 0x000fea0003800000 */
.L_x_683:
        /* <DEDUP_REMOVED lines=34> */
.L_x_686:
[----:B------:R-:W-:Y:S05]  /*22e0*/  BSYNC B0 ;  /* 0x0000000000007941 */ /* 0x000fea0003800000 */
.L_x_685:
[----:B------:R-:W-:Y:S01]  /*22f0*/  ULDC.64 UR6, c[0x0][0x318] ;  /* 0x0000c60000067ab9 */ /* 0x000fe20000000a00 */
[----:B------:R-:W0:Y:S01]  /*2300*/  LDGDEPBAR ;  /* 0x00000000000079af */ /* 0x000e220000000000 */
[----:B------:R-:W-:Y:S02]  /*2310*/  UISETP.NE.U32.AND UP1, UPT, URZ, UR6, UPT ;  /* 0x000000063f00728c */ /* 0x000fe4000bf25070 */
[----:B------:R-:W-:Y:S02]  /*2320*/  ULDC.64 UR4, c[0x0][0x320] ;  /* 0x0000c80000047ab9 */ /* 0x000fe40000000a00 */
[----:B------:R-:W-:-:S06]  /*2330*/  UISETP.NE.AND.EX UP1, UPT, URZ, UR7, UPT, UP1 ;  /* 0x000000073f00728c */ /* 0x000fcc000bf25310 */
[----:B------:R-:W-:-:S05]  /*2340*/  PLOP3.LUT P0, PT, PT, PT, UP1, 0x80, 0x0 ;  /* 0x000000000000781c */ /* 0x000fca0003f0f018 */
[----:B------:R-:W-:Y:S02]  /*2350*/  @UP1 USHF.R.S32.HI UR29, URZ, 0x1f, UR15 ;  /* 0x0000001f3f1d1899 */ /* 0x000fe4000801140f */
[----:B------:R-:W-:Y:S02]  /*2360*/  @UP1 UMOV UR30, UR14 ;  /* 0x0000000e001e1c82 */ /* 0x000fe40008000000 */
[----:B------:R-:W-:Y:S02]  /*2370*/  @UP1 UIMAD UR29, UR29, UR4, URZ ;  /* 0x000000041d1d12a4 */ /* 0x000fe4000f8e023f */
[----:B------:R-:W-:Y:S02]  /*2380*/  @UP1 UMOV UR31, UR21 ;  /* 0x00000015001f1c82 */ /* 0x000fe40008000000 */
[----:B------:R-:W-:Y:S01]  /*2390*/  @UP1 UIMAD.WIDE.U32 UR30, UR15, UR4, UR30 ;  /* 0x000000040f1e12a5 */ /* 0x000fe2000f8e001e */
[----:B------:R-:W-:-:S04]  /*23a0*/  DEPBAR.LE SB0, 0x0 ;  /* 0x000080000000791a */ /* 0x000fc80000000000 */
[----:B------:R-:W-:Y:S02]  /*23b0*/  @UP1 UIMAD UR5, UR15, UR5, UR29 ;  /* 0x000000050f0512a4 */ /* 0x000fe4000f8e021d */
[----:B------:R-:W-:Y:S02]  /*23c0*/  @UP1 ULEA UR6, UP0, UR30, UR6, 0x2 ;  /* 0x000000061e061291 */ /* 0x000fe4000f80103f */
[----:B------:R-:W-:-:S04]  /*23d0*/  @UP1 UIADD3 UR5, UR31, UR5, URZ ;  /* 0x000000051f051290 */ /* 0x000fc8000fffe03f */
[----:B------:R-:W-:Y:S01]  /*23e0*/  @UP1 ULEA.HI.X UR7, UR30, UR7, UR5, 0x2, UP0 ;  /* 0x000000071e071291 */ /* 0x000fe200080f1405 */
[----:B-1----:R-:W-:Y:S01]  /*23f0*/  IMAD.U32 R16, RZ, RZ, UR6 ;  /* 0x00000006ff107e24 */ /* 0x002fe2000f8e00ff */
[----:B------:R-:W1:Y:S01]  /*2400*/  @P0 MUFU.RCP R12, c[0x0][0x238] ;  /* 0x00008e00000c0b08 */ /* 0x000e620000001000 */
[----:B------:R-:W-:Y:S01]  /*2410*/  ISETP.GE.AND P1, PT, R14, UR24, PT ;  /* 0x000000180e007c0c */ /* 0x000fe2000bf26270 */
[----:B------:R-:W-:Y:S02]  /*2420*/  ULDC.64 UR4, c[0x0][0x1a0] ;  /* 0x0000680000047ab9 */ /* 0x000fe40000000a00 */
[----:B------:R-:W-:-:S05]  /*2430*/  IMAD.U32 R17, RZ, RZ, UR7 ;  /* 0x00000007ff117e24 */ /* 0x000fca000f8e00ff */
[----:B------:R-:W1:Y:S01]  /*2440*/  @P0 LDG.E R13, [R16.64] ;  /* 0x00000010100d0981 */ /* 0x000e62000c1e1900 */
[----:B------:R-:W-:Y:S01]  /*2450*/  UIMAD.WIDE.U32 UR14, UR25, UR4, URZ ;  /* 0x00000004190e72a5 */ /* 0x000fe2000f8e003f */
[----:B------:R-:W-:Y:S01]  /*2460*/  BSSY B0, `(.L_x_687) ;  /* 0x000002b000007945 */ /* 0x000fe20003800000 */
[----:B------:R-:W-:Y:S01]  /*2470*/  UIMAD UR4, UR28, UR4, URZ ;  /* 0x000000041c0472a4 */ /* 0x000fe2000f8e023f */
[----:B------:R-:W-:Y:S03]  /*2480*/  BAR.SYNC.DEFER_BLOCKING 0x0 ;  /* 0x0000000000007b1d */ /* 0x000fe60000010000 */
[----:B------:R-:W-:Y:S01]  /*2490*/  UIMAD UR4, UR25, UR5, UR4 ;  /* 0x00000005190472a4 */ /* 0x000fe2000f8e0204 */
[----:B------:R-:W-:Y:S01]  /*24a0*/  MOV R18, UR14 ;  /* 0x0000000e00127c02 */ /* 0x000fe20008000f00 */
[----:B------:R-:W-:Y:S02]  /*24b0*/  IMAD.U32 R19, RZ, RZ, UR15 ;  /* 0x0000000fff137e24 */ /* 0x000fe4000f8e00ff */
[----:B------:R-:W-:Y:S01]  /*24c0*/  UIADD3 UR4, UR15, UR4, URZ ;  /* 0x000000040f047290 */ /* 0x000fe2000fffe03f */
[----:B------:R2:W-:Y:S04]  /*24d0*/  @P1 STS.128 [R200+0xc000], RZ ;  /* 0x00c000ffc8001388 */ /* 0x0005e80000000c00 */
[----:B------:R2:W-:Y:S04]  /*24e0*/  @P1 STS.128 [R200+0xe000], RZ ;  /* 0x00e000ffc8001388 */ /* 0x0005e80000000c00 */
[----:B------:R2:W-:Y:S01]  /*24f0*/  @P1 STS.128 [R200+0x10000], RZ ;  /* 0x010000ffc8001388 */ /* 0x0005e20000000c00 */
[----:B-1----:R-:W-:-:S04]  /*2500*/  @P0 FMUL.FTZ R12, R13, R12 ;  /* 0x0000000c0d0c0220 */ /* 0x002fc80000410000 */
[----:B------:R1:W3:Y:S01]  /*2510*/  @P0 R2UR UR6, R12 ;  /* 0x000000000c0603c2 */ /* 0x0002e200000e0000 */
[C---:B------:R-:W-:Y:S02]  /*2520*/  LEA R16, P0, R18.reuse, R204, 0x6 ;  /* 0x000000cc12107211 */ /* 0x040fe400078030ff */
[----:B-1----:R-:W-:Y:S01]  /*2530*/  MOV R12, UR4 ;  /* 0x00000004000c7c02 */ /* 0x002fe20008000f00 */
[----:B------:R-:W-:Y:S02]  /*2540*/  UMOV UR4, URZ ;  /* 0x0000003f00047c82 */ /* 0x000fe40008000000 */
[----:B---3--:R-:W-:Y:S01]  /*2550*/  @UP1 UMOV UR4, UR6 ;  /* 0x0000000600041c82 */ /* 0x008fe20008000000 */
[----:B------:R-:W-:Y:S01]  /*2560*/  LEA.HI.X R17, R18, R199, R12, 0x6, P0 ;  /* 0x000000c712117211 */ /* 0x000fe200000f340c */
[----:B------:R-:W-:Y:S05]  /*2570*/  @P1 BRA `(.L_x_688) ;  /* 0x0000019000001947 */ /* 0x000fea0003800000 */
[----:B--2---:R-:W-:Y:S02]  /*2580*/  ISETP.GE.AND P3, PT, R210, c[0x0][0x220], PT ;  /* 0x00008800d2007a0c */ /* 0x004fe40003f66270 */
        /* <DEDUP_REMOVED lines=24> */
.L_x_688:
[----:B--2---:R-:W-:Y:S05]  /*2710*/  BSYNC B0 ;  /* 0x0000000000007941 */ /* 0x004fea0003800000 */
.L_x_687:
[----:B------:R-:W-:Y:S01]  /*2720*/  ISETP.GE.AND P0, PT, R11, UR24, PT ;  /* 0x000000180b007c0c */ /* 0x000fe2000bf06270 */
[----:B------:R-:W-:-:S12]  /*2730*/  BSSY B0, `(.L_x_689) ;  /* 0x0000022000007945 */ /* 0x000fd80003800000 */
[----:B------:R2:W-:Y:S04]  /*2740*/  @P0 STS.128 [R200+0xc800], RZ ;  /* 0x00c800ffc8000388 */ /* 0x0005e80000000c00 */
[----:B------:R2:W-:Y:S04]  /*2750*/  @P0 STS.128 [R200+0xe800], RZ ;  /* 0x00e800ffc8000388 */ /* 0x0005e80000000c00 */
[----:B------:R2:W-:Y:S01]  /*2760*/  @P0 STS.128 [R200+0x10800], RZ ;  /* 0x010800ffc8000388 */ /* 0x0005e20000000c00 */
[----:B------:R-:W-:Y:S05]  /*2770*/  @P0 BRA `(.L_x_690) ;  /* 0x000001d000000947 */ /* 0x000fea0003800000 */
[----:B------:R-:W-:Y:S01]  /*2780*/  ISETP.GE.AND P3, PT, R210, c[0x0][0x220], PT ;  /* 0x00008800d2007a0c */ /* 0x000fe20003f66270 */
[----:B-1----:R-:W-:Y:S01]  /*2790*/  IMAD.WIDE.U32 R18, R8, c[0x0][0x1a0], RZ ;  /* 0x0000680008127a25 */ /* 0x002fe200078e00ff */
        /* <DEDUP_REMOVED lines=27> */
.L_x_690:
[----:B------:R-:W-:Y:S05]  /*2950*/  BSYNC B0 ;  /* 0x0000000000007941 */ /* 0x000fea0003800000 */
.L_x_689:
        /* <DEDUP_REMOVED lines=14> */
[C---:B-1----:R-:W-:Y:S02]  /*2a40*/  @!P3 LEA R18, P4, R8.reuse, c[0x0][0x170], 0x1 ;  /* 0x00005c000812ba11 */ /* 0x042fe400078808ff */
        /* <DEDUP_REMOVED lines=20> */
.L_x_692:
[----:B------:R-:W-:Y:S05]  /*2b90*/  BSYNC B0 ;  /* 0x0000000000007941 */ /* 0x000fea0003800000 */
.L_x_691:
        /* <DEDUP_REMOVED lines=14> */
[C---:B-1--4-:R-:W-:Y:S01]  /*2c80*/  @!P3 LEA R12, P4, R16.reuse, c[0x0][0x170], 0x1 ;  /* 0x00005c00100cba11 */ /* 0x052fe200078808ff */
        /* <DEDUP_REMOVED lines=21> */
.L_x_694:
[----:B------:R-:W-:Y:S05]  /*2de0*/  BSYNC B0 ;  /* 0x0000000000007941 */ /* 0x000fea0003800000 */
.L_x_693:
[C---:B------:R-:W-:Y:S01]  /*2df0*/  IMAD.SHL.U32 R8, R2.reuse, 0x40, RZ ;  /* 0x0000004002087824 */ /* 0x040fe200078e00ff */
[----:B------:R-:W-:Y:S01]  /*2e00*/  R2P PR, R2, 0x6 ;  /* 0x0000000602007804 */ /* 0x000fe20000000000 */
[----:B------:R-:W-:Y:S01]  /*2e10*/  IMAD.SHL.U32 R14, R14, 0x8, RZ ;  /* 0x000000080e0e7824 */ /* 0x000fe200078e00ff */
[----:B------:R-:W0:Y:S01]  /*2e20*/  LDGDEPBAR ;  /* 0x00000000000079af */ /* 0x000e220000000000 */
[----:B------:R-:W-:Y:S01]  /*2e30*/  IMAD R198, R83, 0x400, R0 ;  /* 0x0000040053c67824 */ /* 0x000fe200078e0200 */
[----:B------:R-:W-:Y:S01]  /*2e40*/  LOP3.LUT R9, R8, 0x1c0, RZ, 0xc0, !PT ;  /* 0x000001c008097812 */ /* 0x000fe200078ec0ff */
[----:B------:R-:W-:Y:S02]  /*2e50*/  UISETP.GE.AND UP0, UPT, UR12, 0x41, UPT ;  /* 0x000000410c00788c */ /* 0x000fe4000bf06270 */
        /* <DEDUP_REMOVED lines=8> */
[----:B-1--4-:R-:W-:Y:S03]  /*2ee0*/  LDSM.16.M88.4 R12, [R196] ;  /* 0x00000000c40c783b */ /* 0x012fe60000000200 */
[----:B------:R-:W-:Y:S01]  /*2ef0*/  IMAD R197, R197, 0x200, R8 ;  /* 0x00000200c5c57824 */ /* 0x000fe200078e0208 */
[----:B------:R-:W-:Y:S03]  /*2f00*/  LDSM.16.M88.4 R76, [R193] ;  /* 0x00000000c14c783b */ /* 0x000fe60000000200 */
[----:B------:R-:W-:-:S05]  /*2f10*/  IMAD.SHL.U32 R197, R197, 0x2, RZ ;  /* 0x00000002c5c57824 */ /* 0x000fca00078e00ff */
[----:B------:R-:W1:Y:S01]  /*2f20*/  LDSM.16.M88.4 R24, [R197+0x6000] ;  /* 0x00600000c518783b */ /* 0x000e620000000200 */
[C---:B------:R-:W-:Y:S02]  /*2f30*/  IADD3 R2, R197.reuse, 0x6000, RZ ;  /* 0x00006000c5027810 */ /* 0x040fe40007ffe0ff */
[----:B------:R-:W-:Y:S01]  /*2f40*/  IADD3 R195, R197, 0x6020, RZ ;  /* 0x00006020c5c37810 */ /* 0x000fe20007ffe0ff */
[----:B------:R-:W4:Y:S01]  /*2f50*/  LDSM.16.M88.4 R16, [R197+0x6800] ;  /* 0x00680000c510783b */ /* 0x000f220000000200 */
[----:B------:R-:W-:Y:S01]  /*2f60*/  @P1 IADD3 R195, R2, -0x20, RZ ;  /* 0xffffffe002c31810 */ /* 0x000fe20007ffe0ff */
[----:B------:R-:W-:Y:S02]  /*2f70*/  IMAD.MOV.U32 R2, RZ, RZ, 0x40 ;  /* 0x00000040ff027424 */ /* 0x000fe400078e00ff */
[----:B------:R-:W5:Y:S01]  /*2f80*/  LDSM.16.M88.4 R60, [R197+0x7000] ;  /* 0x00700000c53c783b */ /* 0x000f620000000200 */
[C---:B------:R-:W-:Y:S02]  /*2f90*/  IADD3 R187, R195.reuse, 0x800, RZ ;  /* 0x00000800c3bb7810 */ /* 0x040fe40007ffe0ff */
[----:B------:R-:W-:Y:S01]  /*2fa0*/  SEL R2, R2, 0xffffffc0, !P2 ;  /* 0xffffffc002027807 */ /* 0x000fe20005000000 */
[----:B------:R-:W2:Y:S01]  /*2fb0*/  LDSM.16.M88.4 R32, [R197+0x7800] ;  /* 0x00780000c520783b */ /* 0x000ea20000000200 */
[----:B------:R-:W-:-:S02]  /*2fc0*/  IADD3 R186, R195, 0x1000, RZ ;  /* 0x00001000c3ba7810 */ /* 0x000fc40007ffe0ff */
[----:B------:R-:W-:Y:S01]  /*2fd0*/  IADD3 R185, R195, 0x1800, RZ ;  /* 0x00001800c3b97810 */ /* 0x000fe20007ffe0ff */
[----:B------:R-:W3:Y:S01]  /*2fe0*/  LDSM.16.M88.4 R8, [R195] ;  /* 0x00000000c308783b */ /* 0x000ee20000000200 */
[----:B------:R-:W-:Y:S01]  /*2ff0*/  IMAD.IADD R191, R197, 0x1, R2 ;  /* 0x00000001c5bf7824 */ /* 0x000fe200078e0202 */
[C---:B------:R-:W-:Y:S01]  /*3000*/  IADD3 R183, R195.reuse, 0x2000, RZ ;  /* 0x00002000c3b77810 */ /* 0x040fe20007ffe0ff */
[----:B------:R-:W-:Y:S01]  /*3010*/  IMAD.IADD R184, R2, 0x1, R195 ;  /* 0x0000000102b87824 */ /* 0x000fe200078e02c3 */
[----:B------:R-:W2:Y:S01]  /*3020*/  LDSM.16.M88.4 R40, [R195+0x800] ;  /* 0x00080000c328783b */ /* 0x000ea20000000200 */
        /* <DEDUP_REMOVED lines=8> */
[----:B------:R-:W-:Y:S01]  /*30b0*/  LDSM.16.M88.4 R44, [R191+0x6000] ;  /* 0x00600000bf2c783b */ /* 0x000fe20000000200 */
[----:B------:R-:W-:-:S03]  /*30c0*/  IADD3 R176, R195, 0x5800, RZ ;  /* 0x00005800c3b07810 */ /* 0x000fc60007ffe0ff */
[----:B------:R-:W-:Y:S01]  /*30d0*/  LDSM.16.M88.4 R68, [R184+0x1800] ;  /* 0x00180000b844783b */ /* 0x000fe20000000200 */
[C---:B-1----:R-:W-:Y:S03]  /*30e0*/  HMMA.16816.F32 R28, R52.reuse, R24, RZ ;  /* 0x00000018341c723c */ /* 0x042fe600000018ff */
[----:B------:R-:W-:Y:S05]  /*30f0*/  LDSM.16.M88.4 R72, [R184+0x1000] ;  /* 0x00100000b848783b */ /* 0x000fea0000000200 */
[C---:B------:R-:W-:Y:S08]  /*3100*/  HMMA.16816.F32 R24, R52.reuse, R26, RZ ;  /* 0x0000001a3418723c */ /* 0x040ff000000018ff */
[C---:B----4-:R-:W-:Y:S08]  /*3110*/  HMMA.16816.F32 R20, R52.reuse, R16, RZ ;  /* 0x000000103414723c */ /* 0x050ff000000018ff */
[C---:B------:R-:W-:Y:S08]  /*3120*/  HMMA.16816.F32 R16, R52.reuse, R18, RZ ;  /* 0x000000123410723c */ /* 0x040ff000000018ff */
[C---:B-----5:R-:W-:Y:S08]  /*3130*/  HMMA.16816.F32 R64, R52.reuse, R60, RZ ;  /* 0x0000003c3440723c */ /* 0x060ff000000018ff */
[C---:B------:R-:W-:Y:S08]  /*3140*/  HMMA.16816.F32 R60, R52.reuse, R62, RZ ;  /* 0x0000003e343c723c */ /* 0x040ff000000018ff */
[C---:B--2---:R-:W-:Y:S08]  /*3150*/  HMMA.16816.F32 R56, R52.reuse, R32, RZ ;  /* 0x000000203438723c */ /* 0x044ff000000018ff */
[----:B------:R-:W-:Y:S01]  /*3160*/  HMMA.16816.F32 R52, R52, R34, RZ ;  /* 0x000000223434723c */ /* 0x000fe200000018ff */
[----:B------:R-:W-:Y:S07]  /*3170*/  LDSM.16.M88.4 R32, [R194] ;  /* 0x00000000c220783b */ /* 0x000fee0000000200 */
[C---:B---3--:R-:W-:Y:S08]  /*3180*/  HMMA.16816.F32 R28, R12.reuse, R8, R28 ;  /* 0x000000080c1c723c */ /* 0x048ff0000000181c */
[C---:B------:R-:W-:Y:S01]  /*3190*/  HMMA.16816.F32 R24, R12.reuse, R10, R24 ;  /* 0x0000000a0c18723c */ /* 0x040fe20000001818 */
[----:B------:R-:W1:Y:S07]  /*31a0*/  LDSM.16.M88.4 R8, [R191+0x6800] ;  /* 0x00680000bf08783b */ /* 0x000e6e0000000200 */
[C---:B------:R-:W-:Y:S08]  /*31b0*/  HMMA.16816.F32 R20, R12.reuse, R40, R20 ;  /* 0x000000280c14723c */ /* 0x040ff00000001814 */
[C---:B------:R-:W-:Y:S01]  /*31c0*/  HMMA.16816.F32 R16, R12.reuse, R42, R16 ;  /* 0x0000002a0c10723c */ /* 0x040fe20000001810 */
[----:B------:R-:W2:Y:S07]  /*31d0*/  LDSM.16.M88.4 R40, [R191+0x7000] ;  /* 0x00700000bf28783b */ /* 0x000eae0000000200 */
[C---:B------:R-:W-:Y:S08]  /*31e0*/  HMMA.16816.F32 R64, R12.reuse, R36, R64 ;  /* 0x000000240c40723c */ /* 0x040ff00000001840 */
[C---:B------:R-:W-:Y:S01]  /*31f0*/  HMMA.16816.F32 R60, R12.reuse, R38, R60 ;  /* 0x000000260c3c723c */ /* 0x040fe2000000183c */
[----:B------:R-:W3:Y:S07]  /*3200*/  LDSM.16.M88.4 R36, [R191+0x7800] ;  /* 0x00780000bf24783b */ /* 0x000eee0000000200 */
[C---:B------:R-:W-:Y:S08]  /*3210*/  HMMA.16816.F32 R56, R12.reuse, R48, R56 ;  /* 0x000000300c38723c */ /* 0x040ff00000001838 */
[----:B------:R-:W-:Y:S01]  /*3220*/  HMMA.16816.F32 R52, R12, R50, R52 ;  /* 0x000000320c34723c */ /* 0x000fe20000001834 */
[----:B------:R-:W4:Y:S04]  /*3230*/  LDSM.16.M88.4 R12, [R184] ;  /* 0x00000000b80c783b */ /* 0x000f280000000200 */
[----:B------:R-:W-:Y:S03]  /*3240*/  LDSM.16.M88.4 R48, [R198+0x2000] ;  /* 0x00200000c630783b */ /* 0x000fe60000000200 */
[C---:B-1----:R-:W-:Y:S08]  /*3250*/  HMMA.16816.F32 R20, R32.reuse, R8, R20 ;  /* 0x000000082014723c */ /* 0x042ff00000001814 */
[C---:B------:R-:W-:Y:S01]  /*3260*/  HMMA.16816.F32 R16, R32.reuse, R10, R16 ;  /* 0x0000000a2010723c */ /* 0x040fe20000001810 */
[----:B------:R-:W1:Y:S07]  /*3270*/  LDSM.16.M88.4 R8, [R184+0x800] ;  /* 0x00080000b808783b */ /* 0x000e6e0000000200 */
[C---:B------:R-:W-:Y:S08]  /*3280*/  HMMA.16816.F32 R28, R32.reuse, R44, R28 ;  /* 0x0000002c201c723c */ /* 0x040ff0000000181c */
[C---:B------:R-:W-:Y:S01]  /*3290*/  HMMA.16816.F32 R24, R32.reuse, R46, R24 ;  /* 0x0000002e2018723c */ /* 0x040fe20000001818 */
[----:B------:R-:W5:Y:S07]  /*32a0*/  LDSM.16.M88.4 R44, [R197+0x8000] ;  /* 0x00800000c52c783b */ /* 0x000f6e0000000200 */
[C---:B--2---:R-:W-:Y:S08]  /*32b0*/  HMMA.16816.F32 R64, R32.reuse, R40, R64 ;  /* 0x000000282040723c */ /* 0x044ff00000001840 */
[C---:B------:R-:W-:Y:S01]  /*32c0*/  HMMA.16816.F32 R60, R32.reuse, R42, R60 ;  /* 0x0000002a203c723c */ /* 0x040fe2000000183c */
[----:B------:R-:W2:Y:S07]  /*32d0*/  LDSM.16.M88.4 R40, [R197+0x8800] ;  /* 0x00880000c528783b */ /* 0x000eae0000000200 */
[C---:B---3--:R-:W-:Y:S08]  /*32e0*/  HMMA.16816.F32 R56, R32.reuse, R36, R56 ;  /* 0x000000242038723c */ /* 0x048ff00000001838 */
[----:B------:R-:W-:Y:S01]  /*32f0*/  HMMA.16816.F32 R52, R32, R38, R52 ;  /* 0x000000262034723c */ /* 0x000fe20000001834 */
[----:B------:R-:W3:Y:S04]  /*3300*/  LDSM.16.M88.4 R36, [R197+0x9000] ;  /* 0x00900000c524783b */ /* 0x000ee80000000200 */
[----:B------:R-:W2:Y:S03]  /*3310*/  LDSM.16.M88.4 R32, [R197+0x9800] ;  /* 0x00980000c520783b */ /* 0x000ea60000000200 */
[C---:B----4-:R-:W-:Y:S08]  /*3320*/  HMMA.16816.F32 R28, R76.reuse, R12, R28 ;  /* 0x0000000c4c1c723c */ /* 0x050ff0000000181c */
[C---:B------:R-:W-:Y:S01]  /*3330*/  HMMA.16816.F32 R24, R76.reuse, R14, R24 ;  /* 0x0000000e4c18723c */ /* 0x040fe20000001818 */
[----:B------:R-:W-:Y:S07]  /*3340*/  LDSM.16.M88.4 R12, [R196+0x2000] ;  /* 0x00200000c40c783b */ /* 0x000fee0000000200 */
[C---:B-1----:R-:W-:Y:S08]  /*3350*/  HMMA.16816.F32 R20, R76.reuse, R8, R20 ;  /* 0x000000084c14723c */ /* 0x042ff00000001814 */
[C---:B------:R-:W-:Y:S01]  /*3360*/  HMMA.16816.F32 R16, R76.reuse, R10, R16 ;  /* 0x0000000a4c10723c */ /* 0x040fe20000001810 */
[----:B------:R-:W1:Y:S07]  /*3370*/  LDSM.16.M88.4 R8, [R195+0x2000] ;  /* 0x00200000c308783b */ /* 0x000e6e0000000200 */
[C---:B------:R-:W-:Y:S08]  /*3380*/  HMMA.16816.F32 R56, R76.reuse, R68, R56 ;  /* 0x000000444c38723c */ /* 0x040ff00000001838 */
[C---:B------:R-:W-:Y:S08]  /*3390*/  HMMA.16816.F32 R64, R76.reuse, R72, R64 ;  /* 0x000000484c40723c */ /* 0x040ff00000001840 */
[C---:B------:R-:W-:Y:S01]  /*33a0*/  HMMA.16816.F32 R60, R76.reuse, R74, R60 ;  /* 0x0000004a4c3c723c */ /* 0x040fe2000000183c */
[----:B------:R-:W-:Y:S07]  /*33b0*/  LDSM.16.M88.4 R72, [R191+0x9800] ;  /* 0x00980000bf48783b */ /* 0x000fee0000000200 */
[----:B------:R-:W-:Y:S01]  /*33c0*/  HMMA.16816.F32 R68, R76, R70, R52 ;  /* 0x000000464c44723c */ /* 0x000fe20000001834 */
[----:B------:R-:W4:Y:S07]  /*33d0*/  LDSM.16.M88.4 R52, [R195+0x2800] ;  /* 0x00280000c334783b */ /* 0x000f2e0000000200 */
[C---:B-----5:R-:W-:Y:S08]  /*33e0*/  HMMA.16816.F32 R28, R48.reuse, R44, R28 ;  /* 0x0000002c301c723c */ /* 0x060ff0000000181c */
[C---:B------:R-:W-:Y:S01]  /*33f0*/  HMMA.16816.F32 R24, R48.reuse, R46, R24 ;  /* 0x0000002e3018723c */ /* 0x040fe20000001818 */
[----:B------:R-:W-:Y:S07]  /*3400*/  LDSM.16.M88.4 R44, [R195+0x3800] ;  /* 0x00380000c32c783b */ /* 0x000fee0000000200 */
[C---:B--2---:R-:W-:Y:S08]  /*3410*/  HMMA.16816.F32 R20, R48.reuse, R40, R20 ;  /* 0x000000283014723c */ /* 0x044ff00000001814 */
[C---:B------:R-:W-:Y:S01]  /*3420*/  HMMA.16816.F32 R16, R48.reuse, R42, R16 ;  /* 0x0000002a3010723c */ /* 0x040fe20000001810 */
[----:B------:R-:W2:Y:S07]  /*3430*/  LDSM.16.M88.4 R40, [R195+0x3000] ;  /* 0x00300000c328783b */ /* 0x000eae0000000200 */
[C---:B---3--:R-:W-:Y:S08]  /*3440*/  HMMA.16816.F32 R64, R48.reuse, R36, R64 ;  /* 0x000000243040723c */ /* 0x048ff00000001840 */
[C---:B------:R-:W-:Y:S01]  /*3450*/  HMMA.16816.F32 R60, R48.reuse, R38, R60 ;  /* 0x00000026303c723c */ /* 0x040fe2000000183c */
[----:B------:R-:W-:Y:S07]  /*3460*/  LDSM.16.M88.4 R36, [R194+0x2000] ;  /* 0x00200000c224783b */ /* 0x000fee0000000200 */
[C---:B------:R-:W-:Y:S08]  /*3470*/  HMMA.16816.F32 R56, R48.reuse, R32, R56 ;  /* 0x000000203038723c */ /* 0x040ff00000001838 */
[----:B------:R-:W-:Y:S01]  /*3480*/  HMMA.16816.F32 R68, R48, R34, R68 ;  /* 0x000000223044723c */ /* 0x000fe20000001844 */
[----:B------:R-:W3:Y:S04]  /*3490*/  LDSM.16.M88.4 R32, [R191+0x8000] ;  /* 0x00800000bf20783b */ /* 0x000ee80000000200 */
[----:B------:R-:W-:Y:S03]  /*34a0*/  LDSM.16.M88.4 R48, [R191+0x9000] ;  /* 0x00900000bf30783b */ /* 0x000fe60000000200 */
[C---:B-1----:R-:W-:Y:S08]  /*34b0*/  HMMA.16816.F32 R28, R12.reuse, R8, R28 ;  /* 0x000000080c1c723c */ /* 0x042ff0000000181c */
[C---:B------:R-:W-:Y:S01]  /*34c0*/  HMMA.16816.F32 R24, R12.reuse, R10, R24 ;  /* 0x0000000a0c18723c */ /* 0x040fe20000001818 */
[----:B------:R-:W1:Y:S07]  /*34d0*/  LDSM.16.M88.4 R8, [R191+0x8800] ;  /* 0x00880000bf08783b */ /* 0x000e6e0000000200 */
[C---:B----4-:R-:W-:Y:S08]  /*34e0*/  HMMA.16816.F32 R20, R12.reuse, R52, R20 ;  /* 0x000000340c14723c */ /* 0x050ff00000001814 */
[C---:B------:R-:W-:Y:S01]  /*34f0*/  HMMA.16816.F32 R16, R12.reuse, R54, R16 ;  /* 0x000000360c10723c */ /* 0x040fe20000001810 */
[----:B------:R-:W-:Y:S07]  /*3500*/  LDSM.16.M88.4 R52, [R193+0x2000] ;  /* 0x00200000c134783b */ /* 0x000fee0000000200 */
[C---:B--2---:R-:W-:Y:S08]  /*3510*/  HMMA.16816.F32 R64, R12.reuse, R40, R64 ;  /* 0x000000280c40723c */ /* 0x044ff00000001840 */
[C---:B------:R-:W-:Y:S01]  /*3520*/  HMMA.16816.F32 R60, R12.reuse, R42, R60 ;  /* 0x0000002a0c3c723c */ /* 0x040fe2000000183c */
[----:B------:R-:W2:Y:S07]  /*3530*/  LDSM.16.M88.4 R40, [R184+0x2000] ;  /* 0x00200000b828783b */ /* 0x000eae0000000200 */
[C---:B------:R-:W-:Y:S08]  /*3540*/  HMMA.16816.F32 R56, R12.reuse, R44, R56 ;  /* 0x0000002c0c38723c */ /* 0x040ff00000001838 */
[----:B------:R-:W-:Y:S01]  /*3550*/  HMMA.16816.F32 R68, R12, R46, R68 ;  /* 0x0000002e0c44723c */ /* 0x000fe20000001844 */
[----:B------:R-:W-:Y:S04]  /*3560*/  LDSM.16.M88.4 R12, [R184+0x2800] ;  /* 0x00280000b80c783b */ /* 0x000fe80000000200 */
        /* <DEDUP_REMOVED lines=13> */
[----:B------:R-:W-:Y:S03]  /*3640*/  LDSM.16.M88.4 R72, [R197+0xb800] ;  /* 0x00b80000c548783b */ /* 0x000fe60000000200 */
[C---:B--2---:R-:W-:Y:S08]  /*3650*/  HMMA.16816.F32 R28, R52.reuse, R40, R28 ;  /* 0x00000028341c723c */ /* 0x044ff0000000181c */
[C---:B------:R-:W-:Y:S01]  /*3660*/  HMMA.16816.F32 R24, R52.reuse, R42, R24 ;  /* 0x0000002a3418723c */ /* 0x040fe20000001818 */
[----:B------:R-:W2:Y:S07]  /*3670*/  LDSM.16.M88.4 R40, [R197+0xb000] ;  /* 0x00b00000c528783b */ /* 0x000eae0000000200 */
[C---:B-1----:R-:W-:Y:S08]  /*3680*/  HMMA.16816.F32 R64, R52.reuse, R8, R64 ;  /* 0x000000083440723c */ /* 0x042ff00000001840 */
[C---:B------:R-:W-:Y:S08]  /*3690*/  HMMA.16816.F32 R20, R52.reuse, R12, R20 ;  /* 0x0000000c3414723c */ /* 0x040ff00000001814 */
[C---:B------:R-:W-:Y:S01]  /*36a0*/  HMMA.16816.F32 R16, R52.reuse, R14, R16 ;  /* 0x0000000e3410723c */ /* 0x040fe20000001810 */
[----:B------:R-:W-:Y:S07]  /*36b0*/  LDSM.16.M88.4 R12, [R196+0x4000] ;  /* 0x00400000c40c783b */ /* 0x000fee0000000200 */
[----:B------:R-:W-:Y:S01]  /*36c0*/  HMMA.16816.F32 R60, R52, R10, R60 ;  /* 0x0000000a343c723c */ /* 0x000fe2000000183c */
[----:B------:R-:W1:Y:S07]  /*36d0*/  LDSM.16.M88.4 R8, [R195+0x4000] ;  /* 0x00400000c308783b */ /* 0x000e6e0000000200 */
[C---:B---3--:R-:W-:Y:S07]  /*36e0*/  HMMA.16816.F32 R28, R44.reuse, R36, R28 ;  /* 0x000000242c1c723c */ /* 0x048fee000000181c */
[----:B------:R-:W-:Y:S01]  /*36f0*/  SHF.R.S32.HI R37, RZ, 0x1f, R80 ;  /* 0x0000001fff257819 */ /* 0x000fe20000011450 */
[----:B--2---:R-:W-:Y:S03]  /*3700*/  HMMA.16816.F32 R64, R44, R40, R64 ;  /* 0x000000282c40723c */ /* 0x004fe60000001840 */
[----:B------:R-:W-:-:S04]  /*3710*/  LEA.HI R2, R37, R80, RZ, 0x2 ;  /* 0x0000005025027211 */ /* 0x000fc800078f10ff */
[----:B------:R-:W-:Y:S01]  /*3720*/  SHF.R.S32.HI R2, RZ, 0x2, R2 ;  /* 0x00000002ff027819 */ /* 0x000fe20000011402 */
[C---:B------:R-:W-:Y:S01]  /*3730*/  HMMA.16816.F32 R56, R52.reuse, R32, R56 ;  /* 0x000000203438723c */ /* 0x040fe20000001838 */
[----:B------:R-:W-:Y:S02]  /*3740*/  IMAD.SHL.U32 R41, R6, 0x2, RZ ;  /* 0x0000000206297824 */ /* 0x000fe400078e00ff */
[----:B------:R-:W-:Y:S02]  /*3750*/  IMAD.U32 R6, RZ, RZ, UR12 ;  /* 0x0000000cff067e24 */ /* 0x000fe4000f8e00ff */
[----:B------:R-:W-:Y:S01]  /*3760*/  IMAD R133, R83, 0x10, R2 ;  /* 0x0000001053857824 */ /* 0x000fe200078e0202 */
[----:B------:R-:W-:Y:S01]  /*3770*/  LOP3.LUT R41, R41, 0x6, RZ, 0xc0, !PT ;  /* 0x0000000629297812 */ /* 0x000fe200078ec0ff */
[----:B------:R-:W-:Y:S01]  /*3780*/  IMAD.U32 R2, RZ, RZ, UR25 ;  /* 0x00000019ff027e24 */ /* 0x000fe2000f8e00ff */
[----:B------:R-:W-:Y:S01]  /*3790*/  HMMA.16816.F32 R68, R52, R34, R68 ;  /* 0x000000223444723c */ /* 0x000fe20000001844 */
[----:B------:R-:W2:Y:S01]  /*37a0*/  LDSM.16.M88.4 R32, [R195+0x4800] ;  /* 0x00480000c320783b */ /* 0x000ea20000000200 */
[----:B------:R-:W-:Y:S01]  /*37b0*/  IADD3 R133, R133, UR11, RZ ;  /* 0x0000000b85857c10 */ /* 0x000fe2000fffe0ff */
[----:B------:R-:W-:-:S04]  /*37c0*/  IMAD R2, R2, 0x40, R41 ;  /* 0x0000004002027824 */ /* 0x000fc800078e0229 */
[----:B------:R-:W-:Y:S01]  /*37d0*/  IADD3 R55, R6, -UR13, R133 ;  /* 0x8000000d06377c10 */ /* 0x000fe2000fffe085 */
[C---:B------:R-:W-:Y:S01]  /*37e0*/  HMMA.16816.F32 R24, R44.reuse, R38, R24 ;  /* 0x000000262c18723c */ /* 0x040fe20000001818 */
[----:B------:R-:W3:Y:S01]  /*37f0*/  LDSM.16.M88.4 R36, [R195+0x5000] ;  /* 0x00500000c324783b */ /* 0x000ee20000000200 */
[C---:B------:R-:W-:Y:S02]  /*3800*/  IADD3 R54, R2.reuse, 0x9, RZ ;  /* 0x0000000902367810 */ /* 0x040fe40007ffe0ff */
[----:B------:R-:W-:Y:S01]  /*3810*/  IMAD.IADD R6, R55, 0x1, -R2 ;  /* 0x0000000137067824 */ /* 0x000fe200078e0a02 */
[C---:B------:R-:W-:Y:S02]  /*3820*/  IADD3 R76, R2.reuse, 0x18, RZ ;  /* 0x00000018024c7810 */ /* 0x040fe40007ffe0ff */
[----:B------:R-:W-:Y:S01]  /*3830*/  IADD3 R84, R2, 0x20, RZ ;  /* 0x0000002002547810 */ /* 0x000fe20007ffe0ff */
[----:B------:R-:W-:Y:S01]  /*3840*/  HMMA.16816.F32 R20, R44, R48, R20 ;  /* 0x000000302c14723c */ /* 0x000fe20000001814 */
[----:B------:R-:W-:-:S02]  /*3850*/  IABS R6, R6 ;  /* 0x0000000600067213 */ /* 0x000fc40000000000 */
[C---:B------:R-:W-:Y:S02]  /*3860*/  IADD3 R80, R2.reuse, 0x19, RZ ;  /* 0x0000001902507810 */ /* 0x040fe40007ffe0ff */
[C---:B------:R-:W-:Y:S02]  /*3870*/  IADD3 R90, R2.reuse, 0x21, RZ ;  /* 0x00000021025a7810 */ /* 0x040fe40007ffe0ff */
[C---:B------:R-:W-:Y:S01]  /*3880*/  IADD3 R48, R2.reuse, 0x1, RZ ;  /* 0x0000000102307810 */ /* 0x040fe20007ffe0ff */
[----:B-1----:R-:W-:Y:S01]  /*3890*/  HMMA.16816.F32 R28, R12, R8, R28 ;  /* 0x000000080c1c723c */ /* 0x002fe2000000181c */
[----:B------:R-:W-:Y:S01]  /*38a0*/  IMAD.MOV.U32 R49, RZ, RZ, R6 ;  /* 0x000000ffff317224 */ /* 0x000fe200078e0006 */
[C---:B------:R-:W-:Y:S02]  /*38b0*/  IADD3 R100, R2.reuse, 0x30, RZ ;  /* 0x0000003002647810 */ /* 0x040fe40007ffe0ff */
[C---:B------:R-:W-:Y:S02]  /*38c0*/  IADD3 R88, R2.reuse, 0x31, RZ ;  /* 0x0000003102587810 */ /* 0x040fe40007ffe0ff */
[C---:B------:R-:W-:Y:S01]  /*38d0*/  IADD3 R94, R2.reuse, 0x28, RZ ;  /* 0x00000028025e7810 */ /* 0x040fe20007ffe0ff */
[C---:B------:R-:W-:Y:S01]  /*38e0*/  IMAD.IADD R8, R55.reuse, 0x1, -R48 ;  /* 0x0000000137087824 */ /* 0x040fe200078e0a30 */
[----:B------:R-:W-:Y:S01]  /*38f0*/  HMMA.16816.F32 R16, R44, R50, R16 ;  /* 0x000000322c10723c */ /* 0x000fe20000001810 */
[----:B------:R-:W-:Y:S01]  /*3900*/  IMAD.IADD R77, R55, 0x1, -R100 ;  /* 0x00000001374d7824 */ /* 0x000fe200078e0a64 */
[----:B------:R-:W1:Y:S01]  /*3910*/  I2F R49, R49 ;  /* 0x0000003100317306 */ /* 0x000e620000201400 */
[----:B------:R-:W-:-:S02]  /*3920*/  IADD3 R92, R2, 0x29, RZ ;  /* 0x00000029025c7810 */ /* 0x000fc40007ffe0ff */
[----:B------:R-:W-:Y:S02]  /*3930*/  IABS R6, R8 ;  /* 0x0000000800067213 */ /* 0x000fe40000000000 */
[C---:B------:R-:W-:Y:S01]  /*3940*/  IADD3 R50, R2.reuse, 0x8, RZ ;  /* 0x0000000802327810 */ /* 0x040fe20007ffe0ff */
[C---:B------:R-:W-:Y:S01]  /*3950*/  HMMA.16816.F32 R60, R44.reuse, R42, R60 ;  /* 0x0000002a2c3c723c */ /* 0x040fe2000000183c */
[----:B------:R-:W4:Y:S01]  /*3960*/  LDSM.16.M88.4 R40, [R195+0x5800] ;  /* 0x00580000c328783b */ /* 0x000f220000000200 */
[C---:B------:R-:W-:Y:S01]  /*3970*/  IMAD.IADD R51, R55.reuse, 0x1, -R54 ;  /* 0x0000000137337824 */ /* 0x040fe200078e0a36 */
[----:B------:R-:W-:Y:S01]  /*3980*/  IABS R77, R77 ;  /* 0x0000004d004d7213 */ /* 0x000fe20000000000 */
[----:B------:R-:W-:Y:S01]  /*3990*/  I2F R6, R6 ;  /* 0x0000000600067306 */ /* 0x000fe20000201400 */
[C---:B------:R-:W-:Y:S01]  /*39a0*/  IADD3 R86, R2.reuse, 0x38, RZ ;  /* 0x0000003802567810 */ /* 0x040fe20007ffe0ff */
[C---:B------:R-:W-:Y:S01]  /*39b0*/  IMAD.IADD R82, R55.reuse, 0x1, -R92 ;  /* 0x0000000137527824 */ /* 0x040fe200078e0a5c */
[----:B------:R-:W-:Y:S01]  /*39c0*/  IABS R51, R51 ;  /* 0x0000003300337213 */ /* 0x000fe20000000000 */
[C---:B------:R-:W-:Y:S01]  /*39d0*/  HMMA.16816.F32 R56, R44.reuse, R72, R56 ;  /* 0x000000482c38723c */ /* 0x040fe20000001838 */
[C---:B------:R-:W-:Y:S01]  /*39e0*/  IADD3 R96, R2.reuse, 0x39, RZ ;  /* 0x0000003902607810 */ /* 0x040fe20007ffe0ff */
[C---:B------:R-:W-:Y:S01]  /*39f0*/  IMAD.IADD R85, R55.reuse, 0x1, -R86 ;  /* 0x0000000137557824 */ /* 0x040fe200078e0a56 */
[----:B------:R-:W-:Y:S01]  /*3a00*/  ISETP.GE.AND P2, PT, R2, UR12, PT ;  /* 0x0000000c02007c0c */ /* 0x000fe2000bf46270 */
[----:B------:R-:W-:Y:S01]  /*3a10*/  IMAD.MOV.U32 R52, RZ, RZ, R51 ;  /* 0x000000ffff347224 */ /* 0x000fe200078e0033 */
[----:B------:R-:W-:Y:S01]  /*3a20*/  ISETP.GE.AND P1, PT, R48, UR12, PT ;  /* 0x0000000c30007c0c */ /* 0x000fe2000bf26270 */
[C---:B------:R-:W-:Y:S01]  /*3a30*/  IMAD.IADD R79, R55.reuse, 0x1, -R96 ;  /* 0x00000001374f7824 */ /* 0x040fe200078e0a60 */
[----:B------:R-:W-:Y:S01]  /*3a40*/  IADD3 R72, R2, 0x10, RZ ;  /* 0x0000001002487810 */ /* 0x000fe20007ffe0ff */
[----:B------:R-:W-:Y:S01]  /*3a50*/  HMMA.16816.F32 R68, R44, R74, R68 ;  /* 0x0000004a2c44723c */ /* 0x000fe20000001844 */
[----:B------:R-:W-:Y:S01]  /*3a60*/  LDSM.16.M88.4 R44, [R194+0x4000] ;  /* 0x00400000c22c783b */ /* 0x000fe20000000200 */
[----:B------:R-:W-:Y:S01]  /*3a70*/  ISETP.GE.AND P0, PT, R50, UR12, PT ;  /* 0x0000000c32007c0c */ /* 0x000fe2000bf06270 */
[C---:B------:R-:W-:Y:S01]  /*3a80*/  IMAD.IADD R73, R55.reuse, 0x1, -R94 ;  /* 0x0000000137497824 */ /* 0x040fe200078e0a5e */
[----:B------:R-:W-:Y:S01]  /*3a90*/  ISETP.GE.AND P3, PT, R76, UR12, PT ;  /* 0x0000000c4c007c0c */ /* 0x000fe2000bf66270 */
[----:B------:R-:W-:Y:S01]  /*3aa0*/  I2F R52, R52 ;  /* 0x0000003400347306 */ /* 0x000fe20000201400 */
[----:B------:R-:W-:Y:S01]  /*3ab0*/  IABS R82, R82 ;  /* 0x0000005200527213 */ /* 0x000fe20000000000 */
[----:B------:R-:W-:Y:S01]  /*3ac0*/  IMAD.IADD R75, R55, 0x1, -R88 ;  /* 0x00000001374b7824 */ /* 0x000fe200078e0a58 */
[----:B------:R-:W-:Y:S01]  /*3ad0*/  HMMA.16816.F32 R24, R12, R10, R24 ;  /* 0x0000000a0c18723c */ /* 0x000fe20000001818 */
[----:B------:R-:W5:Y:S01]  /*3ae0*/  LDSM.16.M88.4 R8, [R191+0xa000] ;  /* 0x00a00000bf08783b */ /* 0x000f620000000200 */
[----:B------:R-:W-:-:S02]  /*3af0*/  IADD3 R74, R2, 0x11, RZ ;  /* 0x00000011024a7810 */ /* 0x000fc40007ffe0ff */
[----:B------:R-:W-:Y:S01]  /*3b00*/  IABS R98, R75 ;  /* 0x0000004b00627213 */ /* 0x000fe20000000000 */
[----:B------:R-:W-:Y:S01]  /*3b10*/  I2F R82, R82 ;  /* 0x0000005200527306 */ /* 0x000fe20000201400 */
[----:B------:R-:W-:Y:S02]  /*3b20*/  ISETP.GE.AND P4, PT, R74, UR12, PT ;  /* 0x0000000c4a007c0c */ /* 0x000fe4000bf86270 */
[C---:B--2---:R-:W-:Y:S01]  /*3b30*/  HMMA.16816.F32 R20, R12.reuse, R32, R20 ;  /* 0x000000200c14723c */ /* 0x044fe20000001814 */
[----:B------:R-:W-:Y:S02]  /*3b40*/  IABS R73, R73 ;  /* 0x0000004900497213 */ /* 0x000fe40000000000 */
[----:B------:R-:W-:Y:S02]  /*3b50*/  ISETP.GE.AND P5, PT, R72, UR12, PT ;  /* 0x0000000c48007c0c */ /* 0x000fe4000bfa6270 */
[----:B------:R2:W-:Y:S01]  /*3b60*/  I2F R75, R77 ;  /* 0x0000004d004b7306 */ /* 0x0005e20000201400 */
[----:B------:R-:W-:Y:S01]  /*3b70*/  IABS R85, R85 ;  /* 0x0000005500557213 */ /* 0x000fe20000000000 */
[----:B------:R-:W-:Y:S01]  /*3b80*/  IMAD.IADD R32, R55, 0x1, -R50 ;  /* 0x0000000137207824 */ /* 0x000fe200078e0a32 */
[----:B------:R-:W-:Y:S01]  /*3b90*/  HMMA.16816.F32 R16, R12, R34, R16 ;  /* 0x000000220c10723c */ /* 0x000fe20000001810 */
[----:B------:R-:W-:-:S02]  /*3ba0*/  IABS R79, R79 ;  /* 0x0000004f004f7213 */ /* 0x000fc40000000000 */
[----:B------:R-:W-:Y:S02]  /*3bb0*/  ISETP.GE.AND P6, PT, R54, UR12, PT ;  /* 0x0000000c36007c0c */ /* 0x000fe4000bfc6270 */
[----:B------:R-:W-:Y:S01]  /*3bc0*/  IABS R32, R32 ;  /* 0x0000002000207213 */ /* 0x000fe20000000000 */
[----:B------:R-:W-:Y:S02]  /*3bd0*/  I2F R73, R73 ;  /* 0x0000004900497306 */ /* 0x000fe40000201400 */
[----:B---3--:R-:W-:Y:S01]  /*3be0*/  HMMA.16816.F32 R64, R12, R36, R64 ;  /* 0x000000240c40723c */ /* 0x008fe20000001840 */
[----:B--2---:R-:W-:-:S05]  /*3bf0*/  IADD3 R77, R55, 0x8, RZ ;  /* 0x00000008374d7810 */ /* 0x004fca0007ffe0ff */
[----:B------:R2:W-:Y:S01]  /*3c00*/  I2F R53, R32 ;  /* 0x0000002000357306 */ /* 0x0005e20000201400 */
[C---:B------:R-:W-:Y:S01]  /*3c10*/  IMAD.IADD R36, R55.reuse, 0x1, -R72 ;  /* 0x0000000137247824 */ /* 0x040fe200078e0a48 */
[----:B----4-:R-:W-:Y:S01]  /*3c20*/  HMMA.16816.F32 R56, R12, R40, R56 ;  /* 0x000000280c38723c */ /* 0x010fe20000001838 */
[----:B------:R-:W-:-:S03]  /*3c30*/  IMAD.IADD R37, R55, 0x1, -R74 ;  /* 0x0000000137257824 */ /* 0x000fc600078e0a4a */
[----:B------:R-:W-:Y:S02]  /*3c40*/  IABS R36, R36 ;  /* 0x0000002400247213 */ /* 0x000fe40000000000 */
[----:B------:R-:W-:Y:S02]  /*3c50*/  I2F R98, R98 ;  /* 0x0000006200627306 */ /* 0x000fe40000201400 */
[----:B------:R-:W-:Y:S01]  /*3c60*/  HMMA.16816.F32 R68, R12, R42, R68 ;  /* 0x0000002a0c44723c */ /* 0x000fe20000001844 */
[----:B------:R-:W-:Y:S01]  /*3c70*/  IMAD.MOV.U32 R51, RZ, RZ, R36 ;  /* 0x000000ffff337224 */ /* 0x000fe200078e0024 */
[----:B------:R-:W-:Y:S01]  /*3c80*/  IABS R36, R37 ;  /* 0x0000002500247213 */ /* 0x000fe20000000000 */
[--C-:B------:R-:W-:Y:S02]  /*3c90*/  IMAD.IADD R37, R55, 0x1, -R76.reuse ;  /* 0x0000000137257824 */ /* 0x100fe400078e0a4c */
[----:B------:R-:W-:Y:S01]  /*3ca0*/  IMAD.IADD R76, R77, 0x1, -R76 ;  /* 0x000000014d4c7824 */ /* 0x000fe200078e0a4c */
[----:B--2---:R-:W2:Y:S01]  /*3cb0*/  LDSM.16.M88.4 R32, [R191+0xa800] ;  /* 0x00a80000bf20783b */ /* 0x004ea20000000200 */
[----:B------:R-:W-:Y:S01]  /*3cc0*/  IMAD.MOV.U32 R40, RZ, RZ, R36 ;  /* 0x000000ffff287224 */ /* 0x000fe200078e0024 */
[----:B-----5:R-:W-:Y:S01]  /*3cd0*/  HMMA.16816.F32 R28, R44, R8, R28 ;  /* 0x000000082c1c723c */ /* 0x020fe2000000181c */
[----:B------:R-:W-:Y:S01]  /*3ce0*/  IABS R36, R37 ;  /* 0x0000002500247213 */ /* 0x000fe20000000000 */
[----:B------:R-:W-:Y:S01]  /*3cf0*/  IMAD.IADD R37, R55, 0x1, -R80 ;  /* 0x0000000137257824 */ /* 0x000fe200078e0a50 */
[----:B------:R-:W-:Y:S01]  /*3d00*/  I2F R51, R51 ;  /* 0x0000003300337306 */ /* 0x000fe20000201400 */
[----:B------:R-:W-:-:S02]  /*3d10*/  IABS R76, R76 ;  /* 0x0000004c004c7213 */ /* 0x000fc40000000000 */
[----:B------:R-:W-:Y:S01]  /*3d20*/  IMAD.MOV.U32 R41, RZ, RZ, R36 ;  /* 0x000000ffff297224 */ /* 0x000fe200078e0024 */
[----:B------:R-:W-:Y:S01]  /*3d30*/  IABS R36, R37 ;  /* 0x0000002500247213 */ /* 0x000fe20000000000 */
[C---:B------:R-:W-:Y:S01]  /*3d40*/  IMAD.IADD R8, R55.reuse, 0x1, -R84 ;  /* 0x0000000137087824 */ /* 0x040fe200078e0a54 */
[----:B------:R-:W-:Y:S02]  /*3d50*/  HMMA.16816.F32 R24, R44, R10, R24 ;  /* 0x0000000a2c18723c */ /* 0x000fe40000001818 */
[----:B------:R-:W-:Y:S01]  /*3d60*/  I2F R40, R40 ;  /* 0x0000002800287306 */ /* 0x000fe20000201400 */
[----:B------:R-:W-:Y:S01]  /*3d70*/  IMAD.MOV.U32 R42, RZ, RZ, R36 ;  /* 0x000000ffff2a7224 */ /* 0x000fe200078e0024 */
[----:B------:R-:W-:Y:S01]  /*3d80*/  IABS R8, R8 ;  /* 0x0000000800087213 */ /* 0x000fe20000000000 */
[----:B------:R-:W-:-:S03]  /*3d90*/  IMAD.IADD R36, R55, 0x1, -R90 ;  /* 0x0000000137247824 */ /* 0x000fc600078e0a5a */
[----:B------:R-:W-:Y:S01]  /*3da0*/  HMMA.16816.F32 R60, R12, R38, R60 ;  /* 0x000000260c3c723c */ /* 0x000fe2000000183c */
[----:B------:R-:W3:Y:S01]  /*3db0*/  LDSM.16.M88.4 R12, [R191+0xb000] ;  /* 0x00b00000bf0c783b */ /* 0x000ee20000000200 */
[----:B------:R4:W-:Y:S01]  /*3dc0*/  I2F R43, R8 ;  /* 0x00000008002b7306 */ /* 0x0009e20000201400 */
[----:B------:R-:W-:-:S07]  /*3dd0*/  IABS R36, R36 ;  /* 0x0000002400247213 */ /* 0x000fce0000000000 */
[----:B------:R5:W-:Y:S01]  /*3de0*/  I2F R78, R36 ;  /* 0x00000024004e7306 */ /* 0x000be20000201400 */
[----:B----4-:R-:W4:Y:S07]  /*3df0*/  LDSM.16.M88.4 R8, [R191+0xb800] ;  /* 0x00b80000bf08783b */ /* 0x010f2e0000000200 */
[----:B------:R-:W-:Y:S01]  /*3e00*/  I2F R41, R41 ;  /* 0x0000002900297306 */ /* 0x000fe20000201400 */
[C---:B--2---:R-:W-:Y:S01]  /*3e10*/  HMMA.16816.F32 R20, R44.reuse, R32, R20 ;  /* 0x000000202c14723c */ /* 0x044fe20000001814 */
[----:B-----5:R-:W-:Y:S06]  /*3e20*/  LDSM.16.M88.4 R36, [R193+0x4000] ;  /* 0x00400000c124783b */ /* 0x020fec0000000200 */
[----:B------:R-:W-:Y:S01]  /*3e30*/  I2F R42, R42 ;  /* 0x0000002a002a7306 */ /* 0x000fe20000201400 */
[C---:B------:R-:W-:Y:S01]  /*3e40*/  HMMA.16816.F32 R16, R44.reuse, R34, R16 ;  /* 0x000000222c10723c */ /* 0x040fe20000001810 */
[----:B------:R-:W2:Y:S06]  /*3e50*/  LDSM.16.M88.4 R32, [R184+0x4000] ;  /* 0x00400000b820783b */ /* 0x000eac0000000200 */
[----:B------:R-:W-:Y:S01]  /*3e60*/  I2F R55, R85 ;  /* 0x0000005500377306 */ /* 0x000fe20000201400 */
[C---:B---3--:R-:W-:Y:S07]  /*3e70*/  HMMA.16816.F32 R64, R44.reuse, R12, R64 ;  /* 0x0000000c2c40723c */ /* 0x048fee0000001840 */
[----:B------:R-:W-:Y:S01]  /*3e80*/  I2F R102, R79 ;  /* 0x0000004f00667306 */ /* 0x000fe20000201400 */
[C---:B------:R-:W-:Y:S01]  /*3e90*/  HMMA.16816.F32 R60, R44.reuse, R14, R60 ;  /* 0x0000000e2c3c723c */ /* 0x040fe2000000183c */
[----:B------:R-:W3:Y:S07]  /*3ea0*/  LDSM.16.M88.4 R12, [R184+0x4800] ;  /* 0x00480000b80c783b */ /* 0x000eee0000000200 */
[C---:B----4-:R-:W-:Y:S07]  /*3eb0*/  HMMA.16816.F32 R56, R44.reuse, R8, R56 ;  /* 0x000000082c38723c */ /* 0x050fee0000001838 */
[C---:B------:R-:W-:Y:S01]  /*3ec0*/  IMAD.IADD R8, R77.reuse, 0x1, -R2 ;  /* 0x000000014d087824 */ /* 0x040fe200078e0a02 */
[----:B------:R-:W-:Y:S01]  /*3ed0*/  HMMA.16816.F32 R68, R44, R10, R68 ;  /* 0x0000000a2c44723c */ /* 0x000fe20000001844 */
[----:B------:R-:W-:-:S02]  /*3ee0*/  IMAD.IADD R9, R77, 0x1, -R48 ;  /* 0x000000014d097824 */ /* 0x000fc400078e0a30 */
[----:B------:R-:W-:Y:S01]  /*3ef0*/  IMAD.IADD R2, R77, 0x1, -R72 ;  /* 0x000000014d027824 */ /* 0x000fe200078e0a48 */
[----:B------:R-:W-:-:S04]  /*3f00*/  IABS R8, R8 ;  /* 0x0000000800087213 */ /* 0x000fc80000000000 */
[C---:B--2---:R-:W-:Y:S01]  /*3f10*/  HMMA.16816.F32 R28, R36.reuse, R32, R28 ;  /* 0x00000020241c723c */ /* 0x044fe2000000181c */
[----:B------:R-:W-:Y:S01]  /*3f20*/  IMAD.MOV.U32 R45, RZ, RZ, R8 ;  /* 0x000000ffff2d7224 */ /* 0x000fe200078e0008 */
[----:B------:R-:W-:Y:S01]  /*3f30*/  IABS R8, R9 ;  /* 0x0000000900087213 */ /* 0x000fe20000000000 */
[C---:B------:R-:W-:Y:S01]  /*3f40*/  IMAD.IADD R9, R77.reuse, 0x1, -R50 ;  /* 0x000000014d097824 */ /* 0x040fe200078e0a32 */
[----:B------:R-:W-:Y:S01]  /*3f50*/  IABS R47, R2 ;  /* 0x00000002002f7213 */ /* 0x000fe20000000000 */
[C---:B------:R-:W-:Y:S02]  /*3f60*/  IMAD.IADD R2, R77.reuse, 0x1, -R74 ;  /* 0x000000014d027824 */ /* 0x040fe400078e0a4a */
[----:B------:R-:W-:Y:S01]  /*3f70*/  IMAD.MOV.U32 R32, RZ, RZ, R8 ;  /* 0x000000ffff207224 */ /* 0x000fe200078e0008 */
[----:B------:R-:W-:Y:S01]  /*3f80*/  IABS R8, R9 ;  /* 0x0000000900087213 */ /* 0x000fe20000000000 */
[----:B------:R-:W-:Y:S01]  /*3f90*/  IMAD.IADD R9, R77, 0x1, -R54 ;  /* 0x000000014d097824 */ /* 0x000fe200078e0a36 */
[----:B------:R-:W-:Y:S01]  /*3fa0*/  HMMA.16816.F32 R24, R36, R34, R24 ;  /* 0x000000222418723c */ /* 0x000fe20000001818 */
[----:B------:R-:W2:Y:S01]  /*3fb0*/  I2F R45, R45 ;  /* 0x0000002d002d7306 */ /* 0x000ea20000201400 */
[----:B------:R-:W-:-:S05]  /*3fc0*/  IABS R2, R2 ;  /* 0x0000000200027213 */ /* 0x000fca0000000000 */
[----:B------:R-:W-:Y:S01]  /*3fd0*/  IABS R34, R9 ;  /* 0x0000000900227213 */ /* 0x000fe20000000000 */
[C---:B---3--:R-:W-:Y:S01]  /*3fe0*/  HMMA.16816.F32 R20, R36.reuse, R12, R20 ;  /* 0x0000000c2414723c */ /* 0x048fe20000001814 */
[----:B------:R3:W-:Y:S05]  /*3ff0*/  I2F R35, R8 ;  /* 0x0000000800237306 */ /* 0x0007ea0000201400 */
[----:B-1----:R-:W-:Y:S02]  /*4000*/  FFMA.FTZ R28, R49, -UR4, R28 ;  /* 0x80000004311c7c23 */ /* 0x002fe4000801001c */
[----:B------:R-:W-:Y:S01]  /*4010*/  HMMA.16816.F32 R16, R36, R14, R16 ;  /* 0x0000000e2410723c */ /* 0x000fe20000001810 */
[----:B------:R-:W1:Y:S01]  /*4020*/  I2F R32, R32 ;  /* 0x0000002000207306 */ /* 0x000e620000201400 */
[----:B------:R-:W4:Y:S01]  /*4030*/  LDSM.16.M88.4 R12, [R184+0x5800] ;  /* 0x00580000b80c783b */ /* 0x000f220000000200 */
[----:B--2---:R-:W-:Y:S01]  /*4040*/  FFMA.FTZ R30, R45, -UR4, R30 ;  /* 0x800000042d1e7c23 */ /* 0x004fe2000801001e */
[----:B------:R-:W-:Y:S01]  /*4050*/  FSEL R33, R28, -INF , !P2 ;  /* 0xff8000001c217808 */ /* 0x000fe20005000000 */
[----:B------:R-:W-:-:S03]  /*4060*/  FFMA.FTZ R29, R6, -UR4, R29 ;  /* 0x80000004061d7c23 */ /* 0x000fc6000801001d */
[----:B------:R-:W-:Y:S01]  /*4070*/  FSEL R28, R30, -INF , !P2 ;  /* 0xff8000001e1c7808 */ /* 0x000fe20005000000 */
[----:B---3--:R-:W2:Y:S01]  /*4080*/  LDSM.16.M88.4 R8, [R184+0x5000] ;  /* 0x00500000b808783b */ /* 0x008ea20000000200 */
[----:B------:R-:W3:Y:S01]  /*4090*/  I2F R34, R34 ;  /* 0x0000002200227306 */ /* 0x000ee20000201400 */
[----:B------:R-:W-:Y:S01]  /*40a0*/  ISETP.GE.AND P2, PT, R80, UR12, PT ;  /* 0x0000000c50007c0c */ /* 0x000fe2000bf46270 */
[----:B------:R-:W-:Y:S01]  /*40b0*/  IMAD.IADD R80, R77, 0x1, -R80 ;  /* 0x000000014d507824 */ /* 0x000fe200078e0a50 */
[----:B------:R-:W-:-:S04]  /*40c0*/  DEPBAR.LE SB0, 0x0 ;  /* 0x000080000000791a */ /* 0x000fc80000000000 */
[----:B-1----:R-:W-:Y:S01]  /*40d0*/  FFMA.FTZ R32, R32, -UR4, R31 ;  /* 0x8000000420207c23 */ /* 0x002fe2000801001f */
[----:B------:R1:W5:Y:S01]  /*40e0*/  I2F R6, R2 ;  /* 0x0000000200067306 */ /* 0x0003620000201400 */
[----:B------:R-:W-:Y:S01]  /*40f0*/  FFMA.FTZ R53, R53, -UR4, R24 ;  /* 0x8000000435357c23 */ /* 0x000fe20008010018 */
[----:B------:R-:W-:Y:S01]  /*4100*/  FSEL R31, R29, -INF , !P1 ;  /* 0xff8000001d1f7808 */ /* 0x000fe20004800000 */
[----:B------:R-:W-:Y:S01]  /*4110*/  FFMA.FTZ R26, R35, -UR4, R26 ;  /* 0x80000004231a7c23 */ /* 0x000fe2000801001a */
[----:B------:R-:W-:Y:S01]  /*4120*/  FSEL R24, R32, -INF , !P1 ;  /* 0xff80000020187808 */ /* 0x000fe20004800000 */
[C---:B------:R-:W-:Y:S01]  /*4130*/  IMAD.IADD R32, R77.reuse, 0x1, -R90 ;  /* 0x000000014d207824 */ /* 0x040fe200078e0a5a */
[----:B------:R-:W-:Y:S01]  /*4140*/  ISETP.GE.AND P1, PT, R84, UR12, PT ;  /* 0x0000000c54007c0c */ /* 0x000fe2000bf26270 */
[----:B------:R-:W-:Y:S01]  /*4150*/  IMAD.IADD R84, R77, 0x1, -R84 ;  /* 0x000000014d547824 */ /* 0x000fe200078e0a54 */
[----:B------:R-:W-:Y:S01]  /*4160*/  FSEL R30, R26, -INF , !P0 ;  /* 0xff8000001a1e7808 */ /* 0x000fe20004000000 */
[----:B---3--:R-:W-:Y:S01]  /*4170*/  FFMA.FTZ R26, R34, -UR4, R27 ;  /* 0x80000004221a7c23 */ /* 0x008fe2000801001b */
[----:B------:R-:W-:Y:S01]  /*4180*/  IABS R32, R32 ;  /* 0x0000002000207213 */ /* 0x000fe20000000000 */
[----:B------:R-:W-:Y:S01]  /*4190*/  FFMA.FTZ R20, R51, -UR4, R20 ;  /* 0x8000000433147c23 */ /* 0x000fe20008010014 */
[----:B------:R-:W-:Y:S01]  /*41a0*/  IABS R35, R84 ;  /* 0x0000005400237213 */ /* 0x000fe20000000000 */
[----:B------:R-:W3:Y:S01]  /*41b0*/  I2F R47, R47 ;  /* 0x0000002f002f7306 */ /* 0x000ee20000201400 */
[----:B------:R-:W-:Y:S01]  /*41c0*/  FSEL R29, R53, -INF , !P0 ;  /* 0xff800000351d7808 */ /* 0x000fe20004000000 */
[----:B------:R-:W-:Y:S01]  /*41d0*/  FFMA.FTZ R25, R52, -UR4, R25 ;  /* 0x8000000434197c23 */ /* 0x000fe20008010019 */
[----:B-1----:R-:W-:Y:S01]  /*41e0*/  IABS R2, R80 ;  /* 0x0000005000027213 */ /* 0x002fe20000000000 */
[----:B-----5:R-:W-:Y:S01]  /*41f0*/  FFMA.FTZ R23, R6, -UR4, R23 ;  /* 0x8000000406177c23 */ /* 0x020fe20008010017 */
[----:B------:R-:W-:-:S02]  /*4200*/  ISETP.GE.AND P0, PT, R90, UR12, PT ;  /* 0x0000000c5a007c0c */ /* 0x000fc4000bf06270 */
[----:B------:R-:W-:Y:S01]  /*4210*/  FSEL R25, R25, -INF , !P6 ;  /* 0xff80000019197808 */ /* 0x000fe20007000000 */
[----:B------:R-:W-:Y:S01]  /*4220*/  I2F R27, R35 ;  /* 0x00000023001b7306 */ /* 0x000fe20000201400 */
[----:B------:R-:W-:Y:S01]  /*4230*/  FSEL R26, R26, -INF , !P6 ;  /* 0xff8000001a1a7808 */ /* 0x000fe20007000000 */
[----:B----4-:R-:W-:Y:S01]  /*4240*/  HMMA.16816.F32 R56, R36, R12, R56 ;  /* 0x0000000c2438723c */ /* 0x010fe20000001838 */
[----:B------:R-:W-:-:S05]  /*4250*/  ISETP.GE.AND P6, PT, R94, UR12, PT ;  /* 0x0000000c5e007c0c */ /* 0x000fca000bfc6270 */
[----:B------:R-:W1:Y:S01]  /*4260*/  I2F R2, R2 ;  /* 0x0000000200027306 */ /* 0x000e620000201400 */
[----:B---3--:R-:W-:Y:S01]  /*4270*/  FFMA.FTZ R22, R47, -UR4, R22 ;  /* 0x800000042f167c23 */ /* 0x008fe20008010016 */
[----:B--2---:R-:W-:Y:S01]  /*4280*/  HMMA.16816.F32 R64, R36, R8, R64 ;  /* 0x000000082440723c */ /* 0x004fe20000001840 */
[----:B------:R-:W-:-:S03]  /*4290*/  FFMA.FTZ R13, R42, -UR4, R17 ;  /* 0x800000042a0d7c23 */ /* 0x000fc60008010011 */
[----:B------:R-:W-:Y:S02]  /*42a0*/  FSEL R6, R22, -INF , !P5 ;  /* 0xff80000016067808 */ /* 0x000fe40006800000 */
[----:B------:R-:W2:Y:S01]  /*42b0*/  I2F R32, R32 ;  /* 0x0000002000207306 */ /* 0x000ea20000201400 */
[----:B------:R-:W-:Y:S01]  /*42c0*/  FSEL R13, R13, -INF , !P2 ;  /* 0xff8000000d0d7808 */ /* 0x000fe20005000000 */
[C---:B------:R-:W-:Y:S01]  /*42d0*/  IMAD.IADD R9, R77.reuse, 0x1, -R92 ;  /* 0x000000014d097824 */ /* 0x040fe200078e0a5c */
[----:B------:R-:W-:Y:S01]  /*42e0*/  HMMA.16816.F32 R60, R36, R10, R60 ;  /* 0x0000000a243c723c */ /* 0x000fe2000000183c */
[----:B------:R-:W-:-:S03]  /*42f0*/  IMAD.IADD R8, R77, 0x1, -R94 ;  /* 0x000000014d087824 */ /* 0x000fc600078e0a5e */
[----:B------:R-:W-:Y:S01]  /*4300*/  IABS R9, R9 ;  /* 0x0000000900097213 */ /* 0x000fe20000000000 */
[----:B-1----:R-:W-:Y:S01]  /*4310*/  FFMA.FTZ R2, R2, -UR4, R19 ;  /* 0x8000000402027c23 */ /* 0x002fe20008010013 */
[----:B------:R-:W-:Y:S01]  /*4320*/  IABS R8, R8 ;  /* 0x0000000800087213 */ /* 0x000fe20000000000 */
[C---:B------:R-:W-:Y:S01]  /*4330*/  IMAD.IADD R10, R77.reuse, 0x1, -R100 ;  /* 0x000000014d0a7824 */ /* 0x040fe200078e0a64 */
[----:B------:R-:W-:Y:S01]  /*4340*/  HMMA.16816.F32 R68, R36, R14, R68 ;  /* 0x0000000e2444723c */ /* 0x000fe20000001844 */
[----:B------:R-:W-:Y:S01]  /*4350*/  IMAD.MOV.U32 R34, RZ, RZ, R9 ;  /* 0x000000ffff227224 */ /* 0x000fe200078e0009 */
[----:B------:R1:W-:Y:S01]  /*4360*/  I2F R35, R8 ;  /* 0x0000000800237306 */ /* 0x0003e20000201400 */
[----:B------:R-:W-:Y:S01]  /*4370*/  FFMA.FTZ R11, R40, -UR4, R21 ;  /* 0x80000004280b7c23 */ /* 0x000fe20008010015 */
[----:B------:R-:W-:Y:S01]  /*4380*/  IABS R9, R10 ;  /* 0x0000000a00097213 */ /* 0x000fe20000000000 */
[----:B------:R-:W-:Y:S01]  /*4390*/  IMAD.IADD R10, R77, 0x1, -R88 ;  /* 0x000000014d0a7824 */ /* 0x000fe200078e0a58 */
[----:B------:R-:W-:Y:S01]  /*43a0*/  FSEL R21, R20, -INF , !P5 ;  /* 0xff80000014157808 */ /* 0x000fe20006800000 */
[----:B------:R-:W-:Y:S01]  /*43b0*/  FFMA.FTZ R56, R75, -UR4, R56 ;  /* 0x800000044b387c23 */ /* 0x000fe20008010038 */
[----:B------:R-:W-:Y:S01]  /*43c0*/  FSEL R11, R11, -INF , !P4 ;  /* 0xff8000000b0b7808 */ /* 0x000fe20006000000 */
[----:B------:R-:W-:Y:S01]  /*43d0*/  FFMA.FTZ R65, R78, -UR4, R65 ;  /* 0x800000044e417c23 */ /* 0x000fe20008010041 */
[----:B------:R-:W3:Y:S01]  /*43e0*/  I2F R45, R76 ;  /* 0x0000004c002d7306 */ /* 0x000ee20000201400 */
[----:B--2---:R-:W-:Y:S01]  /*43f0*/  FFMA.FTZ R32, R32, -UR4, R67 ;  /* 0x8000000420207c23 */ /* 0x004fe20008010043 */
[----:B------:R-:W-:Y:S01]  /*4400*/  ISETP.GE.AND P5, PT, R92, UR12, PT ;  /* 0x0000000c5c007c0c */ /* 0x000fe2000bfa6270 */
[----:B------:R-:W-:Y:S01]  /*4410*/  FFMA.FTZ R43, R43, -UR4, R64 ;  /* 0x800000042b2b7c23 */ /* 0x000fe20008010040 */
[----:B------:R-:W-:Y:S01]  /*4420*/  FSEL R145, R65, -INF , !P0 ;  /* 0xff80000041917808 */ /* 0x000fe20004000000 */
[----:B------:R-:W-:Y:S01]  /*4430*/  FFMA.FTZ R27, R27, -UR4, R66 ;  /* 0x800000041b1b7c23 */ /* 0x000fe20008010042 */
[----:B------:R-:W-:Y:S01]  /*4440*/  FSEL R138, R32, -INF , !P0 ;  /* 0xff800000208a7808 */ /* 0x000fe20004000000 */
[----:B------:R-:W-:Y:S01]  /*4450*/  FFMA.FTZ R60, R73, -UR4, R60 ;  /* 0x80000004493c7c23 */ /* 0x000fe2000801003c */
[----:B-1----:R-:W-:Y:S01]  /*4460*/  FSEL R8, R23, -INF , !P4 ;  /* 0xff80000017087808 */ /* 0x002fe20006000000 */
[----:B------:R-:W-:Y:S01]  /*4470*/  IMAD.MOV.U32 R23, RZ, RZ, R9 ;  /* 0x000000ffff177224 */ /* 0x000fe200078e0009 */
[----:B------:R-:W1:Y:S01]  /*4480*/  I2F R20, R34 ;  /* 0x0000002200147306 */ /* 0x000e620000201400 */
[----:B------:R-:W-:Y:S01]  /*4490*/  FFMA.FTZ R9, R41, -UR4, R16 ;  /* 0x8000000429097c23 */ /* 0x000fe20008010010 */
[----:B------:R-:W-:Y:S01]  /*44a0*/  IABS R16, R10 ;  /* 0x0000000a00107213 */ /* 0x000fe20000000000 */
[C---:B------:R-:W-:Y:S01]  /*44b0*/  IMAD.IADD R10, R77.reuse, 0x1, -R86 ;  /* 0x000000014d0a7824 */ /* 0x040fe200078e0a56 */
[----:B------:R-:W-:Y:S01]  /*44c0*/  PLOP3.LUT P0, PT, PT, PT, UP0, 0x80, 0x0 ;  /* 0x000000000000781c */ /* 0x000fe20003f0f008 */
[----:B------:R-:W-:Y:S01]  /*44d0*/  IMAD.IADD R77, R77, 0x1, -R96 ;  /* 0x000000014d4d7824 */ /* 0x000fe200078e0a60 */
[----:B------:R-:W-:Y:S01]  /*44e0*/  FSEL R9, R9, -INF , !P3 ;  /* 0xff80000009097808 */ /* 0x000fe20005800000 */
[----:B---3--:R-:W-:Y:S01]  /*44f0*/  FFMA.FTZ R12, R45, -UR4, R18 ;  /* 0x800000042d0c7c23 */ /* 0x008fe20008010012 */
[----:B------:R-:W-:Y:S01]  /*4500*/  IABS R10, R10 ;  /* 0x0000000a000a7213 */ /* 0x000fe20000000000 */
[----:B------:R-:W2:Y:S01]  /*4510*/  I2F R23, R23 ;  /* 0x0000001700177306 */ /* 0x000ea20000201400 */
[----:B------:R-:W-:Y:S01]  /*4520*/  IABS R77, R77 ;  /* 0x0000004d004d7213 */ /* 0x000fe20000000000 */
[----:B------:R-:W-:Y:S01]  /*4530*/  FFMA.FTZ R61, R82, -UR4, R61 ;  /* 0x80000004523d7c23 */ /* 0x000fe2000801003d */
[----:B------:R-:W-:Y:S01]  /*4540*/  FSEL R12, R12, -INF , !P3 ;  /* 0xff8000000c0c7808 */ /* 0x000fe20005800000 */
[----:B------:R-:W-:Y:S01]  /*4550*/  FFMA.FTZ R57, R98, -UR4, R57 ;  /* 0x8000000462397c23 */ /* 0x000fe20008010039 */
[----:B------:R-:W-:Y:S01]  /*4560*/  FSEL R147, R43, -INF , !P1 ;  /* 0xff8000002b937808 */ /* 0x000fe20004800000 */
[----:B------:R-:W-:Y:S01]  /*4570*/  FFMA.FTZ R55, R55, -UR4, R68 ;  /* 0x8000000437377c23 */ /* 0x000fe20008010044 */
[----:B------:R-:W-:Y:S01]  /*4580*/  FSEL R172, R27, -INF , !P1 ;  /* 0xff8000001bac7808 */ /* 0x000fe20004800000 */
[----:B------:R3:W4:Y:S01]  /*4590*/  I2F R15, R10 ;  /* 0x0000000a000f7306 */ /* 0x0007220000201400 */
[----:B------:R-:W-:Y:S01]  /*45a0*/  FFMA.FTZ R69, R102, -UR4, R69 ;  /* 0x8000000466457c23 */ /* 0x000fe20008010045 */
[----:B------:R-:W-:Y:S01]  /*45b0*/  ISETP.GE.AND P4, PT, R100, UR12, PT ;  /* 0x0000000c64007c0c */ /* 0x000fe2000bf86270 */
[----:B------:R-:W-:Y:S01]  /*45c0*/  FFMA.FTZ R35, R35, -UR4, R62 ;  /* 0x8000000423237c23 */ /* 0x000fe2000801003e */
[----:B------:R-:W-:Y:S01]  /*45d0*/  ISETP.GE.AND P3, PT, R88, UR12, PT ;  /* 0x0000000c58007c0c */ /* 0x000fe2000bf66270 */
[----:B-1----:R-:W-:Y:S01]  /*45e0*/  FFMA.FTZ R20, R20, -UR4, R63 ;  /* 0x8000000414147c23 */ /* 0x002fe2000801003f */
[----:B------:R-:W-:-:S02]  /*45f0*/  ISETP.GE.AND P1, PT, R96, UR12, PT ;  /* 0x0000000c60007c0c */ /* 0x000fc4000bf26270 */
[----:B------:R-:W1:Y:S01]  /*4600*/  I2F R16, R16 ;  /* 0x0000001000107306 */ /* 0x000e620000201400 */
[----:B--2---:R-:W-:Y:S01]  /*4610*/  FFMA.FTZ R23, R23, -UR4, R58 ;  /* 0x8000000417177c23 */ /* 0x004fe2000801003a */
[----:B------:R-:W-:Y:S02]  /*4620*/  FSEL R139, R60, -INF , !P6 ;  /* 0xff8000003c8b7808 */ /* 0x000fe40007000000 */
[----:B------:R-:W-:Y:S02]  /*4630*/  FSEL R136, R35, -INF , !P6 ;  /* 0xff80000023887808 */ /* 0x000fe40007000000 */
[----:B------:R-:W-:Y:S02]  /*4640*/  FSEL R137, R61, -INF , !P5 ;  /* 0xff8000003d897808 */ /* 0x000fe40006800000 */
[----:B---3--:R-:W-:Y:S01]  /*4650*/  FSEL R10, R2, -INF , !P2 ;  /* 0xff800000020a7808 */ /* 0x008fe20005000000 */
[----:B----4-:R-:W-:Y:S01]  /*4660*/  FFMA.FTZ R15, R15, -UR4, R70 ;  /* 0x800000040f0f7c23 */ /* 0x010fe20008010046 */
[----:B------:R-:W2:Y:S01]  /*4670*/  I2F R2, R77 ;  /* 0x0000004d00027306 */ /* 0x000ea20000201400 */
[----:B------:R-:W-:-:S02]  /*4680*/  ISETP.GE.AND P2, PT, R86, UR12, PT ;  /* 0x0000000c56007c0c */ /* 0x000fc4000bf46270 */
[----:B------:R-:W-:Y:S02]  /*4690*/  FSEL R216, R20, -INF , !P5 ;  /* 0xff80000014d87808 */ /* 0x000fe40006800000 */
[----:B------:R-:W-:Y:S01]  /*46a0*/  FSEL R217, R56, -INF , !P4 ;  /* 0xff80000038d97808 */ /* 0x000fe20006000000 */
[----:B-1----:R-:W-:Y:S01]  /*46b0*/  FFMA.FTZ R16, R16, -UR4, R59 ;  /* 0x8000000410107c23 */ /* 0x002fe2000801003b */
[----:B------:R-:W-:Y:S02]  /*46c0*/  FSEL R174, R23, -INF , !P4 ;  /* 0xff80000017ae7808 */ /* 0x000fe40006000000 */
[----:B------:R-:W-:Y:S02]  /*46d0*/  FSEL R215, R57, -INF , !P3 ;  /* 0xff80000039d77808 */ /* 0x000fe40005800000 */
[----:B------:R-:W-:Y:S02]  /*46e0*/  FSEL R170, R16, -INF , !P3 ;  /* 0xff80000010aa7808 */ /* 0x000fe40005800000 */
[----:B------:R-:W-:-:S02]  /*46f0*/  FSEL R213, R55, -INF , !P2 ;  /* 0xff80000037d57808 */ /* 0x000fc40005000000 */
[----:B------:R-:W-:Y:S01]  /*4700*/  FSEL R169, R15, -INF , !P2 ;  /* 0xff8000000fa97808 */ /* 0x000fe20005000000 */
[----:B--2---:R-:W-:Y:S01]  /*4710*/  FFMA.FTZ R2, R2, -UR4, R71 ;  /* 0x8000000402027c23 */ /* 0x004fe20008010047 */
[----:B------:R-:W-:-:S04]  /*4720*/  FSEL R203, R69, -INF , !P1 ;  /* 0xff80000045cb7808 */ /* 0x000fc80004800000 */
        /* <DEDUP_REMOVED lines=104> */
.L_x_697:
[----:B------:R-:W-:Y:S05]  /*4db0*/  BSYNC B0 ;  /* 0x0000000000007941 */ /* 0x000fea0003800000 */
.L_x_696:
[----:B------:R-:W0:Y:S02]  /*4dc0*/  LDGDEPBAR ;  /* 0x00000000000079af */ /* 0x000e240000000000 */
.L_x_695:
[----:B------:R-:W-:Y:S01]  /*4dd0*/  FMNMX.FTZ R2, R33, R31, !PT ;  /* 0x0000001f21027209 */ /* 0x000fe20007810000 */
[----:B------:R-:W-:Y:S01]  /*4de0*/  ULEA.HI.SX32 UR7, UR8, 0xffffffff, 0x1a ;  /* 0xffffffff08077891 */ /* 0x000fe2000f8fd23f */
[----:B-1----:R-:W-:Y:S01]  /*4df0*/  FMNMX.FTZ R17, R28, R24, !PT ;  /* 0x000000181c117209 */ /* 0x002fe20007810000 */
[----:B------:R-:W-:Y:S01]  /*4e00*/  IMAD.WIDE.U32 R220, R134, -0x2daee0ad, RZ ;  /* 0xd2511f5386dc7825 */ /* 0x000fe200078e00ff */
[----:B------:R-:W-:Y:S01]  /*4e10*/  FMNMX.FTZ R2, R29, R2, !PT ;  /* 0x000000021d027209 */ /* 0x000fe20007810000 */
[----:B------:R-:W-:Y:S01]  /*4e20*/  USHF.L.U32 UR7, UR7, 0x1, URZ ;  /* 0x0000000107077899 */ /* 0x000fe2000800063f */
[----:B------:R-:W-:Y:S01]  /*4e30*/  FMNMX.FTZ R17, R30, R17, !PT ;  /* 0x000000111e117209 */ /* 0x000fe20007810000 */
[----:B------:R-:W-:Y:S01]  /*4e40*/  UIADD3 UR28, UR19, -0x4498517b, URZ ;  /* 0xbb67ae85131c7890 */ /* 0x000fe2000fffe03f */
        /* <DEDUP_REMOVED lines=40> */
[----:B--2---:R-:W-:Y:S01]  /*50d0*/  FMNMX.FTZ R14, R170, R17, !PT ;  /* 0x00000011aa0e7209 */ /* 0x004fe20007810000 */
[----:B------:R-:W-:Y:S01]  /*50e0*/  LDSM.16.MT88.4 R88, [R188+0xe000] ;  /* 0x00e00000bc58783b */ /* 0x000fe20000004200 */
[----:B------:R-:W-:Y:S02]  /*50f0*/  FMNMX.FTZ R2, R213, R2, !PT ;  /* 0x00000002d5027209 */ /* 0x000fe40007810000 */
[----:B------:R-:W-:Y:S01]  /*5100*/  FMNMX.FTZ R17, R169, R14, !PT ;  /* 0x0000000ea9117209 */ /* 0x000fe20007810000 */
[----:B------:R-:W-:Y:S01]  /*5110*/  LDSM.16.MT88.4 R104, [R190+0x10000] ;  /* 0x01000000be68783b */ /* 0x000fe20000004200 */
[----:B------:R-:W-:Y:S01]  /*5120*/  FMNMX.FTZ R15, R203, R2, !PT ;  /* 0x00000002cb0f7209 */ /* 0x000fe20007810000 */
[----:B------:R-:W-:Y:S01]  /*5130*/  IMAD.U32 R2, RZ, RZ, UR10 ;  /* 0x0000000aff027e24 */ /* 0x000fe2000f8e00ff */
[----:B------:R-:W-:Y:S01]  /*5140*/  FMNMX.FTZ R16, R168, R17, !PT ;  /* 0x00000011a8107209 */ /* 0x000fe20007810000 */
[----:B------:R-:W-:Y:S01]  /*5150*/  LDSM.16.MT88.4 R96, [R192+0x10000] ;  /* 0x01000000c060783b */ /* 0x000fe20000004200 */
[----:B------:R-:W-:Y:S01]  /*5160*/  LOP3.LUT R135, R3, UR18, RZ, 0x3c, !PT ;  /* 0x0000001203877c12 */ /* 0x000fe2000f8e3cff */
[----:B------:R-:W-:-:S02]  /*5170*/  IMAD R2, R2, 0x4, R83 ;  /* 0x0000000402027824 */ /* 0x000fc400078e0253 */
[----:B------:R-:W1:Y:S01]  /*5180*/  SHFL.BFLY PT, R132, R15, 0x2, 0x1f ;  /* 0x0c401f000f847f89 */ /* 0x000e6200000e0000 */
[----:B------:R-:W-:Y:S01]  /*5190*/  IMAD.U32 R3, RZ, RZ, UR7 ;  /* 0x00000007ff037e24 */ /* 0x000fe2000f8e00ff */
[----:B------:R-:W-:Y:S01]  /*51a0*/  UIADD3 UR7, UR7, 0x1, URZ ;  /* 0x0000000107077890 */ /* 0x000fe2000fffe03f */
[----:B------:R-:W-:Y:S01]  /*51b0*/  IMAD.WIDE.U32 R218, R2, -0x326172a9, RZ ;  /* 0xcd9e8d5702da7825 */ /* 0x000fe200078e00ff */
[----:B------:R-:W2:Y:S02]  /*51c0*/  SHFL.BFLY PT, R17, R16, 0x2, 0x1f ;  /* 0x0c401f0010117f89 */ /* 0x000ea400000e0000 */
[----:B------:R-:W-:Y:S02]  /*51d0*/  LOP3.LUT R3, R221, UR19, R3, 0x96, !PT ;  /* 0x00000013dd037c12 */ /* 0x000fe4000f8e9603 */
[----:B------:R-:W-:Y:S01]  /*51e0*/  LOP3.LUT R164, R219, R135, RZ, 0x3c, !PT ;  /* 0x00000087dba47212 */ /* 0x000fe200078e3cff */
[----:B------:R-:W-:Y:S02]  /*51f0*/  LDSM.16.MT88.4 R80, [R189+0xe000] ;  /* 0x00e00000bd50783b */ /* 0x000fe40000004200 */
[----:B------:R-:W-:-:S02]  /*5200*/  IMAD.WIDE.U32 R22, R3, -0x326172a9, RZ ;  /* 0xcd9e8d5703167825 */ /* 0x000fc400078e00ff */
[----:B------:R-:W-:Y:S02]  /*5210*/  LDSM.16.MT88.4 R108, [R189+0x10000] ;  /* 0x01000000bd6c783b */ /* 0x000fe40000004200 */
[----:B------:R-:W-:Y:S01]  /*5220*/  IMAD.WIDE.U32 R164, R164, -0x2daee0ad, RZ ;  /* 0xd2511f53a4a47825 */ /* 0x000fe200078e00ff */
[----:B------:R-:W-:Y:S01]  /*5230*/  LOP3.LUT R3, R23, UR29, R218, 0x96, !PT ;  /* 0x0000001d17037c12 */ /* 0x000fe2000f8e96da */
[----:B------:R-:W-:Y:S03]  /*5240*/  LDSM.16.MT88.4 R56, [R188+0xc000] ;  /* 0x00c00000bc38783b */ /* 0x000fe60000004200 */
[----:B------:R-:W-:Y:S01]  /*5250*/  LOP3.LUT R166, R165, UR28, R220, 0x96, !PT ;  /* 0x0000001ca5a67c12 */ /* 0x000fe2000f8e96dc */
[----:B------:R-:W-:Y:S01]  /*5260*/  IMAD.WIDE.U32 R18, R3, -0x2daee0ad, RZ ;  /* 0xd2511f5303127825 */ /* 0x000fe200078e00ff */
[----:B------:R-:W-:Y:S01]  /*5270*/  LDSM.16.MT88.4 R40, [R190+0xc000] ;  /* 0x00c00000be28783b */ /* 0x000fe20000004200 */
[----:B-1----:R-:W-:-:S02]  /*5280*/  FMNMX.FTZ R132, R15, R132, !PT ;  /* 0x000000840f847209 */ /* 0x002fc40007810000 */
[----:B------:R-:W-:Y:S01]  /*5290*/  IMAD.WIDE.U32 R166, R166, -0x326172a9, RZ ;  /* 0xcd9e8d57a6a67825 */ /* 0x000fe200078e00ff */
[----:B------:R-:W-:Y:S01]  /*52a0*/  LOP3.LUT R14, R19, UR26, R164, 0x96, !PT ;  /* 0x0000001a130e7c12 */ /* 0x000fe2000f8e96a4 */
[----:B------:R-:W-:Y:S01]  /*52b0*/  LDSM.16.MT88.4 R48, [R189+0xc000] ;  /* 0x00c00000bd30783b */ /* 0x000fe20000004200 */
[----:B--2---:R-:W-:Y:S01]  /*52c0*/  FMNMX.FTZ R16, R16, R17, !PT ;  /* 0x0000001110107209 */ /* 0x004fe20007810000 */
[----:B------:R-:W-:Y:S01]  /*52d0*/  IMAD.U32 R220, RZ, RZ, UR7 ;  /* 0x00000007ffdc7e24 */ /* 0x000fe2000f8e00ff */
[----:B------:R-:W-:Y:S01]  /*52e0*/  LOP3.LUT R22, R167, UR27, R22, 0x96, !PT ;  /* 0x0000001ba7167c12 */ /* 0x000fe2000f8e9616 */
[----:B------:R-:W1:Y:S03]  /*52f0*/  SHFL.BFLY PT, R15, R132, 0x1, 0x1f ;  /* 0x0c201f00840f7f89 */ /* 0x000e6600000e0000 */
[----:B------:R-:W-:Y:S01]  /*5300*/  LOP3.LUT R220, R221, UR19, R220, 0x96, !PT ;  /* 0x00000013dddc7c12 */ /* 0x000fe2000f8e96dc */
[----:B------:R-:W2:Y:S01]  /*5310*/  SHFL.BFLY PT, R3, R16, 0x1, 0x1f ;  /* 0x0c201f0010037f89 */ /* 0x000ea200000e0000 */
[----:B------:R-:W-:-:S04]  /*5320*/  IMAD.WIDE.U32 R22, R22, -0x2daee0ad, RZ ;  /* 0xd2511f5316167825 */ /* 0x000fc800078e00ff */
[----:B------:R-:W-:Y:S01]  /*5330*/  IMAD.WIDE.U32 R220, R220, -0x326172a9, RZ ;  /* 0xcd9e8d57dcdc7825 */ /* 0x000fe200078e00ff */
[----:B------:R-:W-:-:S04]  /*5340*/  LOP3.LUT R18, R23, UR24, R18, 0x96, !PT ;  /* 0x0000001817127c12 */ /* 0x000fc8000f8e9612 */
[----:B------:R-:W-:Y:S01]  /*5350*/  LOP3.LUT R218, R221, UR29, R218, 0x96, !PT ;  /* 0x0000001dddda7c12 */ /* 0x000fe2000f8e96da */
[----:B------:R-:W-:-:S04]  /*5360*/  IMAD.WIDE.U32 R18, R18, -0x326172a9, RZ ;  /* 0xcd9e8d5712127825 */ /* 0x000fc800078e00ff */
[----:B------:R-:W-:Y:S01]  /*5370*/  IMAD.WIDE.U32 R218, R218, -0x2daee0ad, RZ ;  /* 0xd2511f53dada7825 */ /* 0x000fe200078e00ff */
[----:B-1----:R-:W-:-:S03]  /*5380*/  FMNMX.FTZ R132, R132, R15, !PT ;  /* 0x0000000f84847209 */ /* 0x002fc60007810000 */
[----:B------:R-:W-:Y:S01]  /*5390*/  IMAD.WIDE.U32 R14, R14, -0x326172a9, RZ ;  /* 0xcd9e8d570e0e7825 */ /* 0x000fe200078e00ff */
[----:B------:R-:W-:-:S03]  /*53a0*/  FSETP.NEU.FTZ.AND P1, PT, R132, -INF , PT ;  /* 0xff8000008400780b */ /* 0x000fc60003f3d000 */
[----:B------:R-:W-:Y:S01]  /*53b0*/  FMUL.FTZ R214, R132, c[0x0][0x23c] ;  /* 0x00008f0084d67a20 */ /* 0x000fe20000410000 */
[----:B------:R-:W-:Y:S02]  /*53c0*/  LOP3.LUT R15, R15, UR25, R166, 0x96, !PT ;  /* 0x000000190f0f7c12 */ /* 0x000fe4000f8e96a6 */
[----:B------:R-:W-:Y:S02]  /*53d0*/  LOP3.LUT R14, R19, UR21, R14, 0x96, !PT ;  /* 0x00000015130e7c12 */ /* 0x000fe4000f8e960e */
[----:B------:R-:W-:Y:S02]  /*53e0*/  FSEL R214, R214, RZ, P1 ;  /* 0x000000ffd6d67208 */ /* 0x000fe40000800000 */
[----:B--2---:R-:W-:-:S03]  /*53f0*/  FMNMX.FTZ R3, R16, R3, !PT ;  /* 0x0000000310037209 */ /* 0x004fc60007810000 */
[----:B------:R-:W-:Y:S01]  /*5400*/  FFMA.FTZ R159, R33, c[0x0][0x23c], -R214 ;  /* 0x00008f00219f7a23 */ /* 0x000fe200000108d6 */
[----:B------:R-:W-:Y:S01]  /*5410*/  FSETP.NEU.FTZ.AND P1, PT, R3, -INF , PT ;  /* 0xff8000000300780b */ /* 0x000fe20003f3d000 */
[----:B------:R-:W-:-:S04]  /*5420*/  IMAD.WIDE.U32 R32, R15, -0x2daee0ad, RZ ;  /* 0xd2511f530f207825 */ /* 0x000fc800078e00ff */
[----:B------:R-:W-:Y:S01]  /*5430*/  IMAD.WIDE.U32 R14, R14, -0x2daee0ad, RZ ;  /* 0xd2511f530e0e7825 */ /* 0x000fe200078e00ff */
[----:B------:R-:W-:Y:S01]  /*5440*/  LOP3.LUT R16, R33, UR11, R22, 0x96, !PT ;  /* 0x0000000b21107c12 */ /* 0x000fe2000f8e9616 */
[----:B------:R-:W-:Y:S02]  /*5450*/  MUFU.EX2 R159, R159 ;  /* 0x0000009f009f7308 */ /* 0x000fe40000000800 */
[----:B------:R-:W-:Y:S01]  /*5460*/  FMUL.FTZ R171, R3, c[0x0][0x23c] ;  /* 0x00008f0003ab7a20 */ /* 0x000fe20000410000 */
[----:B------:R-:W-:Y:S01]  /*5470*/  LOP3.LUT R22, R15, UR5, R32, 0x96, !PT ;  /* 0x000000050f167c12 */ /* 0x000fe2000f8e9620 */
[----:B------:R-:W-:Y:S01]  /*5480*/  IMAD.WIDE.U32 R16, R16, -0x326172a9, RZ ;  /* 0xcd9e8d5710107825 */ /* 0x000fe200078e00ff */
[----:B------:R-:W1:Y:S02]  /*5490*/  LDSM.16.MT88.4 R32, [R188+0x10000] ;  /* 0x01000000bc20783b */ /* 0x000e640000004200 */
[----:B------:R-:W-:Y:S01]  /*54a0*/  FSEL R171, R171, RZ, P1 ;  /* 0x000000ffabab7208 */ /* 0x000fe20000800000 */
[----:B------:R-:W-:-:S04]  /*54b0*/  IMAD.WIDE.U32 R22, R22, -0x326172a9, RZ ;  /* 0xcd9e8d5716167825 */ /* 0x000fc800078e00ff */
[--C-:B------:R-:W-:Y:S01]  /*54c0*/  FFMA.FTZ R161, R30, c[0x0][0x23c], -R171.reuse ;  /* 0x00008f001ea17a23 */ /* 0x100fe200000108ab */
[----:B------:R-:W-:Y:S01]  /*54d0*/  LOP3.LUT R16, R23, UR6, R16, 0x96, !PT ;  /* 0x0000000617107c12 */ /* 0x000fe2000f8e9610 */
[--C-:B------:R-:W-:Y:S01]  /*54e0*/  FFMA.FTZ R154, R26, c[0x0][0x23c], -R171.reuse ;  /* 0x00008f001a9a7a23 */ /* 0x100fe200000108ab */
[----:B------:R-:W-:Y:S01]  /*54f0*/  SHF.R.U32.HI R19, RZ, 0x10, R22 ;  /* 0x00000010ff137819 */ /* 0x000fe20000011616 */
[----:B------:R-:W-:Y:S01]  /*5500*/  FFMA.FTZ R158, R31, c[0x0][0x23c], -R214 ;  /* 0x00008f001f9e7a23 */ /* 0x000fe200000108d6 */
[----:B------:R-:W-:Y:S01]  /*5510*/  SHF.R.U32.HI R5, RZ, 0x10, R16 ;  /* 0x00000010ff057819 */ /* 0x000fe20000011610 */
[----:B------:R-:W-:Y:S01]  /*5520*/  MUFU.EX2 R161, R161 ;  /* 0x000000a100a17308 */ /* 0x000fe20000000800 */
[----:B------:R-:W-:Y:S01]  /*5530*/  LOP3.LUT R7, R16, 0xffff, RZ, 0xc0, !PT ;  /* 0x0000ffff10077812 */ /* 0x000fe200078ec0ff */
[--C-:B------:R-:W-:Y:S01]  /*5540*/  FFMA.FTZ R156, R28, c[0x0][0x23c], -R171.reuse ;  /* 0x00008f001c9c7a23 */ /* 0x100fe200000108ab */
[----:B------:R-:W-:Y:S01]  /*5550*/  LOP3.LUT R4, R16, 0xff, RZ, 0xc0, !PT ;  /* 0x000000ff10047812 */ /* 0x000fe200078ec0ff */
[----:B------:R-:W-:Y:S01]  /*5560*/  FFMA.FTZ R163, R24, c[0x0][0x23c], -R171 ;  /* 0x00008f0018a37a23 */ /* 0x000fe200000108ab */
[----:B------:R-:W-:Y:S01]  /*5570*/  SHF.R.U32.HI R15, RZ, 0x18, R22 ;  /* 0x00000018ff0f7819 */ /* 0x000fe20000011616 */
[----:B------:R-:W-:Y:S01]  /*5580*/  FFMA.FTZ R157, R29, c[0x0][0x23c], -R214 ;  /* 0x00008f001d9d7a23 */ /* 0x000fe200000108d6 */
[----:B------:R-:W-:Y:S01]  /*5590*/  LOP3.LUT R0, R19, 0xff, RZ, 0xc0, !PT ;  /* 0x000000ff13007812 */ /* 0x000fe200078ec0ff */
[----:B------:R-:W2:Y:S01]  /*55a0*/  MUFU.EX2 R154, R154 ;  /* 0x0000009a009a7308 */ /* 0x000ea20000000800 */
[----:B------:R-:W-:Y:S01]  /*55b0*/  SHF.R.U32.HI R16, RZ, 0x18, R16 ;  /* 0x00000018ff107819 */ /* 0x000fe20000011610 */
[--C-:B------:R-:W-:Y:S01]  /*55c0*/  FFMA.FTZ R152, R25, c[0x0][0x23c], -R214.reuse ;  /* 0x00008f0019987a23 */ /* 0x100fe200000108d6 */
[----:B------:R-:W-:Y:S01]  /*55d0*/  LOP3.LUT R5, R5, 0xff, RZ, 0xc0, !PT ;  /* 0x000000ff05057812 */ /* 0x000fe200078ec0ff */
[----:B------:R-:W-:Y:S01]  /*55e0*/  FFMA.FTZ R151, R9, c[0x0][0x23c], -R214 ;  /* 0x00008f0009977a23 */ /* 0x000fe200000108d6 */
[----:B------:R-:W-:Y:S01]  /*55f0*/  PRMT R15, R0, 0x5410, R15 ;  /* 0x00005410000f7816 */ /* 0x000fe2000000000f */
[----:B------:R-:W-:Y:S01]  /*5600*/  FFMA.FTZ R153, R6, c[0x0][0x23c], -R171 ;  /* 0x00008f0006997a23 */ /* 0x000fe200000108ab */
[----:B------:R-:W-:Y:S01]  /*5610*/  PRMT R5, R5, 0x5410, R16 ;  /* 0x0000541005057816 */ /* 0x000fe20000000010 */
[----:B------:R-:W3:Y:S01]  /*5620*/  MUFU.EX2 R158, R158 ;  /* 0x0000009e009e7308 */ /* 0x000ee20000000800 */
[----:B------:R-:W-:Y:S01]  /*5630*/  SHF.R.U32.HI R7, RZ, 0x8, R7 ;  /* 0x00000008ff077819 */ /* 0x000fe20000011607 */
[--C-:B------:R-:W-:Y:S01]  /*5640*/  HSET2.LE.AND R115, R15, R162.reuse, PT ;  /* 0x000000a20f737233 */ /* 0x100fe20003803000 */
[----:B------:R-:W-:Y:S01]  /*5650*/  LOP3.LUT R16, R17, UR8, R18, 0x96, !PT ;  /* 0x0000000811107c12 */ /* 0x000fe2000f8e9612 */
[--C-:B------:R-:W-:Y:S01]  /*5660*/  HSET2.LE.AND R113, R5, R162.reuse, PT ;  /* 0x000000a205717233 */ /* 0x100fe20003803000 */
[----:B------:R-:W-:Y:S01]  /*5670*/  PRMT R7, R4, 0x5410, R7 ;  /* 0x0000541004077816 */ /* 0x000fe20000000007 */
[--C-:B------:R-:W-:Y:S01]  /*5680*/  FFMA.FTZ R155, R21, c[0x0][0x23c], -R214.reuse ;  /* 0x00008f00159b7a23 */ /* 0x100fe200000108d6 */
[----:B------:R-:W-:Y:S01]  /*5690*/  LOP3.LUT R20, R22, 0xffff, RZ, 0xc0, !PT ;  /* 0x0000ffff16147812 */ /* 0x000fe200078ec0ff */
[----:B------:R-:W-:Y:S01]  /*56a0*/  IMAD.WIDE.U32 R16, R16, -0x2daee0ad, RZ ;  /* 0xd2511f5310107825 */ /* 0x000fe200078e00ff */
[----:B--2---:R-:W-:Y:S01]  /*56b0*/  F2FP.PACK_AB R4, R154, R161 ;  /* 0x000000a19a04723e */ /* 0x004fe200000000ff */
[----:B------:R-:W-:Y:S01]  /*56c0*/  MUFU.EX2 R156, R156 ;  /* 0x0000009c009c7308 */ /* 0x000fe20000000800 */
[----:B------:R-:W-:Y:S01]  /*56d0*/  LOP3.LUT R23, R22, 0xff, RZ, 0xc0, !PT ;  /* 0x000000ff16177812 */ /* 0x000fe200078ec0ff */
[--C-:B------:R-:W-:Y:S01]  /*56e0*/  HSET2.LE.AND R112, R7, R162.reuse, PT ;  /* 0x000000a207707233 */ /* 0x100fe20003803000 */
[----:B------:R-:W-:Y:S01]  /*56f0*/  LOP3.LUT R115, R115, R4, RZ, 0xc0, !PT ;  /* 0x0000000473737212 */ /* 0x000fe200078ec0ff */
[--C-:B------:R-:W-:Y:S01]  /*5700*/  FFMA.FTZ R150, R11, c[0x0][0x23c], -R214.reuse ;  /* 0x00008f000b967a23 */ /* 0x100fe200000108d6 */
[----:B------:R-:W-:Y:S01]  /*5710*/  LOP3.LUT R4, R16, 0xffff, RZ, 0xc0, !PT ;  /* 0x0000ffff10047812 */ /* 0x000fe200078ec0ff */
[----:B------:R-:W-:Y:S01]  /*5720*/  FFMA.FTZ R148, R13, c[0x0][0x23c], -R214 ;  /* 0x00008f000d947a23 */ /* 0x000fe200000108d6 */
[----:B------:R-:W-:Y:S01]  /*5730*/  SHF.R.U32.HI R20, RZ, 0x8, R20 ;  /* 0x00000008ff147819 */ /* 0x000fe20000011614 */
[----:B------:R-:W2:Y:S01]  /*5740*/  MUFU.EX2 R163, R163 ;  /* 0x000000a300a37308 */ /* 0x000ea20000000800 */
[----:B---3--:R-:W-:Y:S01]  /*5750*/  F2FP.PACK_AB R5, R158, R159 ;  /* 0x0000009f9e05723e */ /* 0x008fe200000000ff */
[--C-:B------:R-:W-:Y:S01]  /*5760*/  FFMA.FTZ R149, R12, c[0x0][0x23c], -R171.reuse ;  /* 0x00008f000c957a23 */ /* 0x100fe200000108ab */
[----:B------:R-:W-:Y:S01]  /*5770*/  SHF.R.U32.HI R4, RZ, 0x8, R4 ;  /* 0x00000008ff047819 */ /* 0x000fe20000011604 */
[--C-:B------:R-:W-:Y:S01]  /*5780*/  FFMA.FTZ R160, R8, c[0x0][0x23c], -R171.reuse ;  /* 0x00008f0008a07a23 */ /* 0x100fe200000108ab */
[----:B------:R-:W-:Y:S01]  /*5790*/  LOP3.LUT R9, R16, 0xff, RZ, 0xc0, !PT ;  /* 0x000000ff10097812 */ /* 0x000fe200078ec0ff */
[--C-:B------:R-:W-:Y:S01]  /*57a0*/  FFMA.FTZ R212, R172, c[0x0][0x23c], -R171.reuse ;  /* 0x00008f00acd47a23 */ /* 0x100fe200000108ab */
[----:B------:R-:W-:Y:S01]  /*57b0*/  PRMT R23, R23, 0x5410, R20 ;  /* 0x0000541017177816 */ /* 0x000fe20000000014 */
[----:B------:R-:W-:Y:S01]  /*57c0*/  MUFU.EX2 R157, R157 ;  /* 0x0000009d009d7308 */ /* 0x000fe20000000800 */
[----:B------:R-:W-:Y:S01]  /*57d0*/  LOP3.LUT R112, R112, R5, RZ, 0xc0, !PT ;  /* 0x0000000570707212 */ /* 0x000fe200078ec0ff */
[--C-:B------:R-:W-:Y:S01]  /*57e0*/  FFMA.FTZ R173, R138, c[0x0][0x23c], -R171.reuse ;  /* 0x00008f008aad7a23 */ /* 0x100fe200000108ab */
[----:B------:R-:W-:Y:S01]  /*57f0*/  PRMT R9, R9, 0x5410, R4 ;  /* 0x0000541009097816 */ /* 0x000fe20000000004 */
[--C-:B------:R-:W-:Y:S01]  /*5800*/  HSET2.LE.AND R23, R23, R162.reuse, PT ;  /* 0x000000a217177233 */ /* 0x100fe20003803000 */
[----:B------:R-:W3:Y:S01]  /*5810*/  LDSM.16.MT88.4 R4, [R192+0xc800] ;  /* 0x00c80000c004783b */ /* 0x000ee20000004200 */
[----:B------:R-:W-:Y:S01]  /*5820*/  LOP3.LUT R11, R17, UR30, R14, 0x96, !PT ;  /* 0x0000001e110b7c12 */ /* 0x000fe2000f8e960e */
[--C-:B------:R-:W-:Y:S01]  /*5830*/  FFMA.FTZ R17, R10, c[0x0][0x23c], -R171.reuse ;  /* 0x00008f000a117a23 */ /* 0x100fe200000108ab */
[----:B------:R-:W4:Y:S01]  /*5840*/  MUFU.EX2 R152, R152 ;  /* 0x0000009800987308 */ /* 0x000f220000000800 */
[----:B--2---:R-:W-:Y:S01]  /*5850*/  F2FP.PACK_AB R0, R163, R156 ;  /* 0x0000009ca300723e */ /* 0x004fe200000000ff */
[--C-:B------:R-:W-:Y:S01]  /*5860*/  HSET2.LE.AND R142, R9, R162.reuse, PT ;  /* 0x000000a2098e7233 */ /* 0x100fe20003803000 */
[--C-:B------:R-:W-:Y:S01]  /*5870*/  SHF.R.U32.HI R143, RZ, 0x18, R16.reuse ;  /* 0x00000018ff8f7819 */ /* 0x100fe20000011610 */
[----:B------:R-:W-:Y:S01]  /*5880*/  LDSM.16.MT88.4 R12, [R192+0xe800] ;  /* 0x00e80000c00c783b */ /* 0x000fe20000004200 */
[----:B------:R-:W-:Y:S01]  /*5890*/  LOP3.LUT R113, R113, R0, RZ, 0xc0, !PT ;  /* 0x0000000071717212 */ /* 0x000fe200078ec0ff */
[--C-:B------:R-:W-:Y:S01]  /*58a0*/  FFMA.FTZ R172, R136, c[0x0][0x23c], -R171.reuse ;  /* 0x00008f0088ac7a23 */ /* 0x100fe200000108ab */
[----:B------:R-:W-:Y:S01]  /*58b0*/  SHF.R.U32.HI R0, RZ, 0x10, R16 ;  /* 0x00000010ff007819 */ /* 0x000fe20000011610 */
[----:B------:R-:W-:Y:S01]  /*58c0*/  MUFU.EX2 R155, R155 ;  /* 0x0000009b009b7308 */ /* 0x000fe20000000800 */
[----:B------:R-:W-:Y:S01]  /*58d0*/  LOP3.LUT R16, R11, 0xffff, RZ, 0xc0, !PT ;  /* 0x0000ffff0b107812 */ /* 0x000fe200078ec0ff */
[----:B------:R-:W-:Y:S01]  /*58e0*/  FFMA.FTZ R175, R216, c[0x0][0x23c], -R171 ;  /* 0x00008f00d8af7a23 */ /* 0x000fe200000108ab */
[----:B------:R-:W-:Y:S01]  /*58f0*/  LOP3.LUT R10, R0, 0xff, RZ, 0xc0, !PT ;  /* 0x000000ff000a7812 */ /* 0x000fe200078ec0ff */
[----:B------:R-:W-:Y:S01]  /*5900*/  LDSM.16.MT88.4 R24, [R189+0xc800] ;  /* 0x00c80000bd18783b */ /* 0x000fe20000004200 */
[--C-:B------:R-:W-:Y:S01]  /*5910*/  SHF.R.U32.HI R141, RZ, 0x10, R11.reuse ;  /* 0x00000010ff8d7819 */ /* 0x100fe2000001160b */
[--C-:B------:R-:W-:Y:S01]  /*5920*/  FFMA.FTZ R216, R217, c[0x0][0x23c], -R214.reuse ;  /* 0x00008f00d9d87a23 */ /* 0x100fe200000108d6 */
[----:B------:R-:W-:Y:S01]  /*5930*/  LOP3.LUT R165, R11, 0xff, RZ, 0xc0, !PT ;  /* 0x000000ff0ba57812 */ /* 0x000fe200078ec0ff */
[----:B------:R-:W-:Y:S01]  /*5940*/  MUFU.EX2 R150, R150 ;  /* 0x0000009600967308 */ /* 0x000fe20000000800 */
[----:B----4-:R-:W-:Y:S01]  /*5950*/  F2FP.PACK_AB R114, R152, R157 ;  /* 0x0000009d9872723e */ /* 0x010fe200000000ff */
[----:B------:R-:W-:Y:S01]  /*5960*/  LDSM.16.MT88.4 R28, [R190+0xc800] ;  /* 0x00c80000be1c783b */ /* 0x000fe20000004200 */
[----:B------:R-:W-:Y:S01]  /*5970*/  SHF.R.U32.HI R8, RZ, 0x18, R11 ;  /* 0x00000018ff087819 */ /* 0x000fe2000001160b */
[--C-:B------:R-:W-:Y:S01]  /*5980*/  FFMA.FTZ R215, R215, c[0x0][0x23c], -R214.reuse ;  /* 0x00008f00d7d77a23 */ /* 0x100fe200000108d6 */
[----:B------:R-:W-:Y:S01]  /*5990*/  LOP3.LUT R114, R23, R114, RZ, 0xc0, !PT ;  /* 0x0000007217727212 */ /* 0x000fe200078ec0ff */
[----:B------:R-:W-:Y:S01]  /*59a0*/  FFMA.FTZ R213, R213, c[0x0][0x23c], -R214 ;  /* 0x00008f00d5d57a23 */ /* 0x000fe200000108d6 */
[----:B------:R-:W-:Y:S01]  /*59b0*/  SHF.R.U32.HI R16, RZ, 0x8, R16 ;  /* 0x00000008ff107819 */ /* 0x000fe20000011610 */
[----:B------:R-:W-:Y:S01]  /*59c0*/  MUFU.EX2 R151, R151 ;  /* 0x0000009700977308 */ /* 0x000fe20000000800 */
[----:B------:R-:W-:Y:S01]  /*59d0*/  LOP3.LUT R141, R141, 0xff, RZ, 0xc0, !PT ;  /* 0x000000ff8d8d7812 */ /* 0x000fe200078ec0ff */
[----:B------:R-:W-:Y:S01]  /*59e0*/  LDSM.16.MT88.4 R20, [R188+0xc800] ;  /* 0x00c80000bc14783b */ /* 0x000fe20000004200 */
[----:B------:R-:W-:Y:S01]  /*59f0*/  PRMT R143, R10, 0x5410, R143 ;  /* 0x000054100a8f7816 */ /* 0x000fe2000000008f */
[C---:B------:R-:W-:Y:S01]  /*5a00*/  HMMA.16816.F32 R128, R112.reuse, R124, RZ ;  /* 0x0000007c7080723c */ /* 0x040fe200000018ff */
[----:B------:R-:W-:Y:S01]  /*5a10*/  PRMT R165, R165, 0x5410, R16 ;  /* 0x00005410a5a57816 */ /* 0x000fe20000000010 */
[--C-:B------:R-:W-:Y:S01]  /*5a20*/  FFMA.FTZ R174, R174, c[0x0][0x23c], -R171.reuse ;  /* 0x00008f00aeae7a23 */ /* 0x100fe200000108ab */
[----:B------:R-:W-:Y:S01]  /*5a30*/  PRMT R141, R141, 0x5410, R8 ;  /* 0x000054108d8d7816 */ /* 0x000fe20000000008 */
[----:B------:R-:W2:Y:S01]  /*5a40*/  MUFU.EX2 R148, R148 ;  /* 0x0000009400947308 */ /* 0x000ea20000000800 */
[--C-:B------:R-:W-:Y:S01]  /*5a50*/  HSET2.LE.AND R143, R143, R162.reuse, PT ;  /* 0x000000a28f8f7233 */ /* 0x100fe20003803000 */
[--C-:B------:R-:W-:Y:S01]  /*5a60*/  FFMA.FTZ R169, R169, c[0x0][0x23c], -R171.reuse ;  /* 0x00008f00a9a97a23 */ /* 0x100fe200000108ab */
[--C-:B------:R-:W-:Y:S01]  /*5a70*/  HSET2.LE.AND R140, R165, R162.reuse, PT ;  /* 0x000000a2a58c7233 */ /* 0x100fe20003803000 */
[----:B------:R-:W-:Y:S01]  /*5a80*/  HMMA.16816.F32 R124, R112, R126, RZ ;  /* 0x0000007e707c723c */ /* 0x000fe200000018ff */
[----:B------:R-:W-:Y:S01]  /*5a90*/  HSET2.LE.AND R141, R141, R162, PT ;  /* 0x000000a28d8d7233 */ /* 0x000fe20003803000 */
[----:B------:R-:W-:Y:S01]  /*5aa0*/  LOP3.LUT R165, R219, UR26, R164, 0x96, !PT ;  /* 0x0000001adba57c12 */ /* 0x000fe2000f8e96a4 */
[----:B------:R-:W-:Y:S01]  /*5ab0*/  FFMA.FTZ R164, R147, c[0x0][0x23c], -R214 ;  /* 0x00008f0093a47a23 */ /* 0x000fe200000108d6 */
[----:B------:R-:W-:Y:S01]  /*5ac0*/  MUFU.EX2 R153, R153 ;  /* 0x0000009900997308 */ /* 0x000fe20000000800 */
[----:B------:R-:W-:-:S02]  /*5ad0*/  FFMA.FTZ R168, R168, c[0x0][0x23c], -R171 ;  /* 0x00008f00a8a87a23 */ /* 0x000fc400000108ab */
[----:B------:R-:W-:Y:S01]  /*5ae0*/  FADD.FTZ R158, R159, R158 ;  /* 0x0000009e9f9e7221 */ /* 0x000fe20000010000 */
[C---:B-1----:R-:W-:Y:S01]  /*5af0*/  HMMA.16816.F32 R116, R112.reuse, R32, RZ ;  /* 0x000000207074723c */ /* 0x042fe200000018ff */
[----:B------:R-:W-:Y:S02]  /*5b00*/  FADD.FTZ R156, R156, R163 ;  /* 0x000000a39c9c7221 */ /* 0x000fe40000010000 */
[----:B------:R-:W-:Y:S01]  /*5b10*/  FADD.FTZ R157, R157, R158 ;  /* 0x0000009e9d9d7221 */ /* 0x000fe20000010000 */
[----:B------:R-:W-:Y:S01]  /*5b20*/  MUFU.EX2 R149, R149 ;  /* 0x0000009500957308 */ /* 0x000fe20000000800 */
[----:B--2---:R-:W-:Y:S01]  /*5b30*/  F2FP.PACK_AB R9, R148, R151 ;  /* 0x000000979409723e */ /* 0x004fe200000000ff */
[----:B------:R-:W-:Y:S01]  /*5b40*/  FADD.FTZ R161, R161, R156 ;  /* 0x0000009ca1a17221 */ /* 0x000fe20000010000 */
[----:B------:R-:W-:Y:S01]  /*5b50*/  F2FP.PACK_AB R33, R150, R155 ;  /* 0x0000009b9621723e */ /* 0x000fe200000000ff */
[----:B------:R-:W-:Y:S01]  /*5b60*/  HMMA.16816.F32 R76, R112, R80, RZ ;  /* 0x00000050704c723c */ /* 0x000fe200000018ff */
[----:B------:R-:W-:Y:S01]  /*5b70*/  LOP3.LUT R142, R142, R9, RZ, 0xc0, !PT ;  /* 0x000000098e8e7212 */ /* 0x000fe200078ec0ff */
[----:B------:R-:W-:Y:S01]  /*5b80*/  FADD.FTZ R152, R152, R157 ;  /* 0x0000009d98987221 */ /* 0x000fe20000010000 */
[----:B------:R-:W-:Y:S01]  /*5b90*/  LOP3.LUT R140, R140, R33, RZ, 0xc0, !PT ;  /* 0x000000218c8c7212 */ /* 0x000fe200078ec0ff */
[----:B------:R-:W1:Y:S01]  /*5ba0*/  MUFU.EX2 R0, R17 ;  /* 0x0000001100007308 */ /* 0x000e620000000800 */
[----:B------:R-:W2:Y:S01]  /*5bb0*/  LDSM.16.MT88.4 R8, [R189+0xe800] ;  /* 0x00e80000bd08783b */ /* 0x000ea20000004200 */
[----:B------:R-:W-:-:S02]  /*5bc0*/  FADD.FTZ R154, R154, R161 ;  /* 0x000000a19a9a7221 */ /* 0x000fc40000010000 */
[----:B------:R-:W-:Y:S01]  /*5bd0*/  HMMA.16816.F32 R80, R112, R82, RZ ;  /* 0x000000527050723c */ /* 0x000fe200000018ff */
[----:B------:R-:W-:-:S03]  /*5be0*/  FADD.FTZ R155, R155, R152 ;  /* 0x000000989b9b7221 */ /* 0x000fc60000010000 */
[----:B------:R-:W4:Y:S01]  /*5bf0*/  MUFU.EX2 R160, R160 ;  /* 0x000000a000a07308 */ /* 0x000f220000000800 */
[----:B------:R-:W-:-:S03]  /*5c00*/  FADD.FTZ R150, R150, R155 ;  /* 0x0000009b96967221 */ /* 0x000fc60000010000 */
[C---:B------:R-:W-:Y:S01]  /*5c10*/  HMMA.16816.F32 R68, R112.reuse, R72, RZ ;  /* 0x000000487044723c */ /* 0x040fe200000018ff */
[----:B------:R-:W-:Y:S01]  /*5c20*/  FADD.FTZ R151, R151, R150 ;  /* 0x0000009697977221 */ /* 0x000fe20000010000 */
[----:B-1----:R-:W-:Y:S01]  /*5c30*/  F2FP.PACK_AB R144, R0, R149 ;  /* 0x000000950090723e */ /* 0x002fe200000000ff */
[----:B------:R-:W1:Y:S01]  /*5c40*/  LDSM.16.MT88.4 R16, [R190+0xe800] ;  /* 0x00e80000be10783b */ /* 0x000e620000004200 */
[----:B------:R-:W-:Y:S01]  /*5c50*/  MUFU.EX2 R164, R164 ;  /* 0x000000a400a47308 */ /* 0x000fe20000000800 */
[----:B------:R-:W-:Y:S01]  /*5c60*/  FADD.FTZ R151, R148, R151 ;  /* 0x0000009794977221 */ /* 0x000fe20000010000 */
[----:B------:R-:W-:Y:S02]  /*5c70*/  LOP3.LUT R143, R143, R144, RZ, 0xc0, !PT ;  /* 0x000000908f8f7212 */ /* 0x000fe400078ec0ff */
[----:B------:R-:W-:Y:S01]  /*5c80*/  HMMA.16816.F32 R60, R112, R64, RZ ;  /* 0x00000040703c723c */ /* 0x000fe200000018ff */
[----:B----4-:R-:W-:Y:S01]  /*5c90*/  F2FP.PACK_AB R32, R160, R153 ;  /* 0x00000099a020723e */ /* 0x010fe200000000ff */
[----:B------:R-:W-:-:S02]  /*5ca0*/  FADD.FTZ R153, R153, R154 ;  /* 0x0000009a99997221 */ /* 0x000fc40000010000 */
[----:B------:R-:W-:Y:S01]  /*5cb0*/  MUFU.EX2 R212, R212 ;  /* 0x000000d400d47308 */ /* 0x000fe20000000800 */
[----:B------:R-:W-:-:S03]  /*5cc0*/  LOP3.LUT R141, R141, R32, RZ, 0xc0, !PT ;  /* 0x000000208d8d7212 */ /* 0x000fc600078ec0ff */
[----:B------:R-:W-:Y:S01]  /*5cd0*/  HMMA.16816.F32 R84, R112, R88, RZ ;  /* 0x000000587054723c */ /* 0x000fe200000018ff */
[----:B------:R-:W-:-:S03]  /*5ce0*/  FADD.FTZ R160, R160, R153 ;  /* 0x00000099a0a07221 */ /* 0x000fc60000010000 */
[----:B------:R-:W-:Y:S01]  /*5cf0*/  MUFU.EX2 R173, R173 ;  /* 0x000000ad00ad7308 */ /* 0x000fe20000000800 */
[----:B------:R-:W-:-:S03]  /*5d00*/  FADD.FTZ R149, R149, R160 ;  /* 0x000000a095957221 */ /* 0x000fc60000010000 */
[----:B---3--:R-:W-:Y:S01]  /*5d10*/  HMMA.16816.F32 R128, R140, R4, R128 ;  /* 0x000000048c80723c */ /* 0x008fe20000001880 */
[----:B------:R-:W-:-:S03]  /*5d20*/  FADD.FTZ R149, R0, R149 ;  /* 0x0000009500957221 */ /* 0x000fc60000010000 */
[----:B------:R-:W-:Y:S04]  /*5d30*/  MUFU.EX2 R172, R172 ;  /* 0x000000ac00ac7308 */ /* 0x000fe80000000800 */
[----:B------:R-:W-:Y:S01]  /*5d40*/  HMMA.16816.F32 R124, R140, R6, R124 ;  /* 0x000000068c7c723c */ /* 0x000fe2000000187c */
[----:B------:R-:W3:Y:S03]  /*5d50*/  LDSM.16.MT88.4 R4, [R188+0xe800] ;  /* 0x00e80000bc04783b */ /* 0x000ee60000004200 */
[----:B------:R-:W-:Y:S04]  /*5d60*/  MUFU.EX2 R175, R175 ;  /* 0x000000af00af7308 */ /* 0x000fe80000000800 */
[C---:B------:R-:W-:Y:S04]  /*5d70*/  HMMA.16816.F32 R64, R112.reuse, R66, RZ ;  /* 0x000000427040723c */ /* 0x040fe800000018ff */
[----:B------:R-:W-:Y:S04]  /*5d80*/  MUFU.EX2 R216, R216 ;  /* 0x000000d800d87308 */ /* 0x000fe80000000800 */
[----:B------:R-:W-:Y:S04]  /*5d90*/  HMMA.16816.F32 R88, R112, R90, RZ ;  /* 0x0000005a7058723c */ /* 0x000fe800000018ff */
[----:B------:R-:W-:Y:S04]  /*5da0*/  MUFU.EX2 R215, R215 ;  /* 0x000000d700d77308 */ /* 0x000fe80000000800 */
[C---:B--2---:R-:W-:Y:S04]  /*5db0*/  HMMA.16816.F32 R76, R140.reuse, R8, R76 ;  /* 0x000000088c4c723c */ /* 0x044fe8000000184c */
[----:B------:R-:W-:Y:S04]  /*5dc0*/  MUFU.EX2 R213, R213 ;  /* 0x000000d500d57308 */ /* 0x000fe80000000800 */
[C---:B------:R-:W-:Y:S01]  /*5dd0*/  HMMA.16816.F32 R80, R140.reuse, R10, R80 ;  /* 0x0000000a8c50723c */ /* 0x040fe20000001850 */
[----:B------:R-:W2:Y:S03]  /*5de0*/  LDSM.16.MT88.4 R8, [R190+0x10800] ;  /* 0x01080000be08783b */ /* 0x000ea60000004200 */
[----:B------:R-:W-:Y:S04]  /*5df0*/  MUFU.EX2 R174, R174 ;  /* 0x000000ae00ae7308 */ /* 0x000fe80000000800 */
[----:B-1----:R-:W-:Y:S04]  /*5e00*/  HMMA.16816.F32 R68, R140, R16, R68 ;  /* 0x000000108c44723c */ /* 0x002fe80000001844 */
[----:B------:R-:W-:Y:S03]  /*5e10*/  MUFU.EX2 R169, R169 ;  /* 0x000000a900a97308 */ /* 0x000fe60000000800 */
[----:B------:R-:W-:Y:S01]  /*5e20*/  LOP3.LUT R16, R167, UR27, R220, 0x96, !PT ;  /* 0x0000001ba7107c12 */ /* 0x000fe2000f8e96dc */
[----:B------:R-:W-:Y:S01]  /*5e30*/  HMMA.16816.F32 R72, R112, R74, RZ ;  /* 0x0000004a7048723c */ /* 0x000fe200000018ff */
[----:B------:R-:W-:-:S03]  /*5e40*/  FFMA.FTZ R167, R137, c[0x0][0x23c], -R214 ;  /* 0x00008f0089a77a23 */ /* 0x000fc600000108d6 */
[----:B------:R-:W-:Y:S01]  /*5e50*/  IMAD.WIDE.U32 R16, R16, -0x2daee0ad, RZ ;  /* 0xd2511f5310107825 */ /* 0x000fe200078e00ff */
[----:B------:R-:W-:Y:S03]  /*5e60*/  MUFU.EX2 R168, R168 ;  /* 0x000000a800a87308 */ /* 0x000fe60000000800 */
[----:B------:R-:W-:Y:S01]  /*5e70*/  HMMA.16816.F32 R60, R140, R12, R60 ;  /* 0x0000000c8c3c723c */ /* 0x000fe2000000183c */
[----:B------:R-:W-:Y:S01]  /*5e80*/  LOP3.LUT R220, R17, UR24, R218, 0x96, !PT ;  /* 0x0000001811dc7c12 */ /* 0x000fe2000f8e96da */
[----:B------:R-:W-:-:S03]  /*5e90*/  IMAD.WIDE.U32 R218, R165, -0x326172a9, RZ ;  /* 0xcd9e8d57a5da7825 */ /* 0x000fc600078e00ff */
[----:B------:R-:W-:Y:S01]  /*5ea0*/  MUFU.EX2 R167, R167 ;  /* 0x000000a700a77308 */ /* 0x000fe20000000800 */
[----:B------:R-:W-:Y:S01]  /*5eb0*/  IMAD.WIDE.U32 R220, R220, -0x326172a9, RZ ;  /* 0xcd9e8d57dcdc7825 */ /* 0x000fe200078e00ff */
[----:B------:R-:W-:Y:S01]  /*5ec0*/  LOP3.LUT R166, R219, UR25, R166, 0x96, !PT ;  /* 0x00000019dba67c12 */ /* 0x000fe2000f8e96a6 */
[C---:B------:R-:W-:Y:S01]  /*5ed0*/  HMMA.16816.F32 R64, R140.reuse, R14, R64 ;  /* 0x0000000e8c40723c */ /* 0x040fe20000001840 */
[----:B------:R-:W1:Y:S01]  /*5ee0*/  LDSM.16.MT88.4 R12, [R192+0x10800] ;  /* 0x01080000c00c783b */ /* 0x000e620000004200 */
[----:B------:R-:W-:Y:S01]  /*5ef0*/  FFMA.FTZ R165, R145, c[0x0][0x23c], -R214 ;  /* 0x00008f0091a57a23 */ /* 0x000fe200000108d6 */
[----:B------:R-:W-:Y:S02]  /*5f00*/  LOP3.LUT R218, R221, UR21, R218, 0x96, !PT ;  /* 0x00000015ddda7c12 */ /* 0x000fe4000f8e96da */
[----:B------:R-:W-:Y:S03]  /*5f10*/  LDSM.16.MT88.4 R144, [R188+0x10800] ;  /* 0x01080000bc90783b */ /* 0x000fe60000004200 */
[C---:B---3--:R-:W-:Y:S01]  /*5f20*/  HMMA.16816.F32 R84, R140.reuse, R4, R84 ;  /* 0x000000048c54723c */ /* 0x048fe20000001854 */
[----:B------:R-:W-:Y:S01]  /*5f30*/  IMAD.WIDE.U32 R218, R218, -0x2daee0ad, RZ ;  /* 0xd2511f53dada7825 */ /* 0x000fe200078e00ff */
[----:B------:R-:W3:Y:S06]  /*5f40*/  MUFU.EX2 R165, R165 ;  /* 0x000000a500a57308 */ /* 0x000eec0000000800 */
        /* <DEDUP_REMOVED lines=190> */
[----:B------:R-:W1:Y:S01]  /*6b30*/  S2R R0, SR_TID.X ;  /* 0x0000000000007919 */ /* 0x000e620000002100 */
[----:B------:R-:W2:Y:S01]  /*6b40*/  LDC.U8 R212, c[0x0][0x2d8] ;  /* 0x0000b600ffd47b82 */ /* 0x000ea20000000000 */
[----:B------:R-:W-:Y:S01]  /*6b50*/  IMAD.WIDE.U32 R218, R2, -0x326172a9, RZ ;  /* 0xcd9e8d5702da7825 */ /* 0x000fe200078e00ff */
[----:B------:R-:W-:Y:S01]  /*6b60*/  UIADD3 UR14, UR12, 0x3f, URZ ;  /* 0x0000003f0c0e7890 */ /* 0x000fe2000fffe03f */
[----:B------:R-:W-:Y:S01]  /*6b70*/  ISETP.GE.AND P4, PT, R210, c[0x0][0x220], PT ;  /* 0x00008800d2007a0c */ /* 0x000fe20003f86270 */
[----:B------:R-:W-:Y:S01]  /*6b80*/  ULDC.64 UR6, c[0x0][0x1a0] ;  /* 0x0000680000067ab9 */ /* 0x000fe20000000a00 */
[----:B------:R-:W-:Y:S01]  /*6b90*/  IMAD.U32 R203, RZ, RZ, UR12 ;  /* 0x0000000cffcb7e24 */ /* 0x000fe2000f8e00ff */
[----:B------:R-:W-:Y:S01]  /*6ba0*/  USHF.R.S32.HI UR34, URZ, 0x1f, UR14 ;  /* 0x0000001f3f227899 */ /* 0x000fe2000801140e */
[----:B------:R-:W-:Y:S01]  /*6bb0*/  LOP3.LUT R216, R219, R135, RZ, 0x3c, !PT ;  /* 0x00000087dbd87212 */ /* 0x000fe200078e3cff */
[----:B------:R-:W-:Y:S01]  /*6bc0*/  IMAD.WIDE.U32 R220, R134, -0x2daee0ad, RZ ;  /* 0xd2511f5386dc7825 */ /* 0x000fe200078e00ff */
[----:B------:R-:W-:Y:S01]  /*6bd0*/  ISETP.GE.AND P3, PT, R202, c[0x0][0x220], PT ;  /* 0x00008800ca007a0c */ /* 0x000fe20003f66270 */
[----:B------:R-:W-:Y:S01]  /*6be0*/  ULEA.HI UR34, UR34, UR14, URZ, 0x6 ;  /* 0x0000000e22227291 */ /* 0x000fe2000f8f303f */
[----:B------:R-:W-:Y:S01]  /*6bf0*/  ISETP.GE.AND P2, PT, R201, c[0x0][0x220], PT ;  /* 0x00008800c9007a0c */ /* 0x000fe20003f46270 */
[----:B------:R-:W-:Y:S01]  /*6c00*/  IMAD.WIDE.U32 R216, R216, -0x2daee0ad, RZ ;  /* 0xd2511f53d8d87825 */ /* 0x000fe200078e00ff */
[----:B------:R-:W-:-:S02]  /*6c10*/  USHF.L.U64.HI UR31, UR6, 0x4, UR7 ;  /* 0x00000004061f7899 */ /* 0x000fc40008010207 */
[----:B------:R-:W-:Y:S02]  /*6c20*/  USHF.L.U32 UR32, UR6, 0x4, URZ ;  /* 0x0000000406207899 */ /* 0x000fe4000800063f */
[----:B------:R-:W-:Y:S01]  /*6c30*/  ULEA.HI.SX32 UR34, UR34, 0xfffffffe, 0x1a ;  /* 0xfffffffe22227891 */ /* 0x000fe2000f8fd23f */
[----:B-1----:R-:W-:Y:S02]  /*6c40*/  LOP3.LUT R0, R0, 0x3, RZ, 0xc0, !PT ;  /* 0x0000000300007812 */ /* 0x002fe400078ec0ff */
[----:B--2---:R-:W-:-:S03]  /*6c50*/  PRMT R212, R212, 0x7054, R212 ;  /* 0x00007054d4d47816 */ /* 0x004fc600000000d4 */
[----:B------:R-:W-:Y:S02]  /*6c60*/  IMAD R0, R0, -0x2, R133 ;  /* 0xfffffffe00007824 */ /* 0x000fe400078e0285 */
[----:B------:R-:W-:-:S03]  /*6c70*/  IMAD.MOV.U32 R133, RZ, RZ, R132 ;  /* 0x000000ffff857224 */ /* 0x000fc600078e0084 */
[----:B------:R-:W-:Y:S01]  /*6c80*/  IADD3 R203, R203, -UR13, R0 ;  /* 0x8000000dcbcb7c10 */ /* 0x000fe2000fffe000 */
[----:B------:R-:W-:Y:S01]  /*6c90*/  IMAD.MOV.U32 R0, RZ, RZ, R3 ;  /* 0x000000ffff007224 */ /* 0x000fe200078e0003 */
[----:B------:R-:W-:Y:S05]  /*6ca0*/  BRA `(.L_x_699) ;  /* 0x0000068000007947 */ /* 0x000fea0003800000 */
.L_x_701:
        /* <DEDUP_REMOVED lines=104> */
.L_x_699:
        /* <DEDUP_REMOVED lines=263> */
.L_x_700:
[----:B-1----:R-:W-:Y:S01]  /*83a0*/  MOV R144, UR34 ;  /* 0x0000002200907c02 */ /* 0x002fe20008000f00 */
[----:B------:R-:W-:Y:S01]  /*83b0*/  USHF.L.U32 UR14, UR34, 0x1, URZ ;  /* 0x00000001220e7899 */ /* 0x000fe2000800063f */
[----:B------:R-:W-:Y:S01]  /*83c0*/  LOP3.LUT R226, R217, UR28, R220, 0x96, !PT ;  /* 0x0000001cd9e27c12 */ /* 0x000fe2000f8e96dc */
[----:B------:R-:W-:Y:S01]  /*83d0*/  UIADD3 UR12, UR18, -0x4ab325aa, URZ ;  /* 0xb54cda56120c7890 */ /* 0x000fe2000fffe03f */
[----:B------:R-:W-:Y:S01]  /*83e0*/  LDSM.16.MT88.4 R152, [R190+0xe800] ;  /* 0x00e80000be98783b */ /* 0x000fe20000004200 */
[----:B------:R-:W-:Y:S01]  /*83f0*/  IMAD R144, R144, -0x40, R203 ;  /* 0xffffffc090907824 */ /* 0x000fe200078e02cb */
[----:B------:R-:W-:Y:S01]  /*8400*/  UIADD3 UR34, UR34, -0x1, URZ ;  /* 0xffffffff22227890 */ /* 0x000fe2000fffe03f */
[----:B------:R-:W-:Y:S03]  /*8410*/  IMAD.WIDE.U32 R226, R226, -0x326172a9, RZ ;  /* 0xcd9e8d57e2e27825 */ /* 0x000fe600078e00ff */
[C---:B------:R-:W-:Y:S02]  /*8420*/  IADD3 R142, R144.reuse, -0x1, RZ ;  /* 0xffffffff908e7810 */ /* 0x040fe40007ffe0ff */
[----:B------:R-:W-:Y:S01]  /*8430*/  IADD3 R143, R144, -0x8, RZ ;  /* 0xfffffff8908f7810 */ /* 0x000fe20007ffe0ff */
[----:B------:R-:W-:Y:S01]  /*8440*/  LDSM.16.MT88.4 R156, [R189+0xe800] ;  /* 0x00e80000bd9c783b */ /* 0x000fe20000004200 */
[----:B------:R-:W-:Y:S02]  /*8450*/  ISETP.GE.AND P0, PT, R142, RZ, PT ;  /* 0x000000ff8e00720c */ /* 0x000fe40003f06270 */
[----:B------:R-:W-:Y:S02]  /*8460*/  ISETP.GE.AND P1, PT, R143, RZ, PT ;  /* 0x000000ff8f00720c */ /* 0x000fe40003f26270 */
[C---:B------:R-:W-:Y:S02]  /*8470*/  IADD3 R140, R144.reuse, -0x9, RZ ;  /* 0xfffffff7908c7810 */ /* 0x040fe40007ffe0ff */
[C---:B------:R-:W-:Y:S02]  /*8480*/  IADD3 R141, R144.reuse, -0x10, RZ ;  /* 0xfffffff0908d7810 */ /* 0x040fe40007ffe0ff */
[C---:B------:R-:W-:Y:S02]  /*8490*/  IADD3 R138, R144.reuse, -0x11, RZ ;  /* 0xffffffef908a7810 */ /* 0x040fe40007ffe0ff */
[C---:B------:R-:W-:Y:S02]  /*84a0*/  IADD3 R139, R144.reuse, -0x18, RZ ;  /* 0xffffffe8908b7810 */ /* 0x040fe40007ffe0ff */
[C---:B------:R-:W-:Y:S02]  /*84b0*/  IADD3 R136, R144.reuse, -0x19, RZ ;  /* 0xffffffe790887810 */ /* 0x040fe40007ffe0ff */
[----:B------:R-:W-:Y:S02]  /*84c0*/  @!P0 IADD3 R142, -R144, 0x1, RZ ;  /* 0x00000001908e8810 */ /* 0x000fe40007ffe1ff */
[----:B------:R-:W-:Y:S02]  /*84d0*/  ISETP.GE.AND P0, PT, R140, RZ, PT ;  /* 0x000000ff8c00720c */ /* 0x000fe40003f06270 */
[C---:B------:R-:W-:Y:S02]  /*84e0*/  @!P1 IADD3 R143, -R144.reuse, 0x8, RZ ;  /* 0x00000008908f9810 */ /* 0x040fe40007ffe1ff */
[----:B------:R-:W-:Y:S01]  /*84f0*/  ISETP.GE.AND P1, PT, R141, RZ, PT ;  /* 0x000000ff8d00720c */ /* 0x000fe20003f26270 */
[----:B------:R-:W-:Y:S01]  /*8500*/  I2F R142, R142 ;  /* 0x0000008e008e7306 */ /* 0x000fe20000201400 */
[C---:B------:R-:W-:Y:S02]  /*8510*/  IADD3 R137, R144.reuse, -0x20, RZ ;  /* 0xffffffe090897810 */ /* 0x040fe40007ffe0ff */
[C---:B------:R-:W-:Y:S02]  /*8520*/  IADD3 R149, R144.reuse, 0x8, RZ ;  /* 0x0000000890957810 */ /* 0x040fe40007ffe0ff */
[----:B------:R-:W-:Y:S02]  /*8530*/  IABS R147, R144 ;  /* 0x0000009000937213 */ /* 0x000fe40000000000 */
[C---:B------:R-:W-:Y:S02]  /*8540*/  IADD3 R134, R144.reuse, -0x21, RZ ;  /* 0xffffffdf90867810 */ /* 0x040fe40007ffe0ff */
[----:B------:R-:W-:Y:S01]  /*8550*/  @!P0 IADD3 R140, -R144, 0x9, RZ ;  /* 0x00000009908c8810 */ /* 0x000fe20007ffe1ff */
[----:B------:R-:W-:Y:S01]  /*8560*/  I2F R143, R143 ;  /* 0x0000008f008f7306 */ /* 0x000fe20000201400 */
[----:B------:R-:W-:Y:S02]  /*8570*/  ISETP.GE.AND P0, PT, R138, RZ, PT ;  /* 0x000000ff8a00720c */ /* 0x000fe40003f06270 */
[C---:B------:R-:W-:Y:S02]  /*8580*/  @!P1 IADD3 R141, -R144.reuse, 0x10, RZ ;  /* 0x00000010908d9810 */ /* 0x040fe40007ffe1ff */
[----:B------:R-:W-:Y:S02]  /*8590*/  ISETP.GE.AND P1, PT, R139, RZ, PT ;  /* 0x000000ff8b00720c */ /* 0x000fe40003f26270 */
[C---:B------:R-:W-:Y:S02]  /*85a0*/  IADD3 R146, R144.reuse, 0x7, RZ ;  /* 0x0000000790927810 */ /* 0x040fe40007ffe0ff */
[C---:B------:R-:W-:Y:S01]  /*85b0*/  IADD3 R135, R144.reuse, -0x28, RZ ;  /* 0xffffffd890877810 */ /* 0x040fe20007ffe0ff */
[----:B------:R-:W-:Y:S01]  /*85c0*/  I2F R147, R147 ;  /* 0x0000009300937306 */ /* 0x000fe20000201400 */
[C---:B------:R-:W-:Y:S02]  /*85d0*/  IADD3 R132, R144.reuse, -0x29, RZ ;  /* 0xffffffd790847810 */ /* 0x040fe40007ffe0ff */
[C---:B------:R-:W-:Y:S02]  /*85e0*/  IADD3 R3, R144.reuse, -0x30, RZ ;  /* 0xffffffd090037810 */ /* 0x040fe40007ffe0ff */
[----:B------:R-:W-:Y:S02]  /*85f0*/  @!P0 IADD3 R138, -R144, 0x11, RZ ;  /* 0x00000011908a8810 */ /* 0x000fe40007ffe1ff */
[----:B------:R-:W-:Y:S02]  /*8600*/  ISETP.GE.AND P0, PT, R136, RZ, PT ;  /* 0x000000ff8800720c */ /* 0x000fe40003f06270 */
[C---:B------:R-:W-:Y:S01]  /*8610*/  @!P1 IADD3 R139, -R144.reuse, 0x18, RZ ;  /* 0x00000018908b9810 */ /* 0x040fe20007ffe1ff */
[----:B------:R-:W-:Y:S01]  /*8620*/  I2F R140, R140 ;  /* 0x0000008c008c7306 */ /* 0x000fe20000201400 */
[----:B------:R-:W-:Y:S02]  /*8630*/  ISETP.GE.AND P1, PT, R137, RZ, PT ;  /* 0x000000ff8900720c */ /* 0x000fe40003f26270 */
[C---:B------:R-:W-:Y:S02]  /*8640*/  IADD3 R2, R144.reuse, -0x31, RZ ;  /* 0xffffffcf90027810 */ /* 0x040fe40007ffe0ff */
[C---:B------:R-:W-:Y:S05]  /*8650*/  IADD3 R145, R144.reuse, -0x38, RZ ;  /* 0xffffffc890917810 */ /* 0x040fea0007ffe0ff */
[C---:B------:R-:W-:Y:S01]  /*8660*/  @!P0 IADD3 R136, -R144.reuse, 0x19, RZ ;  /* 0x0000001990888810 */ /* 0x040fe20007ffe1ff */
[----:B------:R-:W-:Y:S01]  /*8670*/  I2F R141, R141 ;  /* 0x0000008d008d7306 */ /* 0x000fe20000201400 */
[----:B------:R-:W-:Y:S02]  /*8680*/  ISETP.GE.AND P0, PT, R149, RZ, PT ;  /* 0x000000ff9500720c */ /* 0x000fe40003f06270 */
[----:B------:R-:W-:Y:S02]  /*8690*/  @!P1 IADD3 R137, -R144, 0x20, RZ ;  /* 0x0000002090899810 */ /* 0x000fe40007ffe1ff */
[----:B------:R-:W-:Y:S05]  /*86a0*/  ISETP.GE.AND P1, PT, R134, RZ, PT ;  /* 0x000000ff8600720c */ /* 0x000fea0003f26270 */
[----:B------:R-:W-:Y:S04]  /*86b0*/  I2F R138, R138 ;  /* 0x0000008a008a7306 */ /* 0x000fe80000201400 */
[----:B------:R-:W-:Y:S02]  /*86c0*/  @!P0 IADD3 R149, -R144, -0x8, RZ ;  /* 0xfffffff890958810 */ /* 0x000fe40007ffe1ff */
[----:B------:R-:W-:Y:S02]  /*86d0*/  ISETP.GE.AND P0, PT, R146, RZ, PT ;  /* 0x000000ff9200720c */ /* 0x000fe40003f06270 */
[C---:B------:R-:W-:Y:S02]  /*86e0*/  @!P1 IADD3 R134, -R144.reuse, 0x21, RZ ;  /* 0x0000002190869810 */ /* 0x040fe40007ffe1ff */
[----:B------:R-:W-:Y:S01]  /*86f0*/  ISETP.GE.AND P1, PT, R135, RZ, PT ;  /* 0x000000ff8700720c */ /* 0x000fe20003f26270 */
[----:B------:R-:W-:Y:S08]  /*8700*/  I2F R139, R139 ;  /* 0x0000008b008b7306 */ /* 0x000ff00000201400 */
[----:B------:R-:W-:Y:S02]  /*8710*/  @!P0 IADD3 R146, -R144, -0x7, RZ ;  /* 0xfffffff990928810 */ /* 0x000fe40007ffe1ff */
[----:B------:R-:W-:Y:S01]  /*8720*/  ISETP.GE.AND P0, PT, R132, RZ, PT ;  /* 0x000000ff8400720c */ /* 0x000fe20003f06270 */
[----:B------:R-:W-:Y:S01]  /*8730*/  I2F R136, R136 ;  /* 0x0000008800887306 */ /* 0x000fe20000201400 */
[C---:B------:R-:W-:Y:S02]  /*8740*/  @!P1 IADD3 R135, -R144.reuse, 0x28, RZ ;  /* 0x0000002890879810 */ /* 0x040fe40007ffe1ff */
[----:B------:R-:W-:Y:S07]  /*8750*/  ISETP.GE.AND P1, PT, R3, RZ, PT ;  /* 0x000000ff0300720c */ /* 0x000fee0003f26270 */
[----:B------:R-:W-:Y:S02]  /*8760*/  I2F R137, R137 ;  /* 0x0000008900897306 */ /* 0x000fe40000201400 */
[----:B------:R-:W-:Y:S02]  /*8770*/  @!P0 IADD3 R132, -R144, 0x29, RZ ;  /* 0x0000002990848810 */ /* 0x000fe40007ffe1ff */
[----:B------:R-:W-:Y:S02]  /*8780*/  ISETP.GE.AND P0, PT, R2, RZ, PT ;  /* 0x000000ff0200720c */ /* 0x000fe40003f06270 */
[C---:B------:R-:W-:Y:S02]  /*8790*/  @!P1 IADD3 R3, -R144.reuse, 0x30, RZ ;  /* 0x0000003090039810 */ /* 0x040fe40007ffe1ff */
[----:B------:R-:W-:Y:S02]  /*87a0*/  ISETP.GE.AND P1, PT, R145, RZ, PT ;  /* 0x000000ff9100720c */ /* 0x000fe40003f26270 */
[----:B------:R-:W-:Y:S07]  /*87b0*/  I2F R149, R149 ;  /* 0x0000009500957306 */ /* 0x000fee0000201400 */
[C---:B------:R-:W-:Y:S03]  /*87c0*/  @!P0 IADD3 R2, -R144.reuse, 0x31, RZ ;  /* 0x0000003190028810 */ /* 0x040fe60007ffe1ff */
[----:B------:R-:W-:Y:S01]  /*87d0*/  I2F R134, R134 ;  /* 0x0000008600867306 */ /* 0x000fe20000201400 */
[----:B------:R-:W-:Y:S09]  /*87e0*/  @!P1 IADD3 R145, -R144, 0x38, RZ ;  /* 0x0000003890919810 */ /* 0x000ff20007ffe1ff */
[----:B------:R-:W-:Y:S10]  /*87f0*/  I2F R146, R146 ;  /* 0x0000009200927306 */ /* 0x000ff40000201400 */
[----:B------:R-:W-:Y:S10]  /*8800*/  I2F R135, R135 ;  /* 0x0000008700877306 */ /* 0x000ff40000201400 */
[----:B------:R-:W-:Y:S10]  /*8810*/  I2F R132, R132 ;  /* 0x0000008400847306 */ /* 0x000ff40000201400 */
[----:B------:R-:W-:Y:S10]  /*8820*/  I2F R3, R3 ;  /* 0x0000000300037306 */ /* 0x000ff40000201400 */
[----:B------:R-:W-:Y:S10]  /*8830*/  I2F R2, R2 ;  /* 0x0000000200027306 */ /* 0x000ff40000201400 */
[----:B------:R-:W1:Y:S02]  /*8840*/  I2F R145, R145 ;  /* 0x0000009100917306 */ /* 0x000e640000201400 */
[----:B-1----:R-:W-:Y:S02]  /*8850*/  FFMA.FTZ R32, R145, -UR4, R32 ;  /* 0x8000000491207c23 */ /* 0x002fe40008010020 */
[----:B------:R-:W-:Y:S02]  /*8860*/  FFMA.FTZ R4, R147, -UR4, R4 ;  /* 0x8000000493047c23 */ /* 0x000fe40008010004 */
[----:B------:R-:W-:Y:S02]  /*8870*/  FFMA.FTZ R5, R142, -UR4, R5 ;  /* 0x800000048e057c23 */ /* 0x000fe40008010005 */
[----:B------:R-:W-:Y:S01]  /*8880*/  FFMA.FTZ R8, R143, -UR4, R8 ;  /* 0x800000048f087c23 */ /* 0x000fe20008010008 */
[----:B------:R-:W-:Y:S01]  /*8890*/  FMNMX.FTZ R148, R4, R133, !PT ;  /* 0x0000008504947209 */ /* 0x000fe20007810000 */
[----:B------:R-:W-:Y:S02]  /*88a0*/  FFMA.FTZ R9, R140, -UR4, R9 ;  /* 0x800000048c097c23 */ /* 0x000fe40008010009 */
[----:B------:R-:W-:Y:S01]  /*88b0*/  FFMA.FTZ R12, R141, -UR4, R12 ;  /* 0x800000048d0c7c23 */ /* 0x000fe2000801000c */
[----:B------:R-:W-:Y:S01]  /*88c0*/  FMNMX.FTZ R151, R5, R148, !PT ;  /* 0x0000009405977209 */ /* 0x000fe20007810000 */
[----:B------:R-:W-:Y:S01]  /*88d0*/  FFMA.FTZ R13, R138, -UR4, R13 ;  /* 0x800000048a0d7c23 */ /* 0x000fe2000801000d */
[----:B------:R-:W-:Y:S01]  /*88e0*/  IADD3 R148, R144, -0x39, RZ ;  /* 0xffffffc790947810 */ /* 0x000fe20007ffe0ff */
[----:B------:R-:W-:Y:S01]  /*88f0*/  FFMA.FTZ R16, R139, -UR4, R16 ;  /* 0x800000048b107c23 */ /* 0x000fe20008010010 */
[----:B------:R-:W-:Y:S01]  /*8900*/  FMNMX.FTZ R150, R8, R151, !PT ;  /* 0x0000009708967209 */ /* 0x000fe20007810000 */
[----:B------:R-:W-:Y:S01]  /*8910*/  FFMA.FTZ R17, R136, -UR4, R17 ;  /* 0x8000000488117c23 */ /* 0x000fe20008010011 */
[----:B------:R-:W-:Y:S01]  /*8920*/  ISETP.GE.AND P0, PT, R148, RZ, PT ;  /* 0x000000ff9400720c */ /* 0x000fe20003f06270 */
[----:B------:R-:W-:Y:S01]  /*8930*/  FFMA.FTZ R20, R137, -UR4, R20 ;  /* 0x8000000489147c23 */ /* 0x000fe20008010014 */
[----:B------:R-:W-:Y:S01]  /*8940*/  FMNMX.FTZ R151, R9, R150, !PT ;  /* 0x0000009609977209 */ /* 0x000fe20007810000 */
[----:B------:R-:W-:Y:S02]  /*8950*/  FFMA.FTZ R6, R149, -UR4, R6 ;  /* 0x8000000495067c23 */ /* 0x000fe40008010006 */
[----:B------:R-:W-:Y:S01]  /*8960*/  FFMA.FTZ R21, R134, -UR4, R21 ;  /* 0x8000000486157c23 */ /* 0x000fe20008010015 */
[----:B------:R-:W-:Y:S01]  /*8970*/  FMNMX.FTZ R150, R12, R151, !PT ;  /* 0x000000970c967209 */ /* 0x000fe20007810000 */
        /* <DEDUP_REMOVED lines=9> */
[----:B------:R-:W-:Y:S01]  /*8a10*/  @!P0 IADD3 R148, -R144, 0x39, RZ ;  /* 0x0000003990948810 */ /* 0x000fe20007ffe1ff */
[----:B------:R-:W-:Y:S01]  /*8a20*/  FFMA.FTZ R28, R3, -UR4, R28 ;  /* 0x80000004031c7c23 */ /* 0x000fe2000801001c */
[----:B------:R-:W-:Y:S01]  /*8a30*/  FMNMX.FTZ R151, R17, R150, !PT ;  /* 0x0000009611977209 */ /* 0x000fe20007810000 */
[----:B------:R-:W-:Y:S01]  /*8a40*/  FFMA.FTZ R14, R143, -UR4, R14 ;  /* 0x800000048f0e7c23 */ /* 0x000fe2000801000e */
[----:B------:R-:W1:Y:S01]  /*8a50*/  I2F R144, R148 ;  /* 0x0000009400907306 */ /* 0x000e620000201400 */
        /* <DEDUP_REMOVED lines=15> */
[----:B------:R-:W-:Y:S02]  /*8b50*/  FFMA.FTZ R27, R134, -UR4, R27 ;  /* 0x80000004861b7c23 */ /* 0x000fe4000801001b */
[----:B------:R-:W-:Y:S01]  /*8b60*/  FFMA.FTZ R30, R135, -UR4, R30 ;  /* 0x80000004871e7c23 */ /* 0x000fe2000801001e */
[----:B------:R-:W-:Y:S01]  /*8b70*/  FMNMX.FTZ R142, R28, R147, !PT ;  /* 0x000000931c8e7209 */ /* 0x000fe20007810000 */
[----:B------:R-:W-:Y:S02]  /*8b80*/  FFMA.FTZ R31, R132, -UR4, R31 ;  /* 0x80000004841f7c23 */ /* 0x000fe4000801001f */
[----:B------:R-:W-:Y:S01]  /*8b90*/  FFMA.FTZ R34, R3, -UR4, R34 ;  /* 0x8000000403227c23 */ /* 0x000fe20008010022 */
[----:B------:R-:W-:Y:S01]  /*8ba0*/  FMNMX.FTZ R143, R29, R142, !PT ;  /* 0x0000008e1d8f7209 */ /* 0x000fe20007810000 */
[----:B-1----:R-:W-:Y:S01]  /*8bb0*/  FFMA.FTZ R33, R144, -UR4, R33 ;  /* 0x8000000490217c23 */ /* 0x002fe20008010021 */
[----:B------:R-:W-:Y:S01]  /*8bc0*/  FMNMX.FTZ R142, R18, R141, !PT ;  /* 0x0000008d128e7209 */ /* 0x000fe20007810000 */
[----:B------:R-:W-:Y:S01]  /*8bd0*/  FFMA.FTZ R35, R2, -UR4, R35 ;  /* 0x8000000402237c23 */ /* 0x000fe20008010023 */
[----:B------:R-:W-:Y:S01]  /*8be0*/  FMNMX.FTZ R140, R32, R143, !PT ;  /* 0x0000008f208c7209 */ /* 0x000fe20007810000 */
[----:B------:R-:W-:Y:S01]  /*8bf0*/  LDSM.16.MT88.4 R144, [R190+0xc000] ;  /* 0x00c00000be90783b */ /* 0x000fe20000004200 */
[----:B------:R-:W-:Y:S02]  /*8c00*/  FMNMX.FTZ R141, R19, R142, !PT ;  /* 0x0000008e138d7209 */ /* 0x000fe40007810000 */
[----:B------:R-:W-:Y:S02]  /*8c10*/  FMNMX.FTZ R138, R33, R140, !PT ;  /* 0x0000008c218a7209 */ /* 0x000fe40007810000 */
[----:B------:R-:W-:Y:S03]  /*8c20*/  FMNMX.FTZ R136, R22, R141, !PT ;  /* 0x0000008d16887209 */ /* 0x000fe60007810000 */
[----:B------:R-:W1:Y:S01]  /*8c30*/  SHFL.BFLY PT, R139, R138, 0x2, 0x1f ;  /* 0x0c401f008a8b7f89 */ /* 0x000e6200000e0000 */
[----:B------:R-:W-:Y:S04]  /*8c40*/  FMNMX.FTZ R137, R23, R136, !PT ;  /* 0x0000008817897209 */ /* 0x000fe80007810000 */
[----:B------:R-:W-:Y:S02]  /*8c50*/  FMNMX.FTZ R134, R26, R137, !PT ;  /* 0x000000891a867209 */ /* 0x000fe40007810000 */
[----:B------:R-:W-:Y:S01]  /*8c60*/  MOV R137, UR19 ;  /* 0x0000001300897c02 */ /* 0x000fe20008000f00 */
[----:B------:R-:W-:Y:S01]  /*8c70*/  LDSM.16.MT88.4 R140, [R192+0xc000] ;  /* 0x00c00000c08c783b */ /* 0x000fe20000004200 */
[----:B------:R-:W-:Y:S02]  /*8c80*/  FMNMX.FTZ R135, R27, R134, !PT ;  /* 0x000000861b877209 */ /* 0x000fe40007810000 */
[----:B------:R-:W-:Y:S01]  /*8c90*/  LOP3.LUT R137, R221, UR14, R137, 0x96, !PT ;  /* 0x0000000edd897c12 */ /* 0x000fe2000f8e9689 */
[----:B------:R-:W-:Y:S01]  /*8ca0*/  UIADD3 UR14, UR14, 0x1, URZ ;  /* 0x000000010e0e7890 */ /* 0x000fe2000fffe03f */
[----:B------:R-:W-:Y:S03]  /*8cb0*/  FMNMX.FTZ R132, R30, R135, !PT ;  /* 0x000000871e847209 */ /* 0x000fe60007810000 */
[----:B------:R-:W-:Y:S01]  /*8cc0*/  IMAD.WIDE.U32 R150, R137, -0x326172a9, RZ ;  /* 0xcd9e8d5789967825 */ /* 0x000fe200078e00ff */
[----:B------:R-:W-:Y:S04]  /*8cd0*/  FMNMX.FTZ R135, R31, R132, !PT ;  /* 0x000000841f877209 */ /* 0x000fe80007810000 */
[----:B------:R-:W-:Y:S02]  /*8ce0*/  FMNMX.FTZ R2, R34, R135, !PT ;  /* 0x0000008722027209 */ /* 0x000fe40007810000 */
[----:B------:R-:W-:Y:S02]  /*8cf0*/  LOP3.LUT R150, R227, UR27, R150, 0x96, !PT ;  /* 0x0000001be3967c12 */ /* 0x000fe4000f8e9696 */
[----:B-1----:R-:W-:Y:S02]  /*8d00*/  FMNMX.FTZ R139, R138, R139, !PT ;  /* 0x0000008b8a8b7209 */ /* 0x002fe40007810000 */
[----:B------:R-:W-:Y:S03]  /*8d10*/  FMNMX.FTZ R3, R35, R2, !PT ;  /* 0x0000000223037209 */ /* 0x000fe60007810000 */
[----:B------:R-:W1:Y:S08]  /*8d20*/  SHFL.BFLY PT, R132, R139, 0x1, 0x1f ;  /* 0x0c201f008b847f89 */ /* 0x000e7000000e0000 */
[----:B------:R-:W2:Y:S01]  /*8d30*/  SHFL.BFLY PT, R2, R3, 0x2, 0x1f ;  /* 0x0c401f0003027f89 */ /* 0x000ea200000e0000 */
[----:B-1----:R-:W-:Y:S04]  /*8d40*/  FMNMX.FTZ R132, R139, R132, !PT ;  /* 0x000000848b847209 */ /* 0x002fe80007810000 */
[C---:B------:R-:W-:Y:S01]  /*8d50*/  FSETP.NEU.FTZ.AND P0, PT, R132.reuse, -INF , PT ;  /* 0xff8000008400780b */ /* 0x040fe20003f1d000 */
[C---:B------:R-:W-:Y:S02]  /*8d60*/  FADD.FTZ R133, -R132.reuse, R133 ;  /* 0x0000008584857221 */ /* 0x040fe40000010100 */
[----:B------:R-:W-:Y:S01]  /*8d70*/  FMUL.FTZ R172, R132, c[0x0][0x23c] ;  /* 0x00008f0084ac7a20 */ /* 0x000fe20000410000 */
[----:B--2---:R-:W-:Y:S01]  /*8d80*/  FMNMX.FTZ R134, R3, R2, !PT ;  /* 0x0000000203867209 */ /* 0x004fe20007810000 */
[----:B------:R-:W-:Y:S01]  /*8d90*/  FMUL.FTZ R135, R133, c[0x0][0x23c] ;  /* 0x00008f0085877a20 */ /* 0x000fe20000410000 */
[----:B------:R-:W-:Y:S01]  /*8da0*/  LOP3.LUT R3, R151, UR29, R218, 0x96, !PT ;  /* 0x0000001d97037c12 */ /* 0x000fe2000f8e96da */
[----:B------:R-:W-:Y:S01]  /*8db0*/  IMAD.WIDE.U32 R150, R150, -0x2daee0ad, RZ ;  /* 0xd2511f5396967825 */ /* 0x000fe200078e00ff */
[----:B------:R-:W-:Y:S01]  /*8dc0*/  FSEL R172, R172, RZ, P0 ;  /* 0x000000ffacac7208 */ /* 0x000fe20000000000 */
[----:B------:R-:W1:Y:S01]  /*8dd0*/  SHFL.BFLY PT, R133, R134, 0x1, 0x1f ;  /* 0x0c201f0086857f89 */ /* 0x000e6200000e0000 */
[----:B------:R-:W2:Y:S03]  /*8de0*/  MUFU.EX2 R2, R135 ;  /* 0x0000008700027308 */ /* 0x000ea60000000800 */
[--C-:B------:R-:W-:Y:S02]  /*8df0*/  FFMA.FTZ R165, R8, c[0x0][0x23c], -R172.reuse ;  /* 0x00008f0008a57a23 */ /* 0x100fe400000108ac */
[--C-:B------:R-:W-:Y:S02]  /*8e00*/  FFMA.FTZ R164, R9, c[0x0][0x23c], -R172.reuse ;  /* 0x00008f0009a47a23 */ /* 0x100fe400000108ac */
[----:B------:R-:W-:Y:S03]  /*8e10*/  IMAD.WIDE.U32 R8, R3, -0x2daee0ad, RZ ;  /* 0xd2511f5303087825 */ /* 0x000fe600078e00ff */
[----:B------:R-:W-:Y:S01]  /*8e20*/  MUFU.EX2 R165, R165 ;  /* 0x000000a500a57308 */ /* 0x000fe20000000800 */
[----:B------:R-:W-:Y:S01]  /*8e30*/  FFMA.FTZ R170, R4, c[0x0][0x23c], -R172 ;  /* 0x00008f0004aa7a23 */ /* 0x000fe200000108ac */
[----:B------:R-:W-:Y:S01]  /*8e40*/  LOP3.LUT R4, R9, UR26, R216, 0x96, !PT ;  /* 0x0000001a09047c12 */ /* 0x000fe2000f8e96d8 */
[--C-:B------:R-:W-:Y:S02]  /*8e50*/  FFMA.FTZ R169, R5, c[0x0][0x23c], -R172.reuse ;  /* 0x00008f0005a97a23 */ /* 0x100fe400000108ac */
[--C-:B------:R-:W-:Y:S02]  /*8e60*/  FFMA.FTZ R173, R16, c[0x0][0x23c], -R172.reuse ;  /* 0x00008f0010ad7a23 */ /* 0x100fe400000108ac */
[----:B------:R-:W-:Y:S03]  /*8e70*/  IMAD.WIDE.U32 R148, R4, -0x326172a9, RZ ;  /* 0xcd9e8d5704947825 */ /* 0x000fe600078e00ff */
[----:B------:R-:W3:Y:S01]  /*8e80*/  MUFU.EX2 R164, R164 ;  /* 0x000000a400a47308 */ /* 0x000ee20000000800 */
[----:B------:R-:W-:Y:S01]  /*8e90*/  FFMA.FTZ R174, R17, c[0x0][0x23c], -R172 ;  /* 0x00008f0011ae7a23 */ /* 0x000fe200000108ac */
[----:B------:R-:W-:Y:S01]  /*8ea0*/  LOP3.LUT R4, R149, UR25, R226, 0x96, !PT ;  /* 0x0000001995047c12 */ /* 0x000fe2000f8e96e2 */
[----:B------:R-:W-:Y:S01]  /*8eb0*/  FFMA.FTZ R175, R12, c[0x0][0x23c], -R172 ;  /* 0x00008f000caf7a23 */ /* 0x000fe200000108ac */
[----:B-1----:R-:W-:Y:S01]  /*8ec0*/  FMNMX.FTZ R3, R134, R133, !PT ;  /* 0x0000008586037209 */ /* 0x002fe20007810000 */
[----:B--2---:R-:W-:Y:S01]  /*8ed0*/  FMUL.FTZ R36, R2, R36 ;  /* 0x0000002402247220 */ /* 0x004fe20000410000 */
[----:B------:R-:W-:Y:S01]  /*8ee0*/  LOP3.LUT R134, R151, UR24, R8, 0x96, !PT ;  /* 0x0000001897867c12 */ /* 0x000fe2000f8e9608 */
[----:B------:R-:W-:Y:S01]  /*8ef0*/  IMAD.WIDE.U32 R8, R4, -0x2daee0ad, RZ ;  /* 0xd2511f5304087825 */ /* 0x000fe200078e00ff */
[C---:B------:R-:W-:Y:S02]  /*8f00*/  FSETP.NEU.FTZ.AND P0, PT, R3.reuse, -INF , PT ;  /* 0xff8000000300780b */ /* 0x040fe40003f1d000 */
[----:B------:R-:W-:Y:S01]  /*8f10*/  MUFU.EX2 R170, R170 ;  /* 0x000000aa00aa7308 */ /* 0x000fe20000000800 */
[----:B------:R-:W-:Y:S01]  /*8f20*/  FMUL.FTZ R171, R3, c[0x0][0x23c] ;  /* 0x00008f0003ab7a20 */ /* 0x000fe20000410000 */
[----:B------:R-:W-:Y:S01]  /*8f30*/  LOP3.LUT R150, R9, UR11, R150, 0x96, !PT ;  /* 0x0000000b09967c12 */ /* 0x000fe2000f8e9696 */
[----:B------:R-:W-:Y:S03]  /*8f40*/  IMAD.WIDE.U32 R134, R134, -0x326172a9, RZ ;  /* 0xcd9e8d5786867825 */ /* 0x000fe600078e00ff */
[----:B------:R-:W-:Y:S01]  /*8f50*/  FSEL R171, R171, RZ, P0 ;  /* 0x000000ffabab7208 */ /* 0x000fe20000000000 */
[----:B------:R-:W-:Y:S01]  /*8f60*/  FADD.FTZ R4, -R3, R0 ;  /* 0x0000000003047221 */ /* 0x000fe20000010100 */
[----:B------:R-:W-:Y:S01]  /*8f70*/  LOP3.LUT R148, R135, UR21, R148, 0x96, !PT ;  /* 0x0000001587947c12 */ /* 0x000fe2000f8e9694 */
[----:B------:R-:W-:Y:S01]  /*8f80*/  IMAD.WIDE.U32 R150, R150, -0x326172a9, RZ ;  /* 0xcd9e8d5796967825 */ /* 0x000fe200078e00ff */
[----:B------:R-:W1:Y:S03]  /*8f90*/  MUFU.EX2 R169, R169 ;  /* 0x000000a900a97308 */ /* 0x000e660000000800 */
[--C-:B------:R-:W-:Y:S01]  /*8fa0*/  FFMA.FTZ R5, R11, c[0x0][0x23c], -R171.reuse ;  /* 0x00008f000b057a23 */ /* 0x100fe200000108ab */
[----:B------:R-:W-:Y:S01]  /*8fb0*/  LOP3.LUT R134, R151, UR8, R134, 0x96, !PT ;  /* 0x0000000897867c12 */ /* 0x000fe2000f8e9686 */
[----:B------:R-:W-:Y:S04]  /*8fc0*/  IMAD.WIDE.U32 R148, R148, -0x2daee0ad, RZ ;  /* 0xd2511f5394947825 */ /* 0x000fe800078e00ff */
[--C-:B------:R-:W-:Y:S01]  /*8fd0*/  FFMA.FTZ R166, R10, c[0x0][0x23c], -R171.reuse ;  /* 0x00008f000aa67a23 */ /* 0x100fe200000108ab */
[----:B------:R2:W-:Y:S01]  /*8fe0*/  MUFU.EX2 R135, R5 ;  /* 0x0000000500877308 */ /* 0x0005e20000000800 */
[--C-:B------:R-:W-:Y:S01]  /*8ff0*/  FFMA.FTZ R168, R6, c[0x0][0x23c], -R171.reuse ;  /* 0x00008f0006a87a23 */ /* 0x100fe200000108ab */
[----:B------:R-:W-:Y:S01]  /*9000*/  LOP3.LUT R10, R149, UR5, R8, 0x96, !PT ;  /* 0x00000005950a7c12 */ /* 0x000fe2000f8e9608 */
[----:B------:R-:W-:Y:S02]  /*9010*/  FFMA.FTZ R167, R7, c[0x0][0x23c], -R171 ;  /* 0x00008f0007a77a23 */ /* 0x000fe400000108ab */
[----:B------:R-:W-:Y:S02]  /*9020*/  FMUL.FTZ R0, R4, c[0x0][0x23c] ;  /* 0x00008f0004007a20 */ /* 0x000fe40000410000 */
[----:B------:R-:W-:Y:S03]  /*9030*/  IMAD.WIDE.U32 R10, R10, -0x326172a9, RZ ;  /* 0xcd9e8d570a0a7825 */ /* 0x000fe600078e00ff */
[----:B------:R-:W4:Y:S01]  /*9040*/  MUFU.EX2 R166, R166 ;  /* 0x000000a600a67308 */ /* 0x000f220000000800 */
[C---:B------:R-:W-:Y:S01]  /*9050*/  FMUL.FTZ R37, R2.reuse, R37 ;  /* 0x0000002502257220 */ /* 0x040fe20000410000 */
[----:B------:R-:W-:Y:S01]  /*9060*/  LOP3.LUT R9, R11, UR12, R150, 0x96, !PT ;  /* 0x0000000c0b097c12 */ /* 0x000fe2000f8e9696 */
[----:B------:R-:W-:Y:S01]  /*9070*/  FMUL.FTZ R40, R2, R40 ;  /* 0x0000002802287220 */ /* 0x000fe20000410000 */
[----:B------:R-:W-:Y:S01]  /*9080*/  LOP3.LUT R8, R10, 0xffff, RZ, 0xc0, !PT ;  /* 0x0000ffff0a087812 */ /* 0x000fe200078ec0ff */
[C---:B------:R-:W-:Y:S01]  /*9090*/  FMUL.FTZ R41, R2.reuse, R41 ;  /* 0x0000002902297220 */ /* 0x040fe20000410000 */
[--C-:B------:R-:W-:Y:S01]  /*90a0*/  SHF.R.U32.HI R137, RZ, 0x10, R9.reuse ;  /* 0x00000010ff897819 */ /* 0x100fe20000011609 */
[C---:B------:R-:W-:Y:S01]  /*90b0*/  FMUL.FTZ R44, R2.reuse, R44 ;  /* 0x0000002c022c7220 */ /* 0x040fe20000410000 */
[--C-:B------:R-:W-:Y:S01]  /*90c0*/  SHF.R.U32.HI R139, RZ, 0x10, R10.reuse ;  /* 0x00000010ff8b7819 */ /* 0x100fe2000001160a */
[----:B------:R-:W-:Y:S01]  /*90d0*/  FMUL.FTZ R45, R2, R45 ;  /* 0x0000002d022d7220 */ /* 0x000fe20000410000 */
[----:B------:R-:W-:Y:S01]  /*90e0*/  MUFU.EX2 R168, R168 ;  /* 0x000000a800a87308 */ /* 0x000fe20000000800 */
[----:B------:R-:W-:Y:S01]  /*90f0*/  LOP3.LUT R7, R10, 0xff, RZ, 0xc0, !PT ;  /* 0x000000ff0a077812 */ /* 0x000fe200078ec0ff */
[C---:B------:R-:W-:Y:S01]  /*9100*/  FMUL.FTZ R48, R2.reuse, R48 ;  /* 0x0000003002307220 */ /* 0x040fe20000410000 */
[----:B------:R-:W-:Y:S01]  /*9110*/  SHF.R.U32.HI R6, RZ, 0x18, R10 ;  /* 0x00000018ff067819 */ /* 0x000fe2000001160a */
[C---:B------:R-:W-:Y:S01]  /*9120*/  FMUL.FTZ R49, R2.reuse, R49 ;  /* 0x0000003102317220 */ /* 0x040fe20000410000 */
[C---:B------:R-:W-:Y:S01]  /*9130*/  LOP3.LUT R10, R9.reuse, 0xffff, RZ, 0xc0, !PT ;  /* 0x0000ffff090a7812 */ /* 0x040fe200078ec0ff */
[C---:B------:R-:W-:Y:S01]  /*9140*/  FMUL.FTZ R52, R2.reuse, R52 ;  /* 0x0000003402347220 */ /* 0x040fe20000410000 */
[----:B------:R-:W-:Y:S01]  /*9150*/  SHF.R.U32.HI R8, RZ, 0x8, R8 ;  /* 0x00000008ff087819 */ /* 0x000fe20000011608 */
[C---:B------:R-:W-:Y:S01]  /*9160*/  FMUL.FTZ R53, R2.reuse, R53 ;  /* 0x0000003502357220 */ /* 0x040fe20000410000 */
[----:B--2---:R-:W-:Y:S01]  /*9170*/  LOP3.LUT R5, R9, 0xff, RZ, 0xc0, !PT ;  /* 0x000000ff09057812 */ /* 0x004fe200078ec0ff */
[----:B------:R-:W2:Y:S01]  /*9180*/  MUFU.EX2 R167, R167 ;  /* 0x000000a700a77308 */ /* 0x000ea20000000800 */
[----:B------:R-:W-:Y:S01]  /*9190*/  SHF.R.U32.HI R4, RZ, 0x18, R9 ;  /* 0x00000018ff047819 */ /* 0x000fe20000011609 */
[C---:B------:R-:W-:Y:S01]  /*91a0*/  FMUL.FTZ R9, R2.reuse, R125 ;  /* 0x0000007d02097220 */ /* 0x040fe20000410000 */
[----:B------:R-:W-:Y:S01]  /*91b0*/  SHF.R.U32.HI R10, RZ, 0x8, R10 ;  /* 0x00000008ff0a7819 */ /* 0x000fe2000001160a */
[C---:B------:R-:W-:Y:S01]  /*91c0*/  FMUL.FTZ R56, R2.reuse, R56 ;  /* 0x0000003802387220 */ /* 0x040fe20000410000 */
[----:B------:R-:W-:Y:S01]  /*91d0*/  LOP3.LUT R139, R139, 0xff, RZ, 0xc0, !PT ;  /* 0x000000ff8b8b7812 */ /* 0x000fe200078ec0ff */
[C---:B------:R-:W-:Y:S01]  /*91e0*/  FMUL.FTZ R57, R2.reuse, R57 ;  /* 0x0000003902397220 */ /* 0x040fe20000410000 */
[----:B------:R-:W-:Y:S01]  /*91f0*/  LOP3.LUT R137, R137, 0xff, RZ, 0xc0, !PT ;  /* 0x000000ff89897812 */ /* 0x000fe200078ec0ff */
[C---:B------:R-:W-:Y:S01]  /*9200*/  FMUL.FTZ R16, R2.reuse, R120 ;  /* 0x0000007802107220 */ /* 0x040fe20000410000 */
[----:B------:R-:W-:Y:S01]  /*9210*/  PRMT R7, R7, 0x5410, R8 ;  /* 0x0000541007077816 */ /* 0x000fe20000000008 */
[----:B------:R-:W5:Y:S01]  /*9220*/  MUFU.EX2 R0, R0 ;  /* 0x0000000000007308 */ /* 0x000f620000000800 */
[----:B------:R-:W-:Y:S01]  /*9230*/  PRMT R5, R5, 0x5410, R10 ;  /* 0x0000541005057816 */ /* 0x000fe2000000000a */
[----:B------:R-:W-:Y:S01]  /*9240*/  FMUL.FTZ R8, R2, R124 ;  /* 0x0000007c02087220 */ /* 0x000fe20000410000 */
[----:B------:R-:W-:Y:S01]  /*9250*/  PRMT R139, R139, 0x5410, R6 ;  /* 0x000054108b8b7816 */ /* 0x000fe20000000006 */
[--C-:B------:R-:W-:Y:S01]  /*9260*/  HSET2.LE.AND R138, R7, R212.reuse, PT ;  /* 0x000000d4078a7233 */ /* 0x100fe20003803000 */
[----:B------:R-:W-:Y:S01]  /*9270*/  PRMT R137, R137, 0x5410, R4 ;  /* 0x0000541089897816 */ /* 0x000fe20000000004 */
[--C-:B------:R-:W-:Y:S01]  /*9280*/  HSET2.LE.AND R136, R5, R212.reuse, PT ;  /* 0x000000d405887233 */ /* 0x100fe20003803000 */
[----:B---3--:R-:W-:Y:S01]  /*9290*/  F2FP.PACK_AB R7, R164, R165 ;  /* 0x000000a5a407723e */ /* 0x008fe200000000ff */
[--C-:B------:R-:W-:Y:S01]  /*92a0*/  HSET2.LE.AND R139, R139, R212.reuse, PT ;  /* 0x000000d48b8b7233 */ /* 0x100fe20003803000 */
[----:B-1----:R-:W-:Y:S01]  /*92b0*/  F2FP.PACK_AB R5, R169, R170 ;  /* 0x000000aaa905723e */ /* 0x002fe200000000ff */
[--C-:B------:R-:W-:Y:S01]  /*92c0*/  HSET2.LE.AND R137, R137, R212.reuse, PT ;  /* 0x000000d489897233 */ /* 0x100fe20003803000 */
[----:B----4-:R-:W-:Y:S01]  /*92d0*/  F2FP.PACK_AB R6, R135, R166 ;  /* 0x000000a68706723e */ /* 0x010fe200000000ff */
[----:B------:R-:W-:Y:S01]  /*92e0*/  FMUL.FTZ R17, R2, R121 ;  /* 0x0000007902117220 */ /* 0x000fe20000410000 */
[----:B------:R-:W-:Y:S01]  /*92f0*/  LOP3.LUT R138, R138, R7, RZ, 0xc0, !PT ;  /* 0x000000078a8a7212 */ /* 0x000fe200078ec0ff */
[C---:B------:R-:W-:Y:S01]  /*9300*/  FMUL.FTZ R60, R2.reuse, R60 ;  /* 0x0000003c023c7220 */ /* 0x040fe20000410000 */
[----:B--2---:R-:W-:Y:S01]  /*9310*/  F2FP.PACK_AB R4, R167, R168 ;  /* 0x000000a8a704723e */ /* 0x004fe200000000ff */
[----:B------:R-:W-:Y:S01]  /*9320*/  FMUL.FTZ R61, R2, R61 ;  /* 0x0000003d023d7220 */ /* 0x000fe20000410000 */
[----:B------:R-:W-:Y:S01]  /*9330*/  LOP3.LUT R136, R136, R5, RZ, 0xc0, !PT ;  /* 0x0000000588887212 */ /* 0x000fe200078ec0ff */
[C---:B------:R-:W-:Y:S01]  /*9340*/  FMUL.FTZ R5, R2.reuse, R129 ;  /* 0x0000008102057220 */ /* 0x040fe20000410000 */
[----:B------:R-:W-:Y:S01]  /*9350*/  LOP3.LUT R139, R139, R6, RZ, 0xc0, !PT ;  /* 0x000000068b8b7212 */ /* 0x000fe200078ec0ff */
[C---:B------:R-:W-:Y:S01]  /*9360*/  FMUL.FTZ R64, R2.reuse, R64 ;  /* 0x0000004002407220 */ /* 0x040fe20000410000 */
[----:B------:R-:W-:Y:S01]  /*9370*/  LOP3.LUT R137, R137, R4, RZ, 0xc0, !PT ;  /* 0x0000000489897212 */ /* 0x000fe200078ec0ff */
[----:B------:R-:W-:Y:S01]  /*9380*/  FMUL.FTZ R4, R2, R128 ;  /* 0x0000008002047220 */ /* 0x000fe20000410000 */
[----:B------:R-:W-:Y:S01]  /*9390*/  MUFU.EX2 R173, R173 ;  /* 0x000000ad00ad7308 */ /* 0x000fe20000000800 */
[C---:B-----5:R-:W-:Y:S02]  /*93a0*/  FMUL.FTZ R6, R0.reuse, R130 ;  /* 0x0000008200067220 */ /* 0x060fe40000410000 */
[C---:B------:R-:W-:Y:S02]  /*93b0*/  FMUL.FTZ R7, R0.reuse, R131 ;  /* 0x0000008300077220 */ /* 0x040fe40000410000 */
[----:B------:R-:W1:Y:S01]  /*93c0*/  LDSM.16.MT88.4 R128, [R189+0xc000] ;  /* 0x00c00000bd80783b */ /* 0x000e620000004200 */
[C---:B------:R-:W-:Y:S02]  /*93d0*/  FMUL.FTZ R10, R0.reuse, R126 ;  /* 0x0000007e000a7220 */ /* 0x040fe40000410000 */
[C---:B------:R-:W-:Y:S02]  /*93e0*/  FMUL.FTZ R11, R0.reuse, R127 ;  /* 0x0000007f000b7220 */ /* 0x040fe40000410000 */
[C---:B------:R-:W-:Y:S01]  /*93f0*/  HMMA.16816.F32 R4, R136.reuse, R140, R4 ;  /* 0x0000008c8804723c */ /* 0x040fe20000001804 */
[C---:B------:R-:W-:Y:S01]  /*9400*/  FMUL.FTZ R38, R0.reuse, R38 ;  /* 0x0000002600267220 */ /* 0x040fe20000410000 */
[----:B------:R-:W2:Y:S01]  /*9410*/  MUFU.EX2 R174, R174 ;  /* 0x000000ae00ae7308 */ /* 0x000ea20000000800 */
[----:B------:R-:W3:Y:S01]  /*9420*/  LDSM.16.MT88.4 R124, [R188+0xc000] ;  /* 0x00c00000bc7c783b */ /* 0x000ee20000004200 */
[C---:B------:R-:W-:Y:S02]  /*9430*/  FMUL.FTZ R39, R0.reuse, R39 ;  /* 0x0000002700277220 */ /* 0x040fe40000410000 */
[C---:B------:R-:W-:Y:S02]  /*9440*/  FMUL.FTZ R42, R0.reuse, R42 ;  /* 0x0000002a002a7220 */ /* 0x040fe40000410000 */
[C---:B------:R-:W-:Y:S01]  /*9450*/  HMMA.16816.F32 R8, R136.reuse, R142, R8 ;  /* 0x0000008e8808723c */ /* 0x040fe20000001808 */
[C---:B------:R-:W-:Y:S02]  /*9460*/  FMUL.FTZ R43, R0.reuse, R43 ;  /* 0x0000002b002b7220 */ /* 0x040fe40000410000 */
[----:B------:R-:W4:Y:S01]  /*9470*/  LDSM.16.MT88.4 R140, [R192+0xe000] ;  /* 0x00e00000c08c783b */ /* 0x000f220000004200 */
[C---:B------:R-:W-:Y:S01]  /*9480*/  FMUL.FTZ R46, R0.reuse, R46 ;  /* 0x0000002e002e7220 */ /* 0x040fe20000410000 */
[----:B------:R-:W-:Y:S01]  /*9490*/  MUFU.EX2 R175, R175 ;  /* 0x000000af00af7308 */ /* 0x000fe20000000800 */
[C---:B------:R-:W-:Y:S02]  /*94a0*/  FMUL.FTZ R47, R0.reuse, R47 ;  /* 0x0000002f002f7220 */ /* 0x040fe40000410000 */
[C---:B------:R-:W-:Y:S01]  /*94b0*/  HMMA.16816.F32 R36, R136.reuse, R144, R36 ;  /* 0x000000908824723c */ /* 0x040fe20000001824 */
[C---:B------:R-:W-:Y:S03]  /*94c0*/  FMUL.FTZ R50, R0.reuse, R50 ;  /* 0x0000003200327220 */ /* 0x040fe60000410000 */
[C---:B------:R-:W-:Y:S02]  /*94d0*/  FMUL.FTZ R51, R0.reuse, R51 ;  /* 0x0000003300337220 */ /* 0x040fe40000410000 */
[C---:B------:R-:W-:Y:S02]  /*94e0*/  FMUL.FTZ R54, R0.reuse, R54 ;  /* 0x0000003600367220 */ /* 0x040fe40000410000 */
[C---:B------:R-:W-:Y:S01]  /*94f0*/  HMMA.16816.F32 R40, R136.reuse, R146, R40 ;  /* 0x000000928828723c */ /* 0x040fe20000001828 */
[----:B------:R-:W-:Y:S03]  /*9500*/  LDSM.16.MT88.4 R144, [R189+0xc800] ;  /* 0x00c80000bd90783b */ /* 0x000fe60000004200 */
[C---:B------:R-:W-:Y:S02]  /*9510*/  FMUL.FTZ R55, R0.reuse, R55 ;  /* 0x0000003700377220 */ /* 0x040fe40000410000 */
[C---:B------:R-:W-:Y:S02]  /*9520*/  FMUL.FTZ R58, R0.reuse, R58 ;  /* 0x0000003a003a7220 */ /* 0x040fe40000410000 */
[C---:B------:R-:W-:Y:S01]  /*9530*/  FMUL.FTZ R59, R0.reuse, R59 ;  /* 0x0000003b003b7220 */ /* 0x040fe20000410000 */
[C---:B-1----:R-:W-:Y:S03]  /*9540*/  HMMA.16816.F32 R44, R136.reuse, R128, R44 ;  /* 0x00000080882c723c */ /* 0x042fe6000000182c */
[C---:B------:R-:W-:Y:S02]  /*9550*/  FMUL.FTZ R62, R0.reuse, R62 ;  /* 0x0000003e003e7220 */ /* 0x040fe40000410000 */
[----:B------:R-:W-:Y:S02]  /*9560*/  FMUL.FTZ R63, R0, R63 ;  /* 0x0000003f003f7220 */ /* 0x000fe40000410000 */
[----:B------:R-:W-:Y:S02]  /*9570*/  FMUL.FTZ R65, R2, R65 ;  /* 0x0000004102417220 */ /* 0x000fe40000410000 */
[C---:B------:R-:W-:Y:S01]  /*9580*/  FMUL.FTZ R66, R0.reuse, R66 ;  /* 0x0000004200427220 */ /* 0x040fe20000410000 */
[C---:B------:R-:W-:Y:S01]  /*9590*/  HMMA.16816.F32 R48, R136.reuse, R130, R48 ;  /* 0x000000828830723c */ /* 0x040fe20000001830 */
[----:B------:R-:W1:Y:S01]  /*95a0*/  LDSM.16.MT88.4 R128, [R190+0xe000] ;  /* 0x00e00000be80783b */ /* 0x000e620000004200 */
[----:B------:R-:W-:Y:S02]  /*95b0*/  FMUL.FTZ R67, R0, R67 ;  /* 0x0000004300437220 */ /* 0x000fe40000410000 */
[C---:B------:R-:W-:Y:S04]  /*95c0*/  FMUL.FTZ R68, R2.reuse, R68 ;  /* 0x0000004402447220 */ /* 0x040fe80000410000 */
[C---:B---3--:R-:W-:Y:S01]  /*95d0*/  HMMA.16816.F32 R52, R136.reuse, R124, R52 ;  /* 0x0000007c8834723c */ /* 0x048fe20000001834 */
[----:B------:R-:W-:Y:S03]  /*95e0*/  FMUL.FTZ R69, R2, R69 ;  /* 0x0000004502457220 */ /* 0x000fe60000410000 */
[C---:B------:R-:W-:Y:S02]  /*95f0*/  FMUL.FTZ R70, R0.reuse, R70 ;  /* 0x0000004600467220 */ /* 0x040fe40000410000 */
[----:B------:R-:W-:Y:S02]  /*9600*/  FMUL.FTZ R71, R0, R71 ;  /* 0x0000004700477220 */ /* 0x000fe40000410000 */
[C---:B------:R-:W-:Y:S01]  /*9610*/  HMMA.16816.F32 R56, R136.reuse, R126, R56 ;  /* 0x0000007e8838723c */ /* 0x040fe20000001838 */
[----:B------:R-:W3:Y:S03]  /*9620*/  LDSM.16.MT88.4 R124, [R189+0xe000] ;  /* 0x00e00000bd7c783b */ /* 0x000ee60000004200 */
[C---:B------:R-:W-:Y:S02]  /*9630*/  FMUL.FTZ R72, R2.reuse, R72 ;  /* 0x0000004802487220 */ /* 0x040fe40000410000 */
[----:B------:R-:W-:Y:S02]  /*9640*/  FMUL.FTZ R73, R2, R73 ;  /* 0x0000004902497220 */ /* 0x000fe40000410000 */
[C---:B----4-:R-:W-:Y:S01]  /*9650*/  HMMA.16816.F32 R60, R136.reuse, R140, R60 ;  /* 0x0000008c883c723c */ /* 0x050fe2000000183c */
[C---:B------:R-:W-:Y:S03]  /*9660*/  FMUL.FTZ R74, R0.reuse, R74 ;  /* 0x0000004a004a7220 */ /* 0x040fe60000410000 */
[----:B------:R-:W-:Y:S02]  /*9670*/  FMUL.FTZ R75, R0, R75 ;  /* 0x0000004b004b7220 */ /* 0x000fe40000410000 */
[C---:B------:R-:W-:Y:S02]  /*9680*/  FMUL.FTZ R76, R2.reuse, R76 ;  /* 0x0000004c024c7220 */ /* 0x040fe40000410000 */
[C---:B------:R-:W-:Y:S01]  /*9690*/  HMMA.16816.F32 R64, R136.reuse, R142, R64 ;  /* 0x0000008e8840723c */ /* 0x040fe20000001840 */
[----:B------:R-:W4:Y:S03]  /*96a0*/  LDSM.16.MT88.4 R140, [R188+0xe000] ;  /* 0x00e00000bc8c783b */ /* 0x000f260000004200 */
        /* <DEDUP_REMOVED lines=23> */
[----:B------:R-:W-:Y:S03]  /*9820*/  FMUL.FTZ R93, R2, R93 ;  /* 0x0000005d025d7220 */ /* 0x000fe60000410000 */
[C---:B------:R-:W-:Y:S01]  /*9830*/  HMMA.16816.F32 R88, R136.reuse, R142, R88 ;  /* 0x0000008e8858723c */ /* 0x040fe20000001858 */
[C---:B------:R-:W-:Y:S02]  /*9840*/  FMUL.FTZ R94, R0.reuse, R94 ;  /* 0x0000005e005e7220 */ /* 0x040fe40000410000 */
[----:B------:R-:W-:Y:S02]  /*9850*/  FMUL.FTZ R95, R0, R95 ;  /* 0x0000005f005f7220 */ /* 0x000fe40000410000 */
[C---:B------:R-:W-:Y:S02]  /*9860*/  FMUL.FTZ R96, R2.reuse, R96 ;  /* 0x0000006002607220 */ /* 0x040fe40000410000 */
[----:B------:R-:W-:Y:S02]  /*9870*/  FMUL.FTZ R97, R2, R97 ;  /* 0x0000006102617220 */ /* 0x000fe40000410000 */
[C---:B------:R-:W-:Y:S01]  /*9880*/  FMUL.FTZ R98, R0.reuse, R98 ;  /* 0x0000006200627220 */ /* 0x040fe20000410000 */
[C---:B-1----:R-:W-:Y:S02]  /*9890*/  HMMA.16816.F32 R92, R136.reuse, R128, R92 ;  /* 0x00000080885c723c */ /* 0x042fe4000000185c */
[----:B------:R-:W-:Y:S02]  /*98a0*/  FMUL.FTZ R99, R0, R99 ;  /* 0x0000006300637220 */ /* 0x000fe40000410000 */
[C---:B------:R-:W-:Y:S02]  /*98b0*/  FMUL.FTZ R100, R2.reuse, R100 ;  /* 0x0000006402647220 */ /* 0x040fe40000410000 */
[----:B------:R-:W-:Y:S02]  /*98c0*/  FMUL.FTZ R101, R2, R101 ;  /* 0x0000006502657220 */ /* 0x000fe40000410000 */
[C---:B------:R-:W-:Y:S01]  /*98d0*/  FMUL.FTZ R102, R0.reuse, R102 ;  /* 0x0000006600667220 */ /* 0x040fe20000410000 */
[C---:B------:R-:W-:Y:S01]  /*98e0*/  HMMA.16816.F32 R96, R136.reuse, R130, R96 ;  /* 0x000000828860723c */ /* 0x040fe20000001860 */
[----:B------:R-:W1:Y:S02]  /*98f0*/  LDSM.16.MT88.4 R128, [R189+0x10000] ;  /* 0x01000000bd80783b */ /* 0x000e640000004200 */
[----:B------:R-:W-:Y:S02]  /*9900*/  FMUL.FTZ R103, R0, R103 ;  /* 0x0000006700677220 */ /* 0x000fe40000410000 */
[C---:B------:R-:W-:Y:S02]  /*9910*/  FMUL.FTZ R104, R2.reuse, R104 ;  /* 0x0000006802687220 */ /* 0x040fe40000410000 */
[----:B------:R-:W-:Y:S02]  /*9920*/  FMUL.FTZ R105, R2, R105 ;  /* 0x0000006902697220 */ /* 0x000fe40000410000 */
[C---:B------:R-:W-:Y:S01]  /*9930*/  FMUL.FTZ R106, R0.reuse, R106 ;  /* 0x0000006a006a7220 */ /* 0x040fe20000410000 */
[C---:B---3--:R-:W-:Y:S02]  /*9940*/  HMMA.16816.F32 R100, R136.reuse, R124, R100 ;  /* 0x0000007c8864723c */ /* 0x048fe40000001864 */
[----:B------:R-:W-:Y:S02]  /*9950*/  FMUL.FTZ R107, R0, R107 ;  /* 0x0000006b006b7220 */ /* 0x000fe40000410000 */
[--C-:B------:R-:W-:Y:S02]  /*9960*/  FFMA.FTZ R223, R18, c[0x0][0x23c], -R171.reuse ;  /* 0x00008f0012df7a23 */ /* 0x100fe400000108ab */
[----:B------:R-:W-:Y:S02]  /*9970*/  FMUL.FTZ R18, R0, R122 ;  /* 0x0000007a00127220 */ /* 0x000fe40000410000 */
[--C-:B------:R-:W-:Y:S01]  /*9980*/  FFMA.FTZ R222, R19, c[0x0][0x23c], -R171.reuse ;  /* 0x00008f0013de7a23 */ /* 0x100fe200000108ab */
[C---:B------:R-:W-:Y:S01]  /*9990*/  HMMA.16816.F32 R104, R136.reuse, R126, R104 ;  /* 0x0000007e8868723c */ /* 0x040fe20000001868 */
[----:B------:R-:W3:Y:S01]  /*99a0*/  LDSM.16.MT88.4 R124, [R188+0x10000] ;  /* 0x01000000bc7c783b */ /* 0x000ee20000004200 */
[----:B------:R-:W-:Y:S01]  /*99b0*/  MUFU.EX2 R223, R223 ;  /* 0x000000df00df7308 */ /* 0x000fe20000000800 */
[----:B------:R-:W-:Y:S02]  /*99c0*/  FFMA.FTZ R214, R13, c[0x0][0x23c], -R172 ;  /* 0x00008f000dd67a23 */ /* 0x000fe400000108ac */
[----:B------:R-:W-:Y:S04]  /*99d0*/  IMAD.WIDE.U32 R12, R134, -0x2daee0ad, RZ ;  /* 0xd2511f53860c7825 */ /* 0x000fe800078e00ff */
[----:B------:R-:W-:Y:S02]  /*99e0*/  FMUL.FTZ R19, R0, R123 ;  /* 0x0000007b00137220 */ /* 0x000fe40000410000 */
[----:B------:R-:W4:Y:S01]  /*99f0*/  LDSM.16.MT88.4 R120, [R192+0xc800] ;  /* 0x00c80000c078783b */ /* 0x000f220000004200 */
[--C-:B------:R-:W-:Y:S01]  /*9a00*/  FFMA.FTZ R224, R14, c[0x0][0x23c], -R171.reuse ;  /* 0x00008f000ee07a23 */ /* 0x100fe200000108ab */
[----:B------:R-:W-:Y:S01]  /*9a10*/  LOP3.LUT R140, R12, 0xffff, RZ, 0xc0, !PT ;  /* 0x0000ffff0c8c7812 */ /* 0x000fe200078ec0ff */
[----:B------:R-:W-:Y:S01]  /*9a20*/  FFMA.FTZ R225, R15, c[0x0][0x23c], -R171 ;  /* 0x00008f000fe17a23 */ /* 0x000fe200000108ab */
[----:B------:R-:W-:Y:S01]  /*9a30*/  LOP3.LUT R148, R13, UR30, R148, 0x96, !PT ;  /* 0x0000001e0d947c12 */ /* 0x000fe2000f8e9694 */
[----:B------:R-:W5:Y:S01]  /*9a40*/  MUFU.EX2 R214, R214 ;  /* 0x000000d600d67308 */ /* 0x000f620000000800 */
[----:B------:R-:W-:Y:S01]  /*9a50*/  SHF.R.U32.HI R140, RZ, 0x8, R140 ;  /* 0x00000008ff8c7819 */ /* 0x000fe2000001168c */
[----:B------:R-:W-:Y:S01]  /*9a60*/  FMUL.FTZ R108, R2, R108 ;  /* 0x0000006c026c7220 */ /* 0x000fe20000410000 */
[----:B------:R-:W-:Y:S01]  /*9a70*/  LOP3.LUT R13, R12, 0xff, RZ, 0xc0, !PT ;  /* 0x000000ff0c0d7812 */ /* 0x000fe200078ec0ff */
[----:B------:R-:W-:Y:S01]  /*9a80*/  FMUL.FTZ R109, R2, R109 ;  /* 0x0000006d026d7220 */ /* 0x000fe20000410000 */
[--C-:B------:R-:W-:Y:S01]  /*9a90*/  SHF.R.U32.HI R161, RZ, 0x18, R12.reuse ;  /* 0x00000018ffa17819 */ /* 0x100fe2000001160c */
[C---:B-1----:R-:W-:Y:S01]  /*9aa0*/  HMMA.16816.F32 R16, R136.reuse, R128, R16 ;  /* 0x000000808810723c */ /* 0x042fe20000001810 */
[C---:B------:R-:W-:Y:S01]  /*9ab0*/  FMUL.FTZ R110, R0.reuse, R110 ;  /* 0x0000006e006e7220 */ /* 0x040fe20000410000 */
[----:B------:R-:W-:Y:S01]  /*9ac0*/  SHF.R.U32.HI R134, RZ, 0x10, R12 ;  /* 0x00000010ff867819 */ /* 0x000fe2000001160c */
[----:B------:R-:W-:Y:S01]  /*9ad0*/  FMUL.FTZ R111, R0, R111 ;  /* 0x0000006f006f7220 */ /* 0x000fe20000410000 */
[----:B------:R-:W-:Y:S01]  /*9ae0*/  MUFU.EX2 R224, R224 ;  /* 0x000000e000e07308 */ /* 0x000fe20000000800 */
[----:B------:R-:W-:Y:S01]  /*9af0*/  LOP3.LUT R12, R148, 0xffff, RZ, 0xc0, !PT ;  /* 0x0000ffff940c7812 */ /* 0x000fe200078ec0ff */
[C---:B------:R-:W-:Y:S01]  /*9b00*/  FMUL.FTZ R14, R0.reuse, R118 ;  /* 0x00000076000e7220 */ /* 0x040fe20000410000 */
[----:B------:R-:W-:Y:S01]  /*9b10*/  PRMT R13, R13, 0x5410, R140 ;  /* 0x000054100d0d7816 */ /* 0x000fe2000000008c */
[----:B------:R-:W-:Y:S01]  /*9b20*/  FMUL.FTZ R15, R0, R119 ;  /* 0x00000077000f7220 */ /* 0x000fe20000410000 */
[----:B------:R-:W-:Y:S01]  /*9b30*/  LOP3.LUT R134, R134, 0xff, RZ, 0xc0, !PT ;  /* 0x000000ff86867812 */ /* 0x000fe200078ec0ff */
[C---:B------:R-:W-:Y:S01]  /*9b40*/  HMMA.16816.F32 R108, R136.reuse, R130, R108 ;  /* 0x00000082886c723c */ /* 0x040fe2000000186c */
[----:B------:R-:W1:Y:S01]  /*9b50*/  LDSM.16.MT88.4 R140, [R190+0xc800] ;  /* 0x00c80000be8c783b */ /* 0x000e620000004200 */
[----:B------:R-:W-:Y:S01]  /*9b60*/  LOP3.LUT R133, R148, 0xff, RZ, 0xc0, !PT ;  /* 0x000000ff94857812 */ /* 0x000fe200078ec0ff */
[C---:B------:R-:W-:Y:S01]  /*9b70*/  FMUL.FTZ R112, R2.reuse, R112 ;  /* 0x0000007002707220 */ /* 0x040fe20000410000 */
[----:B------:R-:W4:Y:S01]  /*9b80*/  MUFU.EX2 R225, R225 ;  /* 0x000000e100e17308 */ /* 0x000f220000000800 */
[----:B------:R-:W-:Y:S01]  /*9b90*/  SHF.R.U32.HI R12, RZ, 0x8, R12 ;  /* 0x00000008ff0c7819 */ /* 0x000fe2000001160c */
[----:B------:R-:W-:Y:S01]  /*9ba0*/  FMUL.FTZ R113, R2, R113 ;  /* 0x0000007102717220 */ /* 0x000fe20000410000 */
[----:B------:R-:W-:Y:S01]  /*9bb0*/  PRMT R161, R134, 0x5410, R161 ;  /* 0x0000541086a17816 */ /* 0x000fe200000000a1 */
[--C-:B------:R-:W-:Y:S01]  /*9bc0*/  HSET2.LE.AND R134, R13, R212.reuse, PT ;  /* 0x000000d40d867233 */ /* 0x100fe20003803000 */
[----:B------:R-:W-:Y:S01]  /*9bd0*/  SHF.R.U32.HI R163, RZ, 0x10, R148 ;  /* 0x00000010ffa37819 */ /* 0x000fe20000011694 */
[----:B------:R-:W1:Y:S02]  /*9be0*/  LDSM.16.MT88.4 R128, [R188+0xc800] ;  /* 0x00c80000bc80783b */ /* 0x000e640000004200 */
[C---:B------:R-:W-:Y:S01]  /*9bf0*/  FMUL.FTZ R13, R2.reuse, R117 ;  /* 0x00000075020d7220 */ /* 0x040fe20000410000 */
[----:B------:R-:W-:Y:S01]  /*9c00*/  PRMT R133, R133, 0x5410, R12 ;  /* 0x0000541085857816 */ /* 0x000fe2000000000c */
[----:B------:R-:W4:Y:S01]  /*9c10*/  MUFU.EX2 R222, R222 ;  /* 0x000000de00de7308 */ /* 0x000f220000000800 */
[----:B------:R-:W-:Y:S01]  /*9c20*/  FMUL.FTZ R12, R2, R116 ;  /* 0x00000074020c7220 */ /* 0x000fe20000410000 */
[----:B------:R-:W-:Y:S01]  /*9c30*/  SHF.R.U32.HI R148, RZ, 0x18, R148 ;  /* 0x00000018ff947819 */ /* 0x000fe20000011694 */
[--C-:B------:R-:W-:Y:S01]  /*9c40*/  HSET2.LE.AND R119, R161, R212.reuse, PT ;  /* 0x000000d4a1777233 */ /* 0x100fe20003803000 */
[----:B------:R-:W-:Y:S01]  /*9c50*/  LOP3.LUT R163, R163, 0xff, RZ, 0xc0, !PT ;  /* 0x000000ffa3a37812 */ /* 0x000fe200078ec0ff */
[----:B------:R-:W-:Y:S01]  /*9c60*/  FMUL.FTZ R114, R0, R114 ;  /* 0x0000007200727220 */ /* 0x000fe20000410000 */
[----:B--2---:R-:W-:Y:S01]  /*9c70*/  F2FP.PACK_AB R117, R174, R173 ;  /* 0x000000adae75723e */ /* 0x004fe200000000ff */
[----:B------:R-:W-:Y:S01]  /*9c80*/  FMUL.FTZ R115, R0, R115 ;  /* 0x0000007300737220 */ /* 0x000fe20000410000 */
[C---:B---3--:R-:W-:Y:S01]  /*9c90*/  HMMA.16816.F32 R12, R136.reuse, R124, R12 ;  /* 0x0000007c880c723c */ /* 0x048fe2000000180c */
[----:B------:R-:W-:Y:S01]  /*9ca0*/  PRMT R163, R163, 0x5410, R148 ;  /* 0x00005410a3a37816 */ /* 0x000fe20000000094 */
[--C-:B------:R-:W-:Y:S01]  /*9cb0*/  HSET2.LE.AND R133, R133, R212.reuse, PT ;  /* 0x000000d485857233 */ /* 0x100fe20003803000 */
[----:B------:R-:W-:Y:S01]  /*9cc0*/  LOP3.LUT R118, R134, R117, RZ, 0xc0, !PT ;  /* 0x0000007586767212 */ /* 0x000fe200078ec0ff */
[----:B------:R-:W2:Y:S01]  /*9cd0*/  LDSM.16.MT88.4 R148, [R192+0xe800] ;  /* 0x00e80000c094783b */ /* 0x000ea20000004200 */
[----:B-----5:R-:W-:Y:S01]  /*9ce0*/  F2FP.PACK_AB R116, R214, R175 ;  /* 0x000000afd674723e */ /* 0x020fe200000000ff */
[--C-:B------:R-:W-:Y:S01]  /*9cf0*/  HSET2.LE.AND R117, R163, R212.reuse, PT ;  /* 0x000000d4a3757233 */ /* 0x100fe20003803000 */
[----:B----4-:R-:W-:Y:S01]  /*9d00*/  F2FP.PACK_AB R124, R225, R224 ;  /* 0x000000e0e17c723e */ /* 0x010fe200000000ff */
[----:B------:R-:W-:Y:S01]  /*9d10*/  HMMA.16816.F32 R112, R136, R126, R112 ;  /* 0x0000007e8870723c */ /* 0x000fe20000001870 */
[----:B------:R-:W-:Y:S03]  /*9d20*/  LOP3.LUT R116, R133, R116, RZ, 0xc0, !PT ;  /* 0x0000007485747212 */ /* 0x000fe600078ec0ff */
[----:B------:R-:W-:Y:S01]  /*9d30*/  LOP3.LUT R117, R117, R124, RZ, 0xc0, !PT ;  /* 0x0000007c75757212 */ /* 0x000fe200078ec0ff */
[----:B------:R-:W3:Y:S01]  /*9d40*/  LDSM.16.MT88.4 R160, [R188+0xe800] ;  /* 0x00e80000bca0783b */ /* 0x000ee20000004200 */
[----:B------:R-:W-:Y:S01]  /*9d50*/  FFMA.FTZ R133, R24, c[0x0][0x23c], -R172 ;  /* 0x00008f0018857a23 */ /* 0x000fe200000108ac */
[----:B------:R-:W-:Y:S01]  /*9d60*/  F2FP.PACK_AB R134, R222, R223 ;  /* 0x000000dfde86723e */ /* 0x000fe200000000ff */
[----:B------:R-:W-:Y:S04]  /*9d70*/  FFMA.FTZ R170, R2, R215, R170 ;  /* 0x000000d702aa7223 */ /* 0x000fe800000100aa */
[----:B------:R-:W-:Y:S01]  /*9d80*/  LOP3.LUT R119, R119, R134, RZ, 0xc0, !PT ;  /* 0x0000008677777212 */ /* 0x000fe200078ec0ff */
[----:B------:R-:W-:Y:S01]  /*9d90*/  LDSM.16.MT88.4 R124, [R190+0x10800] ;  /* 0x01080000be7c783b */ /* 0x000fe20000004200 */
[----:B------:R-:W-:Y:S01]  /*9da0*/  FFMA.FTZ R134, R25, c[0x0][0x23c], -R172 ;  /* 0x00008f0019867a23 */ /* 0x000fe200000108ac */
[----:B------:R-:W-:Y:S01]  /*9db0*/  MUFU.EX2 R133, R133 ;  /* 0x0000008500857308 */ /* 0x000fe20000000800 */
[----:B------:R-:W-:Y:S02]  /*9dc0*/  FFMA.FTZ R168, R0, R213, R168 ;  /* 0x000000d500a87223 */ /* 0x000fe400000100a8 */
[----:B------:R-:W-:Y:S01]  /*9dd0*/  FADD.FTZ R170, R169, R170 ;  /* 0x000000aaa9aa7221 */ /* 0x000fe20000010000 */
[C---:B------:R-:W-:Y:S01]  /*9de0*/  HMMA.16816.F32 R4, R116.reuse, R120, R4 ;  /* 0x000000787404723c */ /* 0x040fe20000001804 */
[----:B------:R-:W-:Y:S01]  /*9df0*/  FADD.FTZ R167, R167, R168 ;  /* 0x000000a8a7a77221 */ /* 0x000fe20000010000 */
[----:B------:R-:W-:Y:S01]  /*9e00*/  LDSM.16.MT88.4 R136, [R188+0xd000] ;  /* 0x00d00000bc88783b */ /* 0x000fe20000004200 */
[----:B------:R-:W-:Y:S02]  /*9e10*/  FADD.FTZ R165, R165, R170 ;  /* 0x000000aaa5a57221 */ /* 0x000fe40000010000 */
[----:B------:R-:W-:Y:S01]  /*9e20*/  FADD.FTZ R166, R166, R167 ;  /* 0x000000a7a6a67221 */ /* 0x000fe20000010000 */
[----:B------:R-:W-:Y:S01]  /*9e30*/  MUFU.EX2 R134, R134 ;  /* 0x0000008600867308 */ /* 0x000fe20000000800 */
[----:B------:R-:W-:Y:S01]  /*9e40*/  FADD.FTZ R164, R164, R165 ;  /* 0x000000a5a4a47221 */ /* 0x000fe20000010000 */
[C---:B------:R-:W-:Y:S01]  /*9e50*/  HMMA.16816.F32 R8, R116.reuse, R122, R8 ;  /* 0x0000007a7408723c */ /* 0x040fe20000001808 */
[----:B------:R-:W-:Y:S01]  /*9e60*/  FADD.FTZ R135, R135, R166 ;  /* 0x000000a687877221 */ /* 0x000fe20000010000 */
[----:B------:R-:W4:Y:S02]  /*9e70*/  LDSM.16.MT88.4 R120, [R192+0x10800] ;  /* 0x01080000c078783b */ /* 0x000f240000004200 */
[----:B------:R-:W-:Y:S02]  /*9e80*/  FADD.FTZ R175, R175, R164 ;  /* 0x000000a4afaf7221 */ /* 0x000fe40000010000 */
[----:B------:R-:W-:Y:S02]  /*9e90*/  FADD.FTZ R0, R224, R135 ;  /* 0x00000087e0007221 */ /* 0x000fe40000010000 */
[C---:B-1----:R-:W-:Y:S01]  /*9ea0*/  HMMA.16816.F32 R36, R116.reuse, R140, R36 ;  /* 0x0000008c7424723c */ /* 0x042fe20000001824 */
[----:B------:R-:W-:Y:S03]  /*9eb0*/  FADD.FTZ R214, R214, R175 ;  /* 0x000000afd6d67221 */ /* 0x000fe60000010000 */
[----:B------:R-:W-:Y:S04]  /*9ec0*/  FADD.FTZ R0, R225, R0 ;  /* 0x00000000e1007221 */ /* 0x000fe80000010000 */
[C---:B------:R-:W-:Y:S08]  /*9ed0*/  HMMA.16816.F32 R40, R116.reuse, R142, R40 ;  /* 0x0000008e7428723c */ /* 0x040ff00000001828 */
[C---:B------:R-:W-:Y:S08]  /*9ee0*/  HMMA.16816.F32 R44, R116.reuse, R144, R44 ;  /* 0x00000090742c723c */ /* 0x040ff0000000182c */
[C---:B------:R-:W-:Y:S08]  /*9ef0*/  HMMA.16816.F32 R48, R116.reuse, R146, R48 ;  /* 0x000000927430723c */ /* 0x040ff00000001830 */
[C---:B------:R-:W-:Y:S07]  /*9f00*/  HMMA.16816.F32 R52, R116.reuse, R128, R52 ;  /* 0x000000807434723c */ /* 0x040fee0000001834 */
[----:B------:R-:W-:Y:S01]  /*9f10*/  MOV R129, UR14 ;  /* 0x0000000e00817c02 */ /* 0x000fe20008000f00 */
[C---:B------:R-:W-:Y:S04]  /*9f20*/  HMMA.16816.F32 R56, R116.reuse, R130, R56 ;  /* 0x000000827438723c */ /* 0x040fe80000001838 */
[----:B------:R-:W-:Y:S04]  /*9f30*/  LOP3.LUT R129, R221, UR19, R129, 0x96, !PT ;  /* 0x00000013dd817c12 */ /* 0x000fe8000f8e9681 */
[C---:B--2---:R-:W-:Y:S01]  /*9f40*/  HMMA.16816.F32 R60, R116.reuse, R148, R60 ;  /* 0x00000094743c723c */ /* 0x044fe2000000183c */
[----:B------:R-:W-:Y:S05]  /*9f50*/  IMAD.WIDE.U32 R128, R129, -0x326172a9, RZ ;  /* 0xcd9e8d5781807825 */ /* 0x000fea00078e00ff */
[----:B------:R-:W-:Y:S02]  /*9f60*/  LOP3.LUT R25, R129, UR29, R218, 0x96, !PT ;  /* 0x0000001d81197c12 */ /* 0x000fe4000f8e96da */
[C---:B------:R-:W-:Y:S01]  /*9f70*/  HMMA.16816.F32 R64, R116.reuse, R150, R64 ;  /* 0x000000967440723c */ /* 0x040fe20000001840 */
[----:B------:R-:W-:Y:S02]  /*9f80*/  LOP3.LUT R24, R227, UR27, R128, 0x96, !PT ;  /* 0x0000001be3187c12 */ /* 0x000fe4000f8e9680 */
[----:B------:R-:W1:Y:S01]  /*9f90*/  LDSM.16.MT88.4 R128, [R189+0x10800] ;  /* 0x01080000bd80783b */ /* 0x000e620000004200 */
[----:B------:R-:W-:Y:S04]  /*9fa0*/  IMAD.WIDE.U32 R146, R25, -0x2daee0ad, RZ ;  /* 0xd2511f5319927825 */ /* 0x000fe800078e00ff */
[C---:B------:R-:W-:Y:S01]  /*9fb0*/  HMMA.16816.F32 R68, R116.reuse, R152, R68 ;  /* 0x000000987444723c */ /* 0x040fe20000001844 */
[----:B------:R-:W-:Y:S05]  /*9fc0*/  IMAD.WIDE.U32 R24, R24, -0x2daee0ad, RZ ;  /* 0xd2511f5318187825 */ /* 0x000fea00078e00ff */
[----:B------:R-:W-:Y:S01]  /*9fd0*/  LOP3.LUT R146, R25, UR24, R146, 0x96, !PT ;  /* 0x0000001819927c12 */ /* 0x000fe2000f8e9692 */
[--C-:B------:R-:W-:Y:S01]  /*9fe0*/  FFMA.FTZ R153, R21, c[0x0][0x23c], -R172.reuse ;  /* 0x00008f0015997a23 */ /* 0x100fe200000108ac */
[C---:B------:R-:W-:Y:S01]  /*9ff0*/  HMMA.16816.F32 R72, R116.reuse, R154, R72 ;  /* 0x0000009a7448723c */ /* 0x040fe20000001848 */
[----:B------:R-:W-:Y:S03]  /*a000*/  FFMA.FTZ R152, R20, c[0x0][0x23c], -R172 ;  /* 0x00008f0014987a23 */ /* 0x000fe600000108ac */
[----:B------:R-:W-:Y:S01]  /*a010*/  LOP3.LUT R20, R147, UR26, R216, 0x96, !PT ;  /* 0x0000001a93147c12 */ /* 0x000fe2000f8e96d8 */
[----:B------:R-:W-:Y:S01]  /*a020*/  IMAD.WIDE.U32 R146, R146, -0x326172a9, RZ ;  /* 0xcd9e8d5792927825 */ /* 0x000fe200078e00ff */
[----:B------:R-:W-:Y:S02]  /*a030*/  MUFU.EX2 R153, R153 ;  /* 0x0000009900997308 */ /* 0x000fe40000000800 */
[C---:B------:R-:W-:Y:S01]  /*a040*/  HMMA.16816.F32 R76, R116.reuse, R156, R76 ;  /* 0x0000009c744c723c */ /* 0x040fe2000000184c */
[--C-:B------:R-:W-:Y:S03]  /*a050*/  FFMA.FTZ R154, R26, c[0x0][0x23c], -R171.reuse ;  /* 0x00008f001a9a7a23 */ /* 0x100fe600000108ab */
[--C-:B------:R-:W-:Y:S02]  /*a060*/  FFMA.FTZ R155, R27, c[0x0][0x23c], -R171.reuse ;  /* 0x00008f001b9b7a23 */ /* 0x100fe400000108ab */
[----:B------:R-:W-:Y:S02]  /*a070*/  IMAD.WIDE.U32 R144, R20, -0x326172a9, RZ ;  /* 0xcd9e8d5714907825 */ /* 0x000fe400078e00ff */
[C---:B------:R-:W-:Y:S01]  /*a080*/  HMMA.16816.F32 R80, R116.reuse, R158, R80 ;  /* 0x0000009e7450723c */ /* 0x040fe20000001850 */
[----:B------:R-:W2:Y:S03]  /*a090*/  MUFU.EX2 R152, R152 ;  /* 0x0000009800987308 */ /* 0x000ea60000000800 */
[----:B------:R-:W-:Y:S01]  /*a0a0*/  LOP3.LUT R144, R147, UR21, R144, 0x96, !PT ;  /* 0x0000001593907c12 */ /* 0x000fe2000f8e9690 */
[--C-:B------:R-:W-:Y:S01]  /*a0b0*/  FFMA.FTZ R156, R22, c[0x0][0x23c], -R171.reuse ;  /* 0x00008f00169c7a23 */ /* 0x100fe200000108ab */
[----:B------:R-:W-:Y:S01]  /*a0c0*/  LOP3.LUT R226, R145, UR25, R226, 0x96, !PT ;  /* 0x0000001991e27c12 */ /* 0x000fe2000f8e96e2 */
[--C-:B------:R-:W-:Y:S01]  /*a0d0*/  FFMA.FTZ R158, R28, c[0x0][0x23c], -R172.reuse ;  /* 0x00008f001c9e7a23 */ /* 0x100fe200000108ac */
[C---:B---3--:R-:W-:Y:S01]  /*a0e0*/  HMMA.16816.F32 R84, R116.reuse, R160, R84 ;  /* 0x000000a07454723c */ /* 0x048fe20000001854 */
[----:B------:R-:W-:Y:S02]  /*a0f0*/  IMAD.WIDE.U32 R144, R144, -0x2daee0ad, RZ ;  /* 0xd2511f5390907825 */ /* 0x000fe400078e00ff */
[----:B------:R-:W-:Y:S02]  /*a100*/  MUFU.EX2 R156, R156 ;  /* 0x0000009c009c7308 */ /* 0x000fe40000000800 */
[----:B------:R-:W-:Y:S02]  /*a110*/  FFMA.FTZ R159, R29, c[0x0][0x23c], -R172 ;  /* 0x00008f001d9f7a23 */ /* 0x000fe400000108ac */
[----:B------:R-:W-:Y:S01]  /*a120*/  IMAD.WIDE.U32 R226, R226, -0x2daee0ad, RZ ;  /* 0xd2511f53e2e27825 */ /* 0x000fe200078e00ff */
[C---:B------:R-:W-:Y:S04]  /*a130*/  HMMA.16816.F32 R88, R116.reuse, R162, R88 ;  /* 0x000000a27458723c */ /* 0x040fe80000001858 */
[----:B------:R-:W-:Y:S01]  /*a140*/  LOP3.LUT R20, R145, UR5, R226, 0x96, !PT ;  /* 0x0000000591147c12 */ /* 0x000fe2000f8e96e2 */
[--C-:B------:R-:W-:Y:S01]  /*a150*/  FFMA.FTZ R157, R23, c[0x0][0x23c], -R171.reuse ;  /* 0x00008f00179d7a23 */ /* 0x100fe200000108ab */
[----:B------:R-:W-:Y:S01]  /*a160*/  LOP3.LUT R148, R227, UR11, R24, 0x96, !PT ;  /* 0x0000000be3947c12 */ /* 0x000fe2000f8e9618 */
[--C-:B------:R-:W-:Y:S01]  /*a170*/  FFMA.FTZ R162, R30, c[0x0][0x23c], -R171.reuse ;  /* 0x00008f001ea27a23 */ /* 0x100fe200000108ab */
[C---:B----4-:R-:W-:Y:S01]  /*a180*/  HMMA.16816.F32 R92, R116.reuse, R120, R92 ;  /* 0x00000078745c723c */ /* 0x050fe2000000185c */
[----:B------:R-:W-:Y:S01]  /*a190*/  IMAD.WIDE.U32 R24, R20, -0x326172a9, RZ ;  /* 0xcd9e8d5714187825 */ /* 0x000fe200078e00ff */
[----:B------:R-:W-:Y:S03]  /*a1a0*/  MUFU.EX2 R154, R154 ;  /* 0x0000009a009a7308 */ /* 0x000fe60000000800 */
[----:B------:R-:W-:Y:S01]  /*a1b0*/  IMAD.WIDE.U32 R148, R148, -0x326172a9, RZ ;  /* 0xcd9e8d5794947825 */ /* 0x000fe200078e00ff */
[C---:B------:R-:W-:Y:S02]  /*a1c0*/  LOP3.LUT R22, R24.reuse, 0xffff, RZ, 0xc0, !PT ;  /* 0x0000ffff18167812 */ /* 0x040fe400078ec0ff */
[C---:B------:R-:W-:Y:S01]  /*a1d0*/  HMMA.16816.F32 R96, R116.reuse, R122, R96 ;  /* 0x0000007a7460723c */ /* 0x040fe20000001860 */
[----:B------:R-:W3:Y:S03]  /*a1e0*/  LDSM.16.MT88.4 R120, [R188+0x10800] ;  /* 0x01080000bc78783b */ /* 0x000ee60000004200 */
[----:B------:R-:W-:Y:S01]  /*a1f0*/  LOP3.LUT R20, R25, UR12, R148, 0x96, !PT ;  /* 0x0000000c19147c12 */ /* 0x000fe2000f8e9694 */
[----:B------:R-:W-:Y:S01]  /*a200*/  FFMA.FTZ R163, R31, c[0x0][0x23c], -R171 ;  /* 0x00008f001fa37a23 */ /* 0x000fe200000108ab */
[----:B------:R-:W-:Y:S01]  /*a210*/  LOP3.LUT R141, R24, 0xff, RZ, 0xc0, !PT ;  /* 0x000000ff188d7812 */ /* 0x000fe200078ec0ff */
[----:B------:R-:W-:Y:S01]  /*a220*/  MUFU.EX2 R157, R157 ;  /* 0x0000009d009d7308 */ /* 0x000fe20000000800 */
[C---:B------:R-:W-:Y:S01]  /*a230*/  HMMA.16816.F32 R100, R116.reuse, R124, R100 ;  /* 0x0000007c7464723c */ /* 0x040fe20000001864 */
[----:B------:R-:W-:Y:S03]  /*a240*/  LDSM.16.MT88.4 R28, [R188+0x11000] ;  /* 0x01100000bc1c783b */ /* 0x000fe60000004200 */
[----:B------:R-:W-:Y:S01]  /*a250*/  SHF.R.U32.HI R21, RZ, 0x18, R24 ;  /* 0x00000018ff157819 */ /* 0x000fe20000011618 */
[----:B------:R-:W-:Y:S01]  /*a260*/  FFMA.FTZ R160, R32, c[0x0][0x23c], -R172 ;  /* 0x00008f0020a07a23 */ /* 0x000fe200000108ac */
[----:B------:R-:W-:Y:S01]  /*a270*/  LOP3.LUT R146, R149, UR8, R146, 0x96, !PT ;  /* 0x0000000895927c12 */ /* 0x000fe2000f8e9692 */
[----:B------:R-:W-:Y:S01]  /*a280*/  FFMA.FTZ R172, R33, c[0x0][0x23c], -R172 ;  /* 0x00008f0021ac7a23 */ /* 0x000fe200000108ac */
[C---:B------:R-:W-:Y:S01]  /*a290*/  HMMA.16816.F32 R104, R116.reuse, R126, R104 ;  /* 0x0000007e7468723c */ /* 0x040fe20000001868 */
[----:B------:R-:W-:Y:S01]  /*a2a0*/  LDSM.16.MT88.4 R124, [R190+0xd000] ;  /* 0x00d00000be7c783b */ /* 0x000fe20000004200 */
[----:B------:R-:W4:Y:S02]  /*a2b0*/  MUFU.EX2 R155, R155 ;  /* 0x0000009b009b7308 */ /* 0x000f240000000800 */
[--C-:B------:R-:W-:Y:S02]  /*a2c0*/  SHF.R.U32.HI R140, RZ, 0x10, R20.reuse ;  /* 0x00000010ff8c7819 */ /* 0x100fe40000011614 */
[----:B------:R-:W-:Y:S02]  /*a2d0*/  SHF.R.U32.HI R143, RZ, 0x18, R20 ;  /* 0x00000018ff8f7819 */ /* 0x000fe40000011614 */
[C---:B-1----:R-:W-:Y:S01]  /*a2e0*/  HMMA.16816.F32 R16, R116.reuse, R128, R16 ;  /* 0x000000807410723c */ /* 0x042fe20000001810 */
[----:B------:R-:W-:Y:S03]  /*a2f0*/  LDSM.16.MT88.4 R148, [R188+0xf800] ;  /* 0x00f80000bc94783b */ /* 0x000fe60000004200 */
[----:B------:R-:W-:Y:S01]  /*a300*/  LOP3.LUT R140, R140, 0xff, RZ, 0xc0, !PT ;  /* 0x000000ff8c8c7812 */ /* 0x000fe200078ec0ff */
[----:B------:R1:W-:Y:S02]  /*a310*/  MUFU.EX2 R161, R172 ;  /* 0x000000ac00a17308 */ /* 0x0003e40000000800 */
[----:B------:R-:W-:Y:S01]  /*a320*/  SHF.R.U32.HI R128, RZ, 0x10, R24 ;  /* 0x00000010ff807819 */ /* 0x000fe20000011618 */
[C---:B------:R-:W-:Y:S01]  /*a330*/  HMMA.16816.F32 R108, R116.reuse, R130, R108 ;  /* 0x00000082746c723c */ /* 0x040fe2000000186c */
[----:B------:R-:W5:Y:S03]  /*a340*/  LDSM.16.MT88.4 R24, [R192+0xd000] ;  /* 0x00d00000c018783b */ /* 0x000f660000004200 */
[----:B------:R-:W-:Y:S02]  /*a350*/  LOP3.LUT R129, R20, 0xffff, RZ, 0xc0, !PT ;  /* 0x0000ffff14817812 */ /* 0x000fe400078ec0ff */
[----:B------:R-:W-:Y:S01]  /*a360*/  LOP3.LUT R128, R128, 0xff, RZ, 0xc0, !PT ;  /* 0x000000ff80807812 */ /* 0x000fe200078ec0ff */
[----:B------:R-:W-:Y:S01]  /*a370*/  MUFU.EX2 R158, R158 ;  /* 0x0000009e009e7308 */ /* 0x000fe20000000800 */
[----:B------:R-:W-:Y:S01]  /*a380*/  SHF.R.U32.HI R130, RZ, 0x8, R22 ;  /* 0x00000008ff827819 */ /* 0x000fe20000011616 */
[C---:B---3--:R-:W-:Y:S03]  /*a390*/  HMMA.16816.F32 R12, R116.reuse, R120, R12 ;  /* 0x00000078740c723c */ /* 0x048fe6000000180c */
[----:B------:R-:W-:Y:S02]  /*a3a0*/  SHF.R.U32.HI R129, RZ, 0x8, R129 ;  /* 0x00000008ff817819 */ /* 0x000fe40000011681 */
[----:B------:R-:W-:Y:S02]  /*a3b0*/  LOP3.LUT R22, R20, 0xff, RZ, 0xc0, !PT ;  /* 0x000000ff14167812 */ /* 0x000fe400078ec0ff */
[----:B------:R-:W-:Y:S01]  /*a3c0*/  PRMT R23, R128, 0x5410, R21 ;  /* 0x0000541080177816 */ /* 0x000fe20000000015 */
[----:B------:R-:W-:Y:S01]  /*a3d0*/  HMMA.16816.F32 R112, R116, R122, R112 ;  /* 0x0000007a7470723c */ /* 0x000fe20000001870 */
[----:B------:R-:W-:Y:S01]  /*a3e0*/  PRMT R21, R22, 0x5410, R129 ;  /* 0x0000541016157816 */ /* 0x000fe20000000081 */
[----:B------:R-:W-:Y:S01]  /*a3f0*/  LDSM.16.MT88.4 R116, [R190+0xf000] ;  /* 0x00f00000be74783b */ /* 0x000fe20000004200 */
[----:B------:R-:W-:Y:S01]  /*a400*/  MUFU.EX2 R159, R159 ;  /* 0x0000009f009f7308 */ /* 0x000fe20000000800 */
[----:B------:R-:W-:Y:S01]  /*a410*/  PRMT R141, R141, 0x5410, R130 ;  /* 0x000054108d8d7816 */ /* 0x000fe20000000082 */
[--C-:B------:R-:W-:Y:S01]  /*a420*/  HSET2.LE.AND R23, R23, R212.reuse, PT ;  /* 0x000000d417177233 */ /* 0x100fe20003803000 */
[----:B------:R-:W-:Y:S01]  /*a430*/  PRMT R143, R140, 0x5410, R143 ;  /* 0x000054108c8f7816 */ /* 0x000fe2000000008f */
[--C-:B------:R-:W-:Y:S01]  /*a440*/  HSET2.LE.AND R20, R21, R212.reuse, PT ;  /* 0x000000d415147233 */ /* 0x100fe20003803000 */
[----:B--2---:R-:W-:Y:S01]  /*a450*/  F2FP.PACK_AB R21, R153, R152 ;  /* 0x000000989915723e */ /* 0x004fe200000000ff */
[--C-:B------:R-:W-:Y:S01]  /*a460*/  HSET2.LE.AND R22, R141, R212.reuse, PT ;  /* 0x000000d48d167233 */ /* 0x100fe20003803000 */
[----:B------:R-:W2:Y:S02]  /*a470*/  LDSM.16.MT88.4 R128, [R189+0xd000] ;  /* 0x00d00000bd80783b */ /* 0x000ea40000004200 */
[----:B----4-:R-:W-:Y:S01]  /*a480*/  F2FP.PACK_AB R120, R155, R154 ;  /* 0x0000009a9b78723e */ /* 0x010fe200000000ff */
[--C-:B-1----:R-:W-:Y:S01]  /*a490*/  FFMA.FTZ R172, R34, c[0x0][0x23c], -R171.reuse ;  /* 0x00008f0022ac7a23 */ /* 0x102fe200000108ab */
[----:B------:R-:W-:Y:S01]  /*a4a0*/  LOP3.LUT R20, R20, R21, RZ, 0xc0, !PT ;  /* 0x0000001514147212 */ /* 0x000fe200078ec0ff */
[--C-:B------:R-:W-:Y:S01]  /*a4b0*/  HSET2.LE.AND R21, R143, R212.reuse, PT ;  /* 0x000000d48f157233 */ /* 0x100fe20003803000 */
[----:B------:R-:W-:Y:S01]  /*a4c0*/  F2FP.PACK_AB R121, R134, R133 ;  /* 0x000000858679723e */ /* 0x000fe200000000ff */
[----:B------:R-:W-:Y:S01]  /*a4d0*/  FFMA.FTZ R171, R35, c[0x0][0x23c], -R171 ;  /* 0x00008f0023ab7a23 */ /* 0x000fe200000108ab */
[----:B------:R-:W-:Y:S01]  /*a4e0*/  LOP3.LUT R23, R23, R120, RZ, 0xc0, !PT ;  /* 0x0000007817177212 */ /* 0x000fe200078ec0ff */
[----:B------:R-:W1:Y:S01]  /*a4f0*/  LDSM.16.MT88.4 R140, [R192+0xf000] ;  /* 0x00f00000c08c783b */ /* 0x000e620000004200 */
[----:B------:R-:W-:Y:S01]  /*a500*/  F2FP.PACK_AB R120, R157, R156 ;  /* 0x0000009c9d78723e */ /* 0x000fe200000000ff */
[----:B------:R-:W-:Y:S01]  /*a510*/  MUFU.EX2 R162, R162 ;  /* 0x000000a200a27308 */ /* 0x000fe20000000800 */
[----:B------:R-:W-:Y:S02]  /*a520*/  LOP3.LUT R22, R22, R121, RZ, 0xc0, !PT ;  /* 0x0000007916167212 */ /* 0x000fe400078ec0ff */
[----:B------:R-:W-:Y:S03]  /*a530*/  LOP3.LUT R21, R21, R120, RZ, 0xc0, !PT ;  /* 0x0000007815157212 */ /* 0x000fe600078ec0ff */
[----:B------:R-:W-:Y:S04]  /*a540*/  LDSM.16.MT88.4 R120, [R188+0xf000] ;  /* 0x00f00000bc78783b */ /* 0x000fe80000004200 */
[C---:B-----5:R-:W-:Y:S01]  /*a550*/  HMMA.16816.F32 R4, R20.reuse, R24, R4 ;  /* 0x000000181404723c */ /* 0x060fe20000001804 */
[----:B------:R-:W3:Y:S07]  /*a560*/  MUFU.EX2 R163, R163 ;  /* 0x000000a300a37308 */ /* 0x000eee0000000800 */
[C---:B------:R-:W-:Y:S01]  /*a570*/  HMMA.16816.F32 R8, R20.reuse, R26, R8 ;  /* 0x0000001a1408723c */ /* 0x040fe20000001808 */
[----:B------:R-:W4:Y:S02]  /*a580*/  LDSM.16.MT88.4 R24, [R189+0xf000] ;  /* 0x00f00000bd18783b */ /* 0x000f240000004200 */
[----:B------:R-:W5:Y:S05]  /*a590*/  MUFU.EX2 R160, R160 ;  /* 0x000000a000a07308 */ /* 0x000f6a0000000800 */
[C---:B------:R-:W-:Y:S05]  /*a5a0*/  HMMA.16816.F32 R36, R20.reuse, R124, R36 ;  /* 0x0000007c1424723c */ /* 0x040fea0000001824 */
[----:B------:R-:W-:Y:S03]  /*a5b0*/  MUFU.EX2 R172, R172 ;  /* 0x000000ac00ac7308 */ /* 0x000fe60000000800 */
[C---:B------:R-:W-:Y:S01]  /*a5c0*/  HMMA.16816.F32 R40, R20.reuse, R126, R40 ;  /* 0x0000007e1428723c */ /* 0x040fe20000001828 */
[----:B------:R-:W4:Y:S06]  /*a5d0*/  LDSM.16.MT88.4 R124, [R192+0x11000] ;  /* 0x01100000c07c783b */ /* 0x000f2c0000004200 */
[----:B------:R-:W1:Y:S01]  /*a5e0*/  MUFU.EX2 R171, R171 ;  /* 0x000000ab00ab7308 */ /* 0x000e620000000800 */
[C---:B--2---:R-:W-:Y:S07]  /*a5f0*/  HMMA.16816.F32 R44, R20.reuse, R128, R44 ;  /* 0x00000080142c723c */ /* 0x044fee000000182c */
[----:B---3--:R-:W-:Y:S01]  /*a600*/  F2FP.PACK_AB R128, R163, R162 ;  /* 0x000000a2a380723e */ /* 0x008fe200000000ff */
[C---:B------:R-:W-:Y:S08]  /*a610*/  HMMA.16816.F32 R48, R20.reuse, R130, R48 ;  /* 0x000000821430723c */ /* 0x040ff00000001830 */
[C---:B------:R-:W-:Y:S08]  /*a620*/  HMMA.16816.F32 R52, R20.reuse, R136, R52 ;  /* 0x000000881434723c */ /* 0x040ff00000001834 */
[C---:B------:R-:W-:Y:S01]  /*a630*/  HMMA.16816.F32 R56, R20.reuse, R138, R56 ;  /* 0x0000008a1438723c */ /* 0x040fe20000001838 */
[----:B------:R-:W-:Y:S07]  /*a640*/  LDSM.16.MT88.4 R136, [R192+0xf800] ;  /* 0x00f80000c088783b */ /* 0x000fee0000004200 */
[C---:B-1----:R-:W-:Y:S08]  /*a650*/  HMMA.16816.F32 R60, R20.reuse, R140, R60 ;  /* 0x0000008c143c723c */ /* 0x042ff0000000183c */
[C---:B------:R-:W-:Y:S08]  /*a660*/  HMMA.16816.F32 R64, R20.reuse, R142, R64 ;  /* 0x0000008e1440723c */ /* 0x040ff00000001840 */
[C---:B------:R-:W-:Y:S08]  /*a670*/  HMMA.16816.F32 R68, R20.reuse, R116, R68 ;  /* 0x000000741444723c */ /* 0x040ff00000001844 */
[C---:B------:R-:W-:Y:S01]  /*a680*/  HMMA.16816.F32 R72, R20.reuse, R118, R72 ;  /* 0x000000761448723c */ /* 0x040fe20000001848 */
[----:B------:R-:W1:Y:S07]  /*a690*/  LDSM.16.MT88.4 R116, [R190+0x11000] ;  /* 0x01100000be74783b */ /* 0x000e6e0000004200 */
[C---:B----4-:R-:W-:Y:S08]  /*a6a0*/  HMMA.16816.F32 R76, R20.reuse, R24, R76 ;  /* 0x00000018144c723c */ /* 0x050ff0000000184c */
[C---:B------:R-:W-:Y:S01]  /*a6b0*/  HMMA.16816.F32 R80, R20.reuse, R26, R80 ;  /* 0x0000001a1450723c */ /* 0x040fe20000001850 */
[----:B------:R-:W2:Y:S07]  /*a6c0*/  LDSM.16.MT88.4 R24, [R189+0x11000] ;  /* 0x01100000bd18783b */ /* 0x000eae0000004200 */
[C---:B------:R-:W-:Y:S08]  /*a6d0*/  HMMA.16816.F32 R84, R20.reuse, R120, R84 ;  /* 0x000000781454723c */ /* 0x040ff00000001854 */
[C---:B------:R-:W-:Y:S01]  /*a6e0*/  HMMA.16816.F32 R88, R20.reuse, R122, R88 ;  /* 0x0000007a1458723c */ /* 0x040fe20000001858 */
[----:B------:R-:W-:Y:S07]  /*a6f0*/  LDSM.16.MT88.4 R120, [R188+0xd800] ;  /* 0x00d80000bc78783b */ /* 0x000fee0000004200 */
[C---:B------:R-:W-:Y:S08]  /*a700*/  HMMA.16816.F32 R92, R20.reuse, R124, R92 ;  /* 0x0000007c145c723c */ /* 0x040ff0000000185c */
[C---:B------:R-:W-:Y:S01]  /*a710*/  HMMA.16816.F32 R96, R20.reuse, R126, R96 ;  /* 0x0000007e1460723c */ /* 0x040fe20000001860 */
[----:B------:R-:W3:Y:S07]  /*a720*/  LDSM.16.MT88.4 R124, [R192+0xd800] ;  /* 0x00d80000c07c783b */ /* 0x000eee0000004200 */
[C---:B-1----:R-:W-:Y:S07]  /*a730*/  HMMA.16816.F32 R100, R20.reuse, R116, R100 ;  /* 0x000000741464723c */ /* 0x042fee0000001864 */
[----:B------:R-:W-:Y:S01]  /*a740*/  IMAD.WIDE.U32 R116, R146, -0x2daee0ad, RZ ;  /* 0xd2511f5392747825 */ /* 0x000fe200078e00ff */
[C---:B------:R-:W-:Y:S04]  /*a750*/  HMMA.16816.F32 R104, R20.reuse, R118, R104 ;  /* 0x000000761468723c */ /* 0x040fe80000001868 */
[C---:B------:R-:W-:Y:S02]  /*a760*/  LOP3.LUT R32, R116.reuse, 0xffff, RZ, 0xc0, !PT ;  /* 0x0000ffff74207812 */ /* 0x040fe400078ec0ff */
[----:B------:R-:W-:Y:S02]  /*a770*/  SHF.R.U32.HI R33, RZ, 0x10, R116 ;  /* 0x00000010ff217819 */ /* 0x000fe40000011674 */
[C---:B--2---:R-:W-:Y:S01]  /*a780*/  HMMA.16816.F32 R16, R20.reuse, R24, R16 ;  /* 0x000000181410723c */ /* 0x044fe20000001810 */
[----:B------:R-:W-:Y:S03]  /*a790*/  SHF.R.U32.HI R34, RZ, 0x8, R32 ;  /* 0x00000008ff227819 */ /* 0x000fe60000011620 */
[----:B------:R-:W-:Y:S02]  /*a7a0*/  LOP3.LUT R32, R33, 0xff, RZ, 0xc0, !PT ;  /* 0x000000ff21207812 */ /* 0x000fe400078ec0ff */
[----:B------:R-:W-:Y:S02]  /*a7b0*/  LOP3.LUT R141, R116, 0xff, RZ, 0xc0, !PT ;  /* 0x000000ff748d7812 */ /* 0x000fe400078ec0ff */
[C---:B------:R-:W-:Y:S01]  /*a7c0*/  HMMA.16816.F32 R108, R20.reuse, R26, R108 ;  /* 0x0000001a146c723c */ /* 0x040fe2000000186c */
[----:B------:R-:W-:Y:S03]  /*a7d0*/  SHF.R.U32.HI R131, RZ, 0x18, R116 ;  /* 0x00000018ff837819 */ /* 0x000fe60000011674 */
[----:B------:R-:W-:Y:S02]  /*a7e0*/  LOP3.LUT R144, R117, UR30, R144, 0x96, !PT ;  /* 0x0000001e75907c12 */ /* 0x000fe4000f8e9690 */
[----:B------:R-:W-:Y:S02]  /*a7f0*/  PRMT R141, R141, 0x5410, R34 ;  /* 0x000054108d8d7816 */ /* 0x000fe40000000022 */
[C---:B------:R-:W-:Y:S01]  /*a800*/  HMMA.16816.F32 R12, R20.reuse, R28, R12 ;  /* 0x0000001c140c723c */ /* 0x040fe2000000180c */
[----:B------:R-:W-:Y:S02]  /*a810*/  PRMT R131, R32, 0x5410, R131 ;  /* 0x0000541020837816 */ /* 0x000fe40000000083 */
[----:B------:R-:W1:Y:S01]  /*a820*/  LDSM.16.MT88.4 R32, [R190+0xd800] ;  /* 0x00d80000be20783b */ /* 0x000e620000004200 */
[C---:B------:R-:W-:Y:S01]  /*a830*/  LOP3.LUT R116, R144.reuse, 0xffff, RZ, 0xc0, !PT ;  /* 0x0000ffff90747812 */ /* 0x040fe200078ec0ff */
[--C-:B------:R-:W-:Y:S01]  /*a840*/  HSET2.LE.AND R26, R141, R212.reuse, PT ;  /* 0x000000d48d1a7233 */ /* 0x100fe20003803000 */
[--C-:B------:R-:W-:Y:S02]  /*a850*/  SHF.R.U32.HI R24, RZ, 0x10, R144.reuse ;  /* 0x00000010ff187819 */ /* 0x100fe40000011690 */
[----:B------:R-:W-:Y:S01]  /*a860*/  HMMA.16816.F32 R112, R20, R30, R112 ;  /* 0x0000001e1470723c */ /* 0x000fe20000001870 */
[----:B------:R-:W-:Y:S02]  /*a870*/  LOP3.LUT R129, R144, 0xff, RZ, 0xc0, !PT ;  /* 0x000000ff90817812 */ /* 0x000fe400078ec0ff */
[----:B------:R-:W-:Y:S01]  /*a880*/  LDSM.16.MT88.4 R140, [R190+0xf800] ;  /* 0x00f80000be8c783b */ /* 0x000fe20000004200 */
[----:B------:R-:W-:Y:S02]  /*a890*/  SHF.R.U32.HI R25, RZ, 0x18, R144 ;  /* 0x00000018ff197819 */ /* 0x000fe40000011690 */
[----:B------:R-:W-:Y:S02]  /*a8a0*/  SHF.R.U32.HI R116, RZ, 0x8, R116 ;  /* 0x00000008ff747819 */ /* 0x000fe40000011674 */
[----:B------:R-:W-:Y:S03]  /*a8b0*/  LOP3.LUT R24, R24, 0xff, RZ, 0xc0, !PT ;  /* 0x000000ff18187812 */ /* 0x000fe600078ec0ff */
[----:B------:R-:W-:Y:S01]  /*a8c0*/  LDSM.16.MT88.4 R144, [R189+0xf800] ;  /* 0x00f80000bd90783b */ /* 0x000fe20000004200 */
[----:B------:R-:W-:Y:S02]  /*a8d0*/  PRMT R129, R129, 0x5410, R116 ;  /* 0x0000541081817816 */ /* 0x000fe40000000074 */
[----:B------:R-:W-:Y:S02]  /*a8e0*/  PRMT R25, R24, 0x5410, R25 ;  /* 0x0000541018197816 */ /* 0x000fe40000000019 */
[----:B-----5:R-:W-:Y:S01]  /*a8f0*/  F2FP.PACK_AB R27, R161, R160 ;  /* 0x000000a0a11b723e */ /* 0x020fe200000000ff */
[--C-:B------:R-:W-:Y:S01]  /*a900*/  HSET2.LE.AND R24, R129, R212.reuse, PT ;  /* 0x000000d481187233 */ /* 0x100fe20003803000 */
[----:B------:R-:W-:Y:S01]  /*a910*/  F2FP.PACK_AB R129, R159, R158 ;  /* 0x0000009e9f81723e */ /* 0x000fe200000000ff */
[--C-:B------:R-:W-:Y:S01]  /*a920*/  HSET2.LE.AND R25, R25, R212.reuse, PT ;  /* 0x000000d419197233 */ /* 0x100fe20003803000 */
[----:B------:R-:W-:Y:S01]  /*a930*/  LOP3.LUT R26, R26, R27, RZ, 0xc0, !PT ;  /* 0x0000001b1a1a7212 */ /* 0x000fe200078ec0ff */
[----:B------:R-:W-:Y:S01]  /*a940*/  HSET2.LE.AND R27, R131, R212, PT ;  /* 0x000000d4831b7233 */ /* 0x000fe20003803000 */
[----:B------:R-:W-:Y:S01]  /*a950*/  F2FP.PACK_AB R28, R171, R172 ;  /* 0x000000acab1c723e */ /* 0x000fe200000000ff */
[----:B------:R-:W2:Y:S01]  /*a960*/  LDSM.16.MT88.4 R116, [R189+0xd800] ;  /* 0x00d80000bd74783b */ /* 0x000ea20000004200 */
[----:B------:R-:W-:Y:S02]  /*a970*/  LOP3.LUT R24, R24, R129, RZ, 0xc0, !PT ;  /* 0x0000008118187212 */ /* 0x000fe400078ec0ff */
[----:B------:R-:W-:Y:S02]  /*a980*/  LOP3.LUT R25, R25, R128, RZ, 0xc0, !PT ;  /* 0x0000008019197212 */ /* 0x000fe400078ec0ff */
[----:B------:R-:W-:Y:S03]  /*a990*/  LOP3.LUT R27, R27, R28, RZ, 0xc0, !PT ;  /* 0x0000001c1b1b7212 */ /* 0x000fe600078ec0ff */
[----:B------:R-:W4:Y:S04]  /*a9a0*/  LDSM.16.MT88.4 R20, [R192+0x11800] ;  /* 0x01180000c014783b */ /* 0x000f280000004200 */
[C---:B---3--:R-:W-:Y:S04]  /*a9b0*/  HMMA.16816.F32 R128, R24.reuse, R124, R4 ;  /* 0x0000007c1880723c */ /* 0x048fe80000001804 */
[----:B------:R-:W3:Y:S04]  /*a9c0*/  LDSM.16.MT88.4 R4, [R190+0x11800] ;  /* 0x01180000be04783b */ /* 0x000ee80000004200 */
[C---:B------:R-:W-:Y:S04]  /*a9d0*/  HMMA.16816.F32 R124, R24.reuse, R126, R8 ;  /* 0x0000007e187c723c */ /* 0x040fe80000001808 */
[----:B------:R-:W5:Y:S04]  /*a9e0*/  LDSM.16.MT88.4 R8, [R189+0x11800] ;  /* 0x01180000bd08783b */ /* 0x000f680000004200 */
[C---:B-1----:R-:W-:Y:S08]  /*a9f0*/  HMMA.16816.F32 R36, R24.reuse, R32, R36 ;  /* 0x000000201824723c */ /* 0x042ff00000001824 */
[C---:B------:R-:W-:Y:S08]  /*aa00*/  HMMA.16816.F32 R40, R24.reuse, R34, R40 ;  /* 0x000000221828723c */ /* 0x040ff00000001828 */
[C---:B--2---:R-:W-:Y:S08]  /*aa10*/  HMMA.16816.F32 R44, R24.reuse, R116, R44 ;  /* 0x00000074182c723c */ /* 0x044ff0000000182c */
        /* <DEDUP_REMOVED lines=14> */
[C---:B---3--:R-:W-:Y:S07]  /*ab00*/  HMMA.16816.F32 R100, R24.reuse, R4, R100 ;  /* 0x000000041864723c */ /* 0x048fee0000001864 */
[----:B------:R-:W-:Y:S01]  /*ab10*/  FADD.FTZ R5, R173, R214 ;  /* 0x000000d6ad057221 */ /* 0x000fe20000010000 */
[C---:B------:R-:W-:Y:S04]  /*ab20*/  HMMA.16816.F32 R104, R24.reuse, R6, R104 ;  /* 0x000000061868723c */ /* 0x040fe80000001868 */
[----:B------:R-:W-:Y:S03]  /*ab30*/  FADD.FTZ R5, R174, R5 ;  /* 0x00000005ae057221 */ /* 0x000fe60000010000 */
[----:B------:R-:W-:Y:S01]  /*ab40*/  FADD.FTZ R7, R223, R0 ;  /* 0x00000000df077221 */ /* 0x000fe20000010000 */
[C---:B-----5:R-:W-:Y:S01]  /*ab50*/  HMMA.16816.F32 R120, R24.reuse, R8, R16 ;  /* 0x000000081878723c */ /* 0x060fe20000001810 */
[----:B------:R-:W-:Y:S03]  /*ab60*/  FADD.FTZ R0, R152, R5 ;  /* 0x0000000598007221 */ /* 0x000fe60000010000 */
[----:B------:R-:W-:Y:S02]  /*ab70*/  FADD.FTZ R7, R222, R7 ;  /* 0x00000007de077221 */ /* 0x000fe40000010000 */
[----:B------:R-:W-:Y:S02]  /*ab80*/  FADD.FTZ R0, R153, R0 ;  /* 0x0000000099007221 */ /* 0x000fe40000010000 */
[----:B------:R-:W-:Y:S01]  /*ab90*/  FADD.FTZ R156, R156, R7 ;  /* 0x000000079c9c7221 */ /* 0x000fe20000010000 */
[C---:B------:R-:W-:Y:S03]  /*aba0*/  HMMA.16816.F32 R108, R24.reuse, R10, R108 ;  /* 0x0000000a186c723c */ /* 0x040fe6000000186c */
[----:B------:R-:W-:Y:S02]  /*abb0*/  FADD.FTZ R157, R157, R156 ;  /* 0x0000009c9d9d7221 */ /* 0x000fe40000010000 */
[----:B------:R-:W-:Y:S01]  /*abc0*/  FADD.FTZ R5, R133, R0 ;  /* 0x0000000085057221 */ /* 0x000fe20000010000 */
[----:B------:R-:W-:Y:S01]  /*abd0*/  MOV R133, R132 ;  /* 0x0000008400857202 */ /* 0x000fe20000000f00 */
[----:B------:R-:W-:Y:S01]  /*abe0*/  FADD.FTZ R154, R154, R157 ;  /* 0x0000009d9a9a7221 */ /* 0x000fe20000010000 */
[C---:B-1----:R-:W-:Y:S01]  /*abf0*/  HMMA.16816.F32 R116, R24.reuse, R20, R12 ;  /* 0x000000141874723c */ /* 0x042fe2000000180c */
[----:B------:R-:W-:Y:S03]  /*ac00*/  FADD.FTZ R5, R134, R5 ;  /* 0x0000000586057221 */ /* 0x000fe60000010000 */
[----:B------:R-:W-:Y:S01]  /*ac10*/  FADD.FTZ R155, R155, R154 ;  /* 0x0000009a9b9b7221 */ /* 0x000fe20000010000 */
[----:B------:R-:W-:Y:S01]  /*ac20*/  MOV R0, R3 ;  /* 0x0000000300007202 */ /* 0x000fe20000000f00 */
[----:B------:R-:W-:Y:S02]  /*ac30*/  FADD.FTZ R158, R158, R5 ;  /* 0x000000059e9e7221 */ /* 0x000fe40000010000 */
[----:B------:R-:W-:Y:S01]  /*ac40*/  FADD.FTZ R162, R162, R155 ;  /* 0x0000009ba2a27221 */ /* 0x000fe20000010000 */
[----:B------:R-:W-:Y:S03]  /*ac50*/  HMMA.16816.F32 R112, R24, R22, R112 ;  /* 0x000000161870723c */ /* 0x000fe60000001870 */
[----:B------:R-:W-:Y:S02]  /*ac60*/  FADD.FTZ R159, R159, R158 ;  /* 0x0000009e9f9f7221 */ /* 0x000fe40000010000 */
[----:B------:R-:W-:Y:S02]  /*ac70*/  FADD.FTZ R163, R163, R162 ;  /* 0x000000a2a3a37221 */ /* 0x000fe40000010000 */
[----:B------:R-:W-:Y:S02]  /*ac80*/  FADD.FTZ R160, R160, R159 ;  /* 0x0000009fa0a07221 */ /* 0x000fe40000010000 */
[----:B------:R-:W-:Y:S03]  /*ac90*/  FADD.FTZ R172, R172, R163 ;  /* 0x000000a3acac7221 */ /* 0x000fe60000010000 */
[----:B------:R-:W-:Y:S02]  /*aca0*/  FADD.FTZ R215, R161, R160 ;  /* 0x000000a0a1d77221 */ /* 0x000fe40000010000 */
[----:B------:R-:W-:Y:S01]  /*acb0*/  FADD.FTZ R213, R171, R172 ;  /* 0x000000acabd57221 */ /* 0x000fe20000010000 */
[----:B------:R-:W-:-:S05]  /*acc0*/  @P5 BRA `(.L_x_699) ;  /* 0xffffc66000005947 */ /* 0x000fca000383ffff */
.L_x_698:
        /* <DEDUP_REMOVED lines=341> */
.L_x_703:
[----:B----4-:R-:W-:Y:S05]  /*c220*/  BSYNC B0 ;  /* 0x0000000000007941 */ /* 0x010fea0003800000 */
.L_x_702:
        /* <DEDUP_REMOVED lines=34> */
.L_x_705:
[----:B------:R-:W-:Y:S05]  /*c450*/  BSYNC B0 ;  /* 0x0000000000007941 */ /* 0x000fea0003800000 */
.L_x_704:
[----:B------:R-:W-:Y:S01]  /*c460*/  LEA.HI.SX32 R5, R5, 0x10, 0x1d ;  /* 0x0000001005057811 */ /* 0x000fe200078feaff */
        /* <DEDUP_REMOVED lines=17> */
[----:B-1----:R4:W-:Y:S04]  /*c580*/  @!P1 STG.E.128 [R2.64+0x80], R32 ;  /* 0x0000802002009986 */ /* 0x0029e8000c101d10 */
[----:B------:R4:W-:Y:S02]  /*c590*/  @!P0 STG.E.128 [R2.64+0x100], R16 ;  /* 0x0001001002008986 */ /* 0x0009e4000c101d10 */
.L_x_707:
[----:B------:R-:W-:Y:S05]  /*c5a0*/  BSYNC B0 ;  /* 0x0000000000007941 */ /* 0x000fea0003800000 */
.L_x_706:
[----:B------:R-:W-:Y:S01]  /*c5b0*/  IADD3 R0, R6, 0x20, RZ ;  /* 0x0000002006007810 */ /* 0x000fe20007ffe0ff */
[----:B------:R-:W-:Y:S03]  /*c5c0*/  BSSY B0, `(.L_x_708) ;  /* 0x0000013000007945 */ /* 0x000fe60003800000 */
[----:B------:R-:W-:-:S13]  /*c5d0*/  ISETP.GE.AND P0, PT, R0, UR22, PT ;  /* 0x0000001600007c0c */ /* 0x000fda000bf06270 */
[----:B------:R-:W-:Y:S05]  /*c5e0*/  @P0 BRA `(.L_x_709) ;  /* 0x0000010000000947 */ /* 0x000fea0003800000 */
[----:B----4-:R-:W-:Y:S01]  /*c5f0*/  IADD3 R2, P0, R10, 0x20, RZ ;  /* 0x000000200a027810 */ /* 0x010fe20007f1e0ff */
        /* <DEDUP_REMOVED lines=13> */
[----:B-1----:R3:W-:Y:S04]  /*c6d0*/  @!P1 STG.E.128 [R2.64+0x80], R28 ;  /* 0x0000801c02009986 */ /* 0x0027e8000c101d10 */
[----:B------:R3:W-:Y:S02]  /*c6e0*/  @!P0 STG.E.128 [R2.64+0x100], R12 ;  /* 0x0001000c02008986 */ /* 0x0007e4000c101d10 */
.L_x_709:
[----:B------:R-:W-:Y:S05]  /*c6f0*/  BSYNC B0 ;  /* 0x0000000000007941 */ /* 0x000fea0003800000 */
.L_x_708:
        /* <DEDUP_REMOVED lines=10> */
[----:B---34-:R-:W-:Y:S01]  /*c7a0*/  IMAD R3, R10, c[0x0][0x1e8], RZ ;  /* 0x00007a000a037a24 */ /* 0x018fe200078e02ff */
[----:B------:R-:W-:-:S03]  /*c7b0*/  LEA R2, P2, R4, c[0x0][0x1d0], 0x1 ;  /* 0x0000740004027a11 */ /* 0x000fc600078408ff */
[----:B------:R-:W-:-:S04]  /*c7c0*/  IMAD R3, R0, c[0x0][0x1ec], R3 ;  /* 0x00007b0000037a24 */ /* 0x000fc800078e0203 */
[----:B------:R-:W-:-:S05]  /*c7d0*/  IMAD.IADD R3, R5, 0x1, R3 ;  /* 0x0000000105037824 */ /* 0x000fca00078e0203 */
[----:B------:R-:W-:-:S05]  /*c7e0*/  LEA.HI.X R3, R4, c[0x0][0x1d4], R3, 0x1, P2 ;  /* 0x0000750004037a11 */ /* 0x000fca00010f0c03 */
[----:B-1----:R1:W-:Y:S01]  /*c7f0*/  @!P0 STG.E.128 [R2.64+0x80], R24 ;  /* 0x0000801802008986 */ /* 0x0023e2000c101d10 */
[----:B------:R-:W-:-:S03]  /*c800*/  ISETP.GE.AND P0, PT, R201, c[0x0][0x220], PT ;  /* 0x00008800c9007a0c */ /* 0x000fc60003f06270 */
[----:B------:R1:W-:Y:S10]  /*c810*/  @!P1 STG.E.128 [R2.64], R40 ;  /* 0x0000002802009986 */ /* 0x0003f4000c101d10 */
[----:B------:R-:W-:Y:S05]  /*c820*/  @P0 EXIT ;  /* 0x000000000000094d */ /* 0x000fea0003800000 */
[----:B------:R-:W-:Y:S01]  /*c830*/  STG.E.128 [R2.64+0x100], R56 ;  /* 0x0001003802007986 */ /* 0x000fe2000c101d10 */
[----:B------:R-:W-:Y:S05]  /*c840*/  EXIT ;  /* 0x000000000000794d */ /* 0x000fea0003800000 */
.L_x_668:
[----:B------:R-:W1:Y:S01]  /*c850*/  S2R R0, SR_TID.X ;  /* 0x0000000000007919 */ /* 0x000e620000002100 */
[----:B------:R-:W-:Y:S01]  /*c860*/  UISETP.NE.AND UP4, UPT, UR9, -0x1, UPT ;  /* 0xffffffff0900788c */ /* 0x000fe2000bf85270 */
[----:B------:R-:W-:Y:S01]  /*c870*/  IMAD.U32 R17, RZ, RZ, UR10 ;  /* 0x0000000aff117e24 */ /* 0x000fe2000f8e00ff */
[----:B------:R-:W-:Y:S01]  /*c880*/  ULDC.U8 UR20, c[0x0][0x329] ;  /* 0x0000ca4000147ab9 */ /* 0x000fe20000000000 */
[----:B------:R-:W2:Y:S01]  /*c890*/  S2R R10, SR_CTAID.Z ;  /* 0x00000000000a7919 */ /* 0x000ea20000002700 */
[----:B------:R-:W-:Y:S01]  /*c8a0*/  UISETP.NE.AND UP3, UPT, UR20, URZ, UPT ;  /* 0x0000003f1400728c */ /* 0x000fe2000bf65270 */
[----:B------:R-:W-:Y:S01]  /*c8b0*/  BSSY B0, `(.L_x_710) ;  /* 0x0000049000007945 */ /* 0x000fe20003800000 */
[----:B------:R-:W-:-:S02]  /*c8c0*/  ULDC.64 UR6, c[0x0][0x1e8] ;  /* 0x00007a0000067ab9 */ /* 0x000fc40000000a00 */
[----:B------:R-:W-:Y:S02]  /*c8d0*/  ULDC.U8 UR21, c[0x0][0x328] ;  /* 0x0000ca0000157ab9 */ /* 0x000fe40000000000 */
[----:B------:R-:W-:Y:S02]  /*c8e0*/  UISETP.NE.AND UP2, UPT, UR21, URZ, UPT ;  /* 0x0000003f1500728c */ /* 0x000fe4000bf45270 */
[----:B------:R-:W-:Y:S02]  /*c8f0*/  @UP4 UIMAD.WIDE.U32 UR18, UR9, UR6, URZ ;  /* 0x00000006091242a5 */ /* 0x000fe4000f8e003f */
[----:B------:R-:W-:Y:S02]  /*c900*/  @!UP4 USHF.R.S32.HI UR22, URZ, 0x1f, UR15 ;  /* 0x0000001f3f16c899 */ /* 0x000fe4000801140f */
[----:B------:R-:W-:Y:S02]  /*c910*/  ULDC.64 UR4, c[0x0][0x1e0] ;  /* 0x0000780000047ab9 */ /* 0x000fe40000000a00 */
[----:B------:R-:W-:-:S02]  /*c920*/  @!UP4 UIMAD UR22, UR22, UR4, URZ ;  /* 0x000000041616c2a4 */ /* 0x000fc4000f8e023f */
[----:B------:R-:W-:Y:S02]  /*c930*/  @UP4 UIMAD UR7, UR9, UR7, UR19 ;  /* 0x00000007090742a4 */ /* 0x000fe4000f8e0213 */
[----:B------:R-:W-:Y:S01]  /*c940*/  USHF.R.S32.HI UR19, URZ, 0x1f, UR14 ;  /* 0x0000001f3f137899 */ /* 0x000fe2000801140e */
[----:B-1----:R-:W-:Y:S01]  /*c950*/  LEA.HI R14, R7, R0, RZ, 0x3 ;  /* 0x00000000070e7211 */ /* 0x002fe200078f18ff */
[----:B------:R-:W-:Y:S02]  /*c960*/  @UP4 UMOV UR23, UR18 ;  /* 0x0000001200174c82 */ /* 0x000fe40008000000 */
[----:B------:R-:W-:Y:S01]  /*c970*/  UISETP.EQ.AND UP2, UPT, UR20, URZ, UP2 ;  /* 0x0000003f1400728c */ /* 0x000fe20009742270 */
[----:B------:R-:W-:Y:S01]  /*c980*/  LOP3.LUT R7, R14, 0xfffffff8, RZ, 0xc0, !PT ;  /* 0xfffffff80e077812 */ /* 0x000fe200078ec0ff */
[----:B------:R-:W-:Y:S01]  /*c990*/  @!UP3 UISETP.NE.AND UP1, UPT, UR21, URZ, UPT ;  /* 0x0000003f1500b28c */ /* 0x000fe2000bf25270 */
[----:B------:R-:W-:Y:S01]  /*c9a0*/  SHF.R.S32.HI R14, RZ, 0x3, R14 ;  /* 0x00000003ff0e7819 */ /* 0x000fe2000001140e */
[----:B------:R-:W-:-:S02]  /*c9b0*/  ULDC UR12, c[0x0][0x214] ;  /* 0x00008500000c7ab9 */ /* 0x000fc40000000800 */
[----:B------:R-:W-:Y:S01]  /*c9c0*/  @UP3 ULDC UR18, c[0x0][0x210] ;  /* 0x0000840000123ab9 */ /* 0x000fe20000000800 */
[----:B------:R-:W-:Y:S01]  /*c9d0*/  IMAD.IADD R7, R0, 0x1, -R7 ;  /* 0x0000000100077824 */ /* 0x000fe200078e0a07 */
[----:B------:R-:W-:Y:S01]  /*c9e0*/  @!UP4 UIMAD.WIDE.U32 UR24, UR15, UR4, URZ ;  /* 0x000000040f18c2a5 */ /* 0x000fe2000f8e003f */
[--C-:B------:R-:W-:Y:S01]  /*c9f0*/  SHF.R.S32.HI R15, RZ, 0x1f, R14.reuse ;  /* 0x0000001fff0f7819 */ /* 0x100fe2000001140e */
[----:B------:R-:W-:Y:S01]  /*ca00*/  ULDC UR8, c[0x0][0x234] ;  /* 0x00008d0000087ab9 */ /* 0x000fe20000000800 */
[----:B------:R-:W-:Y:S01]  /*ca10*/  IMAD.SHL.U32 R6, R7, 0x8, RZ ;  /* 0x0000000807067824 */ /* 0x000fe200078e00ff */
[----:B------:R-:W-:Y:S02]  /*ca20*/  @!UP4 UIMAD UR22, UR15, UR5, UR22 ;  /* 0x000000050f16c2a4 */ /* 0x000fe4000f8e0216 */
[----:B------:R-:W-:Y:S01]  /*ca30*/  @UP3 UIMAD UR18, UR18, UR12, URZ ;  /* 0x0000000c121232a4 */ /* 0x000fe2000f8e023f */
[----:B------:R-:W-:Y:S01]  /*ca40*/  IMAD.WIDE R16, R17, 0x40, R14 ;  /* 0x0000004011107825 */ /* 0x000fe200078e020e */
[----:B------:R-:W-:Y:S01]  /*ca50*/  ULDC.64 UR4, c[0x0][0x1f0] ;  /* 0x00007c0000047ab9 */ /* 0x000fe20000000a00 */
[C---:B------:R-:W-:Y:S01]  /*ca60*/  IADD3 R5, R6.reuse, 0x40, RZ ;  /* 0x0000004006057810 */ /* 0x040fe20007ffe0ff */
[----:B------:R-:W-:Y:S01]  /*ca70*/  UISETP.NE.OR UP0, UPT, UR9, -0x1, !UP2 ;  /* 0xffffffff0900788c */ /* 0x000fe2000d705670 */
[----:B------:R-:W-:Y:S01]  /*ca80*/  IADD3 R4, R6, 0x80, RZ ;  /* 0x0000008006047810 */ /* 0x000fe20007ffe0ff */
[----:B------:R-:W-:-:S02]  /*ca90*/  @!UP3 USEL UR18, UR12, UR8, !UP1 ;  /* 0x000000080c12b287 */ /* 0x000fc4000c800000 */
[----:B------:R-:W-:Y:S02]  /*caa0*/  ULDC UR6, c[0x0][0x1c0] ;  /* 0x0000700000067ab9 */ /* 0x000fe40000000800 */
[----:B------:R-:W-:Y:S02]  /*cab0*/  UIMAD UR4, UR19, UR4, URZ ;  /* 0x00000004130472a4 */ /* 0x000fe4000f8e023f */
[----:B------:R-:W-:Y:S02]  /*cac0*/  @!UP4 UMOV UR23, UR24 ;  /* 0x000000180017cc82 */ /* 0x000fe40008000000 */
[----:B------:R-:W-:Y:S01]  /*cad0*/  @UP3 UMOV UR19, 0x1 ;  /* 0x0000000100133882 */ /* 0x000fe20000000000 */
[----:B------:R-:W-:Y:S01]  /*cae0*/  IADD3 R2, P0, R6, UR23, RZ ;  /* 0x0000001706027c10 */ /* 0x000fe2000ff1e0ff */
[----:B------:R-:W-:Y:S02]  /*caf0*/  @!UP3 UIMAD UR19, UR18, UR6, URZ ;  /* 0x000000061213b2a4 */ /* 0x000fe4000f8e023f */
[----:B------:R-:W-:-:S02]  /*cb00*/  @!UP4 UIADD3 UR7, UR25, UR22, URZ ;  /* 0x000000161907c290 */ /* 0x000fc4000fffe03f */
[----:B------:R-:W-:Y:S02]  /*cb10*/  UIADD3 UR13, -UR11, UR13, URZ ;  /* 0x0000000d0b0d7290 */ /* 0x000fe4000fffe13f */
[----:B------:R-:W-:Y:S02]  /*cb20*/  UIMAD UR19, UR15, UR19, URZ ;  /* 0x000000130f1372a4 */ /* 0x000fe4000f8e023f */
[----:B------:R-:W-:Y:S01]  /*cb30*/  @!UP0 UIMAD UR9, UR15, UR12, URZ ;  /* 0x0000000c0f0982a4 */ /* 0x000fe2000f8e023f */
[----:B------:R-:W-:Y:S01]  /*cb40*/  LEA.HI.X.SX32 R3, R6, UR7, 0x1, P0 ;  /* 0x0000000706037c11 */ /* 0x000fe200080f0eff */
[----:B------:R-:W-:Y:S01]  /*cb50*/  @UP3 ULDC UR26, c[0x0][0x210] ;  /* 0x00008400001a3ab9 */ /* 0x000fe20000000800 */
[----:B------:R-:W-:Y:S01]  /*cb60*/  ISETP.GE.AND P0, PT, R14, UR13, PT ;  /* 0x0000000d0e007c0c */ /* 0x000fe2000bf06270 */
[----:B------:R-:W-:Y:S02]  /*cb70*/  USEL UR19, UR19, URZ, !UP2 ;  /* 0x0000003f13137287 */ /* 0x000fe4000d000000 */
[----:B------:R-:W-:Y:S01]  /*cb80*/  @!UP3 UMOV UR26, 0x1 ;  /* 0x00000001001ab882 */ /* 0x000fe20000000000 */
[----:B--2---:R-:W-:Y:S01]  /*cb90*/  IMAD.WIDE.U32 R10, R10, c[0x0][0x1f0], R2 ;  /* 0x00007c000a0a7a25 */ /* 0x004fe200078e0002 */
[----:B------:R-:W-:-:S02]  /*cba0*/  UIMAD UR11, UR11, UR26, URZ ;  /* 0x0000001a0b0b72a4 */ /* 0x000fc4000f8e023f */
[----:B------:R-:W-:Y:S02]  /*cbb0*/  UIMAD UR18, UR14, UR18, UR19 ;  /* 0x000000120e1272a4 */ /* 0x000fe4000f8e0213 */
        /* <DEDUP_REMOVED lines=24> */
.L_x_711:
[----:B------:R-:W-:Y:S05]  /*cd40*/  BSYNC B0 ;  /* 0x0000000000007941 */ /* 0x000fea0003800000 */
.L_x_710:
        /* <DEDUP_REMOVED lines=20> */
.L_x_713:
[----:B------:R-:W-:Y:S05]  /*ce90*/  BSYNC B0 ;  /* 0x0000000000007941 */ /* 0x000fea0003800000 */
.L_x_712:
        /* <DEDUP_REMOVED lines=20> */
.L_x_715:
[----:B------:R-:W-:Y:S05]  /*cfe0*/  BSYNC B0 ;  /* 0x0000000000007941 */ /* 0x000fea0003800000 */
.L_x_714:
[----:B------:R-:W-:Y:S01]  /*cff0*/  IADD3 R0, R14, 0x30, RZ ;  /* 0x000000300e007810 */ /* 0x000fe20007ffe0ff */
[----:B------:R-:W-:Y:S03]  /*d000*/  BSSY B0, `(.L_x_716) ;  /* 0x0000012000007945 */ /* 0x000fe60003800000 */
[----:B------:R-:W-:-:S13]  /*d010*/  ISETP.GE.AND P0, PT, R0, UR13, PT ;  /* 0x0000000d00007c0c */ /* 0x000fda000bf06270 */
        /* <DEDUP_REMOVED lines=16> */
.L_x_717:
[----:B------:R-:W-:Y:S05]  /*d120*/  BSYNC B0 ;  /* 0x0000000000007941 */ /* 0x000fea0003800000 */
.L_x_716:
[----:B------:R-:W-:-:S04]  /*d130*/  ISETP.NE.AND P6, PT, R7, RZ, PT ;  /* 0x000000ff0700720c */ /* 0x000fc80003fc5270 */
[----:B------:R-:W-:Y:S02]  /*d140*/  ISETP.GE.OR P5, PT, R14, UR13, P6 ;  /* 0x0000000d0e007c0c */ /* 0x000fe4000b7a6670 */
[----:B------:R-:W-:Y:S02]  /*d150*/  ISETP.GE.OR P4, PT, R3, UR13, P6 ;  /* 0x0000000d03007c0c */ /* 0x000fe4000b786670 */
[----:B------:R-:W-:Y:S02]  /*d160*/  ISETP.GE.OR P3, PT, R2, UR13, P6 ;  /* 0x0000000d02007c0c */ /* 0x000fe4000b766670 */
[----:B------:R-:W-:-:S07]  /*d170*/  ISETP.GE.OR P6, PT, R0, UR13, P6 ;  /* 0x0000000d00007c0c */ /* 0x000fce000b7c6670 */
[----:B------:R-:W-:Y:S02]  /*d180*/  @!P5 IMAD R7, R14, UR26, RZ ;  /* 0x0000001a0e07dc24 */ /* 0x000fe4000f8e02ff */
[----:B-1----:R-:W-:Y:S02]  /*d190*/  @!P4 IMAD R8, R3, UR26, RZ ;  /* 0x0000001a0308cc24 */ /* 0x002fe4000f8e02ff */
        /* <DEDUP_REMOVED lines=21> */
[----:B-1----:R-:W-:-:S03]  /*d2f0*/  IMAD.MOV.U32 R5, RZ, RZ, 0x7f800000 ;  /* 0x7f800000ff057424 */ /* 0x002fc600078e00ff */
[----:B------:R-:W-:-:S04]  /*d300*/  IADD3 R3, P0, R0, UR11, RZ ;  /* 0x0000000b00037c10 */ /* 0x000fc8000ff1e0ff */
[----:B------:R-:W-:Y:S02]  /*d310*/  LEA.HI.X.SX32 R0, R0, UR6, 0x1, P0 ;  /* 0x0000000600007c11 */ /* 0x000fe400080f0eff */
[----:B------:R-:W-:-:S04]  /*d320*/  LEA R2, P0, R3, c[0x0][0x200], 0x2 ;  /* 0x0000800003027a11 */ /* 0x000fc800078010ff */
[----:B------:R-:W-:-:S05]  /*d330*/  LEA.HI.X R3, R3, c[0x0][0x204], R0, 0x2, P0 ;  /* 0x0000810003037a11 */ /* 0x000fca00000f1400 */
[----:B------:R-:W-:Y:S01]  /*d340*/  STG.E [R2.64], R5 ;  /* 0x0000000502007986 */ /* 0x000fe2000c101910 */
[----:B------:R-:W-:Y:S05]  /*d350*/  EXIT ;  /* 0x000000000000794d */ /* 0x000fea0003800000 */
.L_x_718:
        /* <DEDUP_REMOVED lines=10> */
.L_x_1290:


//--------------------- .text._ZN5flash16flash_fwd_kernelI23Flash_fwd_kernel_traitsILi192ELi64ELi64ELi4ELb0ELb0EN7cutlass6half_tE19Flash_kernel_traitsILi192ELi64ELi64ELi4ES3_EELb1ELb0ELb0ELb0ELb0ELb0ELb0ELb1EEEvNS_16Flash_fwd_paramsE --------------------------
	.section	.text._ZN5flash16flash_fwd_kernelI23Flash_fwd_kernel_traitsILi192ELi64ELi64ELi4ELb0ELb0EN7cutlass6half_tE19Flash_kernel_traitsILi192ELi64ELi64ELi4ES3_EELb1ELb0ELb0ELb0ELb0ELb0ELb0ELb1EEEvNS_16Flash_fwd_paramsE,"ax",@progbits
	.sectioninfo	@"SHI_REGISTERS=255"
	.align	128
        .global         _ZN5flash16flash_fwd_kernelI23Flash_fwd_kernel_traitsILi192ELi64ELi64ELi4ELb0ELb0EN7cutlass6half_tE19Flash_kernel_traitsILi192ELi64ELi64ELi4ES3_EELb1ELb0ELb0ELb0ELb0ELb0ELb0ELb1EEEvNS_16Flash_fwd_paramsE
        .type           _ZN5flash16flash_fwd_kernelI23Flash_fwd_kernel_traitsILi192ELi64ELi64ELi4ELb0ELb0EN7cutlass6half_tE19Flash_kernel_traitsILi192ELi64ELi64ELi4ES3_EELb1ELb0ELb0ELb0ELb0ELb0ELb0ELb1EEEvNS_16Flash_fwd_paramsE,@function
        .size           _ZN5flash16flash_fwd_kernelI23Flash_fwd_kernel_traitsILi192ELi64ELi64ELi4ELb0ELb0EN7cutlass6half_tE19Flash_kernel_traitsILi192ELi64ELi64ELi4ES3_EELb1ELb0ELb0ELb0ELb0ELb0ELb0ELb1EEEvNS_16Flash_fwd_paramsE,(.L_x_1291 - _ZN5flash16flash_fwd_kernelI23Flash_fwd_kernel_traitsILi192ELi64ELi64ELi4ELb0ELb0EN7cutlass6half_tE19Flash_kernel_traitsILi192ELi64ELi64ELi4ES3_EELb1ELb0ELb0ELb0ELb0ELb0ELb0ELb1EEEvNS_16Flash_fwd_paramsE)
        .other          _ZN5flash16flash_fwd_kernelI23Flash_fwd_kernel_traitsILi192ELi64ELi64ELi4ELb0ELb0EN7cutlass6half_tE19Flash_kernel_traitsILi192ELi64ELi64ELi4ES3_EELb1ELb0ELb0ELb0ELb0ELb0ELb0ELb1EEEvNS_16Flash_fwd_paramsE,@"STO_CUDA_ENTRY STV_DEFAULT"
_ZN5flash16flash_fwd_kernelI23Flash_fwd_kernel_traitsILi192ELi64ELi64ELi4ELb0ELb0EN7cutlass6half_tE19Flash_kernel_traitsILi192ELi64ELi64ELi4ES3_EELb1ELb0ELb0ELb0ELb0ELb0ELb0ELb1EEEvNS_16Flash_fwd_paramsE:
.text._ZN5flash16flash_fwd_kernelI23Flash_fwd_kernel_traitsILi192ELi64ELi64ELi4ELb0ELb0EN7cutlass6half_tE19Flash_kernel_traitsILi192ELi64ELi64ELi4ES3_EELb1ELb0ELb0ELb0ELb0ELb0ELb0ELb1EEEvNS_16Flash_fwd_paramsE:
[----:B------:R-:W-:Y:S02]  /*0000*/  MOV R1, c[0x0][0x28] ;  /* 0x00000a0000017a02 */ /* 0x000fe40000000f00 */
[----:B------:R-:W-:Y:S01]  /*0010*/  ULDC.U8 UR4, c[0x0][0x304] ;  /* 0x0000c10000047ab9 */ /* 0x000fe20000000000 */
[----:B------:R-:W-:Y:S01]  /*0020*/  IMAD.MOV.U32 R8, RZ, RZ, c[0x0][0x2f8] ;  /* 0x0000be00ff087624 */ /* 0x000fe200078e00ff */
[----:B------:R-:W-:Y:S01]  /*0030*/  ISETP.NE.AND P1, PT, RZ, UR4, PT ;  /* 0x00000004ff007c0c */ /* 0x000fe2000bf25270 */
[----:B------:R-:W-:Y:S01]  /*0040*/  IMAD.MOV.U32 R9, RZ, RZ, c[0x0][0x2fc] ;  /* 0x0000bf00ff097624 */ /* 0x000fe200078e00ff */
[----:B------:R-:W-:Y:S01]  /*0050*/  ULDC.64 UR6, c[0x0][0x118] ;  /* 0x0000460000067ab9 */ /* 0x000fe20000000a00 */
[----:B------:R-:W-:-:S10]  /*0060*/  IADD3 R1, R1, -0x98, RZ ;  /* 0xffffff6801017810 */ /* 0x000fd40007ffe0ff */
[----:B------:R-:W-:Y:S02]  /*0070*/  @P1 IMAD.MOV.U32 R2, RZ, RZ, R8 ;  /* 0x000000ffff021224 */ /* 0x000fe400078e0008 */
[----:B------:R-:W-:-:S06]  /*0080*/  @P1 IMAD.MOV.U32 R3, RZ, RZ, R9 ;  /* 0x000000ffff031224 */ /* 0x000fcc00078e0009 */
[----:B------:R-:W2:Y:S01]  /*0090*/  @P1 LDG.E.64 R2, [R2.64] ;  /* 0x0000000602021981 */ /* 0x000ea2000c1e1b00 */
[----:B------:R-:W-:Y:S01]  /*00a0*/  IMAD.MOV.U32 R200, RZ, RZ, c[0x0][0x2f0] ;  /* 0x0000bc00ffc87624 */ /* 0x000fe200078e00ff */
[----:B------:R-:W-:-:S06]  /*00b0*/  MOV R201, c[0x0][0x2f4] ;  /* 0x0000bd0000c97a02 */ /* 0x000fcc0000000f00 */
[----:B------:R-:W3:Y:S01]  /*00c0*/  @P1 LDG.E.64 R200, [R200.64] ;  /* 0x00000006c8c81981 */ /* 0x000ee2000c1e1b00 */
[----:B------:R-:W1:Y:S01]  /*00d0*/  LDC.U8 R4, c[0x0][0x312] ;  /* 0x0000c480ff047b82 */ /* 0x000e620000000000 */
[----:B------:R-:W-:Y:S01]  /*00e0*/  ISETP.NE.U32.AND P2, PT, RZ, c[0x0][0x240], PT ;  /* 0x00009000ff007a0c */ /* 0x000fe20003f45070 */
[----:B------:R-:W-:Y:S01]  /*00f0*/  IMAD.MOV.U32 R26, RZ, RZ, 0x4 ;  /* 0x00000004ff1a7424 */ /* 0x000fe200078e00ff */
[----:B------:R-:W4:Y:S01]  /*0100*/  S2R R116, SR_CTAID.X ;  /* 0x0000000000747919 */ /* 0x000f220000002500 */
[----:B------:R-:W-:Y:S02]  /*0110*/  MOV R13, 0xffffffff ;  /* 0xffffffff000d7802 */ /* 0x000fe40000000f00 */
[----:B------:R-:W-:Y:S01]  /*0120*/  ISETP.NE.AND.EX P2, PT, RZ, c[0x0][0x244], PT, P2 ;  /* 0x00009100ff007a0c */ /* 0x000fe20003f45320 */
[----:B------:R-:W4:Y:S04]  /*0130*/  S2R R19, SR_CTAID.Y ;  /* 0x0000000000137919 */ /* 0x000f280000002600 */
[----:B------:R-:W4:Y:S04]  /*0140*/  S2R R25, SR_CTAID.Z ;  /* 0x0000000000197919 */ /* 0x000f280000002700 */
[----:B------:R-:W4:Y:S01]  /*0150*/  S2R R38, SR_TID.X ;  /* 0x0000000000267919 */ /* 0x000f220000002100 */
[----:B-1----:R-:W-:Y:S01]  /*0160*/  ISETP.NE.AND P3, PT, R4, RZ, PT ;  /* 0x000000ff0400720c */ /* 0x002fe20003f65270 */
[----:B----4-:R-:W-:Y:S01]  /*0170*/  IMAD.WIDE R4, R19, R26, c[0x0][0x240] ;  /* 0x0000900013047625 */ /* 0x010fe200078e021a */
[----:B------:R-:W-:-:S04]  /*0180*/  LOP3.LUT R0, R25, R116, R19, 0xfe, !PT ;  /* 0x0000007419007212 */ /* 0x000fc800078efe13 */
[----:B------:R-:W-:-:S13]  /*0190*/  LOP3.LUT P4, RZ, R0, R38, RZ, 0xfc, !PT ;  /* 0x0000002600ff7212 */ /* 0x000fda000788fcff */
[----:B------:R-:W-:Y:S02]  /*01a0*/  @!P4 IMAD.MOV.U32 R6, RZ, RZ, c[0x0][0x308] ;  /* 0x0000c200ff06c624 */ /* 0x000fe400078e00ff */
[----:B------:R-:W-:Y:S01]  /*01b0*/  @!P4 IMAD.MOV.U32 R7, RZ, RZ, c[0x0][0x30c] ;  /* 0x0000c300ff07c624 */ /* 0x000fe200078e00ff */
[----:B------:R-:W-:Y:S02]  /*01c0*/  MOV R10, 0xffffffff ;  /* 0xffffffff000a7802 */ /* 0x000fe40000000f00 */
[----:B--2---:R-:W-:-:S05]  /*01d0*/  @P1 IADD3 R8, P0, R2, c[0x0][0x300], RZ ;  /* 0x0000c00002081a10 */ /* 0x004fca0007f1e0ff */
[----:B------:R-:W-:Y:S01]  /*01e0*/  @P1 IMAD.X R9, RZ, RZ, R3, P0 ;  /* 0x000000ffff091224 */ /* 0x000fe200000e0603 */
[----:B------:R-:W-:Y:S01]  /*01f0*/  ISETP.EQ.U32.AND P1, PT, RZ, c[0x0][0x248], PT ;  /* 0x00009200ff007a0c */ /* 0x000fe20003f22070 */
[----:B------:R-:W-:Y:S01]  /*0200*/  @!P4 IMAD.MOV.U32 R2, RZ, RZ, R8 ;  /* 0x000000ffff02c224 */ /* 0x000fe200078e0008 */
[----:B---3--:R-:W-:Y:S01]  /*0210*/  @!P4 STG.E.64 [R6.64], R200 ;  /* 0x000000c80600c986 */ /* 0x008fe2000c101b06 */
[----:B------:R-:W-:Y:S01]  /*0220*/  @!P4 IMAD.MOV.U32 R3, RZ, RZ, R9 ;  /* 0x000000ffff03c224 */ /* 0x000fe200078e0009 */
[----:B------:R-:W-:Y:S02]  /*0230*/  ISETP.EQ.OR.EX P1, PT, RZ, c[0x0][0x24c], !P3, P1 ;  /* 0x00009300ff007a0c */ /* 0x000fe40005f22710 */
[----:B------:R-:W-:Y:S02]  /*0240*/  ISETP.NE.U32.AND P0, PT, RZ, c[0x0][0x250], PT ;  /* 0x00009400ff007a0c */ /* 0x000fe40003f05070 */
[----:B------:R1:W-:Y:S02]  /*0250*/  @!P4 STG.E.64 [R6.64+0x8], R2 ;  /* 0x000008020600c986 */ /* 0x0003e4000c101b06 */
[----:B------:R-:W-:-:S02]  /*0260*/  ISETP.NE.AND.EX P0, PT, RZ, c[0x0][0x254], PT, P0 ;  /* 0x00009500ff007a0c */ /* 0x000fc40003f05300 */
[----:B------:R2:W3:Y:S04]  /*0270*/  @P2 LDG.E R13, [R4.64] ;  /* 0x00000006040d2981 */ /* 0x0004e8000c1e1900 */
[----:B------:R2:W4:Y:S01]  /*0280*/  @P2 LDG.E R0, [R4.64+0x4] ;  /* 0x0000040604002981 */ /* 0x000522000c1e1900 */
[----:B------:R-:W2:Y:S01]  /*0290*/  LDC.U8 R119, c[0x0][0x2d8] ;  /* 0x0000b600ff777b82 */ /* 0x000ea20000000000 */
[----:B-1----:R-:W-:-:S05]  /*02a0*/  IMAD.MOV.U32 R6, RZ, RZ, RZ ;  /* 0x000000ffff067224 */ /* 0x002fca00078e00ff */
[----:B------:R-:W-:-:S04]  /*02b0*/  @P0 IMAD.WIDE R2, R19, R26, c[0x0][0x250] ;  /* 0x0000940013020625 */ /* 0x000fc800078e021a */
[----:B--2---:R-:W-:Y:S01]  /*02c0*/  IMAD.WIDE R4, R19, R26, c[0x0][0x248] ;  /* 0x0000920013047625 */ /* 0x004fe200078e021a */
[----:B------:R1:W5:Y:S04]  /*02d0*/  @P0 LDG.E R6, [R2.64] ;  /* 0x0000000602060981 */ /* 0x000368000c1e1900 */
[----:B------:R1:W5:Y:S01]  /*02e0*/  @!P1 LDG.E R10, [R4.64] ;  /* 0x00000006040a9981 */ /* 0x000362000c1e1900 */
[----:B------:R-:W-:Y:S02]  /*02f0*/  ISETP.NE.U32.AND P0, PT, RZ, c[0x0][0x248], PT ;  /* 0x00009200ff007a0c */ /* 0x000fe40003f05070 */
[----:B------:R-:W-:Y:S02]  /*0300*/  SHF.R.S32.HI R17, RZ, 0x1f, R38 ;  /* 0x0000001fff117819 */ /* 0x000fe40000011426 */
[----:B------:R-:W-:-:S02]  /*0310*/  ISETP.NE.AND.EX P0, PT, RZ, c[0x0][0x24c], PT, P0 ;  /* 0x00009300ff007a0c */ /* 0x000fc40003f05300 */
[----:B------:R-:W-:Y:S01]  /*0320*/  LEA.HI R16, R17, R38, RZ, 0x5 ;  /* 0x0000002611107211 */ /* 0x000fe200078f28ff */
[----:B---3--:R1:W-:Y:S01]  /*0330*/  STL [R1+0x60], R13 ;  /* 0x0000600d01007387 */ /* 0x0083e20000100800 */
[----:B----4-:R-:W-:Y:S02]  /*0340*/  @P2 IMAD.IADD R33, R0, 0x1, -R13 ;  /* 0x0000000100212824 */ /* 0x010fe400078e0a0d */
[----:B------:R-:W-:-:S05]  /*0350*/  @!P2 IMAD.MOV.U32 R33, RZ, RZ, c[0x0][0x214] ;  /* 0x00008500ff21a624 */ /* 0x000fca00078e00ff */
[----:B------:R1:W-:Y:S02]  /*0360*/  STL [R1+0x7c], R33 ;  /* 0x00007c2101007387 */ /* 0x0003e40000100800 */
[----:B------:R-:W-:Y:S05]  /*0370*/  @!P0 BRA `(.L_x_719) ;  /* 0x0000004000008947 */ /* 0x000fea0003800000 */
[----:B------:R-:W2:Y:S02]  /*0380*/  @P3 LDG.E R0, [R4.64+0x4] ;  /* 0x0000040604003981 */ /* 0x000ea4000c1e1900 */
[----:B--2--5:R-:W-:-:S06]  /*0390*/  @P3 IADD3 R0, R0, -R10, RZ ;  /* 0x8000000a00003210 */ /* 0x024fcc0007ffe0ff */
[----:B------:R2:W5:Y:S01]  /*03a0*/  @!P3 LDG.E R0, [R4.64] ;  /* 0x000000060400b981 */ /* 0x000562000c1e1900 */
[----:B------:R-:W-:Y:S05]  /*03b0*/  BRA `(.L_x_720) ;  /* 0x0000001000007947 */ /* 0x000fea0003800000 */
.L_x_719:
[----:B------:R-:W-:Y:S02]  /*03c0*/  MOV R0, c[0x0][0x218] ;  /* 0x0000860000007a02 */ /* 0x000fe40000000f00 */
.L_x_720:
[----:B------:R-:W-:-:S04]  /*03d0*/  ISETP.NE.U32.AND P2, PT, RZ, c[0x0][0x258], PT ;  /* 0x00009600ff007a0c */ /* 0x000fc80003f45070 */
[----:B------:R-:W-:-:S13]  /*03e0*/  ISETP.NE.AND.EX P2, PT, RZ, c[0x0][0x25c], PT, P2 ;  /* 0x00009700ff007a0c */ /* 0x000fda0003f45320 */
[----:B-1----:R-:W-:-:S06]  /*03f0*/  @P2 IMAD.WIDE R2, R19, R26, c[0x0][0x258] ;  /* 0x0000960013022625 */ /* 0x002fcc00078e021a */
[----:B------:R-:W3:Y:S01]  /*0400*/  @P2 LDG.E R3, [R2.64] ;  /* 0x0000000602032981 */ /* 0x000ee2000c1e1900 */
[----:B------:R-:W-:Y:S01]  /*0410*/  IMAD.SHL.U32 R27, R116, 0x40, RZ ;  /* 0x00000040741b7824 */ /* 0x000fe200078e00ff */
[----:B------:R-:W-:-:S04]  /*0420*/  @!P2 ISETP.NE.U32.AND P1, PT, RZ, c[0x0][0x268], PT ;  /* 0x00009a00ff00aa0c */ /* 0x000fc80003f25070 */
[----:B------:R-:W-:Y:S02]  /*0430*/  ISETP.GT.AND P0, PT, R33, R27, PT ;  /* 0x0000001b2100720c */ /* 0x000fe40003f04270 */
[----:B------:R-:W-:-:S04]  /*0440*/  @!P2 ISETP.NE.AND.EX P1, PT, RZ, c[0x0][0x26c], PT, P1 ;  /* 0x00009b00ff00aa0c */ /* 0x000fc80003f25310 */
[----:B------:R-:W-:Y:S01]  /*0450*/  @!P2 SEL R2, RZ, c[0x0][0x21c], !P1 ;  /* 0x00008700ff02aa07 */ /* 0x000fe20004800000 */
[----:B---3-5:R-:W-:-:S03]  /*0460*/  @P2 IMAD.IADD R36, R3, 0x1, -R6 ;  /* 0x0000000103242824 */ /* 0x028fc600078e0a06 */
[----:B------:R-:W-:-:S03]  /*0470*/  @!P2 IADD3 R36, R2, R0, -R6 ;  /* 0x000000000224a210 */ /* 0x000fc60007ffe806 */
[----:B------:R-:W-:Y:S05]  /*0480*/  @!P0 EXIT ;  /* 0x000000000000894d */ /* 0x000fea0003800000 */
[C---:B------:R-:W-:Y:S02]  /*0490*/  ISETP.GE.AND P0, PT, R36.reuse, 0x1, PT ;  /* 0x000000012400780c */ /* 0x040fe40003f06270 */
[----:B------:R-:W-:-:S04]  /*04a0*/  IADD3 R0, R36, 0x3f, RZ ;  /* 0x0000003f24007810 */ /* 0x000fc80007ffe0ff */
[----:B------:R-:W-:-:S04]  /*04b0*/  SHF.R.S32.HI R2, RZ, 0x1f, R0 ;  /* 0x0000001fff027819 */ /* 0x000fc80000011400 */
[----:B------:R-:W-:-:S03]  /*04c0*/  LEA.HI R11, R2, R0, RZ, 0x6 ;  /* 0x00000000020b7211 */ /* 0x000fc600078f30ff */
[----:B------:R-:W-:Y:S05]  /*04d0*/  @!P0 BRA `(.L_x_721) ;  /* 0x0000d98000008947 */ /* 0x000fea0003800000 */
[----:B------:R-:W-:Y:S01]  /*04e0*/  IMAD R12, R19, c[0x0][0x1c0], R25 ;  /* 0x00007000130c7a24 */ /* 0x000fe200078e0219 */
[----:B------:R-:W-:Y:S02]  /*04f0*/  LOP3.LUT R0, R16, 0xffffffe0, RZ, 0xc0, !PT ;  /* 0xffffffe010007812 */ /* 0x000fe400078ec0ff */
[----:B------:R-:W-:Y:S02]  /*0500*/  ISETP.NE.AND P3, PT, R13, -0x1, PT ;  /* 0xffffffff0d00780c */ /* 0x000fe40003f65270 */
[----:B------:R-:W-:Y:S02]  /*0510*/  IADD3 R21, R38, -R0, RZ ;  /* 0x8000000026157210 */ /* 0x000fe40007ffe0ff */
[----:B--2---:R-:W-:Y:S02]  /*0520*/  SHF.L.U32 R4, R12, 0x5, RZ ;  /* 0x000000050c047819 */ /* 0x004fe400000006ff */
[----:B------:R-:W-:Y:S02]  /*0530*/  ISETP.NE.AND P0, PT, R10, -0x1, PT ;  /* 0xffffffff0a00780c */ /* 0x000fe40003f05270 */
[----:B------:R-:W-:-:S02]  /*0540*/  IADD3 R120, P2, P1, R4, R8, R21 ;  /* 0x0000000804787210 */ /* 0x000fc4000795e015 */
[----:B------:R-:W-:Y:S02]  /*0550*/  SHF.R.S32.HI R121, RZ, 0x6, R11 ;  /* 0x00000006ff797819 */ /* 0x000fe4000001140b */
[----:B------:R-:W-:Y:S01]  /*0560*/  SHF.R.S32.HI R4, RZ, 0x1f, R4 ;  /* 0x0000001fff047819 */ /* 0x000fe20000011404 */
[----:B------:R1:W-:Y:S01]  /*0570*/  STL [R1+0x80], R120 ;  /* 0x0000807801007387 */ /* 0x0003e20000100800 */
[C---:B------:R-:W-:Y:S01]  /*0580*/  @P3 IMAD.WIDE.U32 R2, R13.reuse, c[0x0][0x190], RZ ;  /* 0x000064000d023a25 */ /* 0x040fe200078e00ff */
[----:B------:R-:W-:Y:S02]  /*0590*/  @!P3 SHF.R.S32.HI R7, RZ, 0x1f, R19 ;  /* 0x0000001fff07b819 */ /* 0x000fe40000011413 */
[----:B------:R1:W-:Y:S01]  /*05a0*/  STL [R1+0x24], R121 ;  /* 0x0000247901007387 */ /* 0x0003e20000100800 */
[----:B------:R-:W-:Y:S01]  /*05b0*/  @P3 IMAD R18, R13, c[0x0][0x194], R3 ;  /* 0x000065000d123a24 */ /* 0x000fe200078e0203 */
[----:B------:R-:W-:Y:S01]  /*05c0*/  SHF.R.S32.HI R5, RZ, 0x1f, R21 ;  /* 0x0000001fff057819 */ /* 0x000fe20000011415 */
[----:B------:R-:W-:Y:S01]  /*05d0*/  @P0 IMAD.IADD R0, R6, 0x1, R10 ;  /* 0x0000000106000824 */ /* 0x000fe200078e020a */
[----:B------:R-:W-:Y:S01]  /*05e0*/  @P3 MOV R15, R2 ;  /* 0x00000002000f3202 */ /* 0x000fe20000000f00 */
[----:B------:R-:W-:Y:S01]  /*05f0*/  @!P3 IMAD R7, R7, c[0x0][0x178], RZ ;  /* 0x00005e000707ba24 */ /* 0x000fe200078e02ff */
[----:B------:R-:W-:Y:S01]  /*0600*/  IADD3.X R171, R4, R9, R5, P2, P1 ;  /* 0x0000000904ab7210 */ /* 0x000fe200017e2405 */
[----:B------:R-:W-:-:S04]  /*0610*/  @P0 IMAD.WIDE.U32 R2, R0, c[0x0][0x198], RZ ;  /* 0x0000660000020a25 */ /* 0x000fc800078e00ff */
[----:B------:R-:W-:-:S04]  /*0620*/  @!P3 IMAD.WIDE.U32 R4, R19, c[0x0][0x178], RZ ;  /* 0x00005e001304ba25 */ /* 0x000fc800078e00ff */
[----:B------:R-:W-:Y:S01]  /*0630*/  @P0 IMAD R20, R0, c[0x0][0x19c], R3 ;  /* 0x0000670000140a24 */ /* 0x000fe200078e0203 */
[----:B------:R-:W-:Y:S01]  /*0640*/  @!P3 MOV R15, R4 ;  /* 0x00000004000fb202 */ /* 0x000fe20000000f00 */
[----:B------:R-:W-:Y:S02]  /*0650*/  @!P3 IMAD R7, R19, c[0x0][0x17c], R7 ;  /* 0x00005f001307ba24 */ /* 0x000fe400078e0207 */
[----:B------:R-:W-:Y:S02]  /*0660*/  IMAD R0, R12, c[0x0][0x224], R27 ;  /* 0x000089000c007a24 */ /* 0x000fe400078e021b */
[----:B------:R-:W-:Y:S02]  /*0670*/  @P0 IMAD.MOV.U32 R14, RZ, RZ, R2 ;  /* 0x000000ffff0e0224 */ /* 0x000fe400078e0002 */
[----:B------:R-:W-:Y:S02]  /*0680*/  @!P3 IMAD.IADD R18, R5, 0x1, R7 ;  /* 0x000000010512b824 */ /* 0x000fe400078e0207 */
[----:B------:R-:W-:Y:S01]  /*0690*/  IMAD R23, R0, c[0x0][0x228], RZ ;  /* 0x00008a0000177a24 */ /* 0x000fe200078e02ff */
[----:B------:R-:W-:Y:S05]  /*06a0*/  @P0 BRA `(.L_x_722) ;  /* 0x000000b000000947 */ /* 0x000fea0003800000 */
[----:B-1----:R-:W-:Y:S01]  /*06b0*/  SHF.R.S32.HI R0, RZ, 0x1f, R6 ;  /* 0x0000001fff007819 */ /* 0x002fe20000011406 */
[----:B------:R-:W-:Y:S01]  /*06c0*/  IMAD.WIDE.U32 R2, R6, c[0x0][0x198], RZ ;  /* 0x0000660006027a25 */ /* 0x000fe200078e00ff */
[----:B------:R-:W-:-:S03]  /*06d0*/  SHF.R.S32.HI R4, RZ, 0x1f, R19 ;  /* 0x0000001fff047819 */ /* 0x000fc60000011413 */
[----:B------:R-:W-:Y:S02]  /*06e0*/  IMAD R0, R0, c[0x0][0x198], RZ ;  /* 0x0000660000007a24 */ /* 0x000fe400078e02ff */
[----:B------:R-:W-:Y:S02]  /*06f0*/  IMAD R4, R4, c[0x0][0x180], RZ ;  /* 0x0000600004047a24 */ /* 0x000fe400078e02ff */
[----:B------:R-:W-:-:S05]  /*0700*/  IMAD R0, R6, c[0x0][0x19c], R0 ;  /* 0x0000670006007a24 */ /* 0x000fca00078e0200 */
[----:B------:R-:W-:Y:S01]  /*0710*/  IADD3 R3, R3, R0, RZ ;  /* 0x0000000003037210 */ /* 0x000fe20007ffe0ff */
[----:B------:R-:W-:-:S04]  /*0720*/  IMAD R0, R19, c[0x0][0x184], R4 ;  /* 0x0000610013007a24 */ /* 0x000fc800078e0204 */
[----:B------:R-:W-:-:S05]  /*0730*/  IMAD.WIDE.U32 R2, R19, c[0x0][0x180], R2 ;  /* 0x0000600013027a25 */ /* 0x000fca00078e0002 */
[----:B------:R-:W-:Y:S02]  /*0740*/  IADD3 R20, R3, R0, RZ ;  /* 0x0000000003147210 */ /* 0x000fe40007ffe0ff */
[----:B------:R-:W-:Y:S02]  /*0750*/  MOV R14, R2 ;  /* 0x00000002000e7202 */ /* 0x000fe40000000f00 */
.L_x_722:
[----:B-1----:R-:W-:Y:S02]  /*0760*/  IABS R4, c[0x0][0x1c8] ;  /* 0x0000720000047a13 */ /* 0x002fe40000000000 */
[----:B------:R-:W-:Y:S02]  /*0770*/  IABS R5, R25 ;  /* 0x0000001900057213 */ /* 0x000fe40000000000 */
[----:B------:R-:W1:Y:S01]  /*0780*/  I2F.RP R2, R4 ;  /* 0x0000000400027306 */ /* 0x000e620000209400 */
[----:B------:R-:W-:-:S07]  /*0790*/  SHF.R.S32.HI R28, RZ, 0x1f, R25 ;  /* 0x0000001fff1c7819 */ /* 0x000fce0000011419 */
[----:B-1----:R-:W1:Y:S02]  /*07a0*/  MUFU.RCP R2, R2 ;  /* 0x0000000200027308 */ /* 0x002e640000001000 */
[----:B-1----:R-:W-:-:S06]  /*07b0*/  IADD3 R2, R2, 0xffffffe, RZ ;  /* 0x0ffffffe02027810 */ /* 0x002fcc0007ffe0ff */
[----:B------:R-:W1:Y:S02]  /*07c0*/  F2I.FTZ.U32.TRUNC.NTZ R3, R2 ;  /* 0x0000000200037305 */ /* 0x000e64000021f000 */
[----:B-1----:R-:W-:Y:S02]  /*07d0*/  IMAD.MOV R0, RZ, RZ, -R3 ;  /* 0x000000ffff007224 */ /* 0x002fe400078e0a03 */
[----:B------:R-:W-:Y:S02]  /*07e0*/  IMAD.MOV.U32 R2, RZ, RZ, RZ ;  /* 0x000000ffff027224 */ /* 0x000fe400078e00ff */
[----:B------:R-:W-:-:S04]  /*07f0*/  IMAD R0, R0, R4, RZ ;  /* 0x0000000400007224 */ /* 0x000fc800078e02ff */
[----:B------:R-:W-:-:S04]  /*0800*/  IMAD.HI.U32 R0, R3, R0, R2 ;  /* 0x0000000003007227 */ /* 0x000fc800078e0002 */
[----:B------:R-:W-:-:S04]  /*0810*/  IMAD.MOV.U32 R3, RZ, RZ, R5 ;  /* 0x000000ffff037224 */ /* 0x000fc800078e0005 */
[----:B------:R-:W-:-:S05]  /*0820*/  IMAD.HI.U32 R0, R0, R3, RZ ;  /* 0x0000000300007227 */ /* 0x000fca00078e00ff */
[----:B------:R-:W-:-:S05]  /*0830*/  IADD3 R2, -R0, RZ, RZ ;  /* 0x000000ff00027210 */ /* 0x000fca0007ffe1ff */
[----:B------:R-:W-:-:S05]  /*0840*/  IMAD R2, R4, R2, R3 ;  /* 0x0000000204027224 */ /* 0x000fca00078e0203 */
[----:B------:R-:W-:-:S13]  /*0850*/  ISETP.GT.U32.AND P2, PT, R4, R2, PT ;  /* 0x000000020400720c */ /* 0x000fda0003f44070 */
[----:B------:R-:W-:Y:S01]  /*0860*/  @!P2 IMAD.IADD R2, R2, 0x1, -R4 ;  /* 0x000000010202a824 */ /* 0x000fe200078e0a04 */
[----:B------:R-:W-:Y:S02]  /*0870*/  @!P2 IADD3 R0, R0, 0x1, RZ ;  /* 0x000000010000a810 */ /* 0x000fe40007ffe0ff */
[----:B------:R-:W-:Y:S02]  /*0880*/  ISETP.NE.AND P2, PT, RZ, c[0x0][0x1c8], PT ;  /* 0x00007200ff007a0c */ /* 0x000fe40003f45270 */
[----:B------:R-:W-:Y:S01]  /*0890*/  ISETP.GE.U32.AND P3, PT, R2, R4, PT ;  /* 0x000000040200720c */ /* 0x000fe20003f66070 */
[----:B------:R-:W-:Y:S01]  /*08a0*/  @P0 IMAD.IADD R4, R6, 0x1, R10 ;  /* 0x0000000106040824 */ /* 0x000fe200078e020a */
[----:B------:R-:W-:-:S04]  /*08b0*/  LOP3.LUT R2, R25, c[0x0][0x1c8], RZ, 0x3c, !PT ;  /* 0x0000720019027a12 */ /* 0x000fc800078e3cff */
[----:B------:R-:W-:Y:S01]  /*08c0*/  ISETP.GE.AND P1, PT, R2, RZ, PT ;  /* 0x000000ff0200720c */ /* 0x000fe20003f26270 */
[----:B------:R-:W-:-:S04]  /*08d0*/  @P0 IMAD.WIDE.U32 R2, R4, c[0x0][0x1a0], RZ ;  /* 0x0000680004020a25 */ /* 0x000fc800078e00ff */
[----:B------:R-:W-:Y:S01]  /*08e0*/  @P0 IMAD R13, R4, c[0x0][0x1a4], R3 ;  /* 0x00006900040d0a24 */ /* 0x000fe200078e0203 */
[----:B------:R-:W-:Y:S02]  /*08f0*/  @P0 MOV R12, R2 ;  /* 0x00000002000c0202 */ /* 0x000fe40000000f00 */
[----:B------:R-:W-:-:S04]  /*0900*/  @P3 IADD3 R0, R0, 0x1, RZ ;  /* 0x0000000100003810 */ /* 0x000fc80007ffe0ff */
[----:B------:R-:W-:-:S05]  /*0910*/  MOV R10, R0 ;  /* 0x00000000000a7202 */ /* 0x000fca0000000f00 */
        /* <DEDUP_REMOVED lines=14> */
.L_x_723:
[CC--:B------:R-:W-:Y:S01]  /*0a00*/  LEA.HI R2, R17.reuse, R38.reuse, RZ, 0x3 ;  /* 0x0000002611027211 */ /* 0x0c0fe200078f18ff */
[----:B------:R-:W-:Y:S01]  /*0a10*/  BSSY B0, `(.L_x_724) ;  /* 0x0000077000007945 */ /* 0x000fe20003800000 */
[----:B------:R-:W-:Y:S02]  /*0a20*/  SHF.R.S32.HI R4, RZ, 0x1f, R21 ;  /* 0x0000001fff047819 */ /* 0x000fe40000011415 */
[--C-:B------:R-:W-:Y:S02]  /*0a30*/  SHF.R.S32.HI R111, RZ, 0x5, R16.reuse ;  /* 0x00000005ff6f7819 */ /* 0x100fe40000011410 */
[----:B------:R-:W-:Y:S02]  /*0a40*/  SHF.R.S32.HI R3, RZ, 0x1f, R16 ;  /* 0x0000001fff037819 */ /* 0x000fe40000011410 */
[----:B------:R-:W-:-:S02]  /*0a50*/  LEA.HI R5, R17, R38, RZ, 0x4 ;  /* 0x0000002611057211 */ /* 0x000fc400078f20ff */
[----:B------:R-:W-:Y:S02]  /*0a60*/  SHF.R.S32.HI R16, RZ, 0x3, R2 ;  /* 0x00000003ff107819 */ /* 0x000fe40000011402 */
[----:B------:R-:W-:Y:S02]  /*0a70*/  LOP3.LUT R0, R2, 0xfffffff8, RZ, 0xc0, !PT ;  /* 0xfffffff802007812 */ /* 0x000fe400078ec0ff */
[----:B------:R-:W-:Y:S02]  /*0a80*/  LEA.HI R22, R4, R21, RZ, 0x2 ;  /* 0x0000001504167211 */ /* 0x000fe400078f10ff */
[----:B------:R-:W-:Y:S01]  /*0a90*/  LEA.HI R2, R3, R111, RZ, 0x2 ;  /* 0x0000006f03027211 */ /* 0x000fe200078f10ff */
[----:B------:R-:W-:Y:S01]  /*0aa0*/  IMAD.SHL.U32 R3, R16, 0x40, RZ ;  /* 0x0000004010037824 */ /* 0x000fe200078e00ff */
[----:B------:R-:W-:Y:S01]  /*0ab0*/  SHF.R.S32.HI R4, RZ, 0x4, R5 ;  /* 0x00000004ff047819 */ /* 0x000fe20000011405 */
[----:B------:R-:W-:Y:S01]  /*0ac0*/  IMAD.IADD R32, R38, 0x1, -R0 ;  /* 0x0000000126207824 */ /* 0x000fe200078e0a00 */
[----:B------:R-:W-:-:S02]  /*0ad0*/  LOP3.LUT R6, R5, 0xfffffff0, RZ, 0xc0, !PT ;  /* 0xfffffff005067812 */ /* 0x000fc400078ec0ff */
[----:B------:R-:W-:Y:S01]  /*0ae0*/  LEA.HI R0, R5, R4, RZ, 0x1 ;  /* 0x0000000405007211 */ /* 0x000fe200078f08ff */
[----:B------:R-:W-:Y:S01]  /*0af0*/  IMAD.SHL.U32 R124, R32, 0x8, RZ ;  /* 0x00000008207c7824 */ /* 0x000fe200078e00ff */
[----:B------:R-:W-:Y:S01]  /*0b00*/  LOP3.LUT R2, R2, 0xffffffc, RZ, 0xc0, !PT ;  /* 0x0ffffffc02027812 */ /* 0x000fe200078ec0ff */
[----:B------:R-:W-:Y:S01]  /*0b10*/  IMAD.IADD R6, R38, 0x1, -R6 ;  /* 0x0000000126067824 */ /* 0x000fe200078e0a06 */
[----:B------:R-:W-:Y:S02]  /*0b20*/  LOP3.LUT R8, R3, 0x1c0, RZ, 0xc0, !PT ;  /* 0x000001c003087812 */ /* 0x000fe400078ec0ff */
[----:B------:R-:W-:Y:S02]  /*0b30*/  SHF.R.S32.HI R5, RZ, 0x2, R22 ;  /* 0x00000002ff057819 */ /* 0x000fe40000011416 */
[----:B------:R-:W-:Y:S01]  /*0b40*/  LOP3.LUT R3, R0, 0xfffffffe, RZ, 0xc0, !PT ;  /* 0xfffffffe00037812 */ /* 0x000fe200078ec0ff */
[----:B------:R-:W-:Y:S01]  /*0b50*/  IMAD.IADD R0, R111, 0x1, -R2 ;  /* 0x000000016f007824 */ /* 0x000fe200078e0a02 */
[----:B------:R-:W-:-:S02]  /*0b60*/  LOP3.LUT R2, R8, 0x38, R124, 0xf8, !PT ;  /* 0x0000003808027812 */ /* 0x000fc400078ef87c */
[----:B------:R-:W-:Y:S01]  /*0b70*/  SHF.R.U32.HI R8, RZ, 0x3, R8 ;  /* 0x00000003ff087819 */ /* 0x000fe20000011608 */
[----:B------:R-:W-:Y:S01]  /*0b80*/  IMAD R29, R0, 0x10, R5 ;  /* 0x00000010001d7824 */ /* 0x000fe200078e0205 */
[----:B------:R-:W-:Y:S01]  /*0b90*/  SHF.R.S32.HI R0, RZ, 0x1f, R6 ;  /* 0x0000001fff007819 */ /* 0x000fe20000011406 */
[----:B------:R-:W-:Y:S01]  /*0ba0*/  IMAD.IADD R24, R4, 0x1, -R3 ;  /* 0x0000000104187824 */ /* 0x000fe200078e0a03 */
[----:B------:R-:W-:Y:S02]  /*0bb0*/  LEA.HI R9, R17, R38, RZ, 0x6 ;  /* 0x0000002611097211 */ /* 0x000fe400078f30ff */
[----:B------:R-:W-:Y:S01]  /*0bc0*/  LEA.HI R11, R0, R6, RZ, 0x3 ;  /* 0x00000006000b7211 */ /* 0x000fe200078f18ff */
[----:B------:R1:W-:Y:S01]  /*0bd0*/  STL [R1+0x84], R29 ;  /* 0x0000841d01007387 */ /* 0x0003e20000100800 */
[----:B------:R-:W-:Y:S01]  /*0be0*/  SHF.R.S32.HI R17, RZ, 0x1f, R16 ;  /* 0x0000001fff117819 */ /* 0x000fe20000011410 */
[----:B------:R-:W-:Y:S01]  /*0bf0*/  IMAD.SHL.U32 R9, R9, 0x8, RZ ;  /* 0x0000000809097824 */ /* 0x000fe200078e00ff */
[----:B------:R-:W-:-:S02]  /*0c00*/  SHF.R.S32.HI R125, RZ, 0x1f, R124 ;  /* 0x0000001fff7d7819 */ /* 0x000fc4000001147c */
[----:B------:R-:W-:Y:S01]  /*0c10*/  LOP3.LUT R0, R11, 0xfffffff8, RZ, 0xc0, !PT ;  /* 0xfffffff80b007812 */ /* 0x000fe200078ec0ff */
[----:B------:R-:W-:Y:S01]  /*0c20*/  IMAD R7, R17, c[0x0][0x198], RZ ;  /* 0x0000660011077a24 */ /* 0x000fe200078e02ff */
[----:B------:R-:W-:Y:S01]  /*0c30*/  LOP3.LUT R8, R2, R8, RZ, 0x3c, !PT ;  /* 0x0000000802087212 */ /* 0x000fe200078e3cff */
[----:B------:R-:W-:Y:S01]  /*0c40*/  IMAD.WIDE.U32 R4, R16, c[0x0][0x198], R124 ;  /* 0x0000660010047a25 */ /* 0x000fe200078e007c */
[----:B------:R-:W-:Y:S01]  /*0c50*/  IADD3 R2, P0, R124, R15, RZ ;  /* 0x0000000f7c027210 */ /* 0x000fe20007f1e0ff */
[----:B------:R1:W-:Y:S01]  /*0c60*/  STL.64 [R1+0x30], R124 ;  /* 0x0000307c01007387 */ /* 0x0003e20000100a00 */
[----:B------:R-:W-:Y:S01]  /*0c70*/  LOP3.LUT R199, R8, 0xfffffe00, R9, 0xf8, !PT ;  /* 0xfffffe0008c77812 */ /* 0x000fe200078ef809 */
[----:B------:R-:W-:Y:S01]  /*0c80*/  IMAD.IADD R0, R6, 0x1, -R0 ;  /* 0x0000000106007824 */ /* 0x000fe200078e0a00 */
[----:B------:R-:W-:Y:S01]  /*0c90*/  IADD3 R118, R124, 0x40, RZ ;  /* 0x000000407c767810 */ /* 0x000fe20007ffe0ff */
[----:B------:R-:W-:Y:S01]  /*0ca0*/  IMAD.X R3, R125, 0x1, R18, P0 ;  /* 0x000000017d037824 */ /* 0x000fe200000e0612 */
[----:B------:R-:W-:Y:S01]  /*0cb0*/  IADD3 R8, P0, R14, R4, RZ ;  /* 0x000000040e087210 */ /* 0x000fe20007f1e0ff */
[----:B------:R-:W-:Y:S01]  /*0cc0*/  IMAD R6, R16, c[0x0][0x19c], R7 ;  /* 0x0000670010067a24 */ /* 0x000fe200078e0207 */
[C---:B------:R-:W-:Y:S01]  /*0cd0*/  LOP3.LUT P2, RZ, R0.reuse, 0x4, RZ, 0xc0, !PT ;  /* 0x0000000400ff7812 */ /* 0x040fe2000784c0ff */
[----:B------:R-:W-:Y:S01]  /*0ce0*/  IMAD.WIDE.U32 R18, R25, c[0x0][0x1a8], R2 ;  /* 0x00006a0019127a25 */ /* 0x000fe200078e0002 */
[----:B------:R-:W-:-:S02]  /*0cf0*/  LOP3.LUT P1, RZ, R0, 0x2, RZ, 0xc0, !PT ;  /* 0x0000000200ff7812 */ /* 0x000fc4000782c0ff */
[----:B------:R-:W-:Y:S01]  /*0d00*/  IADD3.X R9, R20, R5, R6, P0, !PT ;  /* 0x0000000514097210 */ /* 0x000fe200007fe406 */
[----:B------:R-:W-:Y:S01]  /*0d10*/  IMAD.SHL.U32 R0, R0, 0x40, RZ ;  /* 0x0000004000007824 */ /* 0x000fe200078e00ff */
[----:B------:R-:W-:Y:S01]  /*0d20*/  IADD3 R117, R124, 0x80, RZ ;  /* 0x000000807c757810 */ /* 0x000fe20007ffe0ff */
[----:B------:R-:W-:Y:S02]  /*0d30*/  IMAD R5, R17, c[0x0][0x1a0], RZ ;  /* 0x0000680011057a24 */ /* 0x000fe400078e02ff */
[----:B------:R-:W-:Y:S01]  /*0d40*/  IMAD.WIDE.U32 R2, R16, c[0x0][0x1a0], R124 ;  /* 0x0000680010027a25 */ /* 0x000fe200078e007c */
[----:B------:R-:W-:Y:S02]  /*0d50*/  LOP3.LUT R4, R0, 0x1c0, RZ, 0xc0, !PT ;  /* 0x000001c000047812 */ /* 0x000fe400078ec0ff */
[----:B------:R-:W-:Y:S01]  /*0d60*/  SHF.R.S32.HI R0, RZ, 0x1f, R10 ;  /* 0x0000001fff007819 */ /* 0x000fe2000001140a */
[----:B------:R-:W-:Y:S01]  /*0d70*/  IMAD.SHL.U32 R6, R24, 0x8, RZ ;  /* 0x0000000818067824 */ /* 0x000fe200078e00ff */
[----:B------:R-:W-:Y:S01]  /*0d80*/  IADD3 R2, P0, R12, R2, RZ ;  /* 0x000000020c027210 */ /* 0x000fe20007f1e0ff */
[----:B------:R-:W-:Y:S01]  /*0d90*/  IMAD R7, R16, c[0x0][0x1a4], R5 ;  /* 0x0000690010077a24 */ /* 0x000fe200078e0205 */
[----:B------:R-:W-:Y:S01]  /*0da0*/  SHF.R.U32.HI R5, RZ, 0x3, R4 ;  /* 0x00000003ff057819 */ /* 0x000fe20000011604 */
[----:B------:R-:W-:Y:S01]  /*0db0*/  IMAD.WIDE.U32 R34, R10, c[0x0][0x1b0], R8 ;  /* 0x00006c000a227a25 */ /* 0x000fe200078e0008 */
[----:B------:R-:W-:-:S02]  /*0dc0*/  LOP3.LUT R6, R4, 0x8, R6, 0xf8, !PT ;  /* 0x0000000804067812 */ /* 0x000fc400078ef806 */
[----:B------:R-:W-:Y:S01]  /*0dd0*/  IADD3.X R3, R13, R3, R7, P0, !PT ;  /* 0x000000030d037210 */ /* 0x000fe200007fe407 */
[C---:B------:R-:W-:Y:S01]  /*0de0*/  IMAD R4, R0.reuse, c[0x0][0x1b0], RZ ;  /* 0x00006c0000047a24 */ /* 0x040fe200078e02ff */
[----:B------:R1:W-:Y:S01]  /*0df0*/  STL.64 [R1+0x50], R34 ;  /* 0x0000502201007387 */ /* 0x0003e20000100a00 */
[----:B------:R-:W-:Y:S01]  /*0e00*/  IMAD R0, R0, c[0x0][0x1b8], RZ ;  /* 0x00006e0000007a24 */ /* 0x000fe200078e02ff */
[----:B------:R-:W-:Y:S01]  /*0e10*/  LOP3.LUT R5, R6, R5, RZ, 0x3c, !PT ;  /* 0x0000000506057212 */ /* 0x000fe200078e3cff */
[----:B------:R-:W-:-:S04]  /*0e20*/  IMAD.WIDE.U32 R30, R10, c[0x0][0x1b8], R2 ;  /* 0x00006e000a1e7a25 */ /* 0x000fc800078e0002 */
[C---:B------:R-:W-:Y:S01]  /*0e30*/  IMAD R12, R10.reuse, c[0x0][0x1bc], R0 ;  /* 0x00006f000a0c7a24 */ /* 0x040fe200078e0200 */
[----:B------:R1:W-:Y:S01]  /*0e40*/  STL.64 [R1+0x48], R30 ;  /* 0x0000481e01007387 */ /* 0x0003e20000100a00 */
[----:B------:R-:W-:Y:S02]  /*0e50*/  IMAD R13, R10, c[0x0][0x1b4], R4 ;  /* 0x00006d000a0d7a24 */ /* 0x000fe400078e0204 */
[----:B------:R-:W-:Y:S01]  /*0e60*/  IMAD R15, R28, c[0x0][0x1a8], RZ ;  /* 0x00006a001c0f7a24 */ /* 0x000fe200078e02ff */
[----:B------:R1:W-:Y:S01]  /*0e70*/  STL [R1+0x40], R118 ;  /* 0x0000407601007387 */ /* 0x0003e20000100800 */
[----:B------:R-:W-:Y:S02]  /*0e80*/  IMAD.IADD R28, R31, 0x1, R12 ;  /* 0x000000011f1c7824 */ /* 0x000fe400078e020c */
[----:B------:R-:W-:Y:S01]  /*0e90*/  IMAD.IADD R41, R35, 0x1, R13 ;  /* 0x0000000123297824 */ /* 0x000fe200078e020d */
[----:B------:R1:W-:Y:S01]  /*0ea0*/  STL [R1+0x44], R117 ;  /* 0x0000447501007387 */ /* 0x0003e20000100800 */
[----:B------:R-:W-:-:S02]  /*0eb0*/  IMAD.IADD R20, R33, 0x1, -R27 ;  /* 0x0000000121147824 */ /* 0x000fc400078e0a1b */
[----:B------:R-:W-:Y:S01]  /*0ec0*/  IMAD.SHL.U32 R0, R11, 0x40, RZ ;  /* 0x000000400b007824 */ /* 0x000fe200078e00ff */
[----:B------:R1:W-:Y:S01]  /*0ed0*/  STL [R1+0x58], R28 ;  /* 0x0000581c01007387 */ /* 0x0003e20000100800 */
[----:B------:R-:W-:Y:S01]  /*0ee0*/  IMAD.MOV.U32 R2, RZ, RZ, 0x20 ;  /* 0x00000020ff027424 */ /* 0x000fe200078e00ff */
[----:B------:R-:W-:Y:S01]  /*0ef0*/  ISETP.GE.AND P0, PT, R16, R20, PT ;  /* 0x000000141000720c */ /* 0x000fe20003f06270 */
[----:B------:R-:W-:Y:S01]  /*0f00*/  IMAD.MOV.U32 R27, RZ, RZ, 0x10 ;  /* 0x00000010ff1b7424 */ /* 0x000fe200078e00ff */
[----:B------:R1:W-:Y:S01]  /*0f10*/  STL [R1+0x3c], R41 ;  /* 0x00003c2901007387 */ /* 0x0003e20000100800 */
[----:B------:R-:W-:Y:S01]  /*0f20*/  IMAD R14, R25, c[0x0][0x1ac], R15 ;  /* 0x00006b00190e7a24 */ /* 0x000fe200078e020f */
[----:B------:R-:W-:Y:S01]  /*0f30*/  LOP3.LUT R5, R5, 0xfffffe00, R0, 0xf8, !PT ;  /* 0xfffffe0005057812 */ /* 0x000fe200078ef800 */
[----:B------:R-:W-:Y:S01]  /*0f40*/  IMAD.WIDE R6, R116, 0x40, R16 ;  /* 0x0000004074067825 */ /* 0x000fe200078e0210 */
[----:B------:R-:W-:Y:S02]  /*0f50*/  SEL R2, R2, 0xffffffe0, !P2 ;  /* 0xffffffe002027807 */ /* 0x000fe40005000000 */
[----:B------:R-:W-:Y:S01]  /*0f60*/  SEL R4, R27, 0xfffffff0, !P1 ;  /* 0xfffffff01b047807 */ /* 0x000fe20004800000 */
[----:B------:R-:W-:-:S02]  /*0f70*/  IMAD.SHL.U32 R199, R199, 0x2, RZ ;  /* 0x00000002c7c77824 */ /* 0x000fc400078e00ff */
[----:B------:R-:W-:Y:S02]  /*0f80*/  IMAD.IADD R11, R19, 0x1, R14 ;  /* 0x00000001130b7824 */ /* 0x000fe400078e020e */
        /* <DEDUP_REMOVED lines=31> */
.L_x_725:
[----:B------:R-:W-:Y:S05]  /*1180*/  BSYNC B0 ;  /* 0x0000000000007941 */ /* 0x000fea0003800000 */
.L_x_724:
[----:B------:R-:W-:Y:S01]  /*1190*/  LOP3.LUT R0, R22, 0x7ffffffc, RZ, 0xc0, !PT ;  /* 0x7ffffffc16007812 */ /* 0x000fe200078ec0ff */
[----:B------:R-:W-:Y:S01]  /*11a0*/  IMAD R3, R121, 0x40, R23 ;  /* 0x0000004079037824 */ /* 0x000fe200078e0217 */
[----:B------:R-:W-:Y:S01]  /*11b0*/  IADD3 R23, R16, 0x10, RZ ;  /* 0x0000001010177810 */ /* 0x000fe20007ffe0ff */
[----:B------:R-:W-:Y:S02]  /*11c0*/  BSSY B0, `(.L_x_726) ;  /* 0x000002b000007945 */ /* 0x000fe40003800000 */
[----:B------:R-:W-:Y:S01]  /*11d0*/  IMAD.IADD R0, R21, 0x1, -R0 ;  /* 0x0000000115007824 */ /* 0x000fe200078e0a00 */
[----:B------:R-:W-:Y:S02]  /*11e0*/  ISETP.GE.AND P1, PT, R23, R20, PT ;  /* 0x000000141700720c */ /* 0x000fe40003f26270 */
[----:B------:R-:W-:Y:S01]  /*11f0*/  IADD3 R3, R3, -0x40, RZ ;  /* 0xffffffc003037810 */ /* 0x000fe20007ffe0ff */
[----:B------:R-:W-:-:S04]  /*1200*/  IMAD.SHL.U32 R0, R0, 0x2, RZ ;  /* 0x0000000200007824 */ /* 0x000fc800078e00ff */
[----:B------:R-:W-:-:S05]  /*1210*/  IMAD R0, R29, c[0x0][0x228], R0 ;  /* 0x00008a001d007a24 */ /* 0x000fca00078e0200 */
[----:B------:R-:W-:Y:S02]  /*1220*/  IADD3 R172, P0, R3, R0, RZ ;  /* 0x0000000003ac7210 */ /* 0x000fe40007f1e0ff */
[----:B------:R-:W-:-:S04]  /*1230*/  SHF.R.S32.HI R0, RZ, 0x1f, R0 ;  /* 0x0000001fff007819 */ /* 0x000fc80000011400 */
[----:B------:R-:W-:Y:S01]  /*1240*/  LEA.HI.X.SX32 R128, R3, R0, 0x1, P0 ;  /* 0x0000000003807211 */ /* 0x000fe200000f0eff */
[----:B------:R-:W-:Y:S05]  /*1250*/  @P1 BRA `(.L_x_727) ;  /* 0x0000021000001947 */ /* 0x000fea0003800000 */
[----:B------:R-:W-:Y:S01]  /*1260*/  IADD3 R0, P0, R6, 0x10, RZ ;  /* 0x0000001006007810 */ /* 0x000fe20007f1e0ff */
[----:B--2---:R-:W-:Y:S01]  /*1270*/  IMAD.MOV.U32 R8, RZ, RZ, R18 ;  /* 0x000000ffff087224 */ /* 0x004fe200078e0012 */
        /* <DEDUP_REMOVED lines=31> */
.L_x_727:
[----:B------:R-:W-:Y:S05]  /*1470*/  BSYNC B0 ;  /* 0x0000000000007941 */ /* 0x000fea0003800000 */
.L_x_726:
[----:B------:R-:W-:Y:S01]  /*1480*/  IADD3 R22, R16, 0x20, RZ ;  /* 0x0000002010167810 */ /* 0x000fe20007ffe0ff */
[----:B------:R-:W-:Y:S03]  /*1490*/  BSSY B0, `(.L_x_728) ;  /* 0x0000024000007945 */ /* 0x000fe60003800000 */
[----:B------:R-:W-:-:S13]  /*14a0*/  ISETP.GE.AND P0, PT, R22, R20, PT ;  /* 0x000000141600720c */ /* 0x000fda0003f06270 */
        /* <DEDUP_REMOVED lines=34> */
.L_x_729:
[----:B------:R-:W-:Y:S05]  /*16d0*/  BSYNC B0 ;  /* 0x0000000000007941 */ /* 0x000fea0003800000 */
.L_x_728:
[----:B------:R-:W-:Y:S01]  /*16e0*/  IADD3 R21, R16, 0x30, RZ ;  /* 0x0000003010157810 */ /* 0x000fe20007ffe0ff */
[----:B------:R-:W-:Y:S01]  /*16f0*/  IMAD.MOV.U32 R25, RZ, RZ, c[0x0][0x198] ;  /* 0x00006600ff197624 */ /* 0x000fe200078e00ff */
[----:B------:R-:W-:Y:S01]  /*1700*/  BSSY B0, `(.L_x_730) ;  /* 0x0000026000007945 */ /* 0x000fe20003800000 */
[----:B------:R-:W-:Y:S01]  /*1710*/  IMAD.MOV.U32 R112, RZ, RZ, 0x6 ;  /* 0x00000006ff707424 */ /* 0x000fe200078e00ff */
[----:B------:R-:W-:Y:S01]  /*1720*/  ISETP.GE.AND P0, PT, R21, R20, PT ;  /* 0x000000141500720c */ /* 0x000fe20003f06270 */
[----:B------:R-:W-:-:S03]  /*1730*/  IMAD.SHL.U32 R113, R25, 0x40, RZ ;  /* 0x0000004019717824 */ /* 0x000fc600078e00ff */
[----:B------:R-:W-:-:S09]  /*1740*/  SHF.L.U64.HI R112, R25, R112, c[0x0][0x19c] ;  /* 0x0000670019707619 */ /* 0x000fd20000010270 */
        /* <DEDUP_REMOVED lines=10> */
[C---:B--2---:R-:W-:Y:S01]  /*17f0*/  @!P3 LEA R8, P4, R10.reuse, c[0x0][0x160], 0x1 ;  /* 0x000058000a08ba11 */ /* 0x044fe200078808ff */
        /* <DEDUP_REMOVED lines=22> */
.L_x_731:
[----:B------:R-:W-:Y:S05]  /*1960*/  BSYNC B0 ;  /* 0x0000000000007941 */ /* 0x000fea0003800000 */
.L_x_730:
[----:B------:R-:W-:Y:S01]  /*1970*/  MOV R122, R40 ;  /* 0x00000028007a7202 */ /* 0x000fe20000000f00 */
[----:B------:R-:W-:Y:S01]  /*1980*/  BSSY B0, `(.L_x_732) ;  /* 0x0000026000007945 */ /* 0x000fe20003800000 */
[----:B------:R-:W-:Y:S02]  /*1990*/  MOV R123, R41 ;  /* 0x00000029007b7202 */ /* 0x000fe40000000f00 */
[----:B------:R-:W-:Y:S02]  /*19a0*/  IADD3 R37, R121, -0x1, RZ ;  /* 0xffffffff79257810 */ /* 0x000fe40007ffe0ff */
[----:B------:R-:W-:Y:S02]  /*19b0*/  MOV R122, R34 ;  /* 0x00000022007a7202 */ /* 0x000fe40000000f00 */
[----:B--2---:R-:W-:Y:S01]  /*19c0*/  SHF.R.S32.HI R15, RZ, 0x1f, R37 ;  /* 0x0000001fff0f7819 */ /* 0x004fe20000011425 */
[----:B------:R-:W-:Y:S02]  /*19d0*/  IMAD R14, R37, -0x40, R36 ;  /* 0xffffffc0250e7824 */ /* 0x000fe400078e0224 */
[----:B------:R2:W-:Y:S01]  /*19e0*/  STL.64 [R1+0x38], R122 ;  /* 0x0000387a01007387 */ /* 0x0005e20000100a00 */
[----:B------:R-:W-:-:S02]  /*19f0*/  IMAD R8, R112, R37, RZ ;  /* 0x0000002570087224 */ /* 0x000fc400078e02ff */
[----:B------:R-:W-:Y:S01]  /*1a00*/  ISETP.GE.AND P0, PT, R16, R14, PT ;  /* 0x0000000e1000720c */ /* 0x000fe20003f06270 */
[----:B------:R-:W-:-:S04]  /*1a10*/  IMAD.WIDE.U32 R6, R37, R113, R122 ;  /* 0x0000007125067225 */ /* 0x000fc800078e007a */
[----:B------:R-:W-:-:S05]  /*1a20*/  IMAD R8, R15, R113, R8 ;  /* 0x000000710f087224 */ /* 0x000fca00078e0208 */
[----:B------:R-:W-:-:S03]  /*1a30*/  IADD3 R9, R7, R8, RZ ;  /* 0x0000000807097210 */ /* 0x000fc60007ffe0ff */
        /* <DEDUP_REMOVED lines=26> */
.L_x_733:
[----:B------:R-:W-:Y:S05]  /*1be0*/  BSYNC B0 ;  /* 0x0000000000007941 */ /* 0x000fea0003800000 */
.L_x_732:
[----:B------:R-:W-:Y:S01]  /*1bf0*/  ISETP.GE.AND P0, PT, R23, R14, PT ;  /* 0x0000000e1700720c */ /* 0x000fe20003f06270 */
[----:B------:R-:W-:Y:S01]  /*1c00*/  BSSY B0, `(.L_x_734) ;  /* 0x000001f000007945 */ /* 0x000fe20003800000 */
[C---:B------:R-:W-:Y:S01]  /*1c10*/  SHF.L.U64.HI R114, R25.reuse, R26, c[0x0][0x19c] ;  /* 0x0000670019727619 */ /* 0x040fe2000001021a */
[----:B------:R-:W-:-:S10]  /*1c20*/  IMAD.SHL.U32 R115, R25, 0x10, RZ ;  /* 0x0000001019737824 */ /* 0x000fd400078e00ff */
[----:B------:R-:W-:Y:S05]  /*1c30*/  @P0 BRA `(.L_x_735) ;  /* 0x000001b000000947 */ /* 0x000fea0003800000 */
[----:B------:R-:W-:Y:S02]  /*1c40*/  ISETP.GE.AND P3, PT, R124, c[0x0][0x220], PT ;  /* 0x000088007c007a0c */ /* 0x000fe40003f66270 */
[----:B------:R-:W-:Y:S02]  /*1c50*/  ISETP.GE.AND P2, PT, R118, c[0x0][0x220], PT ;  /* 0x0000880076007a0c */ /* 0x000fe40003f46270 */
[----:B------:R-:W-:Y:S02]  /*1c60*/  IADD3 R0, P1, R115, R6, RZ ;  /* 0x0000000673007210 */ /* 0x000fe40007f3e0ff */
[----:B------:R-:W-:-:S03]  /*1c70*/  ISETP.GE.AND P0, PT, R117, c[0x0][0x220], PT ;  /* 0x0000880075007a0c */ /* 0x000fc60003f06270 */
[----:B------:R-:W-:-:S04]  /*1c80*/  IMAD.X R3, R114, 0x1, R9, P1 ;  /* 0x0000000172037824 */ /* 0x000fc800008e0609 */
[C---:B---3--:R-:W-:Y:S01]  /*1c90*/  @!P3 LEA R12, P4, R0.reuse, c[0x0][0x168], 0x1 ;  /* 0x00005a00000cba11 */ /* 0x048fe200078808ff */
        /* <DEDUP_REMOVED lines=21> */
.L_x_735:
[----:B------:R-:W-:Y:S05]  /*1df0*/  BSYNC B0 ;  /* 0x0000000000007941 */ /* 0x000fea0003800000 */
.L_x_734:
[----:B------:R-:W-:Y:S01]  /*1e00*/  ISETP.GE.AND P0, PT, R22, R14, PT ;  /* 0x0000000e1600720c */ /* 0x000fe20003f06270 */
[----:B------:R-:W-:-:S12]  /*1e10*/  BSSY B0, `(.L_x_736) ;  /* 0x000001e000007945 */ /* 0x000fd80003800000 */
[----:B------:R-:W-:Y:S05]  /*1e20*/  @P0 BRA `(.L_x_737) ;  /* 0x000001c000000947 */ /* 0x000fea0003800000 */
[----:B------:R-:W-:Y:S01]  /*1e30*/  ISETP.GE.AND P3, PT, R124, c[0x0][0x220], PT ;  /* 0x000088007c007a0c */ /* 0x000fe20003f66270 */
[----:B------:R-:W-:Y:S01]  /*1e40*/  IMAD.MOV.U32 R3, RZ, RZ, c[0x0][0x19c] ;  /* 0x00006700ff037624 */ /* 0x000fe200078e00ff */
[----:B------:R-:W-:Y:S02]  /*1e50*/  ISETP.GE.AND P2, PT, R118, c[0x0][0x220], PT ;  /* 0x0000880076007a0c */ /* 0x000fe40003f46270 */
[----:B------:R-:W-:Y:S02]  /*1e60*/  LEA R0, P1, R25, R6, 0x5 ;  /* 0x0000000619007211 */ /* 0x000fe400078228ff */
[----:B------:R-:W-:Y:S02]  /*1e70*/  ISETP.GE.AND P0, PT, R117, c[0x0][0x220], PT ;  /* 0x0000880075007a0c */ /* 0x000fe40003f06270 */
[----:B------:R-:W-:-:S05]  /*1e80*/  LEA.HI.X R3, R25, R9, R3, 0x5, P1 ;  /* 0x0000000919037211 */ /* 0x000fca00008f2c03 */
        /* <DEDUP_REMOVED lines=22> */
.L_x_737:
[----:B------:R-:W-:Y:S05]  /*1ff0*/  BSYNC B0 ;  /* 0x0000000000007941 */ /* 0x000fea0003800000 */
.L_x_736:
[----:B------:R-:W-:Y:S01]  /*2000*/  ISETP.GE.AND P0, PT, R21, R14, PT ;  /* 0x0000000e1500720c */ /* 0x000fe20003f06270 */
[----:B------:R-:W-:-:S12]  /*2010*/  BSSY B0, `(.L_x_738) ;  /* 0x0000020000007945 */ /* 0x000fd80003800000 */
[----:B------:R-:W-:Y:S05]  /*2020*/  @P0 BRA `(.L_x_739) ;  /* 0x000001e000000947 */ /* 0x000fea0003800000 */
[----:B------:R-:W-:Y:S01]  /*2030*/  ISETP.GE.AND P3, PT, R124, c[0x0][0x220], PT ;  /* 0x000088007c007a0c */ /* 0x000fe20003f66270 */
[----:B------:R-:W-:Y:S01]  /*2040*/  IMAD.MOV.U32 R8, RZ, RZ, R6 ;  /* 0x000000ffff087224 */ /* 0x000fe200078e0006 */
[----:B------:R-:W-:Y:S01]  /*2050*/  ISETP.GE.AND P2, PT, R118, c[0x0][0x220], PT ;  /* 0x0000880076007a0c */ /* 0x000fe20003f46270 */
[----:B------:R-:W-:Y:S01]  /*2060*/  ULDC UR4, c[0x0][0x19c] ;  /* 0x0000670000047ab9 */ /* 0x000fe20000000800 */
[----:B------:R-:W-:Y:S01]  /*2070*/  ISETP.GE.AND P0, PT, R117, c[0x0][0x220], PT ;  /* 0x0000880075007a0c */ /* 0x000fe20003f06270 */
[----:B------:R-:W-:Y:S01]  /*2080*/  UIMAD UR4, UR4, 0x30, URZ ;  /* 0x00000030040478a4 */ /* 0x000fe2000f8e023f */
[----:B---3--:R-:W-:-:S05]  /*2090*/  IMAD.WIDE.U32 R10, R25, 0x30, R8 ;  /* 0x00000030190a7825 */ /* 0x008fca00078e0008 */
[----:B------:R-:W-:Y:S02]  /*20a0*/  IADD3 R0, R11, UR4, RZ ;  /* 0x000000040b007c10 */ /* 0x000fe4000fffe0ff */
        /* <DEDUP_REMOVED lines=22> */
.L_x_739:
[----:B------:R-:W-:Y:S05]  /*2210*/  BSYNC B0 ;  /* 0x0000000000007941 */ /* 0x000fea0003800000 */
.L_x_738:
[----:B------:R-:W0:Y:S01]  /*2220*/  LDGDEPBAR ;  /* 0x00000000000079af */ /* 0x000e220000000000 */
[----:B------:R-:W-:Y:S01]  /*2230*/  ISETP.GE.AND P1, PT, R16, R14, PT ;  /* 0x0000000e1000720c */ /* 0x000fe20003f26270 */
[----:B------:R-:W-:Y:S01]  /*2240*/  IMAD R0, R15, c[0x0][0x1a0], RZ ;  /* 0x000068000f007a24 */ /* 0x000fe200078e02ff */
[----:B------:R-:W-:Y:S01]  /*2250*/  BSSY B0, `(.L_x_740) ;  /* 0x0000025000007945 */ /* 0x000fe20003800000 */
[----:B---3--:R-:W-:-:S04]  /*2260*/  IMAD.WIDE.U32 R8, R37, c[0x0][0x1a0], RZ ;  /* 0x0000680025087a25 */ /* 0x008fc800078e00ff */
        /* <DEDUP_REMOVED lines=29> */
[----:B----4-:R-:W-:-:S04]  /*2440*/  LEA R8, P0, R6, c[0x0][0x170], 0x1 ;  /* 0x00005c0006087a11 */ /* 0x010fc800078008ff */
[----:B------:R-:W-:-:S05]  /*2450*/  LEA.HI.X R9, R6, c[0x0][0x174], R7, 0x1, P0 ;  /* 0x00005d0006097a11 */ /* 0x000fca00000f0c07 */
[----:B------:R-:W-:Y:S01]  /*2460*/  @!PT LDS RZ, [RZ] ;  /* 0x00000000fffff984 */ /* 0x000fe20000000800 */
[----:B------:R-:W-:Y:S01]  /*2470*/  @!PT LDS RZ, [RZ] ;  /* 0x00000000fffff984 */ /* 0x000fe20000000800 */
[----:B------:R-:W-:Y:S01]  /*2480*/  @!PT LDS RZ, [RZ] ;  /* 0x00000000fffff984 */ /* 0x000fe20000000800 */
[----:B------:R4:W-:Y:S04]  /*2490*/  LDGSTS.E.BYPASS.LTC128B.128 [R199+0x10000], [R8.64+0x100] ;  /* 0x1000010008c77fae */ /* 0x0009e8000b901d46 */
.L_x_741:
[----:B------:R-:W-:Y:S05]  /*24a0*/  BSYNC B0 ;  /* 0x0000000000007941 */ /* 0x000fea0003800000 */
.L_x_740:
[----:B------:R-:W-:Y:S01]  /*24b0*/  ISETP.GE.AND P0, PT, R23, R14, PT ;  /* 0x0000000e1700720c */ /* 0x000fe20003f06270 */
[----:B------:R-:W-:-:S12]  /*24c0*/  BSSY B0, `(.L_x_742) ;  /* 0x0000022000007945 */ /* 0x000fd80003800000 */
[----:B------:R1:W-:Y:S04]  /*24d0*/  @P0 STS.128 [R199+0xc800], RZ ;  /* 0x00c800ffc7000388 */ /* 0x0003e80000000c00 */
[----:B------:R1:W-:Y:S04]  /*24e0*/  @P0 STS.128 [R199+0xe800], RZ ;  /* 0x00e800ffc7000388 */ /* 0x0003e80000000c00 */
[----:B------:R1:W-:Y:S01]  /*24f0*/  @P0 STS.128 [R199+0x10800], RZ ;  /* 0x010800ffc7000388 */ /* 0x0003e20000000c00 */
[----:B------:R-:W-:Y:S05]  /*2500*/  @P0 BRA `(.L_x_743) ;  /* 0x000001d000000947 */ /* 0x000fea0003800000 */
[----:B------:R-:W-:Y:S01]  /*2510*/  ISETP.GE.AND P3, PT, R124, c[0x0][0x220], PT ;  /* 0x000088007c007a0c */ /* 0x000fe20003f66270 */
[----:B----4-:R-:W-:Y:S01]  /*2520*/  IMAD.WIDE.U32 R8, R27, c[0x0][0x1a0], RZ ;  /* 0x000068001b087a25 */ /* 0x010fe200078e00ff */
        /* <DEDUP_REMOVED lines=27> */
.L_x_743:
[----:B------:R-:W-:Y:S05]  /*26e0*/  BSYNC B0 ;  /* 0x0000000000007941 */ /* 0x000fea0003800000 */
.L_x_742:
[----:B------:R-:W-:Y:S01]  /*26f0*/  ISETP.GE.AND P0, PT, R22, R14, PT ;  /* 0x0000000e1600720c */ /* 0x000fe20003f06270 */
        /* <DEDUP_REMOVED lines=8> */
[----:B----4-:R-:W-:-:S03]  /*2780*/  IMAD.MOV.U32 R8, RZ, RZ, c[0x0][0x1a4] ;  /* 0x00006900ff087624 */ /* 0x010fc600078e00ff */
        /* <DEDUP_REMOVED lines=25> */
.L_x_745:
[----:B------:R-:W-:Y:S05]  /*2920*/  BSYNC B0 ;  /* 0x0000000000007941 */ /* 0x000fea0003800000 */
.L_x_744:
[----:B------:R-:W-:Y:S01]  /*2930*/  ISETP.GE.AND P0, PT, R21, R14, PT ;  /* 0x0000000e1500720c */ /* 0x000fe20003f06270 */
[----:B------:R-:W-:-:S12]  /*2940*/  BSSY B0, `(.L_x_746) ;  /* 0x0000023000007945 */ /* 0x000fd80003800000 */
[----:B------:R1:W-:Y:S04]  /*2950*/  @P0 STS.128 [R199+0xd800], RZ ;  /* 0x00d800ffc7000388 */ /* 0x0003e80000000c00 */
[----:B------:R1:W-:Y:S04]  /*2960*/  @P0 STS.128 [R199+0xf800], RZ ;  /* 0x00f800ffc7000388 */ /* 0x0003e80000000c00 */
[----:B------:R1:W-:Y:S01]  /*2970*/  @P0 STS.128 [R199+0x11800], RZ ;  /* 0x011800ffc7000388 */ /* 0x0003e20000000c00 */
[----:B------:R-:W-:Y:S05]  /*2980*/  @P0 BRA `(.L_x_747) ;  /* 0x000001e000000947 */ /* 0x000fea0003800000 */
[----:B------:R-:W-:Y:S01]  /*2990*/  ISETP.GE.AND P3, PT, R124, c[0x0][0x220], PT ;  /* 0x000088007c007a0c */ /* 0x000fe20003f66270 */
[----:B----4-:R-:W-:Y:S01]  /*29a0*/  IMAD.MOV.U32 R10, RZ, RZ, c[0x0][0x1a0] ;  /* 0x00006800ff0a7624 */ /* 0x010fe200078e00ff */
[----:B------:R-:W-:Y:S01]  /*29b0*/  ISETP.GE.AND P2, PT, R118, c[0x0][0x220], PT ;  /* 0x0000880076007a0c */ /* 0x000fe20003f46270 */
[----:B------:R-:W-:Y:S01]  /*29c0*/  ULDC UR4, c[0x0][0x1a4] ;  /* 0x0000690000047ab9 */ /* 0x000fe20000000800 */
[----:B------:R-:W-:Y:S01]  /*29d0*/  ISETP.GE.AND P0, PT, R117, c[0x0][0x220], PT ;  /* 0x0000880075007a0c */ /* 0x000fe20003f06270 */
[----:B------:R-:W-:Y:S01]  /*29e0*/  UIMAD UR4, UR4, 0x30, URZ ;  /* 0x00000030040478a4 */ /* 0x000fe2000f8e023f */
[----:B------:R-:W-:-:S05]  /*29f0*/  IMAD.WIDE.U32 R10, R10, 0x30, R6 ;  /* 0x000000300a0a7825 */ /* 0x000fca00078e0006 */
        /* <DEDUP_REMOVED lines=23> */
.L_x_747:
[----:B------:R-:W-:Y:S05]  /*2b70*/  BSYNC B0 ;  /* 0x0000000000007941 */ /* 0x000fea0003800000 */
.L_x_746:
[C---:B------:R-:W-:Y:S01]  /*2b80*/  IMAD.SHL.U32 R0, R32.reuse, 0x40, RZ ;  /* 0x0000004020007824 */ /* 0x040fe200078e00ff */
[----:B------:R-:W-:Y:S01]  /*2b90*/  R2P PR, R32, 0x6 ;  /* 0x0000000620007804 */ /* 0x000fe20000000000 */
[----:B------:R-:W-:Y:S01]  /*2ba0*/  IMAD.SHL.U32 R3, R16, 0x8, RZ ;  /* 0x0000000810037824 */ /* 0x000fe200078e00ff */
[----:B------:R-:W0:Y:S02]  /*2bb0*/  LDGDEPBAR ;  /* 0x00000000000079af */ /* 0x000e240000000000 */
[----:B------:R-:W-:-:S04]  /*2bc0*/  LOP3.LUT R0, R0, 0x1c0, RZ, 0xc0, !PT ;  /* 0x000001c000007812 */ /* 0x000fc800078ec0ff */
[----:B------:R-:W-:Y:S02]  /*2bd0*/  LOP3.LUT R3, R0, 0x8, R3, 0xf8, !PT ;  /* 0x0000000800037812 */ /* 0x000fe400078ef803 */
[----:B------:R-:W-:-:S04]  /*2be0*/  SHF.R.U32.HI R0, RZ, 0x3, R0 ;  /* 0x00000003ff007819 */ /* 0x000fc80000011600 */
[----:B------:R-:W-:Y:S01]  /*2bf0*/  LOP3.LUT R0, R3, R0, RZ, 0x3c, !PT ;  /* 0x0000000003007212 */ /* 0x000fe200078e3cff */
[----:B------:R-:W-:-:S04]  /*2c00*/  IMAD R3, R111, 0x400, R5 ;  /* 0x000004006f037824 */ /* 0x000fc800078e0205 */
[----:B------:R-:W-:Y:S02]  /*2c10*/  IMAD R0, R24, 0x200, R0 ;  /* 0x0000020018007824 */ /* 0x000fe400078e0200 */
[----:B------:R-:W-:Y:S02]  /*2c20*/  IMAD.SHL.U32 R183, R3, 0x2, RZ ;  /* 0x0000000203b77824 */ /* 0x000fe400078e00ff */
[----:B------:R-:W-:Y:S02]  /*2c30*/  IMAD.SHL.U32 R176, R0, 0x2, RZ ;  /* 0x0000000200b07824 */ /* 0x000fe400078e00ff */
[--C-:B------:R-:W-:Y:S01]  /*2c40*/  IMAD R184, R4, 0x2, R183.reuse ;  /* 0x0000000204b87824 */ /* 0x100fe200078e02b7 */
[----:B----4-:R-:W-:Y:S01]  /*2c50*/  LDSM.16.M88.4 R8, [R183] ;  /* 0x00000000b708783b */ /* 0x010fe20000000200 */
[----:B------:R-:W-:Y:S01]  /*2c60*/  IMAD R186, R2, 0x2, R183 ;  /* 0x0000000202ba7824 */ /* 0x000fe200078e02b7 */
[----:B------:R-:W-:Y:S01]  /*2c70*/  IADD3 R0, R176, 0x6000, RZ ;  /* 0x00006000b0007810 */ /* 0x000fe20007ffe0ff */
[----:B------:R-:W-:Y:S01]  /*2c80*/  IMAD R185, R2, 0x2, R184 ;  /* 0x0000000202b97824 */ /* 0x000fe200078e02b8 */
[----:B-1----:R-:W1:Y:S01]  /*2c90*/  LDSM.16.M88.4 R28, [R176+0x6000] ;  /* 0x00600000b01c783b */ /* 0x002e620000000200 */
[----:B------:R-:W-:-:S02]  /*2ca0*/  IADD3 R187, R176, 0x6020, RZ ;  /* 0x00006020b0bb7810 */ /* 0x000fc40007ffe0ff */
[----:B------:R-:W-:Y:S01]  /*2cb0*/  @P1 IADD3 R187, R0, -0x20, RZ ;  /* 0xffffffe000bb1810 */ /* 0x000fe20007ffe0ff */
[----:B------:R-:W4:Y:S01]  /*2cc0*/  LDSM.16.M88.4 R24, [R176+0x6800] ;  /* 0x00680000b018783b */ /* 0x000f220000000200 */
[----:B------:R-:W-:Y:S02]  /*2cd0*/  IMAD.MOV.U32 R0, RZ, RZ, 0x40 ;  /* 0x00000040ff007424 */ /* 0x000fe400078e00ff */
[C---:B------:R-:W-:Y:S01]  /*2ce0*/  IADD3 R198, R187.reuse, 0x800, RZ ;  /* 0x00000800bbc67810 */ /* 0x040fe20007ffe0ff */
[----:B------:R-:W5:Y:S01]  /*2cf0*/  LDSM.16.M88.4 R20, [R176+0x7000] ;  /* 0x00700000b014783b */ /* 0x000f620000000200 */
[C---:B------:R-:W-:Y:S02]  /*2d00*/  IADD3 R197, R187.reuse, 0x1000, RZ ;  /* 0x00001000bbc57810 */ /* 0x040fe40007ffe0ff */
[----:B------:R-:W-:Y:S01]  /*2d10*/  SEL R0, R0, 0xffffffc0, !P2 ;  /* 0xffffffc000007807 */ /* 0x000fe20005000000 */
[----:B------:R-:W2:Y:S01]  /*2d20*/  LDSM.16.M88.4 R12, [R176+0x7800] ;  /* 0x00780000b00c783b */ /* 0x000ea20000000200 */
[----:B------:R-:W-:-:S02]  /*2d30*/  IADD3 R196, R187, 0x1800, RZ ;  /* 0x00001800bbc47810 */ /* 0x000fc40007ffe0ff */
[C---:B------:R-:W-:Y:S01]  /*2d40*/  IADD3 R195, R187.reuse, 0x2000, RZ ;  /* 0x00002000bbc37810 */ /* 0x040fe20007ffe0ff */
[----:B------:R-:W-:Y:S01]  /*2d50*/  LDSM.16.M88.4 R16, [R184] ;  /* 0x00000000b810783b */ /* 0x000fe20000000200 */
[----:B------:R-:W-:Y:S01]  /*2d60*/  IMAD.IADD R182, R176, 0x1, R0 ;  /* 0x00000001b0b67824 */ /* 0x000fe200078e0200 */
[C---:B------:R-:W-:Y:S01]  /*2d70*/  IADD3 R194, R187.reuse, 0x2800, RZ ;  /* 0x00002800bbc27810 */ /* 0x040fe20007ffe0ff */
[----:B------:R-:W-:Y:S01]  /*2d80*/  IMAD.IADD R181, R0, 0x1, R187 ;  /* 0x0000000100b57824 */ /* 0x000fe200078e02bb */
[----:B------:R-:W3:Y:S01]  /*2d90*/  LDSM.16.M88.4 R64, [R187] ;  /* 0x00000000bb40783b */ /* 0x000ee20000000200 */
[----:B------:R-:W-:Y:S01]  /*2da0*/  IMAD.SHL.U32 R0, R38, 0x2, RZ ;  /* 0x0000000226007824 */ /* 0x000fe200078e00ff */
[C---:B------:R-:W-:Y:S02]  /*2db0*/  IADD3 R193, R187.reuse, 0x3000, RZ ;  /* 0x00003000bbc17810 */ /* 0x040fe40007ffe0ff */
[----:B------:R-:W2:Y:S01]  /*2dc0*/  LDSM.16.M88.4 R60, [R187+0x800] ;  /* 0x00080000bb3c783b */ /* 0x000ea20000000200 */
[----:B------:R-:W-:-:S02]  /*2dd0*/  IADD3 R192, R187, 0x3800, RZ ;  /* 0x00003800bbc07810 */ /* 0x000fc40007ffe0ff */
[----:B------:R-:W-:Y:S01]  /*2de0*/  LOP3.LUT R0, R0, 0x6, RZ, 0xc0, !PT ;  /* 0x0000000600007812 */ /* 0x000fe200078ec0ff */
[----:B------:R-:W2:Y:S01]  /*2df0*/  LDSM.16.M88.4 R40, [R187+0x1000] ;  /* 0x00100000bb28783b */ /* 0x000ea20000000200 */
[C---:B------:R-:W-:Y:S02]  /*2e00*/  IADD3 R191, R187.reuse, 0x4000, RZ ;  /* 0x00004000bbbf7810 */ /* 0x040fe40007ffe0ff */
[----:B------:R-:W-:Y:S01]  /*2e10*/  IADD3 R190, R187, 0x4800, RZ ;  /* 0x00004800bbbe7810 */ /* 0x000fe20007ffe0ff */
[----:B------:R-:W-:Y:S01]  /*2e20*/  LDSM.16.M88.4 R88, [R182+0x6800] ;  /* 0x00680000b658783b */ /* 0x000fe20000000200 */
[----:B------:R-:W-:Y:S01]  /*2e30*/  IMAD R0, R37, 0x40, R0 ;  /* 0x0000004025007824 */ /* 0x000fe200078e0200 */
[C---:B------:R-:W-:Y:S02]  /*2e40*/  IADD3 R189, R187.reuse, 0x5000, RZ ;  /* 0x00005000bbbd7810 */ /* 0x040fe40007ffe0ff */
[----:B------:R-:W-:Y:S01]  /*2e50*/  LDSM.16.M88.4 R76, [R182+0x7000] ;  /* 0x00700000b64c783b */ /* 0x000fe20000000200 */
[----:B------:R-:W-:-:S02]  /*2e60*/  IADD3 R188, R187, 0x5800, RZ ;  /* 0x00005800bbbc7810 */ /* 0x000fc40007ffe0ff */
[C---:B------:R-:W-:Y:S01]  /*2e70*/  IADD3 R3, R0.reuse, 0x10, RZ ;  /* 0x0000001000037810 */ /* 0x040fe20007ffe0ff */
[C---:B-1----:R-:W-:Y:S01]  /*2e80*/  HMMA.16816.F32 R44, R8.reuse, R28, RZ ;  /* 0x0000001c082c723c */ /* 0x042fe200000018ff */
[----:B------:R-:W-:Y:S01]  /*2e90*/  LDSM.16.M88.4 R84, [R182+0x7800] ;  /* 0x00780000b654783b */ /* 0x000fe20000000200 */
[C---:B------:R-:W-:Y:S02]  /*2ea0*/  IADD3 R7, R0.reuse, 0x8, RZ ;  /* 0x0000000800077810 */ /* 0x040fe40007ffe0ff */
[----:B------:R-:W-:Y:S01]  /*2eb0*/  ISETP.GE.AND P5, PT, R3, R36, PT ;  /* 0x000000240300720c */ /* 0x000fe20003fa6270 */
[----:B------:R-:W-:Y:S01]  /*2ec0*/  LDSM.16.M88.4 R92, [R181+0x1000] ;  /* 0x00100000b55c783b */ /* 0x000fe20000000200 */
[C---:B------:R-:W-:Y:S02]  /*2ed0*/  IADD3 R6, R0.reuse, 0x9, RZ ;  /* 0x0000000900067810 */ /* 0x040fe40007ffe0ff */
[----:B------:R-:W-:Y:S01]  /*2ee0*/  HMMA.16816.F32 R52, R8, R30, RZ ;  /* 0x0000001e0834723c */ /* 0x000fe200000018ff */
[----:B------:R-:W-:-:S02]  /*2ef0*/  IADD3 R3, R0, 0x11, RZ ;  /* 0x0000001100037810 */ /* 0x000fc40007ffe0ff */
[-C--:B------:R-:W-:Y:S02]  /*2f00*/  ISETP.GE.AND P1, PT, R0, R36.reuse, PT ;  /* 0x000000240000720c */ /* 0x080fe40003f26270 */
[-C--:B------:R-:W-:Y:S02]  /*2f10*/  ISETP.GE.AND P0, PT, R7, R36.reuse, PT ;  /* 0x000000240700720c */ /* 0x080fe40003f06270 */
[-C--:B------:R-:W-:Y:S01]  /*2f20*/  ISETP.GE.AND P6, PT, R6, R36.reuse, PT ;  /* 0x000000240600720c */ /* 0x080fe20003fc6270 */
[----:B----4-:R-:W-:Y:S01]  /*2f30*/  HMMA.16816.F32 R56, R8, R24, RZ ;  /* 0x000000180838723c */ /* 0x010fe200000018ff */
[----:B------:R-:W-:Y:S02]  /*2f40*/  ISETP.GE.AND P3, PT, R3, R36, PT ;  /* 0x000000240300720c */ /* 0x000fe40003f66270 */
[C---:B------:R-:W-:Y:S02]  /*2f50*/  IADD3 R6, R0.reuse, 0x18, RZ ;  /* 0x0000001800067810 */ /* 0x040fe40007ffe0ff */
[----:B------:R-:W-:-:S02]  /*2f60*/  IADD3 R3, R0, 0x19, RZ ;  /* 0x0000001900037810 */ /* 0x000fc40007ffe0ff */
[----:B------:R-:W-:Y:S01]  /*2f70*/  ISETP.GE.AND P2, PT, R6, R36, PT ;  /* 0x000000240600720c */ /* 0x000fe20003f46270 */
[----:B------:R-:W-:Y:S01]  /*2f80*/  HMMA.16816.F32 R48, R8, R26, RZ ;  /* 0x0000001a0830723c */ /* 0x000fe200000018ff */
[----:B------:R-:W-:-:S07]  /*2f90*/  IADD3 R6, R0, 0x20, RZ ;  /* 0x0000002000067810 */ /* 0x000fce0007ffe0ff */
[C---:B-----5:R-:W-:Y:S08]  /*2fa0*/  HMMA.16816.F32 R32, R8.reuse, R20, RZ ;  /* 0x000000140820723c */ /* 0x060ff000000018ff */
[C---:B------:R-:W-:Y:S08]  /*2fb0*/  HMMA.16816.F32 R28, R8.reuse, R22, RZ ;  /* 0x00000016081c723c */ /* 0x040ff000000018ff */
[C---:B--2---:R-:W-:Y:S08]  /*2fc0*/  HMMA.16816.F32 R24, R8.reuse, R12, RZ ;  /* 0x0000000c0818723c */ /* 0x044ff000000018ff */
[----:B------:R-:W-:Y:S01]  /*2fd0*/  HMMA.16816.F32 R20, R8, R14, RZ ;  /* 0x0000000e0814723c */ /* 0x000fe200000018ff */
[----:B------:R-:W1:Y:S04]  /*2fe0*/  LDSM.16.M88.4 R8, [R187+0x1800] ;  /* 0x00180000bb08783b */ /* 0x000e680000000200 */
[----:B------:R-:W2:Y:S03]  /*2ff0*/  LDSM.16.M88.4 R12, [R186] ;  /* 0x00000000ba0c783b */ /* 0x000ea60000000200 */
[C---:B---3--:R-:W-:Y:S08]  /*3000*/  HMMA.16816.F32 R44, R16.reuse, R64, R44 ;  /* 0x00000040102c723c */ /* 0x048ff0000000182c */
[C---:B------:R-:W-:Y:S01]  /*3010*/  HMMA.16816.F32 R72, R16.reuse, R66, R52 ;  /* 0x000000421048723c */ /* 0x040fe20000001834 */
[----:B------:R-:W3:Y:S04]  /*3020*/  LDSM.16.M88.4 R64, [R182+0x6000] ;  /* 0x00600000b640783b */ /* 0x000ee80000000200 */
[----:B------:R-:W-:Y:S03]  /*3030*/  LDSM.16.M88.4 R52, [R181] ;  /* 0x00000000b534783b */ /* 0x000fe60000000200 */
[C---:B------:R-:W-:Y:S08]  /*3040*/  HMMA.16816.F32 R80, R16.reuse, R60, R56 ;  /* 0x0000003c1050723c */ /* 0x040ff00000001838 */
[C---:B------:R-:W-:Y:S01]  /*3050*/  HMMA.16816.F32 R68, R16.reuse, R62, R48 ;  /* 0x0000003e1044723c */ /* 0x040fe20000001830 */
[----:B------:R-:W-:Y:S07]  /*3060*/  LDSM.16.M88.4 R48, [R181+0x800] ;  /* 0x00080000b530783b */ /* 0x000fee0000000200 */
[C---:B------:R-:W-:Y:S08]  /*3070*/  HMMA.16816.F32 R60, R16.reuse, R40, R32 ;  /* 0x00000028103c723c */ /* 0x040ff00000001820 */
[C---:B------:R-:W-:Y:S08]  /*3080*/  HMMA.16816.F32 R56, R16.reuse, R42, R28 ;  /* 0x0000002a1038723c */ /* 0x040ff0000000181c */
[C---:B-1----:R-:W-:Y:S08]  /*3090*/  HMMA.16816.F32 R24, R16.reuse, R8, R24 ;  /* 0x000000081018723c */ /* 0x042ff00000001818 */
[----:B------:R-:W-:Y:S01]  /*30a0*/  HMMA.16816.F32 R20, R16, R10, R20 ;  /* 0x0000000a1014723c */ /* 0x000fe20000001814 */
[----:B------:R-:W1:Y:S04]  /*30b0*/  LDSM.16.M88.4 R8, [R185] ;  /* 0x00000000b908783b */ /* 0x000e680000000200 */
[----:B------:R-:W-:Y:S03]  /*30c0*/  LDSM.16.M88.4 R16, [R183+0x2000] ;  /* 0x00200000b710783b */ /* 0x000fe60000000200 */
[C---:B--2---:R-:W-:Y:S01]  /*30d0*/  HMMA.16816.F32 R32, R12.reuse, R88, R80 ;  /* 0x000000580c20723c */ /* 0x044fe20000001850 */
[----:B------:R-:W2:Y:S07]  /*30e0*/  LDSM.16.M88.4 R80, [R181+0x1800] ;  /* 0x00180000b550783b */ /* 0x000eae0000000200 */
[C---:B---3--:R-:W-:Y:S08]  /*30f0*/  HMMA.16816.F32 R44, R12.reuse, R64, R44 ;  /* 0x000000400c2c723c */ /* 0x048ff0000000182c */
[C---:B------:R-:W-:Y:S01]  /*3100*/  HMMA.16816.F32 R40, R12.reuse, R66, R72 ;  /* 0x000000420c28723c */ /* 0x040fe20000001848 */
[----:B------:R-:W-:Y:S07]  /*3110*/  LDSM.16.M88.4 R72, [R176+0x8800] ;  /* 0x00880000b048783b */ /* 0x000fee0000000200 */
[C---:B------:R-:W-:Y:S01]  /*3120*/  HMMA.16816.F32 R28, R12.reuse, R90, R68 ;  /* 0x0000005a0c1c723c */ /* 0x040fe20000001844 */
[----:B------:R-:W-:Y:S07]  /*3130*/  LDSM.16.M88.4 R88, [R182+0x8000] ;  /* 0x00800000b658783b */ /* 0x000fee0000000200 */
[C---:B------:R-:W-:Y:S08]  /*3140*/  HMMA.16816.F32 R60, R12.reuse, R76, R60 ;  /* 0x0000004c0c3c723c */ /* 0x040ff0000000183c */
[C---:B------:R-:W-:Y:S01]  /*3150*/  HMMA.16816.F32 R56, R12.reuse, R78, R56 ;  /* 0x0000004e0c38723c */ /* 0x040fe20000001838 */
[----:B------:R-:W3:Y:S07]  /*3160*/  LDSM.16.M88.4 R76, [R176+0x8000] ;  /* 0x00800000b04c783b */ /* 0x000eee0000000200 */
[C---:B------:R-:W-:Y:S08]  /*3170*/  HMMA.16816.F32 R24, R12.reuse, R84, R24 ;  /* 0x000000540c18723c */ /* 0x040ff00000001818 */
[----:B------:R-:W-:Y:S01]  /*3180*/  HMMA.16816.F32 R12, R12, R86, R20 ;  /* 0x000000560c0c723c */ /* 0x000fe20000001814 */
[----:B------:R-:W-:Y:S07]  /*3190*/  LDSM.16.M88.4 R84, [R187+0x2800] ;  /* 0x00280000bb54783b */ /* 0x000fee0000000200 */
[C---:B-1----:R-:W-:Y:S08]  /*31a0*/  HMMA.16816.F32 R68, R8.reuse, R52, R44 ;  /* 0x000000340844723c */ /* 0x042ff0000000182c */
[C---:B------:R-:W-:Y:S01]  /*31b0*/  HMMA.16816.F32 R40, R8.reuse, R54, R40 ;  /* 0x000000360828723c */ /* 0x040fe20000001828 */
[----:B------:R-:W1:Y:S07]  /*31c0*/  LDSM.16.M88.4 R52, [R176+0x9000] ;  /* 0x00900000b034783b */ /* 0x000e6e0000000200 */
[C---:B------:R-:W-:Y:S01]  /*31d0*/  HMMA.16816.F32 R64, R8.reuse, R48, R32 ;  /* 0x000000300840723c */ /* 0x040fe20000001820 */
[----:B------:R-:W-:Y:S07]  /*31e0*/  LDSM.16.M88.4 R32, [R187+0x2000] ;  /* 0x00200000bb20783b */ /* 0x000fee0000000200 */
[C---:B--2---:R-:W-:Y:S01]  /*31f0*/  HMMA.16816.F32 R44, R8.reuse, R80, R24 ;  /* 0x00000050082c723c */ /* 0x044fe20000001818 */
[----:B------:R-:W2:Y:S07]  /*3200*/  LDSM.16.M88.4 R24, [R176+0x9800] ;  /* 0x00980000b018783b */ /* 0x000eae0000000200 */
[C---:B------:R-:W-:Y:S08]  /*3210*/  HMMA.16816.F32 R48, R8.reuse, R50, R28 ;  /* 0x000000320830723c */ /* 0x040ff0000000181c */
[C---:B------:R-:W-:Y:S08]  /*3220*/  HMMA.16816.F32 R60, R8.reuse, R92, R60 ;  /* 0x0000005c083c723c */ /* 0x040ff0000000183c */
[C---:B------:R-:W-:Y:S01]  /*3230*/  HMMA.16816.F32 R56, R8.reuse, R94, R56 ;  /* 0x0000005e0838723c */ /* 0x040fe20000001838 */
[----:B------:R-:W-:Y:S07]  /*3240*/  LDSM.16.M88.4 R92, [R176+0xa800] ;  /* 0x00a80000b05c783b */ /* 0x000fee0000000200 */
[----:B------:R-:W-:Y:S01]  /*3250*/  HMMA.16816.F32 R20, R8, R82, R12 ;  /* 0x000000520814723c */ /* 0x000fe2000000180c */
[----:B------:R-:W4:Y:S04]  /*3260*/  LDSM.16.M88.4 R8, [R184+0x2000] ;  /* 0x00200000b808783b */ /* 0x000f280000000200 */
[----:B------:R-:W5:Y:S03]  /*3270*/  LDSM.16.M88.4 R80, [R187+0x3000] ;  /* 0x00300000bb50783b */ /* 0x000f660000000200 */
[C---:B---3--:R-:W-:Y:S01]  /*3280*/  HMMA.16816.F32 R28, R16.reuse, R76, R68 ;  /* 0x0000004c101c723c */ /* 0x048fe20000001844 */
[----:B------:R-:W-:Y:S07]  /*3290*/  LDSM.16.M88.4 R12, [R186+0x2000] ;  /* 0x00200000ba0c783b */ /* 0x000fee0000000200 */
[C---:B------:R-:W-:Y:S01]  /*32a0*/  HMMA.16816.F32 R40, R16.reuse, R78, R40 ;  /* 0x0000004e1028723c */ /* 0x040fe20000001828 */
[----:B------:R-:W-:Y:S07]  /*32b0*/  LDSM.16.M88.4 R76, [R182+0x9000] ;  /* 0x00900000b64c783b */ /* 0x000fee0000000200 */
[C---:B------:R-:W-:Y:S08]  /*32c0*/  HMMA.16816.F32 R68, R16.reuse, R72, R64 ;  /* 0x000000481044723c */ /* 0x040ff00000001840 */
[C---:B------:R-:W-:Y:S01]  /*32d0*/  HMMA.16816.F32 R64, R16.reuse, R74, R48 ;  /* 0x0000004a1040723c */ /* 0x040fe20000001830 */
[----:B------:R-:W3:Y:S07]  /*32e0*/  LDSM.16.M88.4 R72, [R187+0x3800] ;  /* 0x00380000bb48783b */ /* 0x000eee0000000200 */
[C---:B-1----:R-:W-:Y:S08]  /*32f0*/  HMMA.16816.F32 R60, R16.reuse, R52, R60 ;  /* 0x00000034103c723c */ /* 0x042ff0000000183c */
[C---:B------:R-:W-:Y:S08]  /*3300*/  HMMA.16816.F32 R56, R16.reuse, R54, R56 ;  /* 0x000000361038723c */ /* 0x040ff00000001838 */
[C---:B--2---:R-:W-:Y:S08]  /*3310*/  HMMA.16816.F32 R48, R16.reuse, R24, R44 ;  /* 0x000000181030723c */ /* 0x044ff0000000182c */
[----:B------:R-:W-:Y:S08]  /*3320*/  HMMA.16816.F32 R20, R16, R26, R20 ;  /* 0x0000001a1014723c */ /* 0x000ff00000001814 */
[C---:B----4-:R-:W-:Y:S08]  /*3330*/  HMMA.16816.F32 R16, R8.reuse, R32, R28 ;  /* 0x000000200810723c */ /* 0x050ff0000000181c */
[C---:B------:R-:W-:Y:S01]  /*3340*/  HMMA.16816.F32 R28, R8.reuse, R34, R40 ;  /* 0x00000022081c723c */ /* 0x040fe20000001828 */
[----:B------:R-:W1:Y:S07]  /*3350*/  LDSM.16.M88.4 R40, [R182+0x8800] ;  /* 0x00880000b628783b */ /* 0x000e6e0000000200 */
[C---:B------:R-:W-:Y:S01]  /*3360*/  HMMA.16816.F32 R32, R8.reuse, R84, R68 ;  /* 0x000000540820723c */ /* 0x040fe20000001844 */
[----:B------:R-:W-:Y:S07]  /*3370*/  LDSM.16.M88.4 R68, [R181+0x2000] ;  /* 0x00200000b544783b */ /* 0x000fee0000000200 */
[C---:B------:R-:W-:Y:S01]  /*3380*/  HMMA.16816.F32 R44, R8.reuse, R86, R64 ;  /* 0x00000056082c723c */ /* 0x040fe20000001840 */
[----:B------:R-:W2:Y:S07]  /*3390*/  LDSM.16.M88.4 R84, [R182+0x9800] ;  /* 0x00980000b654783b */ /* 0x000eae0000000200 */
[C---:B-----5:R-:W-:Y:S08]  /*33a0*/  HMMA.16816.F32 R64, R8.reuse, R80, R60 ;  /* 0x000000500840723c */ /* 0x060ff0000000183c */
[C---:B------:R-:W-:Y:S01]  /*33b0*/  HMMA.16816.F32 R60, R8.reuse, R82, R56 ;  /* 0x00000052083c723c */ /* 0x040fe20000001838 */
[----:B------:R-:W-:Y:S07]  /*33c0*/  LDSM.16.M88.4 R80, [R181+0x3000] ;  /* 0x00300000b550783b */ /* 0x000fee0000000200 */
[C---:B---3--:R-:W-:Y:S08]  /*33d0*/  HMMA.16816.F32 R56, R8.reuse, R72, R48 ;  /* 0x000000480838723c */ /* 0x048ff00000001830 */
[----:B------:R-:W-:Y:S01]  /*33e0*/  HMMA.16816.F32 R52, R8, R74, R20 ;  /* 0x0000004a0834723c */ /* 0x000fe20000001814 */
[----:B------:R-:W3:Y:S04]  /*33f0*/  LDSM.16.M88.4 R8, [R185+0x2000] ;  /* 0x00200000b908783b */ /* 0x000ee80000000200 */
[----:B------:R-:W4:Y:S03]  /*3400*/  LDSM.16.M88.4 R72, [R181+0x2800] ;  /* 0x00280000b548783b */ /* 0x000f260000000200 */
[C---:B------:R-:W-:Y:S01]  /*3410*/  HMMA.16816.F32 R24, R12.reuse, R88, R16 ;  /* 0x000000580c18723c */ /* 0x040fe20000001810 */
[----:B------:R-:W-:Y:S07]  /*3420*/  LDSM.16.M88.4 R20, [R183+0x4000] ;  /* 0x00400000b714783b */ /* 0x000fee0000000200 */
[C---:B------:R-:W-:Y:S01]  /*3430*/  HMMA.16816.F32 R16, R12.reuse, R90, R28 ;  /* 0x0000005a0c10723c */ /* 0x040fe2000000181c */
[----:B------:R-:W-:Y:S07]  /*3440*/  LDSM.16.M88.4 R88, [R176+0xb000] ;  /* 0x00b00000b058783b */ /* 0x000fee0000000200 */
[C---:B-1----:R-:W-:Y:S08]  /*3450*/  HMMA.16816.F32 R28, R12.reuse, R40, R32 ;  /* 0x000000280c1c723c */ /* 0x042ff00000001820 */
[C---:B------:R-:W-:Y:S01]  /*3460*/  HMMA.16816.F32 R32, R12.reuse, R42, R44 ;  /* 0x0000002a0c20723c */ /* 0x040fe2000000182c */
[----:B------:R-:W1:Y:S07]  /*3470*/  LDSM.16.M88.4 R44, [R181+0x3800] ;  /* 0x00380000b52c783b */ /* 0x000e6e0000000200 */
[C---:B------:R-:W-:Y:S01]  /*3480*/  HMMA.16816.F32 R48, R12.reuse, R76, R64 ;  /* 0x0000004c0c30723c */ /* 0x040fe20000001840 */
[----:B------:R-:W-:Y:S07]  /*3490*/  LDSM.16.M88.4 R64, [R176+0xb800] ;  /* 0x00b80000b040783b */ /* 0x000fee0000000200 */
[C---:B------:R-:W-:Y:S01]  /*34a0*/  HMMA.16816.F32 R60, R12.reuse, R78, R60 ;  /* 0x0000004e0c3c723c */ /* 0x040fe2000000183c */
[----:B------:R-:W5:Y:S07]  /*34b0*/  LDSM.16.M88.4 R76, [R176+0xa000] ;  /* 0x00a00000b04c783b */ /* 0x000f6e0000000200 */
[C---:B--2---:R-:W-:Y:S08]  /*34c0*/  HMMA.16816.F32 R56, R12.reuse, R84, R56 ;  /* 0x000000540c38723c */ /* 0x044ff00000001838 */
[----:B------:R-:W-:Y:S01]  /*34d0*/  HMMA.16816.F32 R52, R12, R86, R52 ;  /* 0x000000560c34723c */ /* 0x000fe20000001834 */
[----:B------:R-:W-:Y:S07]  /*34e0*/  LDSM.16.M88.4 R84, [R187+0x5000] ;  /* 0x00500000bb54783b */ /* 0x000fee0000000200 */
[C---:B---3--:R-:W-:Y:S08]  /*34f0*/  HMMA.16816.F32 R40, R8.reuse, R68, R24 ;  /* 0x000000440828723c */ /* 0x048ff00000001818 */
[C---:B------:R-:W-:Y:S01]  /*3500*/  HMMA.16816.F32 R24, R8.reuse, R70, R16 ;  /* 0x000000460818723c */ /* 0x040fe20000001810 */
[----:B------:R-:W-:Y:S04]  /*3510*/  LDSM.16.M88.4 R16, [R184+0x4000] ;  /* 0x00400000b810783b */ /* 0x000fe80000000200 */
[----:B------:R-:W2:Y:S03]  /*3520*/  LDSM.16.M88.4 R68, [R187+0x4000] ;  /* 0x00400000bb44783b */ /* 0x000ea60000000200 */
[C---:B----4-:R-:W-:Y:S08]  /*3530*/  HMMA.16816.F32 R32, R8.reuse, R74, R32 ;  /* 0x0000004a0820723c */ /* 0x050ff00000001820 */
[C---:B------:R-:W-:Y:S08]  /*3540*/  HMMA.16816.F32 R48, R8.reuse, R80, R48 ;  /* 0x000000500830723c */ /* 0x040ff00000001830 */
[C---:B------:R-:W-:Y:S01]  /*3550*/  HMMA.16816.F32 R60, R8.reuse, R82, R60 ;  /* 0x00000052083c723c */ /* 0x040fe2000000183c */
[----:B------:R-:W-:Y:S07]  /*3560*/  LDSM.16.M88.4 R80, [R182+0xa000] ;  /* 0x00a00000b650783b */ /* 0x000fee0000000200 */
[C---:B------:R-:W-:Y:S01]  /*3570*/  HMMA.16816.F32 R12, R8.reuse, R72, R28 ;  /* 0x00000048080c723c */ /* 0x040fe2000000181c */
[----:B------:R-:W3:Y:S07]  /*3580*/  LDSM.16.M88.4 R72, [R187+0x4800] ;  /* 0x00480000bb48783b */ /* 0x000eee0000000200 */
[C---:B-1----:R-:W-:Y:S08]  /*3590*/  HMMA.16816.F32 R56, R8.reuse, R44, R56 ;  /* 0x0000002c0838723c */ /* 0x042ff00000001838 */
[----:B------:R-:W-:Y:S08]  /*35a0*/  HMMA.16816.F32 R52, R8, R46, R52 ;  /* 0x0000002e0834723c */ /* 0x000ff00000001834 */
[C---:B-----5:R-:W-:Y:S08]  /*35b0*/  HMMA.16816.F32 R44, R20.reuse, R76, R40 ;  /* 0x0000004c142c723c */ /* 0x060ff00000001828 */
[C---:B------:R-:W-:Y:S01]  /*35c0*/  HMMA.16816.F32 R40, R20.reuse, R78, R24 ;  /* 0x0000004e1428723c */ /* 0x040fe20000001818 */
[----:B------:R-:W1:Y:S07]  /*35d0*/  LDSM.16.M88.4 R76, [R187+0x5800] ;  /* 0x00580000bb4c783b */ /* 0x000e6e0000000200 */
        /* <DEDUP_REMOVED lines=8> */
[C---:B--2---:R-:W-:Y:S08]  /*3660*/  HMMA.16816.F32 R48, R16.reuse, R68, R44 ;  /* 0x000000441030723c */ /* 0x044ff0000000182c */
[C---:B------:R-:W-:Y:S01]  /*3670*/  HMMA.16816.F32 R32, R16.reuse, R70, R40 ;  /* 0x000000461020723c */ /* 0x040fe20000001828 */
[----:B------:R-:W2:Y:S07]  /*3680*/  LDSM.16.M88.4 R68, [R182+0xb800] ;  /* 0x00b80000b644783b */ /* 0x000eae0000000200 */
[C---:B---3--:R-:W-:Y:S08]  /*3690*/  HMMA.16816.F32 R40, R16.reuse, R74, R24 ;  /* 0x0000004a1028723c */ /* 0x048ff00000001818 */
[C---:B------:R-:W-:Y:S01]  /*36a0*/  HMMA.16816.F32 R24, R16.reuse, R84, R8 ;  /* 0x000000541018723c */ /* 0x040fe20000001808 */
[----:B------:R-:W-:Y:S07]  /*36b0*/  LDSM.16.M88.4 R8, [R185+0x4000] ;  /* 0x00400000b908783b */ /* 0x000fee0000000200 */
[C---:B------:R-:W-:Y:S08]  /*36c0*/  HMMA.16816.F32 R60, R16.reuse, R86, R60 ;  /* 0x00000056103c723c */ /* 0x040ff0000000183c */
[C---:B-1----:R-:W-:Y:S08]  /*36d0*/  HMMA.16816.F32 R56, R16.reuse, R76, R56 ;  /* 0x0000004c1038723c */ /* 0x042ff00000001838 */
[C---:B------:R-:W-:Y:S01]  /*36e0*/  HMMA.16816.F32 R44, R16.reuse, R72, R28 ;  /* 0x00000048102c723c */ /* 0x040fe2000000181c */
[----:B------:R-:W1:Y:S04]  /*36f0*/  LDSM.16.M88.4 R28, [R182+0xa800] ;  /* 0x00a80000b61c783b */ /* 0x000e680000000200 */
[----:B------:R-:W3:Y:S03]  /*3700*/  LDSM.16.M88.4 R72, [R181+0x4000] ;  /* 0x00400000b548783b */ /* 0x000ee60000000200 */
[----:B------:R-:W-:Y:S01]  /*3710*/  HMMA.16816.F32 R20, R16, R78, R20 ;  /* 0x0000004e1014723c */ /* 0x000fe20000001814 */
[----:B------:R-:W5:Y:S07]  /*3720*/  LDSM.16.M88.4 R76, [R181+0x4800] ;  /* 0x00480000b54c783b */ /* 0x000f6e0000000200 */
[C---:B----4-:R-:W-:Y:S07]  /*3730*/  HMMA.16816.F32 R52, R12.reuse, R64, R24 ;  /* 0x000000400c34723c */ /* 0x050fee0000001818 */
[----:B------:R-:W-:Y:S01]  /*3740*/  IADD3 R24, R0, 0x1, RZ ;  /* 0x0000000100187810 */ /* 0x000fe20007ffe0ff */
[----:B------:R-:W-:Y:S03]  /*3750*/  HMMA.16816.F32 R60, R12, R66, R60 ;  /* 0x000000420c3c723c */ /* 0x000fe6000000183c */
[----:B------:R-:W-:-:S05]  /*3760*/  ISETP.GE.AND P4, PT, R24, R36, PT ;  /* 0x000000241800720c */ /* 0x000fca0003f86270 */
[C---:B--2---:R-:W-:Y:S08]  /*3770*/  HMMA.16816.F32 R64, R12.reuse, R68, R56 ;  /* 0x000000440c40723c */ /* 0x044ff00000001838 */
[C---:B------:R-:W-:Y:S01]  /*3780*/  HMMA.16816.F32 R56, R12.reuse, R70, R20 ;  /* 0x000000460c38723c */ /* 0x040fe20000001814 */
[----:B------:R-:W2:Y:S07]  /*3790*/  LDSM.16.M88.4 R20, [R181+0x5000] ;  /* 0x00500000b514783b */ /* 0x000eae0000000200 */
[----:B------:R-:W-:Y:S01]  /*37a0*/  HMMA.16816.F32 R16, R12, R80, R48 ;  /* 0x000000500c10723c */ /* 0x000fe20000001830 */
[----:B------:R-:W4:Y:S01]  /*37b0*/  LDSM.16.M88.4 R48, [R181+0x5800] ;  /* 0x00580000b530783b */ /* 0x000f220000000200 */
[----:B------:R-:W-:-:S06]  /*37c0*/  DEPBAR.LE SB0, 0x0 ;  /* 0x000080000000791a */ /* 0x000fcc0000000000 */
[C---:B------:R-:W-:Y:S08]  /*37d0*/  HMMA.16816.F32 R32, R12.reuse, R82, R32 ;  /* 0x000000520c20723c */ /* 0x040ff00000001820 */
[C---:B-1----:R-:W-:Y:S08]  /*37e0*/  HMMA.16816.F32 R44, R12.reuse, R28, R44 ;  /* 0x0000001c0c2c723c */ /* 0x042ff0000000182c */
[----:B------:R-:W-:Y:S08]  /*37f0*/  HMMA.16816.F32 R40, R12, R30, R40 ;  /* 0x0000001e0c28723c */ /* 0x000ff00000001828 */
[C---:B---3--:R-:W-:Y:S08]  /*3800*/  HMMA.16816.F32 R16, R8.reuse, R72, R16 ;  /* 0x000000480810723c */ /* 0x048ff00000001810 */
[C---:B------:R-:W-:Y:S08]  /*3810*/  HMMA.16816.F32 R12, R8.reuse, R74, R32 ;  /* 0x0000004a080c723c */ /* 0x040ff00000001820 */
[C---:B-----5:R-:W-:Y:S08]  /*3820*/  HMMA.16816.F32 R28, R8.reuse, R76, R44 ;  /* 0x0000004c081c723c */ /* 0x060ff0000000182c */
[----:B--2---:R-:W-:Y:S01]  /*3830*/  HMMA.16816.F32 R24, R8, R20, R52 ;  /* 0x000000140818723c */ /* 0x004fe20000001834 */
[----:B------:R-:W-:-:S06]  /*3840*/  FSEL R38, R18, -INF , !P1 ;  /* 0xff80000012267808 */ /* 0x000fcc0004800000 */
[----:B------:R-:W-:Y:S01]  /*3850*/  FSEL R20, R19, -INF , !P4 ;  /* 0xff80000013147808 */ /* 0x000fe20006000000 */
[----:B------:R-:W-:Y:S01]  /*3860*/  HMMA.16816.F32 R32, R8, R78, R40 ;  /* 0x0000004e0820723c */ /* 0x000fe20000001828 */
[----:B------:R-:W-:Y:S02]  /*3870*/  FSEL R39, R14, -INF , !P0 ;  /* 0xff8000000e277808 */ /* 0x000fe40004000000 */
[----:B------:R-:W-:-:S04]  /*3880*/  FSEL R21, R15, -INF , !P6 ;  /* 0xff8000000f157808 */ /* 0x000fc80007000000 */
[----:B------:R-:W-:Y:S02]  /*3890*/  FSEL R41, R16, -INF , !P1 ;  /* 0xff80000010297808 */ /* 0x000fe40004800000 */
[----:B------:R-:W-:Y:S02]  /*38a0*/  FSEL R40, R17, -INF , !P4 ;  /* 0xff80000011287808 */ /* 0x000fe40006000000 */
[----:B------:R-:W-:Y:S01]  /*38b0*/  HMMA.16816.F32 R16, R8, R22, R60 ;  /* 0x000000160810723c */ /* 0x000fe2000000183c */
[----:B------:R-:W-:Y:S02]  /*38c0*/  FSEL R42, R12, -INF , !P0 ;  /* 0xff8000000c2a7808 */ /* 0x000fe40004000000 */
[----:B------:R-:W-:Y:S02]  /*38d0*/  ISETP.GE.AND P1, PT, R3, R36, PT ;  /* 0x000000240300720c */ /* 0x000fe40003f26270 */
[----:B------:R-:W-:Y:S02]  /*38e0*/  IADD3 R3, R0, 0x21, RZ ;  /* 0x0000002100037810 */ /* 0x000fe40007ffe0ff */
[----:B------:R-:W-:-:S02]  /*38f0*/  FSEL R22, R13, -INF , !P6 ;  /* 0xff8000000d167808 */ /* 0x000fc40007000000 */
[C---:B----4-:R-:W-:Y:S01]  /*3900*/  HMMA.16816.F32 R12, R8.reuse, R48, R64 ;  /* 0x00000030080c723c */ /* 0x050fe20000001840 */
[-C--:B------:R-:W-:Y:S02]  /*3910*/  ISETP.GE.AND P4, PT, R6, R36.reuse, PT ;  /* 0x000000240600720c */ /* 0x080fe40003f86270 */
[----:B------:R-:W-:Y:S02]  /*3920*/  ISETP.GE.AND P0, PT, R3, R36, PT ;  /* 0x000000240300720c */ /* 0x000fe40003f06270 */
[----:B------:R-:W-:Y:S02]  /*3930*/  IADD3 R3, R0, 0x29, RZ ;  /* 0x0000002900037810 */ /* 0x000fe40007ffe0ff */
[----:B------:R-:W-:Y:S01]  /*3940*/  FSEL R30, R30, -INF , !P5 ;  /* 0xff8000001e1e7808 */ /* 0x000fe20006800000 */
[----:B------:R-:W-:Y:S01]  /*3950*/  HMMA.16816.F32 R8, R8, R50, R56 ;  /* 0x000000320808723c */ /* 0x000fe20000001838 */
[----:B------:R-:W-:Y:S02]  /*3960*/  FSEL R23, R28, -INF , !P5 ;  /* 0xff8000001c177808 */ /* 0x000fe40006800000 */
[----:B------:R-:W-:-:S02]  /*3970*/  FSEL R98, R26, -INF , !P4 ;  /* 0xff8000001a627808 */ /* 0x000fc40006000000 */
[----:B------:R-:W-:Y:S02]  /*3980*/  FSEL R102, R24, -INF , !P4 ;  /* 0xff80000018667808 */ /* 0x000fe40006000000 */
[----:B------:R-:W-:Y:S02]  /*3990*/  ISETP.GE.AND P5, PT, R3, R36, PT ;  /* 0x000000240300720c */ /* 0x000fe40003fa6270 */
[----:B------:R-:W-:Y:S02]  /*39a0*/  ISETP.GE.AND P4, PT, R36, 0x41, PT ;  /* 0x000000412400780c */ /* 0x000fe40003f86270 */
[C---:B------:R-:W-:Y:S02]  /*39b0*/  IADD3 R6, R0.reuse, 0x28, RZ ;  /* 0x0000002800067810 */ /* 0x040fe40007ffe0ff */
[----:B------:R-:W-:Y:S02]  /*39c0*/  IADD3 R3, R0, 0x31, RZ ;  /* 0x0000003100037810 */ /* 0x000fe40007ffe0ff */
[----:B------:R-:W-:-:S02]  /*39d0*/  FSEL R34, R34, -INF , !P2 ;  /* 0xff80000022227808 */ /* 0x000fc40005000000 */
[----:B------:R-:W-:Y:S02]  /*39e0*/  FSEL R32, R32, -INF , !P2 ;  /* 0xff80000020207808 */ /* 0x000fe40005000000 */
[-C--:B------:R-:W-:Y:S02]  /*39f0*/  ISETP.GE.AND P6, PT, R6, R36.reuse, PT ;  /* 0x000000240600720c */ /* 0x080fe40003fc6270 */
[----:B------:R-:W-:Y:S02]  /*3a00*/  ISETP.GE.AND P2, PT, R3, R36, PT ;  /* 0x000000240300720c */ /* 0x000fe40003f46270 */
[C---:B------:R-:W-:Y:S02]  /*3a10*/  IADD3 R6, R0.reuse, 0x30, RZ ;  /* 0x0000003000067810 */ /* 0x040fe40007ffe0ff */
[C---:B------:R-:W-:Y:S02]  /*3a20*/  IADD3 R3, R0.reuse, 0x38, RZ ;  /* 0x0000003800037810 */ /* 0x040fe40007ffe0ff */
[----:B------:R-:W-:-:S02]  /*3a30*/  IADD3 R0, R0, 0x39, RZ ;  /* 0x0000003900007810 */ /* 0x000fc40007ffe0ff */
[----:B------:R-:W-:Y:S02]  /*3a40*/  FSEL R31, R31, -INF , !P3 ;  /* 0xff8000001f1f7808 */ /* 0x000fe40005800000 */
[----:B------:R-:W-:Y:S02]  /*3a50*/  FSEL R29, R29, -INF , !P3 ;  /* 0xff8000001d1d7808 */ /* 0x000fe40005800000 */
[----:B------:R-:W-:Y:S02]  /*3a60*/  FSEL R43, R35, -INF , !P1 ;  /* 0xff800000232b7808 */ /* 0x000fe40004800000 */
[----:B------:R-:W-:Y:S02]  /*3a70*/  FSEL R28, R33, -INF , !P1 ;  /* 0xff800000211c7808 */ /* 0x000fe40004800000 */
[----:B------:R-:W-:Y:S02]  /*3a80*/  FSEL R97, R27, -INF , !P0 ;  /* 0xff8000001b617808 */ /* 0x000fe40004000000 */
[----:B------:R-:W-:-:S02]  /*3a90*/  FSEL R104, R25, -INF , !P0 ;  /* 0xff80000019687808 */ /* 0x000fc40004000000 */
[-C--:B------:R-:W-:Y:S02]  /*3aa0*/  ISETP.GE.AND P3, PT, R6, R36.reuse, PT ;  /* 0x000000240600720c */ /* 0x080fe40003f66270 */
[-C--:B------:R-:W-:Y:S02]  /*3ab0*/  ISETP.GE.AND P1, PT, R3, R36.reuse, PT ;  /* 0x000000240300720c */ /* 0x080fe40003f26270 */
[----:B------:R-:W-:Y:S02]  /*3ac0*/  ISETP.GE.AND P0, PT, R0, R36, PT ;  /* 0x000000240000720c */ /* 0x000fe40003f06270 */
        /* <DEDUP_REMOVED lines=14> */
[----:B------:R-:W-:Y:S01]  /*3bb0*/  IADD3 R6, R121, -0x2, RZ ;  /* 0xfffffffe79067810 */ /* 0x000fe20007ffe0ff */
[----:B------:R-:W-:Y:S01]  /*3bc0*/  BSSY B0, `(.L_x_749) ;  /* 0x0000064000007945 */ /* 0x000fe20003800000 */
[----:B------:R-:W-:-:S02]  /*3bd0*/  ISETP.GE.AND P3, PT, R124, c[0x0][0x220], PT ;  /* 0x000088007c007a0c */ /* 0x000fc40003f66270 */
[----:B------:R-:W-:Y:S01]  /*3be0*/  SHF.R.S32.HI R3, RZ, 0x1f, R6 ;  /* 0x0000001fff037819 */ /* 0x000fe20000011406 */
[----:B------:R-:W-:Y:S01]  /*3bf0*/  IMAD R0, R112, R6, RZ ;  /* 0x0000000670007224 */ /* 0x000fe200078e02ff */
[----:B------:R-:W-:Y:S01]  /*3c00*/  ISETP.GE.AND P2, PT, R118, c[0x0][0x220], PT ;  /* 0x0000880076007a0c */ /* 0x000fe20003f46270 */
[----:B------:R-:W-:Y:S01]  /*3c10*/  IMAD.WIDE.U32 R6, R6, R113, R122 ;  /* 0x0000007106067225 */ /* 0x000fe200078e007a */
[----:B------:R-:W-:-:S03]  /*3c20*/  ISETP.GE.AND P1, PT, R117, c[0x0][0x220], PT ;  /* 0x0000880075007a0c */ /* 0x000fc60003f26270 */
[----:B------:R-:W-:-:S04]  /*3c30*/  IMAD R0, R3, R113, R0 ;  /* 0x0000007103007224 */ /* 0x000fc800078e0200 */
[----:B------:R-:W-:Y:S01]  /*3c40*/  IMAD.IADD R0, R7, 0x1, R0 ;  /* 0x0000000107007824 */ /* 0x000fe200078e0200 */
[C---:B------:R-:W-:Y:S01]  /*3c50*/  @!P3 LEA R8, P6, R6.reuse, c[0x0][0x168], 0x1 ;  /* 0x00005a000608ba11 */ /* 0x040fe200078c08ff */
[----:B------:R1:W-:Y:S02]  /*3c60*/  @P3 STS.128 [R199+0x6000], RZ ;  /* 0x006000ffc7003388 */ /* 0x0003e40000000c00 */
[C---:B------:R-:W-:Y:S02]  /*3c70*/  @!P2 LEA R10, P5, R6.reuse, c[0x0][0x168], 0x1 ;  /* 0x00005a00060aaa11 */ /* 0x040fe400078a08ff */
[C-C-:B------:R-:W-:Y:S02]  /*3c80*/  @!P3 LEA.HI.X R9, R6.reuse, c[0x0][0x16c], R0.reuse, 0x1, P6 ;  /* 0x00005b000609ba11 */ /* 0x140fe400030f0c00 */
[C---:B------:R-:W-:Y:S02]  /*3c90*/  @!P1 LEA R14, P0, R6.reuse, c[0x0][0x168], 0x1 ;  /* 0x00005a00060e9a11 */ /* 0x040fe400078008ff */
[----:B------:R-:W-:Y:S01]  /*3ca0*/  IADD3 R3, P6, R115, R6, RZ ;  /* 0x0000000673037210 */ /* 0x000fe20007fde0ff */
[----:B------:R-:W-:Y:S01]  /*3cb0*/  @!PT LDS RZ, [RZ] ;  /* 0x00000000fffff984 */ /* 0x000fe20000000800 */
[----:B------:R-:W-:Y:S01]  /*3cc0*/  @!PT LDS RZ, [RZ] ;  /* 0x00000000fffff984 */ /* 0x000fe20000000800 */
[----:B------:R-:W-:Y:S01]  /*3cd0*/  @!PT LDS RZ, [RZ] ;  /* 0x00000000fffff984 */ /* 0x000fe20000000800 */
[----:B------:R2:W-:Y:S01]  /*3ce0*/  @!P3 LDGSTS.E.BYPASS.LTC128B.128 [R199+0x6000], [R8.64] ;  /* 0x0600000008c7bfae */ /* 0x0005e2000b901d46 */
[----:B------:R-:W-:-:S02]  /*3cf0*/  @!P2 LEA.HI.X R11, R6, c[0x0][0x16c], R0, 0x1, P5 ;  /* 0x00005b00060baa11 */ /* 0x000fc400028f0c00 */
[--C-:B------:R-:W-:Y:S01]  /*3d00*/  @!P1 LEA.HI.X R15, R6, c[0x0][0x16c], R0.reuse, 0x1, P0 ;  /* 0x00005b00060f9a11 */ /* 0x100fe200000f0c00 */
[----:B------:R-:W-:Y:S01]  /*3d10*/  IMAD.X R6, R114, 0x1, R0, P6 ;  /* 0x0000000172067824 */ /* 0x000fe200030e0600 */
[----:B------:R-:W-:Y:S01]  /*3d20*/  @!P3 LEA R12, P0, R3, c[0x0][0x168], 0x1 ;  /* 0x00005a00030cba11 */ /* 0x000fe200078008ff */
[----:B------:R1:W-:Y:S01]  /*3d30*/  @P2 STS.128 [R199+0x8000], RZ ;  /* 0x008000ffc7002388 */ /* 0x0003e20000000c00 */
[----:B------:R-:W-:Y:S02]  /*3d40*/  IADD3 R0, P5, R115, R3, RZ ;  /* 0x0000000373007210 */ /* 0x000fe40007fbe0ff */
[C---:B------:R-:W-:Y:S01]  /*3d50*/  @!P3 LEA.HI.X R13, R3.reuse, c[0x0][0x16c], R6, 0x1, P0 ;  /* 0x00005b00030dba11 */ /* 0x040fe200000f0c06 */
        /* <DEDUP_REMOVED lines=13> */
[----:B------:R5:W-:Y:S01]  /*3e30*/  @!P3 LDGSTS.E.BYPASS.LTC128B.128 [R199+0x6800], [R12.64] ;  /* 0x068000000cc7bfae */ /* 0x000be2000b901d46 */
[----:B--2---:R-:W-:-:S03]  /*3e40*/  @!P2 LEA R8, P6, R3, c[0x0][0x168], 0x1 ;  /* 0x00005a000308aa11 */ /* 0x004fc600078c08ff */
[----:B------:R1:W-:Y:S01]  /*3e50*/  @P2 STS.128 [R199+0x8800], RZ ;  /* 0x008800ffc7002388 */ /* 0x0003e20000000c00 */
[----:B------:R-:W-:Y:S02]  /*3e60*/  @!P2 LEA.HI.X R9, R3, c[0x0][0x16c], R6, 0x1, P6 ;  /* 0x00005b000309aa11 */ /* 0x000fe400030f0c06 */
[----:B------:R-:W-:-:S03]  /*3e70*/  @!P3 LEA R16, P6, R0, c[0x0][0x168], 0x1 ;  /* 0x00005a000010ba11 */ /* 0x000fc600078c08ff */
[----:B------:R-:W-:Y:S01]  /*3e80*/  @!PT LDS RZ, [RZ] ;  /* 0x00000000fffff984 */ /* 0x000fe20000000800 */
[----:B------:R-:W-:Y:S01]  /*3e90*/  @!PT LDS RZ, [RZ] ;  /* 0x00000000fffff984 */ /* 0x000fe20000000800 */
[----:B------:R-:W-:Y:S01]  /*3ea0*/  @!PT LDS RZ, [RZ] ;  /* 0x00000000fffff984 */ /* 0x000fe20000000800 */
[----:B------:R2:W-:Y:S04]  /*3eb0*/  @!P2 LDGSTS.E.BYPASS.LTC128B.128 [R199+0x8800], [R8.64+0x80] ;  /* 0x0880008008c7afae */ /* 0x0005e8000b901d46 */
[----:B------:R1:W-:Y:S01]  /*3ec0*/  @P1 STS.128 [R199+0xa800], RZ ;  /* 0x00a800ffc7001388 */ /* 0x0003e20000000c00 */
[----:B----4-:R-:W-:-:S04]  /*3ed0*/  @!P1 LEA R14, P0, R3, c[0x0][0x168], 0x1 ;  /* 0x00005a00030e9a11 */ /* 0x010fc800078008ff */
[--C-:B------:R-:W-:Y:S01]  /*3ee0*/  @!P1 LEA.HI.X R15, R3, c[0x0][0x16c], R6.reuse, 0x1, P0 ;  /* 0x00005b00030f9a11 */ /* 0x100fe200000f0c06 */
[----:B------:R-:W-:Y:S01]  /*3ef0*/  IMAD.X R6, R114, 0x1, R6, P5 ;  /* 0x0000000172067824 */ /* 0x000fe200028e0606 */
[C---:B---3--:R-:W-:Y:S02]  /*3f00*/  @!P1 LEA R10, P0, R0.reuse, c[0x0][0x168], 0x1 ;  /* 0x00005a00000a9a11 */ /* 0x048fe400078008ff */
[C---:B-----5:R-:W-:Y:S01]  /*3f10*/  @!P2 LEA R12, P5, R0.reuse, c[0x0][0x168], 0x1 ;  /* 0x00005a00000caa11 */ /* 0x060fe200078a08ff */
[----:B------:R-:W-:Y:S01]  /*3f20*/  @!PT LDS RZ, [RZ] ;  /* 0x00000000fffff984 */ /* 0x000fe20000000800 */
[----:B------:R-:W-:Y:S01]  /*3f30*/  @!PT LDS RZ, [RZ] ;  /* 0x00000000fffff984 */ /* 0x000fe20000000800 */
[----:B------:R-:W-:Y:S01]  /*3f40*/  @!PT LDS RZ, [RZ] ;  /* 0x00000000fffff984 */ /* 0x000fe20000000800 */
[----:B------:R3:W-:Y:S01]  /*3f50*/  @!P1 LDGSTS.E.BYPASS.LTC128B.128 [R199+0xa800], [R14.64+0x100] ;  /* 0x0a8001000ec79fae */ /* 0x0007e2000b901d46 */
[C-C-:B------:R-:W-:Y:S02]  /*3f60*/  @!P3 LEA.HI.X R17, R0.reuse, c[0x0][0x16c], R6.reuse, 0x1, P6 ;  /* 0x00005b000011ba11 */ /* 0x140fe400030f0c06 */
[----:B------:R-:W-:Y:S01]  /*3f70*/  IADD3 R3, P6, R115, R0, RZ ;  /* 0x0000000073037210 */ /* 0x000fe20007fde0ff */
[----:B------:R1:W-:Y:S01]  /*3f80*/  @P3 STS.128 [R199+0x7000], RZ ;  /* 0x007000ffc7003388 */ /* 0x0003e20000000c00 */
[----:B------:R-:W-:-:S02]  /*3f90*/  @!P2 LEA.HI.X R13, R0, c[0x0][0x16c], R6, 0x1, P5 ;  /* 0x00005b00000daa11 */ /* 0x000fc400028f0c06 */
[--C-:B------:R-:W-:Y:S01]  /*3fa0*/  @!P1 LEA.HI.X R11, R0, c[0x0][0x16c], R6.reuse, 0x1, P0 ;  /* 0x00005b00000b9a11 */ /* 0x100fe200000f0c06 */
[----:B------:R-:W-:Y:S01]  /*3fb0*/  IMAD.X R6, R114, 0x1, R6, P6 ;  /* 0x0000000172067824 */ /* 0x000fe200030e0606 */
[C---:B--2---:R-:W-:Y:S01]  /*3fc0*/  @!P2 LEA R8, P0, R3.reuse, c[0x0][0x168], 0x1 ;  /* 0x00005a000308aa11 */ /* 0x044fe200078008ff */
[----:B------:R-:W-:Y:S01]  /*3fd0*/  @!PT LDS RZ, [RZ] ;  /* 0x00000000fffff984 */ /* 0x000fe20000000800 */
[----:B------:R-:W-:Y:S01]  /*3fe0*/  @!PT LDS RZ, [RZ] ;  /* 0x00000000fffff984 */ /* 0x000fe20000000800 */
[----:B------:R-:W-:Y:S01]  /*3ff0*/  @!PT LDS RZ, [RZ] ;  /* 0x00000000fffff984 */ /* 0x000fe20000000800 */
[----:B------:R1:W-:Y:S03]  /*4000*/  @!P3 LDGSTS.E.BYPASS.LTC128B.128 [R199+0x7000], [R16.64] ;  /* 0x0700000010c7bfae */ /* 0x0003e6000b901d46 */
[C---:B------:R-:W-:Y:S01]  /*4010*/  @!P2 LEA.HI.X R9, R3.reuse, c[0x0][0x16c], R6, 0x1, P0 ;  /* 0x00005b000309aa11 */ /* 0x040fe200000f0c06 */
        /* <DEDUP_REMOVED lines=9> */
[----:B------:R1:W-:Y:S01]  /*40b0*/  @!P1 LDGSTS.E.BYPASS.LTC128B.128 [R199+0xb000], [R10.64+0x100] ;  /* 0x0b0001000ac79fae */ /* 0x0003e2000b901d46 */
[----:B---3--:R-:W-:-:S03]  /*40c0*/  @!P3 LEA R14, P5, R3, c[0x0][0x168], 0x1 ;  /* 0x00005a00030eba11 */ /* 0x008fc600078a08ff */
[----:B------:R1:W-:Y:S01]  /*40d0*/  @P3 STS.128 [R199+0x7800], RZ ;  /* 0x007800ffc7003388 */ /* 0x0003e20000000c00 */
[----:B------:R-:W-:-:S05]  /*40e0*/  @!P3 LEA.HI.X R15, R3, c[0x0][0x16c], R6, 0x1, P5 ;  /* 0x00005b00030fba11 */ /* 0x000fca00028f0c06 */
        /* <DEDUP_REMOVED lines=17> */
.L_x_750:
[----:B------:R-:W-:Y:S05]  /*4200*/  BSYNC B0 ;  /* 0x0000000000007941 */ /* 0x000fea0003800000 */
.L_x_749:
[----:B------:R-:W0:Y:S02]  /*4210*/  LDGDEPBAR ;  /* 0x00000000000079af */ /* 0x000e240000000000 */
.L_x_748:
[----:B------:R-:W-:Y:S01]  /*4220*/  FMNMX.FTZ R3, R38, R20, !PT ;  /* 0x0000001426037209 */ /* 0x000fe20007810000 */
[----:B-1----:R-:W-:Y:S01]  /*4230*/  IMAD R9, R116, 0x4, R111 ;  /* 0x0000000474097824 */ /* 0x002fe200078e026f */
[----:B------:R-:W-:Y:S01]  /*4240*/  FMNMX.FTZ R0, R41, R40, !PT ;  /* 0x0000002829007209 */ /* 0x000fe20007810000 */
[----:B------:R-:W-:Y:S01]  /*4250*/  STL [R1+0x90], R182 ;  /* 0x000090b601007387 */ /* 0x000fe20000100800 */
[----:B------:R-:W-:Y:S01]  /*4260*/  FMNMX.FTZ R3, R39, R3, !PT ;  /* 0x0000000327037209 */ /* 0x000fe20007810000 */
[----:B------:R-:W-:Y:S01]  /*4270*/  IMAD.WIDE.U32 R80, R9, -0x326172a9, RZ ;  /* 0xcd9e8d5709507825 */ /* 0x000fe200078e00ff */
[----:B------:R-:W-:Y:S01]  /*4280*/  FMNMX.FTZ R0, R42, R0, !PT ;  /* 0x000000002a007209 */ /* 0x000fe20007810000 */
[----:B------:R-:W-:Y:S01]  /*4290*/  STL [R1+0x8c], R181 ;  /* 0x00008cb501007387 */ /* 0x000fe20000100800 */
[----:B------:R-:W-:Y:S01]  /*42a0*/  FMNMX.FTZ R3, R21, R3, !PT ;  /* 0x0000000315037209 */ /* 0x000fe20007810000 */
[----:B------:R-:W-:Y:S01]  /*42b0*/  IMAD.SHL.U32 R86, R37, 0x2, RZ ;  /* 0x0000000225567824 */ /* 0x000fe200078e00ff */
[----:B------:R-:W-:Y:S01]  /*42c0*/  FMNMX.FTZ R0, R22, R0, !PT ;  /* 0x0000000016007209 */ /* 0x000fe20007810000 */
[----:B------:R-:W-:Y:S01]  /*42d0*/  STL [R1+0x88], R176 ;  /* 0x000088b001007387 */ /* 0x000fe20000100800 */
[----:B------:R-:W-:Y:S01]  /*42e0*/  FMNMX.FTZ R3, R30, R3, !PT ;  /* 0x000000031e037209 */ /* 0x000fe20007810000 */
[----:B------:R-:W-:Y:S01]  /*42f0*/  IMAD.WIDE.U32 R90, R120, -0x2daee0ad, RZ ;  /* 0xd2511f53785a7825 */ /* 0x000fe200078e00ff */
[----:B------:R-:W-:Y:S01]  /*4300*/  FMNMX.FTZ R0, R23, R0, !PT ;  /* 0x0000000017007209 */ /* 0x000fe20007810000 */
[----:B------:R1:W-:Y:S01]  /*4310*/  STL [R1+0x78], R9 ;  /* 0x0000780901007387 */ /* 0x0003e20000100800 */
[----:B------:R-:W-:Y:S01]  /*4320*/  FMNMX.FTZ R3, R31, R3, !PT ;  /* 0x000000031f037209 */ /* 0x000fe20007810000 */
[----:B------:R-:W-:Y:S01]  /*4330*/  IMAD.SHL.U32 R177, R5, 0x2, RZ ;  /* 0x0000000205b17824 */ /* 0x000fe200078e00ff */
[----:B------:R-:W-:Y:S01]  /*4340*/  FMNMX.FTZ R0, R29, R0, !PT ;  /* 0x000000001d007209 */ /* 0x000fe20007810000 */
[----:B------:R-:W-:Y:S01]  /*4350*/  IMAD R119, R119, 0x10000, R119 ;  /* 0x0001000077777824 */ /* 0x000fe200078e0277 */
[----:B------:R-:W-:Y:S01]  /*4360*/  FMNMX.FTZ R3, R34, R3, !PT ;  /* 0x0000000322037209 */ /* 0x000fe20007810000 */
[--C-:B------:R-:W-:Y:S01]  /*4370*/  IMAD R178, R4, 0x2, R177.reuse ;  /* 0x0000000204b27824 */ /* 0x100fe200078e02b1 */
        /* <DEDUP_REMOVED lines=30> */
[----:B------:R-:W-:Y:S01]  /*4560*/  LOP3.LUT R171, R171, R200, RZ, 0x3c, !PT ;  /* 0x000000c8abab7212 */ /* 0x000fe200078e3cff */
[----:B------:R-:W2:Y:S01]  /*4570*/  SHFL.BFLY PT, R6, R3, 0x2, 0x1f ;  /* 0x0c401f0003067f89 */ /* 0x000ea200000e0000 */
[----:B------:R-:W-:Y:S02]  /*4580*/  LOP3.LUT R0, R86, R201, RZ, 0x3c, !PT ;  /* 0x000000c956007212 */ /* 0x000fe400078e3cff */
[----:B-1----:R-:W-:Y:S01]  /*4590*/  LOP3.LUT R9, R81, R171, RZ, 0x3c, !PT ;  /* 0x000000ab51097212 */ /* 0x002fe200078e3cff */
[----:B------:R-:W1:Y:S01]  /*45a0*/  SHFL.BFLY PT, R116, R8, 0x2, 0x1f ;  /* 0x0c401f0008747f89 */ /* 0x000e6200000e0000 */
[----:B------:R-:W-:-:S02]  /*45b0*/  LOP3.LUT R0, R91, R0, RZ, 0x3c, !PT ;  /* 0x000000005b007212 */ /* 0x000fc400078e3cff */
[C---:B------:R-:W-:Y:S01]  /*45c0*/  IADD3 R81, R200.reuse, -0x61c88647, RZ ;  /* 0x9e3779b9c8517810 */ /* 0x040fe20007ffe0ff */
[----:B------:R-:W-:Y:S01]  /*45d0*/  IMAD.WIDE.U32 R84, R9, -0x2daee0ad, RZ ;  /* 0xd2511f5309547825 */ /* 0x000fe200078e00ff */
[C---:B------:R-:W-:Y:S02]  /*45e0*/  IADD3 R87, R200.reuse, 0x3c6ef372, RZ ;  /* 0x3c6ef372c8577810 */ /* 0x040fe40007ffe0ff */
[C---:B------:R-:W-:Y:S02]  /*45f0*/  IADD3 R88, R201.reuse, 0x32370b8f, RZ ;  /* 0x32370b8fc9587810 */ /* 0x040fe40007ffe0ff */
[C---:B------:R-:W-:Y:S02]  /*4600*/  IADD3 R93, R200.reuse, -0x255992d5, RZ ;  /* 0xdaa66d2bc85d7810 */ /* 0x040fe40007ffe0ff */
[----:B------:R-:W-:Y:S02]  /*4610*/  IADD3 R92, R200, 0x78dde6e4, RZ ;  /* 0x78dde6e4c85c7810 */ /* 0x000fe40007ffe0ff */
[----:B------:R-:W-:-:S02]  /*4620*/  IADD3 R89, R201, -0x126145ec, RZ ;  /* 0xed9eba14c9597810 */ /* 0x000fc40007ffe0ff */
[----:B------:R-:W-:Y:S02]  /*4630*/  IADD3 R94, R201, -0x56f99767, RZ ;  /* 0xa9066899c95e7810 */ /* 0x000fe40007ffe0ff */
[----:B------:R-:W-:Y:S02]  /*4640*/  IADD3 R2, R86, 0x1, RZ ;  /* 0x0000000156027810 */ /* 0x000fe40007ffe0ff */
[----:B--2---:R-:W-:Y:S02]  /*4650*/  FMNMX.FTZ R3, R3, R6, !PT ;  /* 0x0000000603037209 */ /* 0x004fe40007810000 */
[----:B------:R-:W-:Y:S02]  /*4660*/  IADD3 R6, R201, -0x4498517b, RZ ;  /* 0xbb67ae85c9067810 */ /* 0x000fe40007ffe0ff */
[----:B-1----:R-:W-:Y:S01]  /*4670*/  FMNMX.FTZ R116, R8, R116, !PT ;  /* 0x0000007408747209 */ /* 0x002fe20007810000 */
[----:B------:R-:W1:Y:S01]  /*4680*/  SHFL.BFLY PT, R7, R3, 0x1, 0x1f ;  /* 0x0c201f0003077f89 */ /* 0x000e6200000e0000 */
[----:B------:R-:W-:-:S02]  /*4690*/  LOP3.LUT R9, R85, R90, R6, 0x96, !PT ;  /* 0x0000005a55097212 */ /* 0x000fc400078e9606 */
[----:B------:R-:W-:Y:S01]  /*46a0*/  IADD3 R85, R201, 0x76cf5d0a, RZ ;  /* 0x76cf5d0ac9557810 */ /* 0x000fe20007ffe0ff */
[----:B------:R-:W2:Y:S01]  /*46b0*/  SHFL.BFLY PT, R14, R116, 0x1, 0x1f ;  /* 0x0c201f00740e7f89 */ /* 0x000ea200000e0000 */
[----:B------:R-:W-:Y:S01]  /*46c0*/  IADD3 R90, R200, 0x1715609d, RZ ;  /* 0x1715609dc85a7810 */ /* 0x000fe20007ffe0ff */
[----:B------:R-:W-:Y:S01]  /*46d0*/  IMAD.WIDE.U32 R36, R9, -0x326172a9, RZ ;  /* 0xcd9e8d5709247825 */ /* 0x000fe200078e00ff */
[----:B------:R-:W-:-:S04]  /*46e0*/  LOP3.LUT R2, R2, R201, RZ, 0x3c, !PT ;  /* 0x000000c902027212 */ /* 0x000fc800078e3cff */
[----:B------:R-:W-:Y:S02]  /*46f0*/  LOP3.LUT R2, R91, R2, RZ, 0x3c, !PT ;  /* 0x000000025b027212 */ /* 0x000fe400078e3cff */
[----:B-1----:R-:W-:Y:S01]  /*4700*/  FMNMX.FTZ R3, R3, R7, !PT ;  /* 0x0000000703037209 */ /* 0x002fe20007810000 */
[----:B------:R-:W-:-:S03]  /*4710*/  IMAD.WIDE.U32 R6, R0, -0x326172a9, RZ ;  /* 0xcd9e8d5700067825 */ /* 0x000fc600078e00ff */
[C---:B------:R-:W-:Y:S01]  /*4720*/  FSETP.NEU.FTZ.AND P0, PT, R3.reuse, -INF , PT ;  /* 0xff8000000300780b */ /* 0x040fe20003f1d000 */
[----:B------:R-:W-:Y:S01]  /*4730*/  FMUL.FTZ R0, R3, c[0x0][0x23c] ;  /* 0x00008f0003007a20 */ /* 0x000fe20000410000 */
[----:B------:R-:W-:Y:S02]  /*4740*/  LOP3.LUT R7, R7, R80, R81, 0x96, !PT ;  /* 0x0000005007077212 */ /* 0x000fe400078e9651 */
[----:B------:R-:W-:Y:S02]  /*4750*/  LOP3.LUT R12, R37, R6, R87, 0x96, !PT ;  /* 0x00000006250c7212 */ /* 0x000fe400078e9657 */
[----:B------:R-:W-:Y:S01]  /*4760*/  FSEL R0, R0, RZ, P0 ;  /* 0x000000ff00007208 */ /* 0x000fe20000000000 */
[----:B------:R-:W-:Y:S01]  /*4770*/  IMAD.WIDE.U32 R6, R7, -0x2daee0ad, RZ ;  /* 0xd2511f5307067825 */ /* 0x000fe200078e00ff */
[----:B--2---:R-:W-:-:S03]  /*4780*/  FMNMX.FTZ R116, R116, R14, !PT ;  /* 0x0000000e74747209 */ /* 0x004fc60007810000 */
[----:B------:R-:W-:Y:S01]  /*4790*/  IMAD.WIDE.U32 R12, R12, -0x2daee0ad, RZ ;  /* 0xd2511f530c0c7825 */ /* 0x000fe200078e00ff */
[----:B------:R-:W-:Y:S02]  /*47a0*/  LOP3.LUT R10, R7, R84, R85, 0x96, !PT ;  /* 0x00000054070a7212 */ /* 0x000fe400078e9655 */
[----:B------:R-:W-:Y:S01]  /*47b0*/  FSETP.NEU.FTZ.AND P0, PT, R116, -INF , PT ;  /* 0xff8000007400780b */ /* 0x000fe20003f1d000 */
[----:B------:R-:W-:Y:S01]  /*47c0*/  FFMA.FTZ R8, R38, c[0x0][0x23c], -R0 ;  /* 0x00008f0026087a23 */ /* 0x000fe20000010800 */
[----:B------:R-:W-:Y:S01]  /*47d0*/  LOP3.LUT R6, R13, R6, R88, 0x96, !PT ;  /* 0x000000060d067212 */ /* 0x000fe200078e9658 */
[----:B------:R-:W-:Y:S02]  /*47e0*/  IMAD.WIDE.U32 R10, R10, -0x326172a9, RZ ;  /* 0xcd9e8d570a0a7825 */ /* 0x000fe400078e00ff */
[----:B------:R1:W2:Y:S02]  /*47f0*/  MUFU.EX2 R126, R8 ;  /* 0x00000008007e7308 */ /* 0x0002a40000000800 */
[----:B------:R-:W-:-:S02]  /*4800*/  FFMA.FTZ R7, R20, c[0x0][0x23c], -R0 ;  /* 0x00008f0014077a23 */ /* 0x000fc40000010800 */
[----:B------:R-:W-:-:S04]  /*4810*/  FFMA.FTZ R9, R39, c[0x0][0x23c], -R0 ;  /* 0x00008f0027097a23 */ /* 0x000fc80000010800 */
[----:B------:R3:W4:Y:S01]  /*4820*/  MUFU.EX2 R127, R7 ;  /* 0x00000007007f7308 */ /* 0x0007220000000800 */
[----:B-1----:R-:W-:-:S07]  /*4830*/  LOP3.LUT R8, R11, R36, R93, 0x96, !PT ;  /* 0x000000240b087212 */ /* 0x002fce00078e965d */
[----:B------:R1:W-:Y:S01]  /*4840*/  MUFU.EX2 R208, R9 ;  /* 0x0000000900d07308 */ /* 0x0003e20000000800 */
[----:B------:R-:W-:Y:S02]  /*4850*/  FFMA.FTZ R11, R21, c[0x0][0x23c], -R0 ;  /* 0x00008f00150b7a23 */ /* 0x000fe40000010800 */
[----:B--2---:R-:W-:Y:S02]  /*4860*/  IMAD.MOV.U32 R86, RZ, RZ, R126 ;  /* 0x000000ffff567224 */ /* 0x004fe400078e007e */
[----:B---3--:R-:W-:-:S03]  /*4870*/  IMAD.WIDE.U32 R6, R6, -0x326172a9, RZ ;  /* 0xcd9e8d5706067825 */ /* 0x008fc600078e00ff */
[----:B------:R2:W-:Y:S01]  /*4880*/  MUFU.EX2 R209, R11 ;  /* 0x0000000b00d17308 */ /* 0x0005e20000000800 */
[----:B----4-:R-:W-:Y:S02]  /*4890*/  F2FP.PACK_AB R5, R127, R126 ;  /* 0x0000007e7f05723e */ /* 0x010fe400000000ff */
[----:B------:R-:W-:Y:S01]  /*48a0*/  LOP3.LUT R10, R7, R10, R92, 0x96, !PT ;  /* 0x0000000a070a7212 */ /* 0x000fe200078e965c */
[----:B------:R-:W-:Y:S01]  /*48b0*/  FFMA.FTZ R7, R30, c[0x0][0x23c], -R0 ;  /* 0x00008f001e077a23 */ /* 0x000fe20000010800 */
[C---:B------:R-:W-:Y:S01]  /*48c0*/  PRMT R168, R5.reuse, 0x7610, R168 ;  /* 0x0000761005a87816 */ /* 0x040fe200000000a8 */
[----:B-1----:R-:W-:Y:S02]  /*48d0*/  IMAD.WIDE.U32 R8, R8, -0x2daee0ad, RZ ;  /* 0xd2511f5308087825 */ /* 0x002fe400078e00ff */
[----:B------:R-:W1:Y:S01]  /*48e0*/  MUFU.EX2 R125, R7 ;  /* 0x00000007007d7308 */ /* 0x000e620000000800 */
[----:B------:R-:W-:Y:S01]  /*48f0*/  PRMT R166, R5, 0x7632, R166 ;  /* 0x0000763205a67816 */ /* 0x000fe200000000a6 */
[----:B------:R-:W-:Y:S01]  /*4900*/  IMAD.WIDE.U32 R82, R10, -0x2daee0ad, RZ ;  /* 0xd2511f530a527825 */ /* 0x000fe200078e00ff */
[----:B------:R-:W-:-:S04]  /*4910*/  LOP3.LUT R12, R9, R12, R89, 0x96, !PT ;  /* 0x0000000c090c7212 */ /* 0x000fc800078e9659 */
[----:B------:R-:W-:Y:S01]  /*4920*/  LOP3.LUT R14, R83, R8, R94, 0x96, !PT ;  /* 0x00000008530e7212 */ /* 0x000fe200078e965e */
[----:B------:R-:W-:Y:S01]  /*4930*/  IMAD.WIDE.U32 R38, R12, -0x326172a9, RZ ;  /* 0xcd9e8d570c267825 */ /* 0x000fe200078e00ff */
[----:B------:R-:W-:-:S03]  /*4940*/  IADD3 R83, R201, 0x646e171e, RZ ;  /* 0x646e171ec9537810 */ /* 0x000fc60007ffe0ff */
[----:B------:R-:W-:Y:S01]  /*4950*/  FMUL.FTZ R12, R116, c[0x0][0x23c] ;  /* 0x00008f00740c7a20 */ /* 0x000fe20000410000 */
[----:B------:R-:W-:Y:S01]  /*4960*/  LOP3.LUT R16, R39, R6, R90, 0x96, !PT ;  /* 0x0000000627107212 */ /* 0x000fe200078e965a */
[----:B------:R-:W-:Y:S01]  /*4970*/  FFMA.FTZ R6, R31, c[0x0][0x23c], -R0 ;  /* 0x00008f001f067a23 */ /* 0x000fe20000010800 */
[----:B------:R-:W-:Y:S01]  /*4980*/  IADD3 R39, R200, -0x4ab325aa, RZ ;  /* 0xb54cda56c8277810 */ /* 0x000fe20007ffe0ff */
[----:B------:R-:W-:Y:S01]  /*4990*/  IMAD.WIDE.U32 R14, R14, -0x326172a9, RZ ;  /* 0xcd9e8d570e0e7825 */ /* 0x000fe200078e00ff */
[----:B------:R-:W-:Y:S01]  /*49a0*/  FSEL R12, R12, RZ, P0 ;  /* 0x000000ff0c0c7208 */ /* 0x000fe20000000000 */
[----:B------:R3:W-:Y:S02]  /*49b0*/  MUFU.EX2 R210, R6 ;  /* 0x0000000600d27308 */ /* 0x0007e40000000800 */
[----:B------:R-:W-:Y:S01]  /*49c0*/  IMAD.WIDE.U32 R16, R16, -0x2daee0ad, RZ ;  /* 0xd2511f5310107825 */ /* 0x000fe200078e00ff */
[----:B------:R-:W-:Y:S02]  /*49d0*/  LOP3.LUT R10, R14, 0xff, RZ, 0xc0, !PT ;  /* 0x000000ff0e0a7812 */ /* 0x000fe400078ec0ff */
[----:B------:R-:W-:Y:S01]  /*49e0*/  SHF.R.U32.HI R9, RZ, 0x10, R14 ;  /* 0x00000010ff097819 */ /* 0x000fe2000001160e */
[----:B------:R-:W-:Y:S01]  /*49f0*/  FFMA.FTZ R8, R41, c[0x0][0x23c], -R12 ;  /* 0x00008f0029087a23 */ /* 0x000fe2000001080c */
[----:B--2---:R-:W-:Y:S01]  /*4a00*/  SHF.R.U32.HI R11, RZ, 0x18, R14 ;  /* 0x00000018ff0b7819 */ /* 0x004fe2000001160e */
[----:B-1----:R-:W-:Y:S01]  /*4a10*/  IMAD.MOV.U32 R91, RZ, RZ, R125 ;  /* 0x000000ffff5b7224 */ /* 0x002fe200078e007d */
[----:B------:R-:W-:Y:S01]  /*4a20*/  LOP3.LUT R9, R9, 0xff, RZ, 0xc0, !PT ;  /* 0x000000ff09097812 */ /* 0x000fe200078ec0ff */
[----:B------:R1:W-:Y:S01]  /*4a30*/  MUFU.EX2 R211, R8 ;  /* 0x0000000800d37308 */ /* 0x0003e20000000800 */
[----:B------:R-:W-:-:S02]  /*4a40*/  SHF.R.U32.HI R20, RZ, 0x18, R16 ;  /* 0x00000018ff147819 */ /* 0x000fc40000011610 */
[----:B------:R-:W-:Y:S02]  /*4a50*/  PRMT R25, R9, 0x5410, R11 ;  /* 0x0000541009197816 */ /* 0x000fe4000000000b */
[----:B---3--:R-:W-:-:S04]  /*4a60*/  LOP3.LUT R6, R14, 0xffff, RZ, 0xc0, !PT ;  /* 0x0000ffff0e067812 */ /* 0x008fc800078ec0ff */
[----:B------:R-:W-:Y:S02]  /*4a70*/  SHF.R.U32.HI R7, RZ, 0x8, R6 ;  /* 0x00000008ff077819 */ /* 0x000fe40000011606 */
[----:B------:R-:W-:Y:S02]  /*4a80*/  LOP3.LUT R6, R16, 0xffff, RZ, 0xc0, !PT ;  /* 0x0000ffff10067812 */ /* 0x000fe400078ec0ff */
[----:B------:R-:W-:Y:S01]  /*4a90*/  PRMT R24, R10, 0x5410, R7 ;  /* 0x000054100a187816 */ /* 0x000fe20000000007 */
[----:B-1----:R-:W-:Y:S01]  /*4aa0*/  FFMA.FTZ R8, R40, c[0x0][0x23c], -R12 ;  /* 0x00008f0028087a23 */ /* 0x002fe2000001080c */
[----:B------:R-:W-:Y:S02]  /*4ab0*/  LOP3.LUT R7, R16, 0xff, RZ, 0xc0, !PT ;  /* 0x000000ff10077812 */ /* 0x000fe400078ec0ff */
[----:B------:R-:W-:Y:S01]  /*4ac0*/  SHF.R.U32.HI R6, RZ, 0x8, R6 ;  /* 0x00000008ff067819 */ /* 0x000fe20000011606 */
[----:B------:R1:W2:Y:S01]  /*4ad0*/  MUFU.EX2 R175, R8 ;  /* 0x0000000800af7308 */ /* 0x0002a20000000800 */
[----:B------:R-:W-:-:S02]  /*4ae0*/  SHF.R.U32.HI R10, RZ, 0x10, R16 ;  /* 0x00000010ff0a7819 */ /* 0x000fc40000011610 */
[----:B------:R-:W-:Y:S02]  /*4af0*/  PRMT R26, R7, 0x5410, R6 ;  /* 0x00005410071a7816 */ /* 0x000fe40000000006 */
[----:B------:R-:W-:Y:S02]  /*4b00*/  LOP3.LUT R6, R15, R38, R39, 0x96, !PT ;  /* 0x000000260f067212 */ /* 0x000fe400078e9627 */
[----:B------:R-:W-:Y:S02]  /*4b10*/  LOP3.LUT R7, R17, R82, R83, 0x96, !PT ;  /* 0x0000005211077212 */ /* 0x000fe400078e9653 */
[C---:B------:R-:W-:Y:S02]  /*4b20*/  LOP3.LUT R9, R6.reuse, 0xffff, RZ, 0xc0, !PT ;  /* 0x0000ffff06097812 */ /* 0x040fe400078ec0ff */
[----:B------:R-:W-:Y:S02]  /*4b30*/  LOP3.LUT R21, R6, 0xff, RZ, 0xc0, !PT ;  /* 0x000000ff06157812 */ /* 0x000fe400078ec0ff */
[----:B------:R-:W-:-:S02]  /*4b40*/  SHF.R.U32.HI R18, RZ, 0x10, R6 ;  /* 0x00000010ff127819 */ /* 0x000fc40000011606 */
[----:B------:R-:W-:Y:S01]  /*4b50*/  SHF.R.U32.HI R19, RZ, 0x18, R6 ;  /* 0x00000018ff137819 */ /* 0x000fe20000011606 */
[----:B-1----:R-:W-:Y:S01]  /*4b60*/  FFMA.FTZ R8, R42, c[0x0][0x23c], -R12 ;  /* 0x00008f002a087a23 */ /* 0x002fe2000001080c */
[C---:B------:R-:W-:Y:S02]  /*4b70*/  LOP3.LUT R6, R7.reuse, 0xffff, RZ, 0xc0, !PT ;  /* 0x0000ffff07067812 */ /* 0x040fe400078ec0ff */
[----:B------:R-:W-:Y:S01]  /*4b80*/  LOP3.LUT R13, R10, 0xff, RZ, 0xc0, !PT ;  /* 0x000000ff0a0d7812 */ /* 0x000fe200078ec0ff */
[----:B------:R1:W-:Y:S01]  /*4b90*/  MUFU.EX2 R182, R8 ;  /* 0x0000000800b67308 */ /* 0x0003e20000000800 */
[----:B------:R-:W-:Y:S01]  /*4ba0*/  LOP3.LUT R11, R7, 0xff, RZ, 0xc0, !PT ;  /* 0x000000ff070b7812 */ /* 0x000fe200078ec0ff */
[----:B------:R-:W-:Y:S01]  /*4bb0*/  FFMA.FTZ R10, R34, c[0x0][0x23c], -R0 ;  /* 0x00008f00220a7a23 */ /* 0x000fe20000010800 */
[----:B------:R-:W-:Y:S02]  /*4bc0*/  SHF.R.U32.HI R6, RZ, 0x8, R6 ;  /* 0x00000008ff067819 */ /* 0x000fe40000011606 */
[----:B------:R-:W-:-:S03]  /*4bd0*/  SHF.R.U32.HI R9, RZ, 0x8, R9 ;  /* 0x00000008ff097819 */ /* 0x000fc60000011609 */
[----:B------:R-:W-:Y:S01]  /*4be0*/  MUFU.EX2 R174, R10 ;  /* 0x0000000a00ae7308 */ /* 0x000fe20000000800 */
[----:B------:R-:W-:Y:S01]  /*4bf0*/  PRMT R9, R21, 0x5410, R9 ;  /* 0x0000541015097816 */ /* 0x000fe20000000009 */
[----:B-1----:R-:W-:-:S06]  /*4c00*/  FFMA.FTZ R8, R22, c[0x0][0x23c], -R12 ;  /* 0x00008f0016087a23 */ /* 0x002fcc000001080c */
[----:B------:R1:W3:Y:S02]  /*4c10*/  MUFU.EX2 R124, R8 ;  /* 0x00000008007c7308 */ /* 0x0002e40000000800 */
[----:B-1----:R-:W-:Y:S02]  /*4c20*/  LOP3.LUT R8, R18, 0xff, RZ, 0xc0, !PT ;  /* 0x000000ff12087812 */ /* 0x002fe400078ec0ff */
[----:B------:R-:W-:Y:S02]  /*4c30*/  PRMT R18, R13, 0x5410, R20 ;  /* 0x000054100d127816 */ /* 0x000fe40000000014 */
[----:B------:R-:W-:Y:S02]  /*4c40*/  PRMT R13, R11, 0x5410, R6 ;  /* 0x000054100b0d7816 */ /* 0x000fe40000000006 */
[----:B--2---:R-:W-:Y:S02]  /*4c50*/  F2FP.PACK_AB R6, R175, R211 ;  /* 0x000000d3af06723e */ /* 0x004fe400000000ff */
[----:B---3--:R-:W-:-:S02]  /*4c60*/  F2FP.PACK_AB R5, R124, R182 ;  /* 0x000000b67c05723e */ /* 0x008fc400000000ff */
[C---:B------:R-:W-:Y:S02]  /*4c70*/  PRMT R158, R6.reuse, 0x7610, R158 ;  /* 0x00007610069e7816 */ /* 0x040fe4000000009e */
[----:B------:R-:W-:Y:S01]  /*4c80*/  PRMT R157, R6, 0x7632, R157 ;  /* 0x00007632069d7816 */ /* 0x000fe2000000009d */
[--C-:B------:R-:W-:Y:S01]  /*4c90*/  FFMA.FTZ R6, R29, c[0x0][0x23c], -R12.reuse ;  /* 0x00008f001d067a23 */ /* 0x100fe2000001080c */
[----:B------:R-:W-:Y:S01]  /*4ca0*/  PRMT R10, R8, 0x5410, R19 ;  /* 0x00005410080a7816 */ /* 0x000fe20000000013 */
[----:B------:R-:W-:Y:S01]  /*4cb0*/  FFMA.FTZ R8, R23, c[0x0][0x23c], -R12 ;  /* 0x00008f0017087a23 */ /* 0x000fe2000001080c */
[C---:B------:R-:W-:Y:S01]  /*4cc0*/  PRMT R164, R5.reuse, 0x7610, R164 ;  /* 0x0000761005a47816 */ /* 0x040fe200000000a4 */
[----:B------:R1:W-:Y:S01]  /*4cd0*/  MUFU.EX2 R173, R6 ;  /* 0x0000000600ad7308 */ /* 0x0003e20000000800 */
[----:B------:R-:W-:Y:S01]  /*4ce0*/  PRMT R159, R5, 0x7632, R159 ;  /* 0x00007632059f7816 */ /* 0x000fe2000000009f */
[----:B------:R-:W-:Y:S01]  /*4cf0*/  HSET2.LE.AND R5, R9, R119, PT ;  /* 0x0000007709057233 */ /* 0x000fe20003803000 */
[----:B------:R-:W-:Y:S01]  /*4d00*/  PRMT R4, R158, 0x5410, R157 ;  /* 0x000054109e047816 */ /* 0x000fe2000000009d */
[----:B------:R-:W-:Y:S01]  /*4d10*/  LDSM.16.MT88.4 R20, [R177+0xc000] ;  /* 0x00c00000b114783b */ /* 0x000fe20000004200 */
[----:B------:R-:W-:Y:S01]  /*4d20*/  FFMA.FTZ R9, R28, c[0x0][0x23c], -R12 ;  /* 0x00008f001c097a23 */ /* 0x000fe2000001080c */
[----:B------:R-:W-:-:S02]  /*4d30*/  SHF.R.U32.HI R11, RZ, 0x18, R7 ;  /* 0x00000018ff0b7819 */ /* 0x000fc40000011607 */
[----:B------:R2:W3:Y:S01]  /*4d40*/  MUFU.EX2 R176, R8 ;  /* 0x0000000800b07308 */ /* 0x0004e20000000800 */
[----:B------:R-:W-:Y:S01]  /*4d50*/  LOP3.LUT R4, R5, R4, RZ, 0xc0, !PT ;  /* 0x0000000405047212 */ /* 0x000fe200078ec0ff */
[----:B------:R-:W-:Y:S01]  /*4d60*/  HSET2.LE.AND R5, R10, R119, PT ;  /* 0x000000770a057233 */ /* 0x000fe20003803000 */
[----:B------:R-:W-:Y:S02]  /*4d70*/  FFMA.FTZ R10, R43, c[0x0][0x23c], -R0 ;  /* 0x00008f002b0a7a23 */ /* 0x000fe40000010800 */
[----:B-1----:R-:W-:-:S03]  /*4d80*/  FFMA.FTZ R6, R32, c[0x0][0x23c], -R12 ;  /* 0x00008f0020067a23 */ /* 0x002fc6000001080c */
[----:B------:R1:W-:Y:S01]  /*4d90*/  MUFU.EX2 R181, R9 ;  /* 0x0000000900b57308 */ /* 0x0003e20000000800 */
[----:B------:R-:W4:Y:S01]  /*4da0*/  LDSM.16.MT88.4 R32, [R178+0xc000] ;  /* 0x00c00000b220783b */ /* 0x000f220000004200 */
[----:B--2---:R-:W-:-:S06]  /*4db0*/  F2FP.PACK_AB R8, R209, R208 ;  /* 0x000000d0d108723e */ /* 0x004fcc00000000ff */
[----:B------:R2:W2:Y:S01]  /*4dc0*/  MUFU.EX2 R170, R6 ;  /* 0x0000000600aa7308 */ /* 0x0004a20000000800 */
[C---:B------:R-:W-:Y:S02]  /*4dd0*/  PRMT R167, R8.reuse, 0x7610, R167 ;  /* 0x0000761008a77816 */ /* 0x040fe400000000a7 */
[----:B------:R-:W-:Y:S02]  /*4de0*/  PRMT R165, R8, 0x7632, R165 ;  /* 0x0000763208a57816 */ /* 0x000fe400000000a5 */
[----:B------:R-:W-:-:S03]  /*4df0*/  PRMT R8, R168, 0x5410, R166 ;  /* 0x00005410a8087816 */ /* 0x000fc600000000a6 */
[----:B------:R3:W3:Y:S01]  /*4e00*/  MUFU.EX2 R169, R10 ;  /* 0x0000000a00a97308 */ /* 0x0006e20000000800 */
[----:B-1----:R-:W-:Y:S02]  /*4e10*/  SHF.R.U32.HI R9, RZ, 0x10, R7 ;  /* 0x00000010ff097819 */ /* 0x002fe40000011607 */
[----:B------:R-:W-:Y:S02]  /*4e20*/  LOP3.LUT R5, R5, R8, RZ, 0xc0, !PT ;  /* 0x0000000805057212 */ /* 0x000fe400078ec0ff */
[----:B------:R-:W-:Y:S02]  /*4e30*/  PRMT R8, R164, 0x5410, R159 ;  /* 0x00005410a4087816 */ /* 0x000fe4000000009f */
[----:B------:R-:W-:Y:S01]  /*4e40*/  PRMT R7, R167, 0x5410, R165 ;  /* 0x00005410a7077816 */ /* 0x000fe200000000a5 */
[----:B--2---:R-:W-:Y:S01]  /*4e50*/  HSET2.LE.AND R6, R24, R119, PT ;  /* 0x0000007718067233 */ /* 0x004fe20003803000 */
[----:B------:R-:W-:-:S04]  /*4e60*/  LOP3.LUT R9, R9, 0xff, RZ, 0xc0, !PT ;  /* 0x000000ff09097812 */ /* 0x000fc800078ec0ff */
[----:B------:R-:W-:Y:S01]  /*4e70*/  LOP3.LUT R6, R6, R8, RZ, 0xc0, !PT ;  /* 0x0000000806067212 */ /* 0x000fe200078ec0ff */
[--C-:B------:R-:W-:Y:S01]  /*4e80*/  HSET2.LE.AND R8, R25, R119.reuse, PT ;  /* 0x0000007719087233 */ /* 0x100fe20003803000 */
[----:B------:R-:W-:Y:S01]  /*4e90*/  PRMT R11, R9, 0x5410, R11 ;  /* 0x00005410090b7816 */ /* 0x000fe2000000000b */
[----:B---3--:R-:W-:Y:S01]  /*4ea0*/  HSET2.LE.AND R10, R26, R119, PT ;  /* 0x000000771a0a7233 */ /* 0x008fe20003803000 */
[----:B------:R-:W-:Y:S02]  /*4eb0*/  F2FP.PACK_AB R9, R210, R125 ;  /* 0x0000007dd209723e */ /* 0x000fe400000000ff */
[----:B------:R-:W-:Y:S02]  /*4ec0*/  LOP3.LUT R7, R8, R7, RZ, 0xc0, !PT ;  /* 0x0000000708077212 */ /* 0x000fe400078ec0ff */
[----:B------:R-:W-:Y:S02]  /*4ed0*/  F2FP.PACK_AB R8, R173, R176 ;  /* 0x000000b0ad08723e */ /* 0x000fe400000000ff */
[----:B------:R-:W-:-:S02]  /*4ee0*/  PRMT R154, R9, 0x7610, R154 ;  /* 0x00007610099a7816 */ /* 0x000fc4000000009a */
[C---:B------:R-:W-:Y:S01]  /*4ef0*/  PRMT R156, R8.reuse, 0x7610, R156 ;  /* 0x00007610089c7816 */ /* 0x040fe2000000009c */
[C---:B----4-:R-:W-:Y:S01]  /*4f00*/  HMMA.16816.F32 R24, R4.reuse, R32, RZ ;  /* 0x000000200418723c */ /* 0x050fe200000018ff */
[----:B------:R-:W-:Y:S02]  /*4f10*/  PRMT R155, R8, 0x7632, R155 ;  /* 0x00007632089b7816 */ /* 0x000fe4000000009b */
[----:B------:R-:W-:Y:S02]  /*4f20*/  F2FP.PACK_AB R8, R181, R170 ;  /* 0x000000aab508723e */ /* 0x000fe400000000ff */
[----:B------:R-:W-:Y:S02]  /*4f30*/  PRMT R153, R9, 0x7632, R153 ;  /* 0x0000763209997816 */ /* 0x000fe40000000099 */
[----:B------:R-:W-:Y:S01]  /*4f40*/  F2FP.PACK_AB R9, R169, R174 ;  /* 0x000000aea909723e */ /* 0x000fe200000000ff */
[----:B------:R-:W-:Y:S01]  /*4f50*/  HMMA.16816.F32 R28, R4, R20, RZ ;  /* 0x00000014041c723c */ /* 0x000fe200000018ff */
[----:B------:R-:W-:-:S02]  /*4f60*/  PRMT R152, R8, 0x7610, R152 ;  /* 0x0000761008987816 */ /* 0x000fc40000000098 */
[----:B------:R-:W-:Y:S01]  /*4f70*/  PRMT R143, R8, 0x7632, R143 ;  /* 0x00007632088f7816 */ /* 0x000fe2000000008f */
[--C-:B------:R-:W-:Y:S01]  /*4f80*/  HSET2.LE.AND R8, R13, R119.reuse, PT ;  /* 0x000000770d087233 */ /* 0x100fe20003803000 */
[C---:B------:R-:W-:Y:S02]  /*4f90*/  PRMT R142, R9.reuse, 0x7610, R142 ;  /* 0x00007610098e7816 */ /* 0x040fe4000000008e */
[----:B------:R-:W-:Y:S01]  /*4fa0*/  PRMT R141, R9, 0x7632, R141 ;  /* 0x00007632098d7816 */ /* 0x000fe2000000008d */
[----:B------:R-:W-:Y:S01]  /*4fb0*/  HMMA.16816.F32 R40, R4, R22, RZ ;  /* 0x000000160428723c */ /* 0x000fe200000018ff */
[----:B------:R-:W-:Y:S02]  /*4fc0*/  PRMT R9, R156, 0x5410, R155 ;  /* 0x000054109c097816 */ /* 0x000fe4000000009b */
[----:B------:R-:W-:Y:S02]  /*4fd0*/  PRMT R13, R154, 0x5410, R153 ;  /* 0x000054109a0d7816 */ /* 0x000fe40000000099 */
[----:B------:R-:W-:Y:S01]  /*4fe0*/  LOP3.LUT R8, R8, R9, RZ, 0xc0, !PT ;  /* 0x0000000908087212 */ /* 0x000fe200078ec0ff */
[----:B------:R-:W-:-:S02]  /*4ff0*/  HSET2.LE.AND R9, R11, R119, PT ;  /* 0x000000770b097233 */ /* 0x000fc40003803000 */
[----:B------:R-:W-:Y:S01]  /*5000*/  HMMA.16816.F32 R20, R4, R34, RZ ;  /* 0x000000220414723c */ /* 0x000fe200000018ff */
[----:B------:R-:W-:Y:S01]  /*5010*/  HSET2.LE.AND R11, R18, R119, PT ;  /* 0x00000077120b7233 */ /* 0x000fe20003803000 */
[----:B------:R-:W1:Y:S01]  /*5020*/  LDSM.16.MT88.4 R32, [R179+0xc000] ;  /* 0x00c00000b320783b */ /* 0x000e620000004200 */
[----:B------:R-:W-:Y:S01]  /*5030*/  LOP3.LUT R9, R9, R13, RZ, 0xc0, !PT ;  /* 0x0000000d09097212 */ /* 0x000fe200078ec0ff */
[----:B------:R-:W-:Y:S01]  /*5040*/  IMAD.WIDE.U32 R18, R2, -0x326172a9, RZ ;  /* 0xcd9e8d5702127825 */ /* 0x000fe200078e00ff */
[----:B------:R-:W-:-:S04]  /*5050*/  PRMT R13, R152, 0x5410, R143 ;  /* 0x00005410980d7816 */ /* 0x000fc8000000008f */
[----:B------:R-:W-:Y:S02]  /*5060*/  LOP3.LUT R10, R10, R13, RZ, 0xc0, !PT ;  /* 0x0000000d0a0a7212 */ /* 0x000fe400078ec0ff */
[----:B------:R-:W-:Y:S02]  /*5070*/  PRMT R13, R142, 0x5410, R141 ;  /* 0x000054108e0d7816 */ /* 0x000fe4000000008d */
[----:B------:R-:W-:Y:S01]  /*5080*/  LOP3.LUT R2, R37, R18, R87, 0x96, !PT ;  /* 0x0000001225027212 */ /* 0x000fe200078e9657 */
[----:B------:R-:W-:Y:S01]  /*5090*/  IMAD.MOV.U32 R37, RZ, RZ, R174 ;  /* 0x000000ffff257224 */ /* 0x000fe200078e00ae */
[----:B------:R-:W-:Y:S02]  /*50a0*/  LOP3.LUT R11, R11, R13, RZ, 0xc0, !PT ;  /* 0x0000000d0b0b7212 */ /* 0x000fe400078ec0ff */
[----:B------:R-:W-:Y:S01]  /*50b0*/  LOP3.LUT R13, R19, R80, R81, 0x96, !PT ;  /* 0x00000050130d7212 */ /* 0x000fe200078e9651 */
[----:B------:R-:W-:Y:S02]  /*50c0*/  IMAD.MOV.U32 R81, RZ, RZ, R124 ;  /* 0x000000ffff517224 */ /* 0x000fe400078e007c */
[----:B------:R-:W-:-:S02]  /*50d0*/  IMAD.MOV.U32 R80, RZ, RZ, R175 ;  /* 0x000000ffff507224 */ /* 0x000fc400078e00af */
[C---:B------:R-:W-:Y:S01]  /*50e0*/  HMMA.16816.F32 R244, R8.reuse, R44, R24 ;  /* 0x0000002c08f4723c */ /* 0x040fe20000001818 */
[----:B------:R-:W2:Y:S07]  /*50f0*/  LDSM.16.MT88.4 R24, [R178+0xe000] ;  /* 0x00e00000b218783b */ /* 0x000eae0000004200 */
[----:B------:R-:W-:Y:S08]  /*5100*/  HMMA.16816.F32 R240, R8, R46, R20 ;  /* 0x0000002e08f0723c */ /* 0x000ff00000001814 */
[----:B------:R-:W-:Y:S08]  /*5110*/  HMMA.16816.F32 R20, R4, R54, RZ ;  /* 0x000000360414723c */ /* 0x000ff000000018ff */
[----:B------:R-:W-:Y:S08]  /*5120*/  HMMA.16816.F32 R120, R8, R48, R28 ;  /* 0x000000300878723c */ /* 0x000ff0000000181c */
[----:B------:R-:W-:Y:S08]  /*5130*/  HMMA.16816.F32 R28, R4, R52, RZ ;  /* 0x00000034041c723c */ /* 0x000ff000000018ff */
[----:B------:R-:W-:Y:S01]  /*5140*/  HMMA.16816.F32 R236, R8, R50, R40 ;  /* 0x0000003208ec723c */ /* 0x000fe20000001828 */
[----:B------:R-:W3:Y:S07]  /*5150*/  LDSM.16.MT88.4 R48, [R178+0xe800] ;  /* 0x00e80000b230783b */ /* 0x000eee0000004200 */
[C---:B-1----:R-:W-:Y:S08]  /*5160*/  HMMA.16816.F32 R52, R4.reuse, R32, RZ ;  /* 0x000000200434723c */ /* 0x042ff000000018ff */
[----:B------:R-:W-:Y:S08]  /*5170*/  HMMA.16816.F32 R44, R4, R34, RZ ;  /* 0x00000022042c723c */ /* 0x000ff000000018ff */
[----:B------:R-:W-:Y:S08]  /*5180*/  HMMA.16816.F32 R228, R8, R66, R20 ;  /* 0x0000004208e4723c */ /* 0x000ff00000001814 */
[----:B------:R-:W-:Y:S08]  /*5190*/  HMMA.16816.F32 R20, R4, R72, RZ ;  /* 0x000000480414723c */ /* 0x000ff000000018ff */
[----:B------:R-:W-:Y:S01]  /*51a0*/  HMMA.16816.F32 R232, R8, R64, R28 ;  /* 0x0000004008e8723c */ /* 0x000fe2000000181c */
[----:B------:R-:W-:Y:S07]  /*51b0*/  LDSM.16.MT88.4 R64, [R179+0xe000] ;  /* 0x00e00000b340783b */ /* 0x000fee0000004200 */
[C---:B--2---:R-:W-:Y:S08]  /*51c0*/  HMMA.16816.F32 R28, R4.reuse, R24, RZ ;  /* 0x00000018041c723c */ /* 0x044ff000000018ff */
[C---:B------:R-:W-:Y:S08]  /*51d0*/  HMMA.16816.F32 R24, R4.reuse, R26, RZ ;  /* 0x0000001a0418723c */ /* 0x040ff000000018ff */
[C---:B------:R-:W-:Y:S08]  /*51e0*/  HMMA.16816.F32 R40, R4.reuse, R60, RZ ;  /* 0x0000003c0428723c */ /* 0x040ff000000018ff */
[----:B------:R-:W-:Y:S01]  /*51f0*/  HMMA.16816.F32 R32, R4, R62, RZ ;  /* 0x0000003e0420723c */ /* 0x000fe200000018ff */
[----:B------:R-:W1:Y:S07]  /*5200*/  LDSM.16.MT88.4 R60, [R177+0x10000] ;  /* 0x01000000b13c783b */ /* 0x000e6e0000004200 */
[C---:B------:R-:W-:Y:S01]  /*5210*/  HMMA.16816.F32 R224, R8.reuse, R68, R52 ;  /* 0x0000004408e0723c */ /* 0x040fe20000001834 */
[----:B------:R-:W-:Y:S07]  /*5220*/  LDSM.16.MT88.4 R52, [R180+0x10000] ;  /* 0x01000000b434783b */ /* 0x000fee0000004200 */
[C---:B------:R-:W-:Y:S01]  /*5230*/  HMMA.16816.F32 R216, R8.reuse, R70, R44 ;  /* 0x0000004608d8723c */ /* 0x040fe2000000182c */
[----:B------:R-:W2:Y:S07]  /*5240*/  LDSM.16.MT88.4 R68, [R178+0x10000] ;  /* 0x01000000b244783b */ /* 0x000eae0000004200 */
[C---:B------:R-:W-:Y:S01]  /*5250*/  HMMA.16816.F32 R160, R8.reuse, R76, R20 ;  /* 0x0000004c08a0723c */ /* 0x040fe20000001814 */
[----:B------:R-:W4:Y:S06]  /*5260*/  LDSM.16.MT88.4 R20, [R179+0x10000] ;  /* 0x01000000b314783b */ /* 0x000f2c0000004200 */
[----:B------:R-:W-:Y:S01]  /*5270*/  IMAD.MOV.U32 R77, RZ, RZ, R127 ;  /* 0x000000ffff4d7224 */ /* 0x000fe200078e007f */
[----:B---3--:R-:W-:Y:S01]  /*5280*/  HMMA.16816.F32 R212, R8, R50, R24 ;  /* 0x0000003208d4723c */ /* 0x008fe20000001818 */
[----:B------:R-:W-:-:S07]  /*5290*/  IMAD.MOV.U32 R76, RZ, RZ, R128 ;  /* 0x000000ffff4c7224 */ /* 0x000fce00078e0080 */
[----:B------:R-:W-:Y:S08]  /*52a0*/  HMMA.16816.F32 R24, R4, R74, RZ ;  /* 0x0000004a0418723c */ /* 0x000ff000000018ff */
[C---:B------:R-:W-:Y:S01]  /*52b0*/  HMMA.16816.F32 R220, R8.reuse, R48, R28 ;  /* 0x0000003008dc723c */ /* 0x040fe2000000181c */
[----:B------:R-:W-:Y:S07]  /*52c0*/  LDSM.16.MT88.4 R28, [R179+0xe800] ;  /* 0x00e80000b31c783b */ /* 0x000fee0000004200 */
[C---:B------:R-:W-:Y:S08]  /*52d0*/  HMMA.16816.F32 R204, R8.reuse, R56, R40 ;  /* 0x0000003808cc723c */ /* 0x040ff00000001828 */
[C---:B------:R-:W-:Y:S01]  /*52e0*/  HMMA.16816.F32 R124, R8.reuse, R78, R24 ;  /* 0x0000004e087c723c */ /* 0x040fe20000001818 */
[----:B------:R-:W3:Y:S06]  /*52f0*/  LDSM.16.MT88.4 R24, [R177+0x10800] ;  /* 0x01080000b118783b */ /* 0x000eec0000004200 */
[----:B------:R-:W-:Y:S01]  /*5300*/  IMAD.MOV.U32 R78, RZ, RZ, R170 ;  /* 0x000000ffff4e7224 */ /* 0x000fe200078e00aa */
[----:B------:R-:W-:Y:S08]  /*5310*/  HMMA.16816.F32 R148, R8, R58, R32 ;  /* 0x0000003a0894723c */ /* 0x000ff00000001820 */
[C---:B-1----:R-:W-:Y:S08]  /*5320*/  HMMA.16816.F32 R44, R4.reuse, R60, RZ ;  /* 0x0000003c042c723c */ /* 0x042ff000000018ff */
[C---:B------:R-:W-:Y:S08]  /*5330*/  HMMA.16816.F32 R48, R4.reuse, R62, RZ ;  /* 0x0000003e0430723c */ /* 0x040ff000000018ff */
[C---:B------:R-:W-:Y:S08]  /*5340*/  HMMA.16816.F32 R32, R4.reuse, R64, RZ ;  /* 0x000000400420723c */ /* 0x040ff000000018ff */
[C---:B------:R-:W-:Y:S08]  /*5350*/  HMMA.16816.F32 R40, R4.reuse, R66, RZ ;  /* 0x000000420428723c */ /* 0x040ff000000018ff */
[C---:B--2---:R-:W-:Y:S08]  /*5360*/  HMMA.16816.F32 R56, R4.reuse, R68, RZ ;  /* 0x000000440438723c */ /* 0x044ff000000018ff */
[C---:B------:R-:W-:Y:S08]  /*5370*/  HMMA.16816.F32 R60, R4.reuse, R52, RZ ;  /* 0x00000034043c723c */ /* 0x040ff000000018ff */
[C---:B------:R-:W-:Y:S08]  /*5380*/  HMMA.16816.F32 R68, R4.reuse, R70, RZ ;  /* 0x000000460444723c */ /* 0x040ff000000018ff */
[C---:B------:R-:W-:Y:S08]  /*5390*/  HMMA.16816.F32 R52, R4.reuse, R54, RZ ;  /* 0x000000360434723c */ /* 0x040ff000000018ff */
[C---:B----4-:R-:W-:Y:S07]  /*53a0*/  HMMA.16816.F32 R72, R4.reuse, R20, RZ ;  /* 0x000000140448723c */ /* 0x050fee00000018ff */
[----:B------:R-:W-:Y:S01]  /*53b0*/  IMAD.WIDE.U32 R20, R2, -0x2daee0ad, RZ ;  /* 0xd2511f5302147825 */ /* 0x000fe200078e00ff */
[----:B------:R-:W-:Y:S07]  /*53c0*/  HMMA.16816.F32 R64, R4, R22, RZ ;  /* 0x000000160440723c */ /* 0x000fee00000018ff */
[----:B------:R-:W-:Y:S01]  /*53d0*/  IMAD.WIDE.U32 R4, R13, -0x2daee0ad, RZ ;  /* 0xd2511f530d047825 */ /* 0x000fe200078e00ff */
[----:B---3--:R-:W-:Y:S01]  /*53e0*/  HMMA.16816.F32 R144, R8, R24, R44 ;  /* 0x000000180890723c */ /* 0x008fe2000000182c */
[----:B------:R-:W1:Y:S03]  /*53f0*/  LDC.U8 R46, c[0x0][0x2d8] ;  /* 0x0000b600ff2e7b82 */ /* 0x000e660000000000 */
[----:B------:R-:W-:-:S02]  /*5400*/  LOP3.LUT R6, R5, R84, R85, 0x96, !PT ;  /* 0x0000005405067212 */ /* 0x000fc400078e9655 */
[----:B------:R-:W-:Y:S01]  /*5410*/  LOP3.LUT R2, R21, R4, R88, 0x96, !PT ;  /* 0x0000000415027212 */ /* 0x000fe200078e9658 */
[----:B------:R-:W-:Y:S01]  /*5420*/  IMAD.MOV.U32 R47, RZ, RZ, R81 ;  /* 0x000000ffff2f7224 */ /* 0x000fe200078e0051 */
[----:B------:R-:W-:Y:S01]  /*5430*/  HMMA.16816.F32 R48, R8, R26, R48 ;  /* 0x0000001a0830723c */ /* 0x000fe20000001830 */
[----:B------:R-:W-:-:S04]  /*5440*/  IMAD.WIDE.U32 R6, R6, -0x326172a9, RZ ;  /* 0xcd9e8d5706067825 */ /* 0x000fc800078e00ff */
[----:B------:R-:W-:Y:S01]  /*5450*/  IMAD.WIDE.U32 R4, R2, -0x326172a9, RZ ;  /* 0xcd9e8d5702047825 */ /* 0x000fe200078e00ff */
[CCC-:B------:R-:W-:Y:S02]  /*5460*/  LOP3.LUT R13, R7.reuse, R36.reuse, R93.reuse, 0x96, !PT ;  /* 0x00000024070d7212 */ /* 0x1c0fe400078e965d */
[----:B------:R-:W-:Y:S01]  /*5470*/  LOP3.LUT R21, R7, R36, R93, 0x96, !PT ;  /* 0x0000002407157212 */ /* 0x000fe200078e965d */
[C---:B------:R-:W-:Y:S01]  /*5480*/  HMMA.16816.F32 R132, R8.reuse, R30, R40 ;  /* 0x0000001e0884723c */ /* 0x040fe20000001828 */
[-CC-:B------:R-:W-:Y:S01]  /*5490*/  LOP3.LUT R22, R5, R6.reuse, R92.reuse, 0x96, !PT ;  /* 0x0000000605167212 */ /* 0x180fe200078e965c */
[----:B------:R-:W-:Y:S01]  /*54a0*/  IMAD.WIDE.U32 R18, R13, -0x2daee0ad, RZ ;  /* 0xd2511f530d127825 */ /* 0x000fe200078e00ff */
[----:B------:R-:W-:Y:S02]  /*54b0*/  LOP3.LUT R5, R5, R6, R92, 0x96, !PT ;  /* 0x0000000605057212 */ /* 0x000fe400078e965c */
[----:B------:R-:W-:Y:S01]  /*54c0*/  SHF.R.U32.HI R93, RZ, 0x18, R16 ;  /* 0x00000018ff5d7819 */ /* 0x000fe20000011610 */
[----:B------:R-:W-:Y:S01]  /*54d0*/  IMAD.WIDE.U32 R24, R22, -0x2daee0ad, RZ ;  /* 0xd2511f5316187825 */ /* 0x000fe200078e00ff */
[----:B------:R-:W-:Y:S01]  /*54e0*/  LOP3.LUT R2, R19, R20, R89, 0x96, !PT ;  /* 0x0000001413027212 */ /* 0x000fe200078e9659 */
[----:B------:R-:W-:Y:S01]  /*54f0*/  HMMA.16816.F32 R128, R8, R28, R32 ;  /* 0x0000001c0880723c */ /* 0x000fe20000001820 */
[----:B------:R-:W2:Y:S01]  /*5500*/  LDSM.16.MT88.4 R28, [R178+0x10800] ;  /* 0x01080000b21c783b */ /* 0x000ea20000004200 */
[----:B------:R-:W-:-:S03]  /*5510*/  IMAD.WIDE.U32 R22, R5, -0x2daee0ad, RZ ;  /* 0xd2511f5305167825 */ /* 0x000fc600078e00ff */
[----:B------:R-:W3:Y:S01]  /*5520*/  LDSM.16.MT88.4 R32, [R180+0x10800] ;  /* 0x01080000b420783b */ /* 0x000ee20000004200 */
[----:B------:R-:W-:Y:S01]  /*5530*/  IMAD.WIDE.U32 R6, R2, -0x326172a9, RZ ;  /* 0xcd9e8d5702067825 */ /* 0x000fe200078e00ff */
[----:B------:R-:W-:-:S03]  /*5540*/  LOP3.LUT R2, R25, R18, R94, 0x96, !PT ;  /* 0x0000001219027212 */ /* 0x000fc600078e965e */
[----:B------:R-:W-:Y:S01]  /*5550*/  IMAD.MOV.U32 R41, RZ, RZ, R86 ;  /* 0x000000ffff297224 */ /* 0x000fe200078e0056 */
[CCC-:B------:R-:W-:Y:S01]  /*5560*/  LOP3.LUT R13, R7.reuse, R4.reuse, R90.reuse, 0x96, !PT ;  /* 0x00000004070d7212 */ /* 0x1c0fe200078e965a */
[----:B------:R-:W-:Y:S01]  /*5570*/  IMAD.WIDE.U32 R18, R2, -0x326172a9, RZ ;  /* 0xcd9e8d5702127825 */ /* 0x000fe200078e00ff */
[----:B------:R-:W-:Y:S02]  /*5580*/  LOP3.LUT R7, R7, R4, R90, 0x96, !PT ;  /* 0x0000000407077212 */ /* 0x000fe400078e965a */
[----:B------:R-:W-:Y:S01]  /*5590*/  LOP3.LUT R2, R17, R82, R83, 0x96, !PT ;  /* 0x0000005211027212 */ /* 0x000fe200078e9653 */
[----:B------:R-:W-:Y:S01]  /*55a0*/  IMAD R4, R21, -0x2daee0ad, RZ ;  /* 0xd2511f5315047824 */ /* 0x000fe200078e02ff */
[----:B------:R-:W-:Y:S01]  /*55b0*/  LOP3.LUT R21, R15, R38, R39, 0x96, !PT ;  /* 0x000000260f157212 */ /* 0x000fe200078e9627 */
[----:B------:R-:W-:Y:S01]  /*55c0*/  IMAD.WIDE.U32 R26, R13, -0x2daee0ad, RZ ;  /* 0xd2511f530d1a7825 */ /* 0x000fe200078e00ff */
[----:B------:R-:W-:Y:S02]  /*55d0*/  LOP3.LUT R86, R16, 0xffff, RZ, 0xc0, !PT ;  /* 0x0000ffff10567812 */ /* 0x000fe400078ec0ff */
[----:B------:R-:W-:Y:S01]  /*55e0*/  LOP3.LUT R4, R23, R4, R94, 0x96, !PT ;  /* 0x0000000417047212 */ /* 0x000fe200078e965e */
[----:B------:R-:W-:Y:S01]  /*55f0*/  IMAD.MOV.U32 R42, RZ, RZ, R77 ;  /* 0x000000ffff2a7224 */ /* 0x000fe200078e004d */
[----:B------:R-:W-:Y:S01]  /*5600*/  LOP3.LUT R92, R27, R24, R83, 0x96, !PT ;  /* 0x000000181b5c7212 */ /* 0x000fe200078e9653 */
[----:B------:R-:W-:Y:S01]  /*5610*/  IMAD.MOV.U32 R77, RZ, RZ, R169 ;  /* 0x000000ffff4d7224 */ /* 0x000fe200078e00a9 */
[----:B------:R-:W-:Y:S01]  /*5620*/  LOP3.LUT R24, R14, 0xffff, RZ, 0xc0, !PT ;  /* 0x0000ffff0e187812 */ /* 0x000fe200078ec0ff */
[----:B------:R-:W-:Y:S01]  /*5630*/  IMAD.WIDE.U32 R4, R4, -0x326172a9, RZ ;  /* 0xcd9e8d5704047825 */ /* 0x000fe200078e00ff */
[----:B------:R-:W-:-:S02]  /*5640*/  LOP3.LUT R15, R16, 0xff, RZ, 0xc0, !PT ;  /* 0x000000ff100f7812 */ /* 0x000fc400078ec0ff */
[----:B------:R-:W-:Y:S01]  /*5650*/  SHF.R.U32.HI R94, RZ, 0x10, R16 ;  /* 0x00000010ff5e7819 */ /* 0x000fe20000011610 */
[----:B------:R-:W-:Y:S01]  /*5660*/  IMAD.MOV.U32 R89, RZ, RZ, R173 ;  /* 0x000000ffff597224 */ /* 0x000fe200078e00ad */
[-C--:B------:R-:W-:Y:S01]  /*5670*/  LOP3.LUT R84, R19, R6.reuse, R39, 0x96, !PT ;  /* 0x0000000613547212 */ /* 0x080fe200078e9627 */
[----:B------:R-:W-:Y:S01]  /*5680*/  IMAD.MOV.U32 R40, RZ, RZ, R91 ;  /* 0x000000ffff287224 */ /* 0x000fe200078e005b */
[----:B------:R-:W-:Y:S01]  /*5690*/  LOP3.LUT R20, R5, R6, R39, 0x96, !PT ;  /* 0x0000000605147212 */ /* 0x000fe200078e9627 */
[----:B------:R-:W-:Y:S01]  /*56a0*/  IMAD.WIDE.U32 R6, R7, -0x2daee0ad, RZ ;  /* 0xd2511f5307067825 */ /* 0x000fe200078e00ff */
[C---:B------:R-:W-:Y:S02]  /*56b0*/  LOP3.LUT R87, R18.reuse, 0xff, RZ, 0xc0, !PT ;  /* 0x000000ff12577812 */ /* 0x040fe400078ec0ff */
[----:B------:R-:W-:Y:S01]  /*56c0*/  LOP3.LUT R169, R18, 0xffff, RZ, 0xc0, !PT ;  /* 0x0000ffff12a97812 */ /* 0x000fe200078ec0ff */
[----:B------:R-:W-:Y:S01]  /*56d0*/  IMAD.MOV.U32 R45, RZ, RZ, R89 ;  /* 0x000000ffff2d7224 */ /* 0x000fe200078e0059 */
[----:B------:R-:W-:Y:S01]  /*56e0*/  SHF.R.U32.HI R170, RZ, 0x10, R18 ;  /* 0x00000010ffaa7819 */ /* 0x000fe20000011612 */
[----:B------:R-:W-:Y:S01]  /*56f0*/  IMAD.MOV.U32 R89, RZ, RZ, R78 ;  /* 0x000000ffff597224 */ /* 0x000fe200078e004e */
[----:B------:R-:W-:Y:S01]  /*5700*/  SHF.R.U32.HI R85, RZ, 0x18, R18 ;  /* 0x00000018ff557819 */ /* 0x000fe20000011612 */
[C---:B--2---:R-:W-:Y:S01]  /*5710*/  HMMA.16816.F32 R56, R8.reuse, R28, R56 ;  /* 0x0000001c0838723c */ /* 0x044fe20000001838 */
[C---:B------:R-:W-:Y:S01]  /*5720*/  LOP3.LUT R16, R4.reuse, 0xffff, RZ, 0xc0, !PT ;  /* 0x0000ffff04107812 */ /* 0x040fe200078ec0ff */
[----:B------:R-:W-:Y:S01]  /*5730*/  IMAD.MOV.U32 R78, RZ, RZ, R181 ;  /* 0x000000ffff4e7224 */ /* 0x000fe200078e00b5 */
[----:B------:R-:W-:Y:S01]  /*5740*/  LOP3.LUT R19, R4, 0xff, RZ, 0xc0, !PT ;  /* 0x000000ff04137812 */ /* 0x000fe200078ec0ff */
[----:B------:R-:W-:Y:S01]  /*5750*/  IMAD.MOV.U32 R43, RZ, RZ, R211 ;  /* 0x000000ffff2b7224 */ /* 0x000fe200078e00d3 */
[----:B------:R-:W-:Y:S01]  /*5760*/  SHF.R.U32.HI R18, RZ, 0x10, R4 ;  /* 0x00000010ff127819 */ /* 0x000fe20000011604 */
[----:B------:R-:W-:Y:S01]  /*5770*/  IMAD.MOV.U32 R36, RZ, RZ, R210 ;  /* 0x000000ffff247224 */ /* 0x000fe200078e00d2 */
[----:B------:R-:W-:Y:S01]  /*5780*/  SHF.R.U32.HI R17, RZ, 0x18, R4 ;  /* 0x00000018ff117819 */ /* 0x000fe20000011604 */
[----:B------:R-:W-:Y:S01]  /*5790*/  IMAD.MOV.U32 R91, RZ, RZ, R209 ;  /* 0x000000ffff5b7224 */ /* 0x000fe200078e00d1 */
[C---:B------:R-:W-:Y:S01]  /*57a0*/  LOP3.LUT R5, R2.reuse, 0xff, RZ, 0xc0, !PT ;  /* 0x000000ff02057812 */ /* 0x040fe200078ec0ff */
[----:B------:R-:W-:Y:S01]  /*57b0*/  IMAD.MOV.U32 R81, RZ, RZ, R208 ;  /* 0x000000ffff517224 */ /* 0x000fe200078e00d0 */
[----:B------:R-:W-:Y:S01]  /*57c0*/  LOP3.LUT R4, R2, 0xffff, RZ, 0xc0, !PT ;  /* 0x0000ffff02047812 */ /* 0x000fe200078ec0ff */
[----:B------:R-:W-:Y:S01]  /*57d0*/  HMMA.16816.F32 R208, R8, R30, R68 ;  /* 0x0000001e08d0723c */ /* 0x000fe20000001844 */
[----:B-1----:R-:W-:Y:S01]  /*57e0*/  ISETP.GE.U32.AND P2, PT, R46, R5, PT ;  /* 0x000000052e00720c */ /* 0x002fe20003f46070 */
[----:B------:R-:W-:Y:S01]  /*57f0*/  IMAD.MOV.U32 R88, RZ, RZ, R172 ;  /* 0x000000ffff587224 */ /* 0x000fe200078e00ac */
[----:B------:R-:W-:-:S02]  /*5800*/  SHF.R.U32.HI R4, RZ, 0x8, R4 ;  /* 0x00000008ff047819 */ /* 0x000fc40000011604 */
[----:B------:R-:W-:Y:S01]  /*5810*/  LOP3.LUT R13, R7, R22, R83, 0x96, !PT ;  /* 0x00000016070d7212 */ /* 0x000fe200078e9653 */
[----:B------:R-:W-:Y:S01]  /*5820*/  IMAD.MOV.U32 R44, RZ, RZ, R88 ;  /* 0x000000ffff2c7224 */ /* 0x000fe200078e0058 */
[----:B------:R-:W-:Y:S01]  /*5830*/  LOP3.LUT R4, R4, 0xffff, RZ, 0xc0, !PT ;  /* 0x0000ffff04047812 */ /* 0x000fe200078ec0ff */
[----:B------:R-:W-:Y:S01]  /*5840*/  IMAD.MOV.U32 R88, RZ, RZ, R77 ;  /* 0x000000ffff587224 */ /* 0x000fe200078e004d */
[----:B------:R-:W-:Y:S01]  /*5850*/  LOP3.LUT R22, R14, 0xff, RZ, 0xc0, !PT ;  /* 0x000000ff0e167812 */ /* 0x000fe200078ec0ff */
[----:B---3--:R-:W-:Y:S01]  /*5860*/  HMMA.16816.F32 R172, R8, R32, R60 ;  /* 0x0000002008ac723c */ /* 0x008fe2000000183c */
[----:B------:R-:W-:Y:S01]  /*5870*/  ISETP.GE.U32.AND P6, PT, R46, R4, PT ;  /* 0x000000042e00720c */ /* 0x000fe20003fc6070 */
[----:B------:R-:W-:Y:S01]  /*5880*/  IMAD.MOV.U32 R71, RZ, RZ, R36 ;  /* 0x000000ffff477224 */ /* 0x000fe200078e0024 */
[--C-:B------:R-:W-:Y:S01]  /*5890*/  SHF.R.U32.HI R4, RZ, 0x10, R2.reuse ;  /* 0x00000010ff047819 */ /* 0x100fe20000011602 */
[----:B------:R-:W-:Y:S01]  /*58a0*/  @!P2 HADD2 R111, -R156.H0_H0, -RZ.H0_H0 ;  /* 0xa00000ff9c6fa230 */ /* 0x000fe20000000900 */
[----:B------:R-:W-:Y:S01]  /*58b0*/  SHF.R.U32.HI R2, RZ, 0x18, R2 ;  /* 0x00000018ff027819 */ /* 0x000fe20000011602 */
[----:B------:R-:W-:Y:S01]  /*58c0*/  IMAD.MOV.U32 R70, RZ, RZ, R37 ;  /* 0x000000ffff467224 */ /* 0x000fe200078e0025 */
[----:B------:R-:W-:Y:S01]  /*58d0*/  LOP3.LUT R4, R4, 0xff, RZ, 0xc0, !PT ;  /* 0x000000ff04047812 */ /* 0x000fe200078ec0ff */
[----:B------:R-:W-:Y:S01]  /*58e0*/  IMAD.MOV.U32 R90, RZ, RZ, R44 ;  /* 0x000000ffff5a7224 */ /* 0x000fe200078e002c */
[----:B------:R-:W-:Y:S01]  /*58f0*/  @!P2 PRMT R156, R111, 0x5410, RZ ;  /* 0x000054106f9ca816 */ /* 0x000fe200000000ff */
[----:B------:R-:W-:Y:S01]  /*5900*/  IMAD.MOV.U32 R111, RZ, RZ, R45 ;  /* 0x000000ffff6f7224 */ /* 0x000fe200078e002d */
[----:B------:R-:W-:-:S02]  /*5910*/  ISETP.GE.U32.AND P0, PT, R46, R4, PT ;  /* 0x000000042e00720c */ /* 0x000fc40003f06070 */
[----:B------:R-:W-:Y:S01]  /*5920*/  ISETP.GE.U32.AND P2, PT, R46, R2, PT ;  /* 0x000000022e00720c */ /* 0x000fe20003f46070 */
[----:B------:R-:W-:Y:S01]  /*5930*/  @!P6 HADD2 R112, -R155.H0_H0, -RZ.H0_H0 ;  /* 0xa00000ff9b70e230 */ /* 0x000fe20000000900 */
[----:B------:R-:W-:Y:S02]  /*5940*/  LOP3.LUT R2, R21, 0xffff, RZ, 0xc0, !PT ;  /* 0x0000ffff15027812 */ /* 0x000fe400078ec0ff */
[----:B------:R-:W-:Y:S02]  /*5950*/  SHF.R.U32.HI R4, RZ, 0x8, R16 ;  /* 0x00000008ff047819 */ /* 0x000fe40000011610 */
[----:B------:R-:W-:Y:S02]  /*5960*/  SHF.R.U32.HI R2, RZ, 0x8, R2 ;  /* 0x00000008ff027819 */ /* 0x000fe40000011602 */
[----:B------:R-:W-:Y:S02]  /*5970*/  @!P6 PRMT R155, R112, 0x5410, RZ ;  /* 0x00005410709be816 */ /* 0x000fe400000000ff */
[----:B------:R-:W-:Y:S01]  /*5980*/  LOP3.LUT R2, R2, 0xffff, RZ, 0xc0, !PT ;  /* 0x0000ffff02027812 */ /* 0x000fe200078ec0ff */
[----:B------:R-:W-:Y:S01]  /*5990*/  @!P0 HADD2 R113, -R154.H0_H0, -RZ.H0_H0 ;  /* 0xa00000ff9a718230 */ /* 0x000fe20000000900 */
[C---:B------:R-:W-:Y:S01]  /*59a0*/  ISETP.GE.U32.AND P1, PT, R46.reuse, R22, PT ;  /* 0x000000162e00720c */ /* 0x040fe20003f26070 */
[----:B------:R-:W-:Y:S01]  /*59b0*/  @!P2 HADD2 R114, -R153.H0_H0, -RZ.H0_H0 ;  /* 0xa00000ff9972a230 */ /* 0x000fe20000000900 */
[----:B------:R-:W-:-:S02]  /*59c0*/  ISETP.GE.U32.AND P6, PT, R46, R2, PT ;  /* 0x000000022e00720c */ /* 0x000fc40003fc6070 */
[----:B------:R-:W-:Y:S02]  /*59d0*/  LOP3.LUT R2, R21, 0xff, RZ, 0xc0, !PT ;  /* 0x000000ff15027812 */ /* 0x000fe400078ec0ff */
[----:B------:R-:W-:Y:S02]  /*59e0*/  @!P0 PRMT R154, R113, 0x5410, RZ ;  /* 0x00005410719a8816 */ /* 0x000fe400000000ff */
[----:B------:R-:W-:Y:S02]  /*59f0*/  ISETP.GE.U32.AND P0, PT, R46, R2, PT ;  /* 0x000000022e00720c */ /* 0x000fe40003f06070 */
[----:B------:R-:W-:Y:S02]  /*5a00*/  SHF.R.U32.HI R2, RZ, 0x10, R21 ;  /* 0x00000010ff027819 */ /* 0x000fe40000011615 */
[----:B------:R-:W-:Y:S02]  /*5a10*/  @!P2 PRMT R153, R114, 0x5410, RZ ;  /* 0x000054107299a816 */ /* 0x000fe400000000ff */
[----:B------:R-:W-:Y:S01]  /*5a20*/  LOP3.LUT R2, R2, 0xff, RZ, 0xc0, !PT ;  /* 0x000000ff02027812 */ /* 0x000fe200078ec0ff */
[----:B------:R-:W-:Y:S01]  /*5a30*/  @!P6 HADD2 R115, -R157.H0_H0, -RZ.H0_H0 ;  /* 0xa00000ff9d73e230 */ /* 0x000fe20000000900 */
[----:B------:R-:W-:Y:S01]  /*5a40*/  PRMT R22, R19, 0x5410, R4 ;  /* 0x0000541013167816 */ /* 0x000fe20000000004 */
[----:B------:R-:W-:Y:S01]  /*5a50*/  FFMA.FTZ R4, R98, c[0x0][0x23c], -R0 ;  /* 0x00008f0062047a23 */ /* 0x000fe20000010800 */
[----:B------:R-:W-:-:S02]  /*5a60*/  ISETP.GE.U32.AND P2, PT, R46, R2, PT ;  /* 0x000000022e00720c */ /* 0x000fc40003f46070 */
[----:B------:R-:W-:Y:S01]  /*5a70*/  SHF.R.U32.HI R2, RZ, 0x18, R21 ;  /* 0x00000018ff027819 */ /* 0x000fe20000011615 */
[----:B------:R-:W-:Y:S01]  /*5a80*/  @!P0 HADD2 R117, -R158.H0_H0, -RZ.H0_H0 ;  /* 0xa00000ff9e758230 */ /* 0x000fe20000000900 */
[----:B------:R-:W-:Y:S01]  /*5a90*/  SHF.R.U32.HI R23, RZ, 0x10, R14 ;  /* 0x00000010ff177819 */ /* 0x000fe2000001160e */
[----:B------:R1:W-:Y:S01]  /*5aa0*/  MUFU.EX2 R79, R4 ;  /* 0x00000004004f7308 */ /* 0x0003e20000000800 */
[----:B------:R-:W-:Y:S02]  /*5ab0*/  @!P6 PRMT R157, R115, 0x5410, RZ ;  /* 0x00005410739de816 */ /* 0x000fe400000000ff */
[----:B------:R-:W-:Y:S02]  /*5ac0*/  @!P0 PRMT R158, R117, 0x5410, RZ ;  /* 0x00005410759e8816 */ /* 0x000fe400000000ff */
[----:B------:R-:W-:Y:S02]  /*5ad0*/  ISETP.GE.U32.AND P0, PT, R46, R2, PT ;  /* 0x000000022e00720c */ /* 0x000fe40003f06070 */
[----:B------:R-:W-:Y:S01]  /*5ae0*/  LOP3.LUT R2, R18, 0xff, RZ, 0xc0, !PT ;  /* 0x000000ff12027812 */ /* 0x000fe200078ec0ff */
[----:B------:R-:W-:Y:S01]  /*5af0*/  @!P2 HADD2 R118, -R168.H0_H0, -RZ.H0_H0 ;  /* 0xa00000ffa876a230 */ /* 0x000fe20000000900 */
[----:B------:R-:W-:-:S02]  /*5b00*/  LOP3.LUT R5, R23, 0xff, RZ, 0xc0, !PT ;  /* 0x000000ff17057812 */ /* 0x000fc400078ec0ff */
[----:B------:R-:W-:Y:S02]  /*5b10*/  PRMT R21, R2, 0x5410, R17 ;  /* 0x0000541002157816 */ /* 0x000fe40000000011 */
[----:B------:R-:W-:Y:S02]  /*5b20*/  SHF.R.U32.HI R2, RZ, 0x8, R24 ;  /* 0x00000008ff027819 */ /* 0x000fe40000011618 */
[----:B------:R-:W-:Y:S01]  /*5b30*/  @!P2 PRMT R168, R118, 0x5410, RZ ;  /* 0x0000541076a8a816 */ /* 0x000fe200000000ff */
[--C-:B-1----:R-:W-:Y:S01]  /*5b40*/  FFMA.FTZ R4, R97, c[0x0][0x23c], -R0.reuse ;  /* 0x00008f0061047a23 */ /* 0x102fe20000010800 */
[----:B------:R-:W-:Y:S02]  /*5b50*/  LOP3.LUT R2, R2, 0xffff, RZ, 0xc0, !PT ;  /* 0x0000ffff02027812 */ /* 0x000fe400078ec0ff */
[C---:B------:R-:W-:Y:S01]  /*5b60*/  ISETP.GE.U32.AND P6, PT, R46.reuse, R5, PT ;  /* 0x000000052e00720c */ /* 0x040fe20003fc6070 */
[----:B------:R1:W-:Y:S01]  /*5b70*/  MUFU.EX2 R98, R4 ;  /* 0x0000000400627308 */ /* 0x0003e20000000800 */
[----:B------:R-:W-:Y:S01]  /*5b80*/  ISETP.GE.U32.AND P2, PT, R46, R2, PT ;  /* 0x000000022e00720c */ /* 0x000fe20003f46070 */
[----:B------:R-:W-:Y:S01]  /*5b90*/  FFMA.FTZ R5, R95, c[0x0][0x23c], -R0 ;  /* 0x00008f005f057a23 */ /* 0x000fe20000010800 */
[----:B------:R-:W-:Y:S01]  /*5ba0*/  LOP3.LUT R2, R20, 0xffff, RZ, 0xc0, !PT ;  /* 0x0000ffff14027812 */ /* 0x000fe200078ec0ff */
[----:B------:R-:W-:Y:S01]  /*5bb0*/  @!P0 HADD2 R95, -R166.H0_H0, -RZ.H0_H0 ;  /* 0xa00000ffa65f8230 */ /* 0x000fe20000000900 */
[----:B------:R-:W-:-:S02]  /*5bc0*/  SHF.R.U32.HI R14, RZ, 0x18, R14 ;  /* 0x00000018ff0e7819 */ /* 0x000fc4000001160e */
[----:B------:R-:W-:Y:S01]  /*5bd0*/  LOP3.LUT R7, R6, 0xffff, RZ, 0xc0, !PT ;  /* 0x0000ffff06077812 */ /* 0x000fe200078ec0ff */
[----:B------:R2:W3:Y:S01]  /*5be0*/  MUFU.EX2 R16, R5 ;  /* 0x0000000500107308 */ /* 0x0004e20000000800 */
[C---:B------:R-:W-:Y:S02]  /*5bf0*/  ISETP.GE.U32.AND P5, PT, R46.reuse, R14, PT ;  /* 0x0000000e2e00720c */ /* 0x040fe40003fa6070 */
[----:B------:R-:W-:Y:S02]  /*5c00*/  SHF.R.U32.HI R14, RZ, 0x10, R6 ;  /* 0x00000010ff0e7819 */ /* 0x000fe40000011606 */
[----:B------:R-:W-:Y:S01]  /*5c10*/  ISETP.GE.U32.AND P3, PT, R46, R15, PT ;  /* 0x0000000f2e00720c */ /* 0x000fe20003f66070 */
[----:B------:R-:W-:Y:S01]  /*5c20*/  IMAD.MOV.U32 R46, RZ, RZ, R76 ;  /* 0x000000ffff2e7224 */ /* 0x000fe200078e004c */
[----:B------:R-:W-:Y:S02]  /*5c30*/  LOP3.LUT R15, R6, 0xff, RZ, 0xc0, !PT ;  /* 0x000000ff060f7812 */ /* 0x000fe400078ec0ff */
[----:B-1----:R-:W-:Y:S01]  /*5c40*/  SHF.R.U32.HI R4, RZ, 0x8, R2 ;  /* 0x00000008ff047819 */ /* 0x002fe20000011602 */
[----:B------:R-:W-:Y:S01]  /*5c50*/  IMAD.MOV.U32 R97, RZ, RZ, R46 ;  /* 0x000000ffff617224 */ /* 0x000fe200078e002e */
[----:B------:R-:W-:-:S02]  /*5c60*/  LOP3.LUT R2, R20, 0xff, RZ, 0xc0, !PT ;  /* 0x000000ff14027812 */ /* 0x000fc400078ec0ff */
[----:B------:R-:W-:Y:S02]  /*5c70*/  SHF.R.U32.HI R6, RZ, 0x18, R6 ;  /* 0x00000018ff067819 */ /* 0x000fe40000011606 */
[----:B------:R-:W-:Y:S01]  /*5c80*/  PRMT R19, R2, 0x5410, R4 ;  /* 0x0000541002137816 */ /* 0x000fe20000000004 */
[----:B------:R-:W-:Y:S01]  /*5c90*/  FFMA.FTZ R2, R96, c[0x0][0x23c], -R0 ;  /* 0x00008f0060027a23 */ /* 0x000fe20000010800 */
[--C-:B--2---:R-:W-:Y:S02]  /*5ca0*/  SHF.R.U32.HI R5, RZ, 0x10, R20.reuse ;  /* 0x00000010ff057819 */ /* 0x104fe40000011614 */
[----:B------:R-:W-:Y:S01]  /*5cb0*/  SHF.R.U32.HI R4, RZ, 0x18, R20 ;  /* 0x00000018ff047819 */ /* 0x000fe20000011614 */
[----:B------:R1:W-:Y:S01]  /*5cc0*/  MUFU.EX2 R83, R2 ;  /* 0x0000000200537308 */ /* 0x0003e20000000800 */
[----:B------:R-:W-:Y:S02]  /*5cd0*/  @!P0 PRMT R166, R95, 0x5410, RZ ;  /* 0x000054105fa68816 */ /* 0x000fe400000000ff */
[----:B-1----:R-:W-:Y:S01]  /*5ce0*/  LOP3.LUT R2, R5, 0xff, RZ, 0xc0, !PT ;  /* 0x000000ff05027812 */ /* 0x002fe200078ec0ff */
[----:B------:R-:W-:-:S02]  /*5cf0*/  FFMA.FTZ R5, R99, c[0x0][0x23c], -R0 ;  /* 0x00008f0063057a23 */ /* 0x000fc40000010800 */
[----:B------:R-:W-:Y:S01]  /*5d00*/  IMAD.MOV.U32 R99, RZ, RZ, R47 ;  /* 0x000000ffff637224 */ /* 0x000fe200078e002f */
[----:B------:R-:W-:Y:S01]  /*5d10*/  PRMT R18, R2, 0x5410, R4 ;  /* 0x0000541002127816 */ /* 0x000fe20000000004 */
[----:B------:R1:W-:Y:S01]  /*5d20*/  MUFU.EX2 R76, R5 ;  /* 0x00000005004c7308 */ /* 0x0003e20000000800 */
[----:B------:R-:W-:Y:S01]  /*5d30*/  SHF.R.U32.HI R4, RZ, 0x8, R7 ;  /* 0x00000008ff047819 */ /* 0x000fe20000011607 */
[----:B------:R-:W-:Y:S01]  /*5d40*/  HSET2.LE.AND R7, R21, R119, PT ;  /* 0x0000007715077233 */ /* 0x000fe20003803000 */
[----:B------:R-:W-:-:S04]  /*5d50*/  LOP3.LUT R2, R14, 0xff, RZ, 0xc0, !PT ;  /* 0x000000ff0e027812 */ /* 0x000fc800078ec0ff */
[----:B------:R-:W-:Y:S01]  /*5d60*/  PRMT R17, R2, 0x5410, R6 ;  /* 0x0000541002117816 */ /* 0x000fe20000000006 */
[----:B------:R-:W-:Y:S01]  /*5d70*/  HSET2.LE.AND R6, R22, R119, PT ;  /* 0x0000007716067233 */ /* 0x000fe20003803000 */
[----:B------:R-:W-:-:S03]  /*5d80*/  LOP3.LUT R2, R13, 0xffff, RZ, 0xc0, !PT ;  /* 0x0000ffff0d027812 */ /* 0x000fc600078ec0ff */
[--C-:B------:R-:W-:Y:S01]  /*5d90*/  HSET2.LE.AND R17, R17, R119.reuse, PT ;  /* 0x0000007711117233 */ /* 0x100fe20003803000 */
[----:B-1----:R-:W-:Y:S02]  /*5da0*/  FFMA.FTZ R5, R100, c[0x0][0x23c], -R0 ;  /* 0x00008f0064057a23 */ /* 0x002fe40000010800 */
[----:B---3--:R-:W-:Y:S01]  /*5db0*/  IMAD.MOV.U32 R100, RZ, RZ, R16 ;  /* 0x000000ffff647224 */ /* 0x008fe200078e0010 */
[----:B------:R-:W-:Y:S01]  /*5dc0*/  PRMT R16, R15, 0x5410, R4 ;  /* 0x000054100f107816 */ /* 0x000fe20000000004 */
[----:B------:R-:W-:Y:S01]  /*5dd0*/  FFMA.FTZ R4, R101, c[0x0][0x23c], -R0 ;  /* 0x00008f0065047a23 */ /* 0x000fe20000010800 */
[----:B------:R1:W-:Y:S03]  /*5de0*/  MUFU.EX2 R181, R5 ;  /* 0x0000000500b57308 */ /* 0x0003e60000000800 */
[----:B------:R-:W-:-:S05]  /*5df0*/  HSET2.LE.AND R16, R16, R119, PT ;  /* 0x0000007710107233 */ /* 0x000fca0003803000 */
[----:B------:R2:W-:Y:S01]  /*5e00*/  MUFU.EX2 R28, R4 ;  /* 0x00000004001c7308 */ /* 0x0005e20000000800 */
[----:B-1----:R-:W-:-:S07]  /*5e10*/  FFMA.FTZ R5, R102, c[0x0][0x23c], -R12 ;  /* 0x00008f0066057a23 */ /* 0x002fce000001080c */
[----:B------:R1:W-:Y:S01]  /*5e20*/  MUFU.EX2 R68, R5 ;  /* 0x0000000500447308 */ /* 0x0003e20000000800 */
[----:B--2---:R-:W-:Y:S02]  /*5e30*/  SHF.R.U32.HI R4, RZ, 0x8, R2 ;  /* 0x00000008ff047819 */ /* 0x004fe40000011602 */
[----:B------:R-:W-:-:S04]  /*5e40*/  LOP3.LUT R2, R13, 0xff, RZ, 0xc0, !PT ;  /* 0x000000ff0d027812 */ /* 0x000fc800078ec0ff */
[----:B------:R-:W-:Y:S01]  /*5e50*/  PRMT R15, R2, 0x5410, R4 ;  /* 0x00005410020f7816 */ /* 0x000fe20000000004 */
[----:B------:R-:W-:Y:S01]  /*5e60*/  FFMA.FTZ R2, R104, c[0x0][0x23c], -R12 ;  /* 0x00008f0068027a23 */ /* 0x000fe2000001080c */
[--C-:B------:R-:W-:Y:S01]  /*5e70*/  SHF.R.U32.HI R4, RZ, 0x18, R13.reuse ;  /* 0x00000018ff047819 */ /* 0x100fe2000001160d */
[----:B------:R-:W-:Y:S02]  /*5e80*/  IMAD.MOV.U32 R104, RZ, RZ, R40 ;  /* 0x000000ffff687224 */ /* 0x000fe400078e0028 */
[----:B------:R2:W3:Y:S01]  /*5e90*/  MUFU.EX2 R29, R2 ;  /* 0x00000002001d7308 */ /* 0x0004e20000000800 */
[----:B-1----:R-:W-:Y:S01]  /*5ea0*/  SHF.R.U32.HI R5, RZ, 0x10, R13 ;  /* 0x00000010ff057819 */ /* 0x002fe2000001160d */
[----:B------:R-:W-:-:S03]  /*5eb0*/  HSET2.LE.AND R13, R15, R119, PT ;  /* 0x000000770f0d7233 */ /* 0x000fc60003803000 */
[----:B--2---:R-:W-:Y:S01]  /*5ec0*/  LOP3.LUT R2, R5, 0xff, RZ, 0xc0, !PT ;  /* 0x000000ff05027812 */ /* 0x004fe200078ec0ff */
[----:B------:R-:W-:Y:S02]  /*5ed0*/  FFMA.FTZ R5, R103, c[0x0][0x23c], -R12 ;  /* 0x00008f0067057a23 */ /* 0x000fe4000001080c */
[----:B---3--:R-:W-:Y:S01]  /*5ee0*/  IMAD.MOV.U32 R95, RZ, RZ, R29 ;  /* 0x000000ffff5f7224 */ /* 0x008fe200078e001d */
[----:B------:R-:W-:Y:S01]  /*5ef0*/  PRMT R14, R2, 0x5410, R4 ;  /* 0x00005410020e7816 */ /* 0x000fe20000000004 */
[--C-:B------:R-:W-:Y:S01]  /*5f00*/  FFMA.FTZ R4, R105, c[0x0][0x23c], -R12.reuse ;  /* 0x00008f0069047a23 */ /* 0x100fe2000001080c */
[----:B------:R1:W-:Y:S01]  /*5f10*/  MUFU.EX2 R96, R5 ;  /* 0x0000000500607308 */ /* 0x0003e20000000800 */
[--C-:B------:R-:W-:Y:S01]  /*5f20*/  HSET2.LE.AND R2, R19, R119.reuse, PT ;  /* 0x0000007713027233 */ /* 0x100fe20003803000 */
[----:B------:R-:W-:Y:S01]  /*5f30*/  IMAD.MOV.U32 R103, RZ, RZ, R41 ;  /* 0x000000ffff677224 */ /* 0x000fe200078e0029 */
[----:B------:R-:W-:Y:S01]  /*5f40*/  HSET2.LE.AND R15, R14, R119, PT ;  /* 0x000000770e0f7233 */ /* 0x000fe20003803000 */
[----:B------:R-:W-:-:S02]  /*5f50*/  FFMA.FTZ R14, R108, c[0x0][0x23c], -R12 ;  /* 0x00008f006c0e7a23 */ /* 0x000fc4000001080c */
[----:B------:R-:W-:Y:S02]  /*5f60*/  IMAD.MOV.U32 R105, RZ, RZ, R42 ;  /* 0x000000ffff697224 */ /* 0x000fe400078e002a */
[----:B------:R2:W3:Y:S01]  /*5f70*/  MUFU.EX2 R82, R4 ;  /* 0x0000000400527308 */ /* 0x0004e20000000800 */
[----:B-1----:R-:W-:Y:S01]  /*5f80*/  HSET2.LE.AND R5, R18, R119, PT ;  /* 0x0000007712057233 */ /* 0x002fe20003803000 */
[----:B------:R-:W-:-:S06]  /*5f90*/  FFMA.FTZ R18, R106, c[0x0][0x23c], -R0 ;  /* 0x00008f006a127a23 */ /* 0x000fcc0000010800 */
[----:B------:R-:W-:Y:S01]  /*5fa0*/  MUFU.EX2 R101, R14 ;  /* 0x0000000e00657308 */ /* 0x000fe20000000800 */
[--C-:B------:R-:W-:Y:S02]  /*5fb0*/  FFMA.FTZ R0, R109, c[0x0][0x23c], -R12.reuse ;  /* 0x00008f006d007a23 */ /* 0x100fe4000001080c */
[----:B------:R-:W-:Y:S02]  /*5fc0*/  IMAD.MOV.U32 R109, RZ, RZ, R43 ;  /* 0x000000ffff6d7224 */ /* 0x000fe400078e002b */
[----:B------:R-:W-:Y:S01]  /*5fd0*/  HMMA.16816.F32 R40, R8, R34, R52 ;  /* 0x000000220828723c */ /* 0x000fe20000001834 */
[----:B--2---:R-:W-:Y:S02]  /*5fe0*/  FFMA.FTZ R4, R110, c[0x0][0x23c], -R12 ;  /* 0x00008f006e047a23 */ /* 0x004fe4000001080c */
[----:B------:R1:W-:Y:S01]  /*5ff0*/  MUFU.EX2 R106, R0 ;  /* 0x00000000006a7308 */ /* 0x0003e20000000800 */
[----:B------:R-:W-:Y:S02]  /*6000*/  IMAD.MOV.U32 R110, RZ, RZ, R28 ;  /* 0x000000ffff6e7224 */ /* 0x000fe400078e001c */
[----:B------:R-:W-:-:S05]  /*6010*/  FFMA.FTZ R12, R107, c[0x0][0x23c], -R12 ;  /* 0x00008f006b0c7a23 */ /* 0x000fca000001080c */
[----:B------:R2:W4:Y:S01]  /*6020*/  MUFU.EX2 R77, R4 ;  /* 0x00000004004d7308 */ /* 0x0005220000000800 */
[----:B-1----:R-:W-:-:S07]  /*6030*/  F2FP.PACK_AB R0, R98, R79 ;  /* 0x0000004f6200723e */ /* 0x002fce00000000ff */
[----:B------:R-:W-:Y:S01]  /*6040*/  MUFU.EX2 R102, R18 ;  /* 0x0000001200667308 */ /* 0x000fe20000000800 */
[C---:B------:R-:W-:Y:S02]  /*6050*/  PRMT R138, R0.reuse, 0x7632, R138 ;  /* 0x00007632008a7816 */ /* 0x040fe4000000008a */
[----:B------:R-:W-:Y:S02]  /*6060*/  PRMT R137, R0, 0x7610, R137 ;  /* 0x0000761000897816 */ /* 0x000fe40000000089 */
[----:B--2---:R-:W-:-:S03]  /*6070*/  F2FP.PACK_AB R4, R95, R68 ;  /* 0x000000445f04723e */ /* 0x004fc600000000ff */
[----:B------:R-:W1:Y:S01]  /*6080*/  MUFU.EX2 R69, R12 ;  /* 0x0000000c00457308 */ /* 0x000e620000000800 */
[C---:B------:R-:W-:Y:S02]  /*6090*/  PRMT R140, R4.reuse, 0x7610, R140 ;  /* 0x00007610048c7816 */ /* 0x040fe4000000008c */
[----:B------:R-:W-:-:S04]  /*60a0*/  PRMT R139, R4, 0x7632, R139 ;  /* 0x00007632048b7816 */ /* 0x000fc8000000008b */
[----:B------:R-:W-:-:S04]  /*60b0*/  PRMT R0, R140, 0x5410, R139 ;  /* 0x000054108c007816 */ /* 0x000fc8000000008b */
[----:B------:R-:W-:Y:S02]  /*60c0*/  LOP3.LUT R4, R2, R0, RZ, 0xc0, !PT ;  /* 0x0000000002047212 */ /* 0x000fe400078ec0ff */
[----:B------:R-:W-:Y:S02]  /*60d0*/  PRMT R0, R137, 0x5410, R138 ;  /* 0x0000541089007816 */ /* 0x000fe4000000008a */
[----:B------:R-:W-:Y:S02]  /*60e0*/  F2FP.PACK_AB R2, R83, R100 ;  /* 0x000000645302723e */ /* 0x000fe400000000ff */
[----:B------:R-:W-:Y:S02]  /*60f0*/  LOP3.LUT R5, R5, R0, RZ, 0xc0, !PT ;  /* 0x0000000005057212 */ /* 0x000fe400078ec0ff */
[----:B---3--:R-:W-:Y:S02]  /*6100*/  F2FP.PACK_AB R0, R82, R96 ;  /* 0x000000605200723e */ /* 0x008fe400000000ff */
[----:B------:R-:W-:-:S02]  /*6110*/  PRMT R118, R2, 0x7610, R118 ;  /* 0x0000761002767816 */ /* 0x000fc40000000076 */
[C---:B------:R-:W-:Y:S02]  /*6120*/  PRMT R136, R0.reuse, 0x7610, R136 ;  /* 0x0000761000887816 */ /* 0x040fe40000000088 */
[----:B------:R-:W-:Y:S02]  /*6130*/  PRMT R119, R0, 0x7632, R119 ;  /* 0x0000763200777816 */ /* 0x000fe40000000077 */
[----:B----4-:R-:W-:Y:S02]  /*6140*/  F2FP.PACK_AB R0, R106, R77 ;  /* 0x0000004d6a00723e */ /* 0x010fe400000000ff */
[----:B------:R-:W-:Y:S02]  /*6150*/  PRMT R117, R2, 0x7632, R117 ;  /* 0x0000763202757816 */ /* 0x000fe40000000075 */
[C---:B------:R-:W-:Y:S02]  /*6160*/  PRMT R25, R0.reuse, 0x7610, R25 ;  /* 0x0000761000197816 */ /* 0x040fe40000000019 */
[----:B------:R-:W-:-:S02]  /*6170*/  PRMT R24, R0, 0x7632, R24 ;  /* 0x0000763200187816 */ /* 0x000fc40000000018 */
[----:B------:R-:W-:Y:S02]  /*6180*/  PRMT R0, R136, 0x5410, R119 ;  /* 0x0000541088007816 */ /* 0x000fe40000000077 */
[----:B-1----:R-:W-:Y:S02]  /*6190*/  F2FP.PACK_AB R2, R69, R101 ;  /* 0x000000654502723e */ /* 0x002fe400000000ff */
[----:B------:R-:W-:Y:S02]  /*61a0*/  LOP3.LUT R6, R6, R0, RZ, 0xc0, !PT ;  /* 0x0000000006067212 */ /* 0x000fe400078ec0ff */
[----:B------:R-:W-:Y:S02]  /*61b0*/  PRMT R0, R118, 0x5410, R117 ;  /* 0x0000541076007816 */ /* 0x000fe40000000075 */
[----:B------:R-:W-:Y:S02]  /*61c0*/  PRMT R21, R2, 0x7610, R21 ;  /* 0x0000761002157816 */ /* 0x000fe40000000015 */
[----:B------:R-:W-:-:S02]  /*61d0*/  LOP3.LUT R7, R7, R0, RZ, 0xc0, !PT ;  /* 0x0000000007077212 */ /* 0x000fc400078ec0ff */
[----:B------:R-:W-:Y:S02]  /*61e0*/  PRMT R0, R25, 0x5410, R24 ;  /* 0x0000541019007816 */ /* 0x000fe40000000018 */
[----:B------:R-:W-:Y:S02]  /*61f0*/  PRMT R20, R2, 0x7632, R20 ;  /* 0x0000763202147816 */ /* 0x000fe40000000014 */
[----:B------:R-:W-:Y:S02]  /*6200*/  LOP3.LUT R112, R13, R0, RZ, 0xc0, !PT ;  /* 0x000000000d707212 */ /* 0x000fe400078ec0ff */
[----:B------:R-:W-:-:S04]  /*6210*/  F2FP.PACK_AB R0, R181, R76 ;  /* 0x0000004cb500723e */ /* 0x000fc800000000ff */
[C---:B------:R-:W-:Y:S02]  /*6220*/  PRMT R23, R0.reuse, 0x7610, R23 ;  /* 0x0000761000177816 */ /* 0x040fe40000000017 */
[----:B------:R-:W-:Y:S02]  /*6230*/  PRMT R22, R0, 0x7632, R22 ;  /* 0x0000763200167816 */ /* 0x000fe40000000016 */
[----:B------:R-:W-:-:S04]  /*6240*/  F2FP.PACK_AB R0, R102, R110 ;  /* 0x0000006e6600723e */ /* 0x000fc800000000ff */
[C---:B------:R-:W-:Y:S02]  /*6250*/  PRMT R19, R0.reuse, 0x7610, R19 ;  /* 0x0000761000137816 */ /* 0x040fe40000000013 */
[----:B------:R-:W-:Y:S02]  /*6260*/  PRMT R18, R0, 0x7632, R18 ;  /* 0x0000763200127816 */ /* 0x000fe40000000012 */
[----:B------:R-:W-:-:S04]  /*6270*/  PRMT R0, R23, 0x5410, R22 ;  /* 0x0000541017007816 */ /* 0x000fc80000000016 */
[----:B------:R-:W-:Y:S02]  /*6280*/  LOP3.LUT R113, R15, R0, RZ, 0xc0, !PT ;  /* 0x000000000f717212 */ /* 0x000fe400078ec0ff */
[----:B------:R-:W1:Y:S01]  /*6290*/  LDSM.16.MT88.4 R12, [R179+0x10800] ;  /* 0x01080000b30c783b */ /* 0x000e620000004200 */
[----:B------:R-:W-:-:S04]  /*62a0*/  PRMT R0, R21, 0x5410, R20 ;  /* 0x0000541015007816 */ /* 0x000fc80000000014 */
[----:B------:R-:W-:Y:S01]  /*62b0*/  LOP3.LUT R114, R16, R0, RZ, 0xc0, !PT ;  /* 0x0000000010727212 */ /* 0x000fe200078ec0ff */
[----:B------:R-:W-:Y:S01]  /*62c0*/  IMAD.MOV.U32 R16, RZ, RZ, R69 ;  /* 0x000000ffff107224 */ /* 0x000fe200078e0045 */
[----:B------:R-:W-:-:S04]  /*62d0*/  PRMT R0, R19, 0x5410, R18 ;  /* 0x0000541013007816 */ /* 0x000fc80000000012 */
[----:B------:R-:W-:Y:S01]  /*62e0*/  LOP3.LUT R115, R17, R0, RZ, 0xc0, !PT ;  /* 0x0000000011737212 */ /* 0x000fe200078ec0ff */
[----:B------:R-:W-:Y:S01]  /*62f0*/  @!P5 HADD2 R251, -R165.H0_H0, -RZ.H0_H0 ;  /* 0xa00000ffa5fbd230 */ /* 0x000fe20000000900 */
[C---:B-1----:R-:W-:Y:S08]  /*6300*/  HMMA.16816.F32 R36, R8.reuse, R12, R72 ;  /* 0x0000000c0824723c */ /* 0x042ff00000001848 */
[----:B------:R-:W-:Y:S01]  /*6310*/  HMMA.16816.F32 R32, R8, R14, R64 ;  /* 0x0000000e0820723c */ /* 0x000fe20000001840 */
[----:B------:R-:W1:Y:S01]  /*6320*/  LDSM.16.MT88.4 R8, [R177+0xd000] ;  /* 0x00d00000b108783b */ /* 0x000e620000004200 */
[----:B------:R-:W-:Y:S01]  /*6330*/  LOP3.LUT R2, R84, 0xff, RZ, 0xc0, !PT ;  /* 0x000000ff54027812 */ /* 0x000fe200078ec0ff */
[----:B------:R-:W-:-:S02]  /*6340*/  IMAD.MOV.U32 R17, RZ, RZ, R102 ;  /* 0x000000ffff117224 */ /* 0x000fc400078e0066 */
[----:B------:R-:W2:Y:S03]  /*6350*/  LDSM.16.MT88.4 R12, [R178+0xd000] ;  /* 0x00d00000b20c783b */ /* 0x000ea60000004200 */
[C---:B-1----:R-:W-:Y:S08]  /*6360*/  HMMA.16816.F32 R120, R4.reuse, R8, R120 ;  /* 0x000000080478723c */ /* 0x042ff00000001878 */
[C---:B------:R-:W-:Y:S01]  /*6370*/  HMMA.16816.F32 R28, R4.reuse, R10, R236 ;  /* 0x0000000a041c723c */ /* 0x040fe200000018ec */
[----:B------:R-:W1:Y:S06]  /*6380*/  LDSM.16.MT88.4 R8, [R180+0xd000] ;  /* 0x00d00000b408783b */ /* 0x000e6c0000004200 */
[----:B------:R-:W-:Y:S01]  /*6390*/  IMAD.MOV.U32 R236, RZ, RZ, R97 ;  /* 0x000000ffffec7224 */ /* 0x000fe200078e0061 */
[----:B--2---:R-:W-:Y:S01]  /*63a0*/  HMMA.16816.F32 R44, R4, R12, R244 ;  /* 0x0000000c042c723c */ /* 0x004fe200000018f4 */
[----:B------:R-:W-:Y:S01]  /*63b0*/  SHF.R.U32.HI R0, RZ, 0x8, R86 ;  /* 0x00000008ff007819 */ /* 0x000fe20000011656 */
[----:B------:R-:W-:Y:S01]  /*63c0*/  IMAD.MOV.U32 R238, RZ, RZ, R110 ;  /* 0x000000ffffee7224 */ /* 0x000fe200078e006e */
[----:B------:R-:W-:Y:S01]  /*63d0*/  @!P5 PRMT R165, R251, 0x5410, RZ ;  /* 0x00005410fba5d816 */ /* 0x000fe200000000ff */
[----:B------:R-:W-:-:S02]  /*63e0*/  IMAD.MOV.U32 R239, RZ, RZ, R101 ;  /* 0x000000ffffef7224 */ /* 0x000fc400078e0065 */
[----:B------:R-:W-:Y:S02]  /*63f0*/  IMAD.MOV.U32 R237, RZ, RZ, R106 ;  /* 0x000000ffffed7224 */ /* 0x000fe400078e006a */
[----:B------:R-:W-:Y:S01]  /*6400*/  HMMA.16816.F32 R52, R4, R14, R240 ;  /* 0x0000000e0434723c */ /* 0x000fe200000018f0 */
[----:B------:R-:W2:Y:S01]  /*6410*/  LDSM.16.MT88.4 R12, [R179+0xd000] ;  /* 0x00d00000b30c783b */ /* 0x000ea20000004200 */
[----:B------:R-:W-:Y:S02]  /*6420*/  IMAD.MOV.U32 R247, RZ, RZ, R77 ;  /* 0x000000fffff77224 */ /* 0x000fe400078e004d */
[----:B------:R-:W-:Y:S01]  /*6430*/  IMAD.MOV.U32 R246, RZ, RZ, R76 ;  /* 0x000000fffff67224 */ /* 0x000fe200078e004c */
[----:B------:R-:W-:Y:S01]  /*6440*/  @!P3 HADD2 R250, -R152.H0_H0, -RZ.H0_H0 ;  /* 0xa00000ff98fab230 */ /* 0x000fe20000000900 */
[----:B------:R-:W-:Y:S02]  /*6450*/  IMAD.MOV.U32 R244, RZ, RZ, R83 ;  /* 0x000000fffff47224 */ /* 0x000fe400078e0053 */
[----:B------:R-:W-:-:S02]  /*6460*/  IMAD.MOV.U32 R243, RZ, RZ, R96 ;  /* 0x000000fffff37224 */ /* 0x000fc400078e0060 */
[----:B------:R-:W-:Y:S01]  /*6470*/  IMAD.MOV.U32 R241, RZ, RZ, R98 ;  /* 0x000000fffff17224 */ /* 0x000fe200078e0062 */
[C---:B-1----:R-:W-:Y:S08]  /*6480*/  HMMA.16816.F32 R60, R4.reuse, R8, R232 ;  /* 0x00000008043c723c */ /* 0x042ff000000018e8 */
[----:B------:R-:W-:Y:S01]  /*6490*/  HMMA.16816.F32 R64, R4, R10, R228 ;  /* 0x0000000a0440723c */ /* 0x000fe200000018e4 */
[----:B------:R-:W-:Y:S01]  /*64a0*/  IMAD.MOV.U32 R235, RZ, RZ, R68 ;  /* 0x000000ffffeb7224 */ /* 0x000fe200078e0044 */
[----:B------:R-:W-:Y:S01]  /*64b0*/  LOP3.LUT R0, R0, 0xffff, RZ, 0xc0, !PT ;  /* 0x0000ffff00007812 */ /* 0x000fe200078ec0ff */
[----:B------:R-:W1:Y:S01]  /*64c0*/  LDSM.16.MT88.4 R8, [R177+0xf000] ;  /* 0x00f00000b108783b */ /* 0x000e620000004200 */
[----:B------:R-:W-:-:S02]  /*64d0*/  IMAD.MOV.U32 R232, RZ, RZ, R88 ;  /* 0x000000ffffe87224 */ /* 0x000fc400078e0058 */
[----:B------:R-:W-:Y:S02]  /*64e0*/  IMAD.MOV.U32 R233, RZ, RZ, R78 ;  /* 0x000000ffffe97224 */ /* 0x000fe400078e004e */
[----:B------:R-:W-:Y:S01]  /*64f0*/  IMAD.MOV.U32 R230, RZ, RZ, R70 ;  /* 0x000000ffffe67224 */ /* 0x000fe200078e0046 */
[C---:B--2---:R-:W-:Y:S01]  /*6500*/  HMMA.16816.F32 R72, R4.reuse, R14, R216 ;  /* 0x0000000e0448723c */ /* 0x044fe200000018d8 */
[----:B------:R-:W-:Y:S02]  /*6510*/  IMAD.MOV.U32 R229, RZ, RZ, R71 ;  /* 0x000000ffffe57224 */ /* 0x000fe400078e0047 */
[----:B------:R-:W-:Y:S02]  /*6520*/  IMAD.MOV.U32 R231, RZ, RZ, R89 ;  /* 0x000000ffffe77224 */ /* 0x000fe400078e0059 */
[----:B------:R-:W-:Y:S02]  /*6530*/  IMAD.MOV.U32 R234, RZ, RZ, R79 ;  /* 0x000000ffffea7224 */ /* 0x000fe400078e004f */
[----:B------:R-:W-:Y:S01]  /*6540*/  IMAD.MOV.U32 R228, RZ, RZ, R91 ;  /* 0x000000ffffe47224 */ /* 0x000fe200078e005b */
[----:B------:R-:W-:Y:S01]  /*6550*/  HMMA.16816.F32 R68, R4, R12, R224 ;  /* 0x0000000c0444723c */ /* 0x000fe200000018e0 */
[----:B------:R-:W2:Y:S01]  /*6560*/  LDSM.16.MT88.4 R12, [R178+0xf000] ;  /* 0x00f00000b20c783b */ /* 0x000ea20000004200 */
[----:B------:R-:W-:-:S02]  /*6570*/  IMAD.MOV.U32 R218, RZ, RZ, R109 ;  /* 0x000000ffffda7224 */ /* 0x000fc400078e006d */
[----:B------:R-:W-:Y:S02]  /*6580*/  IMAD.MOV.U32 R240, RZ, RZ, R111 ;  /* 0x000000fffff07224 */ /* 0x000fe400078e006f */
[----:B------:R-:W-:Y:S02]  /*6590*/  IMAD.MOV.U32 R216, RZ, RZ, R103 ;  /* 0x000000ffffd87224 */ /* 0x000fe400078e0067 */
[----:B------:R-:W-:Y:S02]  /*65a0*/  IMAD.MOV.U32 R226, RZ, RZ, R99 ;  /* 0x000000ffffe27224 */ /* 0x000fe400078e0063 */
[----:B------:R-:W-:Y:S02]  /*65b0*/  IMAD.MOV.U32 R225, RZ, RZ, R90 ;  /* 0x000000ffffe17224 */ /* 0x000fe400078e005a */
[----:B------:R-:W-:Y:S02]  /*65c0*/  IMAD.MOV.U32 R242, RZ, RZ, R100 ;  /* 0x000000fffff27224 */ /* 0x000fe400078e0064 */
[----:B------:R-:W-:-:S02]  /*65d0*/  IMAD.MOV.U32 R217, RZ, RZ, R105 ;  /* 0x000000ffffd97224 */ /* 0x000fc400078e0069 */
[----:B------:R-:W-:Y:S01]  /*65e0*/  IMAD.MOV.U32 R227, RZ, RZ, R104 ;  /* 0x000000ffffe37224 */ /* 0x000fe200078e0068 */
[----:B------:R-:W-:Y:S01]  /*65f0*/  @!P3 PRMT R152, R250, 0x5410, RZ ;  /* 0x00005410fa98b816 */ /* 0x000fe200000000ff */
[----:B------:R-:W-:Y:S01]  /*6600*/  @!P1 HADD2 R248, -R164.H0_H0, -RZ.H0_H0 ;  /* 0xa00000ffa4f89230 */ /* 0x000fe20000000900 */
[----:B------:R-:W-:Y:S01]  /*6610*/  IMAD.MOV.U32 R219, RZ, RZ, R80 ;  /* 0x000000ffffdb7224 */ /* 0x000fe200078e0050 */
[----:B------:R-:W-:Y:S01]  /*6620*/  @!P2 HADD2 R203, -R159.H0_H0, -RZ.H0_H0 ;  /* 0xa00000ff9fcba230 */ /* 0x000fe20000000900 */
[----:B------:R-:W-:Y:S01]  /*6630*/  IMAD.MOV.U32 R224, RZ, RZ, R81 ;  /* 0x000000ffffe07224 */ /* 0x000fe200078e0051 */
[----:B------:R-:W-:Y:S01]  /*6640*/  @!P6 HADD2 R202, -R167.H0_H0, -RZ.H0_H0 ;  /* 0xa00000ffa7cae230 */ /* 0x000fe20000000900 */
[----:B------:R-:W-:Y:S01]  /*6650*/  IMAD.MOV.U32 R245, RZ, RZ, R82 ;  /* 0x000000fffff57224 */ /* 0x000fe200078e0052 */
[C---:B-1----:R-:W-:Y:S08]  /*6660*/  HMMA.16816.F32 R76, R4.reuse, R8, R204 ;  /* 0x00000008044c723c */ /* 0x042ff000000018cc */
[C---:B------:R-:W-:Y:S01]  /*6670*/  HMMA.16816.F32 R88, R4.reuse, R10, R148 ;  /* 0x0000000a0458723c */ /* 0x040fe20000001894 */
[----:B------:R-:W1:Y:S07]  /*6680*/  LDSM.16.MT88.4 R8, [R180+0xf000] ;  /* 0x00f00000b408783b */ /* 0x000e6e0000004200 */
[----:B--2---:R-:W-:Y:S01]  /*6690*/  HMMA.16816.F32 R96, R4, R12, R220 ;  /* 0x0000000c0460723c */ /* 0x004fe200000018dc */
[----:B------:R2:W3:Y:S01]  /*66a0*/  LDL.LU.S16 R222, [R1] ;  /* 0x0000000001de7983 */ /* 0x0004e20000300600 */
[----:B------:R-:W4:Y:S01]  /*66b0*/  LDC.U8 R223, c[0x0][0x2d8] ;  /* 0x0000b600ffdf7b82 */ /* 0x000f220000000000 */
[----:B------:R-:W-:-:S02]  /*66c0*/  @!P1 PRMT R164, R248, 0x5410, RZ ;  /* 0x00005410f8a49816 */ /* 0x000fc400000000ff */
[----:B------:R-:W-:Y:S01]  /*66d0*/  @!P2 PRMT R159, R203, 0x5410, RZ ;  /* 0x00005410cb9fa816 */ /* 0x000fe200000000ff */
[----:B------:R-:W-:Y:S01]  /*66e0*/  LDSM.16.MT88.4 R80, [R180+0xf800] ;  /* 0x00f80000b450783b */ /* 0x000fe20000004200 */
[----:B------:R-:W-:Y:S01]  /*66f0*/  @!P6 PRMT R167, R202, 0x5410, RZ ;  /* 0x00005410caa7e816 */ /* 0x000fe200000000ff */
[----:B------:R-:W-:Y:S02]  /*6700*/  HMMA.16816.F32 R100, R4, R14, R212 ;  /* 0x0000000e0464723c */ /* 0x000fe400000018d4 */
[----:B------:R-:W2:Y:S01]  /*6710*/  LDSM.16.MT88.4 R12, [R179+0xf000] ;  /* 0x00f00000b30c783b */ /* 0x000ea20000004200 */
[C---:B----4-:R-:W-:Y:S02]  /*6720*/  ISETP.GE.U32.AND P0, PT, R223.reuse, R0, PT ;  /* 0x00000000df00720c */ /* 0x050fe40003f06070 */
[----:B------:R-:W-:Y:S02]  /*6730*/  LOP3.LUT R0, R94, 0xff, RZ, 0xc0, !PT ;  /* 0x000000ff5e007812 */ /* 0x000fe400078ec0ff */
[----:B------:R-:W-:-:S02]  /*6740*/  ISETP.GE.U32.AND P1, PT, R223, R93, PT ;  /* 0x0000005ddf00720c */ /* 0x000fc40003f26070 */
[C---:B------:R-:W-:Y:S01]  /*6750*/  ISETP.GE.U32.AND P5, PT, R223.reuse, R0, PT ;  /* 0x00000000df00720c */ /* 0x040fe20003fa6070 */
[C---:B-1----:R-:W-:Y:S01]  /*6760*/  HMMA.16816.F32 R108, R4.reuse, R10, R124 ;  /* 0x0000000a046c723c */ /* 0x042fe2000000187c */
[----:B------:R-:W1:Y:S01]  /*6770*/  LDSM.16.MT88.4 R124, [R177+0xd800] ;  /* 0x00d80000b17c783b */ /* 0x000e620000004200 */
[----:B------:R-:W-:Y:S02]  /*6780*/  LOP3.LUT R0, R84, 0xffff, RZ, 0xc0, !PT ;  /* 0x0000ffff54007812 */ /* 0x000fe400078ec0ff */
[----:B------:R-:W-:Y:S02]  /*6790*/  ISETP.GE.U32.AND P2, PT, R223, R87, PT ;  /* 0x00000057df00720c */ /* 0x000fe40003f46070 */
[----:B------:R-:W-:Y:S01]  /*67a0*/  @!P0 HADD2 R249, -R143.H0_H0, -RZ.H0_H0 ;  /* 0xa00000ff8ff98230 */ /* 0x000fe20000000900 */
[----:B------:R-:W-:Y:S01]  /*67b0*/  SHF.R.U32.HI R0, RZ, 0x8, R0 ;  /* 0x00000008ff007819 */ /* 0x000fe20000011600 */
[----:B------:R-:W-:Y:S01]  /*67c0*/  HMMA.16816.F32 R104, R4, R8, R160 ;  /* 0x000000080468723c */ /* 0x000fe200000018a0 */
[----:B------:R-:W4:Y:S01]  /*67d0*/  LDSM.16.MT88.4 R8, [R177+0x11000] ;  /* 0x01100000b108783b */ /* 0x000f220000004200 */
[----:B------:R-:W-:Y:S01]  /*67e0*/  @!P1 HADD2 R252, -R141.H0_H0, -RZ.H0_H0 ;  /* 0xa00000ff8dfc9230 */ /* 0x000fe20000000900 */
[----:B------:R-:W-:-:S02]  /*67f0*/  @!P0 PRMT R143, R249, 0x5410, RZ ;  /* 0x00005410f98f8816 */ /* 0x000fc400000000ff */
[C---:B------:R-:W-:Y:S02]  /*6800*/  ISETP.GE.U32.AND P0, PT, R223.reuse, R2, PT ;  /* 0x00000002df00720c */ /* 0x040fe40003f06070 */
[----:B------:R-:W-:Y:S01]  /*6810*/  LOP3.LUT R0, R0, 0xffff, RZ, 0xc0, !PT ;  /* 0x0000ffff00007812 */ /* 0x000fe200078ec0ff */
[----:B--2---:R-:W-:Y:S01]  /*6820*/  HMMA.16816.F32 R128, R4, R12, R128 ;  /* 0x0000000c0480723c */ /* 0x004fe20000001880 */
[C---:B------:R-:W-:Y:S02]  /*6830*/  ISETP.GE.U32.AND P6, PT, R223.reuse, R85, PT ;  /* 0x00000055df00720c */ /* 0x040fe40003fc6070 */
[----:B------:R-:W-:Y:S02]  /*6840*/  ISETP.GE.U32.AND P3, PT, R223, R0, PT ;  /* 0x00000000df00720c */ /* 0x000fe40003f66070 */
[----:B------:R-:W-:-:S03]  /*6850*/  SHF.R.U32.HI R0, RZ, 0x18, R84 ;  /* 0x00000018ff007819 */ /* 0x000fc60000011654 */
[----:B------:R-:W-:Y:S01]  /*6860*/  HMMA.16816.F32 R132, R4, R14, R132 ;  /* 0x0000000e0484723c */ /* 0x000fe20000001884 */
[----:B------:R-:W2:Y:S07]  /*6870*/  LDSM.16.MT88.4 R12, [R178+0x11000] ;  /* 0x01100000b20c783b */ /* 0x000eae0000004200 */
[C---:B-1----:R-:W-:Y:S08]  /*6880*/  HMMA.16816.F32 R120, R112.reuse, R124, R120 ;  /* 0x0000007c7078723c */ /* 0x042ff00000001878 */
[----:B------:R-:W-:Y:S08]  /*6890*/  HMMA.16816.F32 R124, R112, R126, R28 ;  /* 0x0000007e707c723c */ /* 0x000ff0000000181c */
[C---:B----4-:R-:W-:Y:S08]  /*68a0*/  HMMA.16816.F32 R144, R4.reuse, R8, R144 ;  /* 0x000000080490723c */ /* 0x050ff00000001890 */
[----:B------:R-:W-:Y:S01]  /*68b0*/  HMMA.16816.F32 R148, R4, R10, R48 ;  /* 0x0000000a0494723c */ /* 0x000fe20000001830 */
[----:B------:R-:W1:Y:S01]  /*68c0*/  LDSM.16.MT88.4 R8, [R180+0x11000] ;  /* 0x01100000b408783b */ /* 0x000e620000004200 */
[----:B---3--:R-:W-:-:S06]  /*68d0*/  @!P5 HADD2 R222, -R142.H0_H0, -RZ.H0_H0 ;  /* 0xa00000ff8eded230 */ /* 0x008fcc0000000900 */
[----:B--2---:R-:W-:Y:S01]  /*68e0*/  HMMA.16816.F32 R160, R4, R12, R56 ;  /* 0x0000000c04a0723c */ /* 0x004fe20000001838 */
[----:B------:R-:W-:Y:S01]  /*68f0*/  @!P1 PRMT R141, R252, 0x5410, RZ ;  /* 0x00005410fc8d9816 */ /* 0x000fe200000000ff */
[----:B------:R-:W-:Y:S01]  /*6900*/  LDSM.16.MT88.4 R48, [R180+0xd800] ;  /* 0x00d80000b430783b */ /* 0x000fe20000004200 */
[----:B------:R-:W-:-:S03]  /*6910*/  PRMT R2, R222, 0x7610, R2 ;  /* 0x00007610de027816 */ /* 0x000fc60000000002 */
[----:B------:R-:W-:Y:S01]  /*6920*/  LDSM.16.MT88.4 R56, [R179+0xd800] ;  /* 0x00d80000b338783b */ /* 0x000fe20000004200 */
[----:B------:R-:W-:Y:S01]  /*6930*/  @!P5 PRMT R142, R2, 0x5410, RZ ;  /* 0x00005410028ed816 */ /* 0x000fe200000000ff */
[C---:B------:R-:W-:Y:S02]  /*6940*/  HMMA.16816.F32 R208, R4.reuse, R14, R208 ;  /* 0x0000000e04d0723c */ /* 0x040fe400000018d0 */
[----:B------:R2:W3:Y:S06]  /*6950*/  LDL.LU.S16 R2, [R1+0x4] ;  /* 0x0000040001027983 */ /* 0x0004ec0000300600 */
[C---:B-1----:R-:W-:Y:S08]  /*6960*/  HMMA.16816.F32 R172, R4.reuse, R8, R172 ;  /* 0x0000000804ac723c */ /* 0x042ff000000018ac */
[----:B------:R-:W-:Y:S01]  /*6970*/  HMMA.16816.F32 R12, R4, R10, R40 ;  /* 0x0000000a040c723c */ /* 0x000fe20000001828 */
[----:B------:R-:W1:Y:S01]  /*6980*/  LDSM.16.MT88.4 R8, [R179+0x11000] ;  /* 0x01100000b308783b */ /* 0x000e620000004200 */
[----:B------:R-:W-:Y:S01]  /*6990*/  ISETP.GE.U32.AND P5, PT, R223, R0, PT ;  /* 0x00000000df00720c */ /* 0x000fe20003fa6070 */
[----:B------:R-:W-:-:S02]  /*69a0*/  IMAD.MOV.U32 R222, RZ, RZ, R216 ;  /* 0x000000ffffde7224 */ /* 0x000fc400078e00d8 */
[----:B------:R-:W4:Y:S03]  /*69b0*/  LDSM.16.MT88.4 R40, [R178+0xd800] ;  /* 0x00d80000b228783b */ /* 0x000f260000004200 */
[----:B-1----:R-:W-:Y:S01]  /*69c0*/  HMMA.16816.F32 R32, R4, R10, R32 ;  /* 0x0000000a0420723c */ /* 0x002fe20000001820 */
[----:B---3--:R-:W-:-:S07]  /*69d0*/  @!P0 HADD2 R2, -R140.H0_H0, -RZ.H0_H0 ;  /* 0xa00000ff8c028230 */ /* 0x008fce0000000900 */
[----:B------:R-:W-:Y:S01]  /*69e0*/  HMMA.16816.F32 R204, R4, R8, R36 ;  /* 0x0000000804cc723c */ /* 0x000fe20000001824 */
[----:B------:R-:W-:Y:S02]  /*69f0*/  PRMT R30, R2, 0x7610, R30 ;  /* 0x00007610021e7816 */ /* 0x000fe4000000001e */
[----:B------:R-:W-:Y:S02]  /*6a00*/  SHF.R.U32.HI R0, RZ, 0x10, R84 ;  /* 0x00000010ff007819 */ /* 0x000fe40000011654 */
[----:B------:R-:W-:Y:S01]  /*6a10*/  @!P0 PRMT R140, R30, 0x5410, RZ ;  /* 0x000054101e8c8816 */ /* 0x000fe200000000ff */
[----:B------:R-:W-:Y:S01]  /*6a20*/  IMAD.MOV.U32 R216, RZ, RZ, R217 ;  /* 0x000000ffffd87224 */ /* 0x000fe200078e00d9 */
[----:B------:R2:W3:Y:S01]  /*6a30*/  LDL.LU.S16 R30, [R1+0x8] ;  /* 0x00000800011e7983 */ /* 0x0004e20000300600 */
[----:B------:R-:W-:Y:S01]  /*6a40*/  IMAD.MOV.U32 R221, RZ, RZ, R222 ;  /* 0x000000ffffdd7224 */ /* 0x000fe200078e00de */
[----:B----4-:R-:W-:Y:S01]  /*6a50*/  HMMA.16816.F32 R36, R112, R40, R44 ;  /* 0x000000287024723c */ /* 0x010fe2000000182c */
[----:B------:R-:W-:-:S02]  /*6a60*/  LOP3.LUT R0, R0, 0xff, RZ, 0xc0, !PT ;  /* 0x000000ff00007812 */ /* 0x000fc400078ec0ff */
[--C-:B------:R-:W-:Y:S02]  /*6a70*/  SHF.R.U32.HI R4, RZ, 0x18, R26.reuse ;  /* 0x00000018ff047819 */ /* 0x100fe4000001161a */
[----:B------:R-:W-:Y:S02]  /*6a80*/  SHF.R.U32.HI R6, RZ, 0x10, R26 ;  /* 0x00000010ff067819 */ /* 0x000fe4000001161a */
[C---:B------:R-:W-:Y:S02]  /*6a90*/  LOP3.LUT R7, R26.reuse, 0xffff, RZ, 0xc0, !PT ;  /* 0x0000ffff1a077812 */ /* 0x040fe400078ec0ff */
[----:B------:R-:W-:Y:S01]  /*6aa0*/  SHF.R.U32.HI R2, RZ, 0x8, R169 ;  /* 0x00000008ff027819 */ /* 0x000fe200000116a9 */
[----:B------:R-:W-:Y:S01]  /*6ab0*/  IMAD.MOV.U32 R217, RZ, RZ, R218 ;  /* 0x000000ffffd97224 */ /* 0x000fe200078e00da */
[----:B------:R-:W-:Y:S01]  /*6ac0*/  LOP3.LUT R5, R26, 0xff, RZ, 0xc0, !PT ;  /* 0x000000ff1a057812 */ /* 0x000fe200078ec0ff */
[----:B------:R-:W-:Y:S01]  /*6ad0*/  IMAD.MOV.U32 R220, RZ, RZ, R216 ;  /* 0x000000ffffdc7224 */ /* 0x000fe200078e00d8 */
[----:B---3--:R-:W-:Y:S01]  /*6ae0*/  @!P3 HADD2 R30, -R139.H0_H0, -RZ.H0_H0 ;  /* 0xa00000ff8b1eb230 */ /* 0x008fe20000000900 */
[----:B------:R-:W-:Y:S04]  /*6af0*/  HMMA.16816.F32 R44, R112, R48, R60 ;  /* 0x00000030702c723c */ /* 0x000fe8000000183c */
[----:B------:R-:W-:-:S04]  /*6b00*/  PRMT R11, R30, 0x7610, R11 ;  /* 0x000076101e0b7816 */ /* 0x000fc8000000000b */
[----:B------:R-:W-:Y:S01]  /*6b10*/  @!P3 PRMT R139, R11, 0x5410, RZ ;  /* 0x000054100b8bb816 */ /* 0x000fe200000000ff */
[----:B------:R-:W-:Y:S01]  /*6b20*/  HMMA.16816.F32 R40, R112, R42, R52 ;  /* 0x0000002a7028723c */ /* 0x000fe20000001834 */
[----:B------:R2:W3:Y:S01]  /*6b30*/  LDL.LU.S16 R11, [R1+0xc] ;  /* 0x00000c00010b7983 */ /* 0x0004e20000300600 */
[----:B------:R-:W-:Y:S01]  /*6b40*/  ISETP.GE.U32.AND P1, PT, R223, R0, PT ;  /* 0x00000000df00720c */ /* 0x000fe20003f26070 */
[----:B------:R-:W-:Y:S02]  /*6b50*/  IMAD.MOV.U32 R218, RZ, RZ, R219 ;  /* 0x000000ffffda7224 */ /* 0x000fe400078e00db */
[----:B------:R-:W-:-:S03]  /*6b60*/  IMAD.MOV.U32 R222, RZ, RZ, R217 ;  /* 0x000000ffffde7224 */ /* 0x000fc600078e00d9 */
[C---:B------:R-:W-:Y:S08]  /*6b70*/  HMMA.16816.F32 R48, R112.reuse, R50, R64 ;  /* 0x000000327030723c */ /* 0x040ff00000001840 */
[----:B------:R-:W-:Y:S01]  /*6b80*/  HMMA.16816.F32 R52, R112, R56, R68 ;  /* 0x000000387034723c */ /* 0x000fe20000001844 */
[----:B---3--:R-:W-:Y:S01]  /*6b90*/  @!P5 HADD2 R11, -R138.H0_H0, -RZ.H0_H0 ;  /* 0xa00000ff8a0bd230 */ /* 0x008fe20000000900 */
[----:B------:R-:W-:Y:S01]  /*6ba0*/  LOP3.LUT R0, R2, 0xffff, RZ, 0xc0, !PT ;  /* 0x0000ffff02007812 */ /* 0x000fe200078ec0ff */
[----:B------:R-:W-:Y:S01]  /*6bb0*/  IMAD.MOV.U32 R219, RZ, RZ, R224 ;  /* 0x000000ffffdb7224 */ /* 0x000fe200078e00e0 */
[----:B------:R-:W1:Y:S01]  /*6bc0*/  LDSM.16.MT88.4 R64, [R177+0xf800] ;  /* 0x00f80000b140783b */ /* 0x000e620000004200 */
[----:B------:R-:W-:Y:S01]  /*6bd0*/  IMAD.MOV.U32 R216, RZ, RZ, R218 ;  /* 0x000000ffffd87224 */ /* 0x000fe200078e00da */
[----:B------:R-:W-:-:S02]  /*6be0*/  PRMT R10, R11, 0x7610, R10 ;  /* 0x000076100b0a7816 */ /* 0x000fc4000000000a */
[C---:B------:R-:W-:Y:S01]  /*6bf0*/  HMMA.16816.F32 R56, R112.reuse, R58, R72 ;  /* 0x0000003a7038723c */ /* 0x040fe20000001848 */
[----:B------:R2:W3:Y:S01]  /*6c00*/  LDL.LU.S16 R11, [R1+0x10] ;  /* 0x00001000010b7983 */ /* 0x0004e20000300600 */
[C---:B------:R-:W-:Y:S02]  /*6c10*/  ISETP.GE.U32.AND P0, PT, R223.reuse, R0, PT ;  /* 0x00000000df00720c */ /* 0x040fe40003f06070 */
[----:B------:R-:W-:Y:S01]  /*6c20*/  LOP3.LUT R0, R170, 0xff, RZ, 0xc0, !PT ;  /* 0x000000ffaa007812 */ /* 0x000fe200078ec0ff */
[----:B------:R-:W-:Y:S01]  /*6c30*/  IMAD.MOV.U32 R224, RZ, RZ, R228 ;  /* 0x000000ffffe07224 */ /* 0x000fe200078e00e4 */
[----:B------:R-:W-:Y:S01]  /*6c40*/  @!P5 PRMT R138, R10, 0x5410, RZ ;  /* 0x000054100a8ad816 */ /* 0x000fe200000000ff */
[----:B------:R-:W-:Y:S01]  /*6c50*/  IMAD.MOV.U32 R217, RZ, RZ, R219 ;  /* 0x000000ffffd97224 */ /* 0x000fe200078e00db */
[----:B------:R-:W-:Y:S01]  /*6c60*/  ISETP.GE.U32.AND P3, PT, R223, R0, PT ;  /* 0x00000000df00720c */ /* 0x000fe20003f66070 */
[----:B------:R2:W4:Y:S04]  /*6c70*/  LDL.LU.S16 R10, [R1+0x18] ;  /* 0x00001800010a7983 */ /* 0x0005280000300600 */
[----:B------:R-:W2:Y:S01]  /*6c80*/  LDSM.16.MT88.4 R72, [R178+0xf800] ;  /* 0x00f80000b248783b */ /* 0x000ea20000004200 */
[----:B-1----:R-:W-:Y:S01]  /*6c90*/  HMMA.16816.F32 R60, R112, R64, R76 ;  /* 0x00000040703c723c */ /* 0x002fe2000000184c */
[----:B---3--:R-:W-:Y:S01]  /*6ca0*/  @!P1 HADD2 R11, -R137.H0_H0, -RZ.H0_H0 ;  /* 0xa00000ff890b9230 */ /* 0x008fe20000000900 */
[----:B------:R-:W-:-:S06]  /*6cb0*/  IMAD.MOV.U32 R218, RZ, RZ, R224 ;  /* 0x000000ffffda7224 */ /* 0x000fcc00078e00e0 */
[----:B------:R-:W-:Y:S01]  /*6cc0*/  HMMA.16816.F32 R64, R112, R66, R88 ;  /* 0x000000427040723c */ /* 0x000fe20000001858 */
[----:B------:R-:W-:Y:S01]  /*6cd0*/  PRMT R0, R11, 0x7610, R0 ;  /* 0x000076100b007816 */ /* 0x000fe20000000000 */
[----:B----4-:R-:W-:-:S03]  /*6ce0*/  @!P2 HADD2 R10, -R136.H0_H0, -RZ.H0_H0 ;  /* 0xa00000ff880aa230 */ /* 0x010fc60000000900 */
[----:B------:R-:W-:Y:S01]  /*6cf0*/  @!P1 PRMT R137, R0, 0x5410, RZ ;  /* 0x0000541000899816 */ /* 0x000fe200000000ff */
[----:B------:R-:W-:Y:S01]  /*6d00*/  IMAD.MOV.U32 R219, RZ, RZ, R226 ;  /* 0x000000ffffdb7224 */ /* 0x000fe200078e00e2 */
[----:B------:R1:W3:Y:S01]  /*6d10*/  LDL.LU.S16 R0, [R1+0x14] ;  /* 0x0000140001007983 */ /* 0x0002e20000300600 */
[C---:B------:R-:W-:Y:S01]  /*6d20*/  HMMA.16816.F32 R76, R112.reuse, R80, R104 ;  /* 0x00000050704c723c */ /* 0x040fe20000001868 */
[----:B------:R-:W-:Y:S01]  /*6d30*/  PRMT R9, R10, 0x7610, R9 ;  /* 0x000076100a097816 */ /* 0x000fe20000000009 */
[----:B------:R-:W-:Y:S01]  /*6d40*/  IMAD.MOV.U32 R224, RZ, RZ, R236 ;  /* 0x000000ffffe07224 */ /* 0x000fe200078e00ec */
[----:B------:R-:W4:Y:S02]  /*6d50*/  LDSM.16.MT88.4 R88, [R179+0xf800] ;  /* 0x00f80000b358783b */ /* 0x000f240000004200 */
[----:B------:R-:W-:Y:S02]  /*6d60*/  @!P2 PRMT R136, R9, 0x5410, RZ ;  /* 0x000054100988a816 */ /* 0x000fe400000000ff */
[C---:B------:R-:W-:Y:S01]  /*6d70*/  ISETP.GE.U32.AND P5, PT, R223.reuse, R5, PT ;  /* 0x00000005df00720c */ /* 0x040fe20003fa6070 */
[----:B------:R-:W-:Y:S01]  /*6d80*/  ULDC UR4, c[0x0][0x228] ;  /* 0x00008a0000047ab9 */ /* 0x000fe20000000800 */
[----:B--2---:R-:W-:Y:S01]  /*6d90*/  HMMA.16816.F32 R68, R112, R72, R96 ;  /* 0x000000487044723c */ /* 0x004fe20000001860 */
[----:B---3--:R-:W-:Y:S01]  /*6da0*/  @!P0 HADD2 R0, -R119.H0_H0, -RZ.H0_H0 ;  /* 0xa00000ff77008230 */ /* 0x008fe20000000900 */
[----:B------:R-:W-:Y:S01]  /*6db0*/  IMAD.MOV.U32 R226, RZ, RZ, R182 ;  /* 0x000000ffffe27224 */ /* 0x000fe200078e00b6 */
[----:B------:R-:W-:Y:S01]  /*6dc0*/  ISETP.GE.U32.AND P1, PT, R223, R4, PT ;  /* 0x00000004df00720c */ /* 0x000fe20003f26070 */
[----:B------:R-:W-:-:S04]  /*6dd0*/  IMAD.MOV.U32 R236, RZ, RZ, R181 ;  /* 0x000000ffffec7224 */ /* 0x000fc800078e00b5 */
[C---:B----4-:R-:W-:Y:S01]  /*6de0*/  HMMA.16816.F32 R84, R112.reuse, R88, R128 ;  /* 0x000000587054723c */ /* 0x050fe20000001880 */
[----:B------:R-:W-:Y:S01]  /*6df0*/  PRMT R2, R0, 0x7610, R2 ;  /* 0x0000761000027816 */ /* 0x000fe20000000002 */
[----:B------:R-:W2:Y:S01]  /*6e00*/  LDSM.16.MT88.4 R104, [R178+0x11800] ;  /* 0x01180000b268783b */ /* 0x000ea20000004200 */
[----:B------:R-:W-:Y:S01]  /*6e10*/  LOP3.LUT R0, R92, 0xff, RZ, 0xc0, !PT ;  /* 0x000000ff5c007812 */ /* 0x000fe200078ec0ff */
[----:B------:R-:W-:Y:S01]  /*6e20*/  USHF.L.U32 UR4, UR4, 0x3, URZ ;  /* 0x0000000304047899 */ /* 0x000fe2000800063f */
[----:B------:R-:W-:Y:S01]  /*6e30*/  IMAD.MOV.U32 R228, RZ, RZ, R229 ;  /* 0x000000ffffe47224 */ /* 0x000fe200078e00e5 */
[----:B------:R-:W3:Y:S01]  /*6e40*/  LDSM.16.MT88.4 R96, [R177+0x11800] ;  /* 0x01180000b160783b */ /* 0x000ee20000004200 */
[----:B------:R-:W-:Y:S01]  /*6e50*/  ISETP.GE.U32.AND P2, PT, R223, R0, PT ;  /* 0x00000000df00720c */ /* 0x000fe20003f46070 */
[C---:B------:R-:W-:Y:S02]  /*6e60*/  HMMA.16816.F32 R80, R112.reuse, R82, R108 ;  /* 0x000000527050723c */ /* 0x040fe4000000186c */
[----:B------:R1:W4:Y:S04]  /*6e70*/  LDL.LU.S16 R0, [R1+0x1c] ;  /* 0x00001c0001007983 */ /* 0x0003280000300600 */
[----:B------:R1:W2:Y:S01]  /*6e80*/  LDL.LU.S16 R9, [R1+0x20] ;  /* 0x0000200001097983 */ /* 0x0002a20000300600 */
[----:B------:R-:W-:Y:S01]  /*6e90*/  @!P0 PRMT R119, R2, 0x5410, RZ ;  /* 0x0000541002778816 */ /* 0x000fe200000000ff */
[----:B------:R-:W-:Y:S01]  /*6ea0*/  HMMA.16816.F32 R72, R112, R74, R100 ;  /* 0x0000004a7048723c */ /* 0x000fe20000001864 */
[----:B------:R-:W-:Y:S01]  /*6eb0*/  SHF.R.U32.HI R2, RZ, 0x10, R92 ;  /* 0x00000010ff027819 */ /* 0x000fe2000001165c */
[----:B------:R-:W-:Y:S01]  /*6ec0*/  UIMAD.WIDE UR8, UR4, 0x2, URZ ;  /* 0x00000002040878a5 */ /* 0x000fe2000f8e023f */
[----:B------:R-:W-:Y:S02]  /*6ed0*/  LDSM.16.MT88.4 R108, [R180+0x11800] ;  /* 0x01180000b46c783b */ /* 0x000fe40000004200 */
[----:B------:R-:W-:-:S04]  /*6ee0*/  LOP3.LUT R2, R2, 0xff, RZ, 0xc0, !PT ;  /* 0x000000ff02027812 */ /* 0x000fc800078ec0ff */
[----:B------:R-:W-:Y:S01]  /*6ef0*/  ISETP.GE.U32.AND P0, PT, R223, R2, PT ;  /* 0x00000002df00720c */ /* 0x000fe20003f06070 */
[----:B----4-:R-:W-:-:S05]  /*6f00*/  @!P3 HADD2 R0, -R118.H0_H0, -RZ.H0_H0 ;  /* 0xa00000ff7600b230 */ /* 0x010fca0000000900 */
[----:B------:R-:W-:Y:S02]  /*6f10*/  PRMT R8, R0, 0x7610, R8 ;  /* 0x0000761000087816 */ /* 0x000fe40000000008 */
[----:B------:R-:W-:Y:S01]  /*6f20*/  LOP3.LUT R0, R92, 0xffff, RZ, 0xc0, !PT ;  /* 0x0000ffff5c007812 */ /* 0x000fe200078ec0ff */
[----:B--2---:R-:W-:-:S03]  /*6f30*/  @!P6 HADD2 R9, -R117.H0_H0, -RZ.H0_H0 ;  /* 0xa00000ff7509e230 */ /* 0x004fc60000000900 */
[----:B------:R-:W-:Y:S02]  /*6f40*/  SHF.R.U32.HI R0, RZ, 0x8, R0 ;  /* 0x00000008ff007819 */ /* 0x000fe40000011600 */
[----:B------:R-:W-:Y:S02]  /*6f50*/  PRMT R2, R9, 0x7610, R2 ;  /* 0x0000761009027816 */ /* 0x000fe40000000002 */
[----:B------:R-:W-:Y:S02]  /*6f60*/  LOP3.LUT R0, R0, 0xffff, RZ, 0xc0, !PT ;  /* 0x0000ffff00007812 */ /* 0x000fe400078ec0ff */
[----:B------:R-:W-:Y:S02]  /*6f70*/  @!P3 PRMT R118, R8, 0x5410, RZ ;  /* 0x000054100876b816 */ /* 0x000fe400000000ff */
[----:B------:R-:W-:Y:S01]  /*6f80*/  ISETP.GE.U32.AND P3, PT, R223, R0, PT ;  /* 0x00000000df00720c */ /* 0x000fe20003f66070 */
[----:B------:R-:W-:Y:S01]  /*6f90*/  IMAD.MOV.U32 R229, RZ, RZ, R240 ;  /* 0x000000ffffe57224 */ /* 0x000fe200078e00f0 */
[----:B------:R-:W-:Y:S01]  /*6fa0*/  @!P6 PRMT R117, R2, 0x5410, RZ ;  /* 0x000054100275e816 */ /* 0x000fe200000000ff */
[----:B------:R1:W2:Y:S01]  /*6fb0*/  LDL.LU.S16 R0, [R1+0x28] ;  /* 0x0000280001007983 */ /* 0x0002a20000300600 */
[----:B------:R-:W-:-:S03]  /*6fc0*/  SHF.R.U32.HI R2, RZ, 0x18, R92 ;  /* 0x00000018ff027819 */ /* 0x000fc6000001165c */
[----:B------:R1:W5:Y:S01]  /*6fd0*/  LDL.LU R182, [R1+0x90] ;  /* 0x0000900001b67983 */ /* 0x0003620000300800 */
[----:B------:R-:W-:-:S03]  /*6fe0*/  ISETP.GE.U32.AND P6, PT, R223, R2, PT ;  /* 0x00000002df00720c */ /* 0x000fc60003fc6070 */
[----:B------:R1:W5:Y:S04]  /*6ff0*/  LDL.LU R181, [R1+0x8c] ;  /* 0x00008c0001b57983 */ /* 0x0003680000300800 */
[----:B------:R1:W4:Y:S04]  /*7000*/  LDL.LU.S16 R2, [R1+0x2c] ;  /* 0x00002c0001027983 */ /* 0x0003280000300600 */
[----:B------:R-:W1:Y:S01]  /*7010*/  LDSM.16.MT88.4 R8, [R179+0x11800] ;  /* 0x01180000b308783b */ /* 0x000e620000004200 */
[----:B--2---:R-:W-:-:S05]  /*7020*/  @!P2 HADD2 R0, -R25.H0_H0, -RZ.H0_H0 ;  /* 0xa00000ff1900a230 */ /* 0x004fca0000000900 */
[----:B------:R-:W-:-:S04]  /*7030*/  PRMT R4, R0, 0x7610, R4 ;  /* 0x0000761000047816 */ /* 0x000fc80000000004 */
[----:B------:R-:W-:Y:S01]  /*7040*/  @!P2 PRMT R25, R4, 0x5410, RZ ;  /* 0x000054100419a816 */ /* 0x000fe200000000ff */
[----:B----4-:R-:W-:Y:S01]  /*7050*/  @!P3 HADD2 R2, -R24.H0_H0, -RZ.H0_H0 ;  /* 0xa00000ff1802b230 */ /* 0x010fe20000000900 */
[----:B------:R-:W-:Y:S02]  /*7060*/  FADD.FTZ R4, R221, R220 ;  /* 0x000000dcdd047221 */ /* 0x000fe40000010000 */
[----:B------:R-:W-:Y:S02]  /*7070*/  IMAD.MOV.U32 R221, RZ, RZ, R216 ;  /* 0x000000ffffdd7224 */ /* 0x000fe400078e00d8 */
[----:B------:R-:W-:Y:S01]  /*7080*/  PRMT R29, R2, 0x7610, R29 ;  /* 0x00007610021d7816 */ /* 0x000fe2000000001d */
[----:B------:R-:W-:Y:S01]  /*7090*/  IMAD.MOV.U32 R216, RZ, RZ, R217 ;  /* 0x000000ffffd87224 */ /* 0x000fe200078e00d9 */
[----:B------:R2:W4:Y:S01]  /*70a0*/  LDL.LU.S16 R2, [R1+0x5c] ;  /* 0x00005c0001027983 */ /* 0x0005220000300600 */
[----:B------:R-:W-:Y:S02]  /*70b0*/  IMAD.MOV.U32 R217, RZ, RZ, R226 ;  /* 0x000000ffffd97224 */ /* 0x000fe400078e00e2 */
[----:B------:R-:W-:-:S02]  /*70c0*/  IMAD.MOV.U32 R226, RZ, RZ, R227 ;  /* 0x000000ffffe27224 */ /* 0x000fc400078e00e3 */
[----:B------:R-:W-:Y:S02]  /*70d0*/  IMAD.MOV.U32 R227, RZ, RZ, R176 ;  /* 0x000000ffffe37224 */ /* 0x000fe400078e00b0 */
[----:B------:R2:W5:Y:S01]  /*70e0*/  LDL.LU R176, [R1+0x88] ;  /* 0x0000880001b07983 */ /* 0x0005620000300800 */
[----:B------:R-:W-:-:S03]  /*70f0*/  @!P3 PRMT R24, R29, 0x5410, RZ ;  /* 0x000054101d18b816 */ /* 0x000fc600000000ff */
[----:B------:R2:W2:Y:S04]  /*7100*/  LDL.LU.S16 R129, [R1+0x74] ;  /* 0x0000740001817983 */ /* 0x0004a80000300600 */
[----:B------:R1:W2:Y:S04]  /*7110*/  LDL.LU.S16 R128, [R1+0x70] ;  /* 0x0000700001807983 */ /* 0x0002a80000300600 */
[----:B------:R1:W2:Y:S04]  /*7120*/  LDL.LU.S16 R31, [R1+0x6c] ;  /* 0x00006c00011f7983 */ /* 0x0002a80000300600 */
[----:B------:R1:W2:Y:S04]  /*7130*/  LDL.LU.S16 R30, [R1+0x68] ;  /* 0x00006800011e7983 */ /* 0x0002a80000300600 */
[----:B------:R1:W2:Y:S01]  /*7140*/  LDL.LU.S16 R29, [R1+0x64] ;  /* 0x00006400011d7983 */ /* 0x0002a20000300600 */
[----:B------:R-:W-:-:S04]  /*7150*/  LOP3.LUT R0, R6, 0xff, RZ, 0xc0, !PT ;  /* 0x000000ff06007812 */ /* 0x000fc800078ec0ff */
[----:B------:R-:W-:Y:S02]  /*7160*/  ISETP.GE.U32.AND P2, PT, R223, R0, PT ;  /* 0x00000000df00720c */ /* 0x000fe40003f46070 */
[----:B------:R-:W-:-:S04]  /*7170*/  SHF.R.U32.HI R0, RZ, 0x8, R7 ;  /* 0x00000008ff007819 */ /* 0x000fc80000011607 */
[----:B------:R-:W-:-:S04]  /*7180*/  LOP3.LUT R0, R0, 0xffff, RZ, 0xc0, !PT ;  /* 0x0000ffff00007812 */ /* 0x000fc800078ec0ff */
[----:B------:R-:W-:Y:S01]  /*7190*/  ISETP.GE.U32.AND P3, PT, R223, R0, PT ;  /* 0x00000000df00720c */ /* 0x000fe20003f66070 */
[----:B------:R-:W-:-:S04]  /*71a0*/  FADD.FTZ R0, R216, R4 ;  /* 0x00000004d8007221 */ /* 0x000fc80000010000 */
[----:B------:R-:W-:-:S04]  /*71b0*/  FADD.FTZ R0, R218, R0 ;  /* 0x00000000da007221 */ /* 0x000fc80000010000 */
[----:B------:R-:W-:-:S04]  /*71c0*/  FADD.FTZ R0, R226, R0 ;  /* 0x00000000e2007221 */ /* 0x000fc80000010000 */
[----:B------:R-:W-:-:S04]  /*71d0*/  FADD.FTZ R0, R228, R0 ;  /* 0x00000000e4007221 */ /* 0x000fc80000010000 */
[----:B------:R-:W-:-:S04]  /*71e0*/  FADD.FTZ R0, R230, R0 ;  /* 0x00000000e6007221 */ /* 0x000fc80000010000 */
[----:B------:R-:W-:Y:S02]  /*71f0*/  FADD.FTZ R0, R232, R0 ;  /* 0x00000000e8007221 */ /* 0x000fe40000010000 */
[----:B------:R-:W-:Y:S02]  /*7200*/  IMAD.MOV.U32 R240, RZ, RZ, R241 ;  /* 0x000000fffff07224 */ /* 0x000fe400078e00f1 */
[----:B------:R-:W-:Y:S02]  /*7210*/  FADD.FTZ R0, R234, R0 ;  /* 0x00000000ea007221 */ /* 0x000fe40000010000 */
[----:B------:R-:W-:Y:S02]  /*7220*/  IMAD.MOV.U32 R241, RZ, RZ, R95 ;  /* 0x000000fffff17224 */ /* 0x000fe400078e005f */
[----:B------:R-:W-:Y:S01]  /*7230*/  FADD.FTZ R0, R240, R0 ;  /* 0x00000000f0007221 */ /* 0x000fe20000010000 */
[----:B------:R-:W-:Y:S03]  /*7240*/  HMMA.16816.F32 R100, R112, R104, R160 ;  /* 0x000000687064723c */ /* 0x000fe600000018a0 */
[----:B------:R-:W-:-:S05]  /*7250*/  FADD.FTZ R0, R242, R0 ;  /* 0x00000000f2007221 */ /* 0x000fca0000010000 */
[----:B------:R-:W-:Y:S07]  /*7260*/  HMMA.16816.F32 R104, R112, R106, R208 ;  /* 0x0000006a7068723c */ /* 0x000fee00000018d0 */
[----:B------:R-:W-:-:S04]  /*7270*/  FADD.FTZ R209, R244, R0 ;  /* 0x00000000f4d17221 */ /* 0x000fc80000010000 */
[----:B------:R-:W-:Y:S01]  /*7280*/  FADD.FTZ R209, R246, R209 ;  /* 0x000000d1f6d17221 */ /* 0x000fe20000010000 */
[----:B------:R-:W-:Y:S03]  /*7290*/  HMMA.16816.F32 R88, R112, R90, R132 ;  /* 0x0000005a7058723c */ /* 0x000fe60000001884 */
[----:B------:R-:W-:-:S04]  /*72a0*/  FADD.FTZ R209, R236, R209 ;  /* 0x000000d1ecd17221 */ /* 0x000fc80000010000 */
[----:B------:R-:W-:Y:S01]  /*72b0*/  FADD.FTZ R209, R238, R209 ;  /* 0x000000d1eed17221 */ /* 0x000fe20000010000 */
[----:B---3--:R-:W-:Y:S03]  /*72c0*/  HMMA.16816.F32 R92, R112, R96, R144 ;  /* 0x00000060705c723c */ /* 0x008fe60000001890 */
[----:B------:R-:W-:-:S05]  /*72d0*/  FADD.FTZ R209, R17, R209 ;  /* 0x000000d111d17221 */ /* 0x000fca0000010000 */
[C---:B------:R-:W-:Y:S08]  /*72e0*/  HMMA.16816.F32 R96, R112.reuse, R98, R148 ;  /* 0x000000627060723c */ /* 0x040ff00000001894 */
[----:B-1----:R-:W-:Y:S01]  /*72f0*/  HMMA.16816.F32 R132, R112, R8, R204 ;  /* 0x000000087084723c */ /* 0x002fe200000018cc */
[----:B----4-:R-:W-:-:S05]  /*7300*/  @!P0 HADD2 R2, -R23.H0_H0, -RZ.H0_H0 ;  /* 0xa00000ff17028230 */ /* 0x010fca0000000900 */
[----:B------:R-:W-:Y:S01]  /*7310*/  PRMT R5, R2, 0x7610, R5 ;  /* 0x0000761002057816 */ /* 0x000fe20000000005 */
[----:B------:R-:W-:-:S04]  /*7320*/  FADD.FTZ R2, R222, R221 ;  /* 0x000000ddde027221 */ /* 0x000fc80000010000 */
[----:B------:R-:W-:Y:S01]  /*7330*/  FADD.FTZ R2, R217, R2 ;  /* 0x00000002d9027221 */ /* 0x000fe20000010000 */
[----:B------:R-:W-:Y:S02]  /*7340*/  @!P0 PRMT R23, R5, 0x5410, RZ ;  /* 0x0000541005178816 */ /* 0x000fe400000000ff */
[----:B------:R-:W-:Y:S01]  /*7350*/  LEA R4, P0, R225, c[0x0][0x1f8], 0x1 ;  /* 0x00007e00e1047a11 */ /* 0x000fe200078008ff */
[----:B------:R-:W-:-:S03]  /*7360*/  FADD.FTZ R2, R219, R2 ;  /* 0x00000002db027221 */ /* 0x000fc60000010000 */
[----:B------:R-:W-:Y:S01]  /*7370*/  LEA.HI.X R5, R225, c[0x0][0x1fc], R224, 0x1, P0 ;  /* 0x00007f00e1057a11 */ /* 0x000fe200000f0ce0 */
[----:B------:R-:W-:Y:S01]  /*7380*/  FADD.FTZ R2, R227, R2 ;  /* 0x00000002e3027221 */ /* 0x000fe20000010000 */
[----:B--2---:R-:W-:Y:S02]  /*7390*/  @!P2 HADD2 R30, -R19.H0_H0, -RZ.H0_H0 ;  /* 0xa00000ff131ea230 */ /* 0x004fe40000000900 */
[----:B------:R-:W-:-:S03]  /*73a0*/  @!P1 HADD2 R29, -R18.H0_H0, -RZ.H0_H0 ;  /* 0xa00000ff121d9230 */ /* 0x000fc60000000900 */
[----:B------:R-:W-:Y:S02]  /*73b0*/  PRMT R7, R30, 0x7610, R7 ;  /* 0x000076101e077816 */ /* 0x000fe40000000007 */
[----:B------:R-:W-:-:S04]  /*73c0*/  PRMT R6, R29, 0x7610, R6 ;  /* 0x000076101d067816 */ /* 0x000fc80000000006 */
[----:B------:R-:W-:Y:S02]  /*73d0*/  @!P1 PRMT R18, R6, 0x5410, RZ ;  /* 0x0000541006129816 */ /* 0x000fe400000000ff */
[----:B------:R-:W-:Y:S01]  /*73e0*/  IADD3 R6, P0, R4, UR8, RZ ;  /* 0x0000000804067c10 */ /* 0x000fe2000ff1e0ff */
[----:B------:R-:W-:Y:S01]  /*73f0*/  FADD.FTZ R2, R229, R2 ;  /* 0x00000002e5027221 */ /* 0x000fe20000010000 */
[----:B------:R-:W-:Y:S02]  /*7400*/  @!P2 PRMT R19, R7, 0x5410, RZ ;  /* 0x000054100713a816 */ /* 0x000fe400000000ff */
[----:B------:R-:W-:Y:S01]  /*7410*/  IADD3.X R7, R5, UR9, RZ, P0, !PT ;  /* 0x0000000905077c10 */ /* 0x000fe200087fe4ff */
[----:B------:R-:W-:Y:S01]  /*7420*/  @!P6 HADD2 R129, -R22.H0_H0, -RZ.H0_H0 ;  /* 0xa00000ff1681e230 */ /* 0x000fe20000000900 */
[----:B------:R-:W-:Y:S01]  /*7430*/  FADD.FTZ R2, R231, R2 ;  /* 0x00000002e7027221 */ /* 0x000fe20000010000 */
[----:B------:R-:W-:Y:S01]  /*7440*/  @!P5 HADD2 R128, -R21.H0_H0, -RZ.H0_H0 ;  /* 0xa00000ff1580d230 */ /* 0x000fe20000000900 */
[----:B------:R1:W-:Y:S01]  /*7450*/  STG.E.U16 [R4.64], R158 ;  /* 0x0000009e04007986 */ /* 0x0003e2000c101506 */
[----:B------:R-:W-:-:S03]  /*7460*/  @!P3 HADD2 R31, -R20.H0_H0, -RZ.H0_H0 ;  /* 0xa00000ff141fb230 */ /* 0x000fc60000000900 */
[----:B------:R1:W-:Y:S01]  /*7470*/  STG.E.U16 [R4.64+0x2], R157 ;  /* 0x0000029d04007986 */ /* 0x0003e2000c101506 */
[----:B------:R-:W-:-:S03]  /*7480*/  FADD.FTZ R2, R233, R2 ;  /* 0x00000002e9027221 */ /* 0x000fc60000010000 */
[----:B------:R1:W-:Y:S01]  /*7490*/  STG.E.U16 [R6.64], R168 ;  /* 0x000000a806007986 */ /* 0x0003e2000c101506 */
[----:B------:R-:W-:-:S03]  /*74a0*/  PRMT R28, R129, 0x7610, R28 ;  /* 0x00007610811c7816 */ /* 0x000fc6000000001c */
[----:B------:R1:W-:Y:S01]  /*74b0*/  STG.E.U16 [R6.64+0x2], R166 ;  /* 0x000002a606007986 */ /* 0x0003e2000c101506 */
[----:B------:R-:W-:-:S03]  /*74c0*/  PRMT R27, R128, 0x7610, R27 ;  /* 0x00007610801b7816 */ /* 0x000fc6000000001b */
[----:B------:R1:W-:Y:S01]  /*74d0*/  STG.E.U16 [R4.64+0x10], R164 ;  /* 0x000010a404007986 */ /* 0x0003e2000c101506 */
[----:B------:R-:W-:-:S03]  /*74e0*/  PRMT R26, R31, 0x7610, R26 ;  /* 0x000076101f1a7816 */ /* 0x000fc6000000001a */
[----:B------:R1:W-:Y:S04]  /*74f0*/  STG.E.U16 [R4.64+0x12], R159 ;  /* 0x0000129f04007986 */ /* 0x0003e8000c101506 */
[----:B------:R1:W-:Y:S04]  /*7500*/  STG.E.U16 [R6.64+0x10], R167 ;  /* 0x000010a706007986 */ /* 0x0003e8000c101506 */
[----:B------:R1:W-:Y:S01]  /*7510*/  STG.E.U16 [R6.64+0x12], R165 ;  /* 0x000012a506007986 */ /* 0x0003e2000c101506 */
[----:B------:R-:W-:-:S03]  /*7520*/  FADD.FTZ R2, R235, R2 ;  /* 0x00000002eb027221 */ /* 0x000fc60000010000 */
[----:B------:R1:W-:Y:S04]  /*7530*/  STG.E.U16 [R4.64+0x20], R156 ;  /* 0x0000209c04007986 */ /* 0x0003e8000c101506 */
[----:B------:R1:W-:Y:S01]  /*7540*/  STG.E.U16 [R4.64+0x22], R155 ;  /* 0x0000229b04007986 */ /* 0x0003e2000c101506 */
[----:B------:R-:W-:-:S03]  /*7550*/  @!P6 PRMT R22, R28, 0x5410, RZ ;  /* 0x000054101c16e816 */ /* 0x000fc600000000ff */
[----:B------:R1:W-:Y:S04]  /*7560*/  STG.E.U16 [R6.64+0x20], R154 ;  /* 0x0000209a06007986 */ /* 0x0003e8000c101506 */
[----:B------:R1:W-:Y:S01]  /*7570*/  STG.E.U16 [R6.64+0x22], R153 ;  /* 0x0000229906007986 */ /* 0x0003e2000c101506 */
[----:B------:R-:W-:-:S03]  /*7580*/  @!P5 PRMT R21, R27, 0x5410, RZ ;  /* 0x000054101b15d816 */ /* 0x000fc600000000ff */
[----:B------:R1:W-:Y:S01]  /*7590*/  STG.E.U16 [R4.64+0x30], R152 ;  /* 0x0000309804007986 */ /* 0x0003e2000c101506 */
[----:B------:R-:W-:-:S03]  /*75a0*/  @!P3 PRMT R20, R26, 0x5410, RZ ;  /* 0x000054101a14b816 */ /* 0x000fc600000000ff */
[----:B------:R1:W-:Y:S04]  /*75b0*/  STG.E.U16 [R4.64+0x32], R143 ;  /* 0x0000328f04007986 */ /* 0x0003e8000c101506 */
[----:B------:R1:W-:Y:S04]  /*75c0*/  STG.E.U16 [R6.64+0x30], R142 ;  /* 0x0000308e06007986 */ /* 0x0003e8000c101506 */
[----:B------:R1:W-:Y:S01]  /*75d0*/  STG.E.U16 [R6.64+0x32], R141 ;  /* 0x0000328d06007986 */ /* 0x0003e2000c101506 */
[----:B------:R-:W-:-:S03]  /*75e0*/  FADD.FTZ R2, R241, R2 ;  /* 0x00000002f1027221 */ /* 0x000fc60000010000 */
[----:B------:R1:W-:Y:S04]  /*75f0*/  STG.E.U16 [R4.64+0x40], R140 ;  /* 0x0000408c04007986 */ /* 0x0003e8000c101506 */
[----:B------:R1:W-:Y:S04]  /*7600*/  STG.E.U16 [R4.64+0x42], R139 ;  /* 0x0000428b04007986 */ /* 0x0003e8000c101506 */
[----:B------:R1:W-:Y:S04]  /*7610*/  STG.E.U16 [R6.64+0x40], R137 ;  /* 0x0000408906007986 */ /* 0x0003e8000c101506 */
[----:B------:R1:W-:Y:S04]  /*7620*/  STG.E.U16 [R6.64+0x42], R138 ;  /* 0x0000428a06007986 */ /* 0x0003e8000c101506 */
[----:B------:R1:W-:Y:S04]  /*7630*/  STG.E.U16 [R4.64+0x50], R136 ;  /* 0x0000508804007986 */ /* 0x0003e8000c101506 */
        /* <DEDUP_REMOVED lines=12> */
[----:B------:R-:W-:-:S04]  /*7700*/  FADD.FTZ R0, R245, R2 ;  /* 0x00000002f5007221 */ /* 0x000fc80000010000 */
[----:B------:R-:W-:Y:S01]  /*7710*/  FADD.FTZ R0, R247, R0 ;  /* 0x00000000f7007221 */ /* 0x000fe20000010000 */
[----:B------:R-:W-:Y:S03]  /*7720*/  HMMA.16816.F32 R128, R112, R108, R172 ;  /* 0x0000006c7080723c */ /* 0x000fe600000018ac */
[----:B------:R-:W-:-:S04]  /*7730*/  FADD.FTZ R208, R237, R0 ;  /* 0x00000000edd07221 */ /* 0x000fc80000010000 */
[----:B------:R-:W-:Y:S01]  /*7740*/  FADD.FTZ R208, R239, R208 ;  /* 0x000000d0efd07221 */ /* 0x000fe20000010000 */
[----:B------:R-:W-:Y:S03]  /*7750*/  HMMA.16816.F32 R108, R112, R110, R12 ;  /* 0x0000006e706c723c */ /* 0x000fe6000000180c */
[----:B------:R-:W-:-:S05]  /*7760*/  FADD.FTZ R208, R16, R208 ;  /* 0x000000d010d07221 */ /* 0x000fca0000010000 */
[----:B------:R-:W-:Y:S01]  /*7770*/  HMMA.16816.F32 R112, R112, R10, R32 ;  /* 0x0000000a7070723c */ /* 0x000fe20000001820 */
[----:B------:R-:W-:Y:S07]  /*7780*/  @!P4 BRA `(.L_x_751) ;  /* 0x00004c100000c947 */ /* 0x000fee0003800000 */
[----:B------:R-:W2:Y:S01]  /*7790*/  LDL.LU R16, [R1+0x24] ;  /* 0x0000240001107983 */ /* 0x000ea20000300800 */
[----:B-1----:R-:W-:Y:S01]  /*77a0*/  IMAD.MOV.U32 R117, RZ, RZ, R3 ;  /* 0x000000ffff757224 */ /* 0x002fe200078e0003 */
[----:B------:R-:W-:Y:S01]  /*77b0*/  IADD3 R203, P0, R4, -0x80, RZ ;  /* 0xffffff8004cb7810 */ /* 0x000fe20007f1e0ff */
[----:B------:R-:W-:Y:S01]  /*77c0*/  ULDC.64 UR4, c[0x0][0x1a0] ;  /* 0x0000680000047ab9 */ /* 0x000fe20000000a00 */
[----:B------:R-:W3:Y:S01]  /*77d0*/  LDL.LU R238, [R1+0x78] ;  /* 0x0000780001ee7983 */ /* 0x000ee20000300800 */
[----:B------:R-:W1:Y:S01]  /*77e0*/  LDC.U8 R205, c[0x0][0x2d8] ;  /* 0x0000b600ffcd7b82 */ /* 0x000e620000000000 */
[----:B------:R-:W-:Y:S01]  /*77f0*/  IMAD.MOV.U32 R0, RZ, RZ, R116 ;  /* 0x000000ffff007224 */ /* 0x000fe200078e0074 */
[----:B------:R-:W-:Y:S01]  /*7800*/  IADD3.X R119, R5, -0x1, RZ, P0, !PT ;  /* 0xffffffff05777810 */ /* 0x000fe200007fe4ff */
[----:B------:R-:W4:Y:S01]  /*7810*/  LDL.64 R236, [R1+0x30] ;  /* 0x0000300001ec7983 */ /* 0x000f220000100a00 */
[----:B------:R-:W-:-:S02]  /*7820*/  USHF.L.U64.HI UR5, UR4, 0x4, UR5 ;  /* 0x0000000404057899 */ /* 0x000fc40008010205 */
[----:B------:R-:W-:Y:S01]  /*7830*/  USHF.L.U32 UR4, UR4, 0x4, URZ ;  /* 0x0000000404047899 */ /* 0x000fe2000800063f */
[----:B------:R-:W4:Y:S04]  /*7840*/  LDL R239, [R1+0x40] ;  /* 0x0000400001ef7983 */ /* 0x000f280000100800 */
[----:B------:R-:W4:Y:S01]  /*7850*/  LDL R17, [R1+0x44] ;  /* 0x0000440001117983 */ /* 0x000f220000100800 */
[----:B--2---:R-:W-:-:S03]  /*7860*/  IADD3 R202, R16, -0x2, RZ ;  /* 0xfffffffe10ca7810 */ /* 0x004fc60007ffe0ff */
[----:B------:R-:W2:Y:S01]  /*7870*/  LDL.LU R16, [R1+0x80] ;  /* 0x0000800001107983 */ /* 0x000ea20000300800 */
[----:B---3--:R-:W-:-:S05]  /*7880*/  IMAD.WIDE.U32 R2, R238, -0x326172a9, RZ ;  /* 0xcd9e8d57ee027825 */ /* 0x008fca00078e00ff */
[----:B------:R-:W-:Y:S01]  /*7890*/  LOP3.LUT R220, R3, R171, RZ, 0x3c, !PT ;  /* 0x000000ab03dc7212 */ /* 0x000fe200078e3cff */
[----:B------:R1:W-:Y:S01]  /*78a0*/  STL.64 [R1+0x28], R2 ;  /* 0x0000280201007387 */ /* 0x0003e20000100a00 */
[----:B----4-:R-:W-:Y:S02]  /*78b0*/  ISETP.GE.AND P3, PT, R236, c[0x0][0x220], PT ;  /* 0x00008800ec007a0c */ /* 0x010fe40003f66270 */
[----:B------:R-:W-:Y:S01]  /*78c0*/  ISETP.GE.AND P2, PT, R239, c[0x0][0x220], PT ;  /* 0x00008800ef007a0c */ /* 0x000fe20003f46270 */
[----:B------:R-:W-:Y:S01]  /*78d0*/  IMAD.WIDE.U32 R220, R220, -0x2daee0ad, RZ ;  /* 0xd2511f53dcdc7825 */ /* 0x000fe200078e00ff */
[----:B------:R-:W-:Y:S02]  /*78e0*/  ISETP.GE.AND P1, PT, R17, c[0x0][0x220], PT ;  /* 0x0000880011007a0c */ /* 0x000fe40003f26270 */
[----:B-1----:R-:W-:Y:S01]  /*78f0*/  PRMT R2, R205, 0x7054, R205 ;  /* 0x00007054cd027816 */ /* 0x002fe200000000cd */
[----:B--2---:R-:W-:Y:S01]  /*7900*/  IMAD.WIDE.U32 R222, R16, -0x2daee0ad, RZ ;  /* 0xd2511f5310de7825 */ /* 0x004fe200078e00ff */
[----:B------:R-:W-:Y:S05]  /*7910*/  BRA `(.L_x_752) ;  /* 0x000006b000007947 */ /* 0x000fea0003800000 */
.L_x_754:
[----:B------:R-:W2:Y:S01]  /*7920*/  LDL.64 R206, [R1+0x50] ;  /* 0x0000500001ce7983 */ /* 0x000ea20000100a00 */
[----:B------:R-:W-:Y:S01]  /*7930*/  IADD3 R2, R202, -0x1, RZ ;  /* 0xffffffffca027810 */ /* 0x000fe20007ffe0ff */
[----:B------:R-:W-:Y:S02]  /*7940*/  IMAD.MOV.U32 R204, RZ, RZ, c[0x0][0x198] ;  /* 0x00006600ffcc7624 */ /* 0x000fe400078e00ff */
[----:B------:R-:W3:Y:S01]  /*7950*/  LDL.64 R210, [R1+0x38] ;  /* 0x0000380001d27983 */ /* 0x000ee20000100a00 */
[----:B------:R-:W-:Y:S01]  /*7960*/  SHF.R.S32.HI R3, RZ, 0x1f, R2 ;  /* 0x0000001fff037819 */ /* 0x000fe20000011402 */
[C---:B------:R-:W-:Y:S02]  /*7970*/  IMAD.WIDE.U32 R136, R2.reuse, c[0x0][0x198], RZ ;  /* 0x0000660002887a25 */ /* 0x040fe400078e00ff */
[----:B------:R1:W-:Y:S02]  /*7980*/  @P3 STS.128 [R199+0x6000], RZ ;  /* 0x006000ffc7003388 */ /* 0x0003e40000000c00 */
[----:B------:R-:W-:Y:S04]  /*7990*/  IMAD R3, R3, c[0x0][0x198], RZ ;  /* 0x0000660003037a24 */ /* 0x000fe800078e02ff */
[----:B------:R-:W-:Y:S04]  /*79a0*/  IMAD R3, R2, c[0x0][0x19c], R3 ;  /* 0x0000670002037a24 */ /* 0x000fe800078e0203 */
[----:B------:R-:W-:Y:S01]  /*79b0*/  IMAD.IADD R3, R137, 0x1, R3 ;  /* 0x0000000189037824 */ /* 0x000fe200078e0203 */
[----:B--2---:R-:W-:Y:S01]  /*79c0*/  LEA R2, P4, R136, R206, 0x6 ;  /* 0x000000ce88027211 */ /* 0x004fe200078830ff */
[----:B------:R-:W-:Y:S02]  /*79d0*/  IMAD.MOV.U32 R207, RZ, RZ, c[0x0][0x198] ;  /* 0x00006600ffcf7624 */ /* 0x000fe400078e00ff */
[----:B------:R-:W-:Y:S01]  /*79e0*/  IMAD.MOV.U32 R206, RZ, RZ, 0x4 ;  /* 0x00000004ffce7424 */ /* 0x000fe200078e00ff */
[----:B------:R-:W-:Y:S01]  /*79f0*/  @!P3 LEA R118, P0, R2, c[0x0][0x168], 0x1 ;  /* 0x00005a000276ba11 */ /* 0x000fe200078008ff */
[----:B------:R-:W-:Y:S01]  /*7a00*/  IMAD.SHL.U32 R207, R207, 0x10, RZ ;  /* 0x00000010cfcf7824 */ /* 0x000fe200078e00ff */
[----:B---3--:R-:W-:Y:S02]  /*7a10*/  LEA.HI.X R116, R136, R211, R3, 0x6, P4 ;  /* 0x000000d388747211 */ /* 0x008fe400020f3403 */
        /* <DEDUP_REMOVED lines=8> */
[----:B------:R-:W-:Y:S02]  /*7aa0*/  IADD3 R3, P5, R207, R2, RZ ;  /* 0x00000002cf037210 */ /* 0x000fe40007fbe0ff */
[--C-:B------:R-:W-:Y:S01]  /*7ab0*/  @!P1 LEA.HI.X R155, R2, c[0x0][0x16c], R116.reuse, 0x1, P0 ;  /* 0x00005b00029b9a11 */ /* 0x100fe200000f0c74 */
[----:B------:R1:W-:Y:S01]  /*7ac0*/  @P2 STS.128 [R199+0x8000], RZ ;  /* 0x008000ffc7002388 */ /* 0x0003e20000000c00 */
[C---:B------:R-:W-:Y:S02]  /*7ad0*/  @!P3 LEA R152, P6, R3.reuse, c[0x0][0x168], 0x1 ;  /* 0x00005a000398ba11 */ /* 0x040fe400078c08ff */
[C---:B------:R-:W-:Y:S01]  /*7ae0*/  @!P2 LEA R150, P4, R3.reuse, c[0x0][0x168], 0x1 ;  /* 0x00005a000396aa11 */ /* 0x040fe200078808ff */
[----:B------:R-:W-:Y:S01]  /*7af0*/  @!PT LDS RZ, [RZ] ;  /* 0x00000000fffff984 */ /* 0x000fe20000000800 */
[----:B------:R-:W-:Y:S01]  /*7b00*/  @!PT LDS RZ, [RZ] ;  /* 0x00000000fffff984 */ /* 0x000fe20000000800 */
[----:B------:R-:W-:Y:S01]  /*7b10*/  @!PT LDS RZ, [RZ] ;  /* 0x00000000fffff984 */ /* 0x000fe20000000800 */
[----:B------:R1:W-:Y:S01]  /*7b20*/  @!P2 LDGSTS.E.BYPASS.LTC128B.128 [R199+0x8000], [R156.64+0x80] ;  /* 0x080000809cc7afae */ /* 0x0003e2000b901d46 */
[----:B------:R-:W-:Y:S02]  /*7b30*/  SHF.L.U64.HI R204, R204, R206, c[0x0][0x19c] ;  /* 0x00006700cccc7619 */ /* 0x000fe400000102ce */
[----:B------:R-:W-:Y:S01]  /*7b40*/  @!P1 LEA R148, P0, R3, c[0x0][0x168], 0x1 ;  /* 0x00005a0003949a11 */ /* 0x000fe200078008ff */
[----:B------:R1:W-:Y:S04]  /*7b50*/  @P1 STS.128 [R199+0xa000], RZ ;  /* 0x00a000ffc7001388 */ /* 0x0003e80000000c00 */
[----:B------:R-:W-:Y:S01]  /*7b60*/  @!PT LDS RZ, [RZ] ;  /* 0x00000000fffff984 */ /* 0x000fe20000000800 */
[----:B------:R-:W-:Y:S01]  /*7b70*/  @!PT LDS RZ, [RZ] ;  /* 0x00000000fffff984 */ /* 0x000fe20000000800 */
[----:B------:R-:W-:Y:S01]  /*7b80*/  @!PT LDS RZ, [RZ] ;  /* 0x00000000fffff984 */ /* 0x000fe20000000800 */
[----:B------:R1:W-:Y:S04]  /*7b90*/  @!P1 LDGSTS.E.BYPASS.LTC128B.128 [R199+0xa000], [R154.64+0x100] ;  /* 0x0a0001009ac79fae */ /* 0x0003e8000b901d46 */
[----:B------:R1:W-:Y:S01]  /*7ba0*/  @P3 STS.128 [R199+0x6800], RZ ;  /* 0x006800ffc7003388 */ /* 0x0003e20000000c00 */
[----:B--2---:R-:W-:Y:S01]  /*7bb0*/  IMAD.X R118, R204, 0x1, R116, P5 ;  /* 0x00000001cc767824 */ /* 0x004fe200028e0674 */
[----:B------:R-:W-:Y:S04]  /*7bc0*/  IADD3 R2, P5, R207, R3, RZ ;  /* 0x00000003cf027210 */ /* 0x000fe80007fbe0ff */
[C-C-:B------:R-:W-:Y:S02]  /*7bd0*/  @!P3 LEA.HI.X R153, R3.reuse, c[0x0][0x16c], R118.reuse, 0x1, P6 ;  /* 0x00005b000399ba11 */ /* 0x140fe400030f0c76 */
[C-C-:B------:R-:W-:Y:S02]  /*7be0*/  @!P2 LEA.HI.X R151, R3.reuse, c[0x0][0x16c], R118.reuse, 0x1, P4 ;  /* 0x00005b000397aa11 */ /* 0x140fe400020f0c76 */
[--C-:B------:R-:W-:Y:S01]  /*7bf0*/  @!P1 LEA.HI.X R149, R3, c[0x0][0x16c], R118.reuse, 0x1, P0 ;  /* 0x00005b0003959a11 */ /* 0x100fe200000f0c76 */
[----:B------:R-:W-:Y:S01]  /*7c00*/  @!PT LDS RZ, [RZ] ;  /* 0x00000000fffff984 */ /* 0x000fe20000000800 */
[----:B------:R-:W-:Y:S01]  /*7c10*/  @!PT LDS RZ, [RZ] ;  /* 0x00000000fffff984 */ /* 0x000fe20000000800 */
[----:B------:R-:W-:Y:S01]  /*7c20*/  @!PT LDS RZ, [RZ] ;  /* 0x00000000fffff984 */ /* 0x000fe20000000800 */
[----:B------:R1:W-:Y:S01]  /*7c30*/  @!P3 LDGSTS.E.BYPASS.LTC128B.128 [R199+0x6800], [R152.64] ;  /* 0x0680000098c7bfae */ /* 0x0003e2000b901d46 */
[----:B------:R-:W-:Y:S01]  /*7c40*/  @!P3 LEA R146, P4, R2, c[0x0][0x168], 0x1 ;  /* 0x00005a000292ba11 */ /* 0x000fe200078808ff */
[----:B------:R-:W-:Y:S01]  /*7c50*/  IMAD.X R3, R204, 0x1, R118, P5 ;  /* 0x00000001cc037824 */ /* 0x000fe200028e0676 */
[C---:B------:R-:W-:Y:S01]  /*7c60*/  @!P2 LEA R142, P0, R2.reuse, c[0x0][0x168], 0x1 ;  /* 0x00005a00028eaa11 */ /* 0x040fe200078008ff */
[----:B------:R1:W-:Y:S01]  /*7c70*/  @P2 STS.128 [R199+0x8800], RZ ;  /* 0x008800ffc7002388 */ /* 0x0003e20000000c00 */
[C---:B------:R-:W-:Y:S02]  /*7c80*/  @!P1 LEA R140, P5, R2.reuse, c[0x0][0x168], 0x1 ;  /* 0x00005a00028c9a11 */ /* 0x040fe400078a08ff */
[C-C-:B------:R-:W-:Y:S01]  /*7c90*/  @!P3 LEA.HI.X R147, R2.reuse, c[0x0][0x16c], R3.reuse, 0x1, P4 ;  /* 0x00005b000293ba11 */ /* 0x140fe200020f0c03 */
[----:B------:R-:W-:Y:S01]  /*7ca0*/  @!PT LDS RZ, [RZ] ;  /* 0x00000000fffff984 */ /* 0x000fe20000000800 */
[----:B------:R-:W-:Y:S01]  /*7cb0*/  @!PT LDS RZ, [RZ] ;  /* 0x00000000fffff984 */ /* 0x000fe20000000800 */
[----:B------:R-:W-:Y:S01]  /*7cc0*/  @!PT LDS RZ, [RZ] ;  /* 0x00000000fffff984 */ /* 0x000fe20000000800 */
[----:B------:R1:W-:Y:S01]  /*7cd0*/  @!P2 LDGSTS.E.BYPASS.LTC128B.128 [R199+0x8800], [R150.64+0x80] ;  /* 0x0880008096c7afae */ /* 0x0003e2000b901d46 */
[C-C-:B------:R-:W-:Y:S02]  /*7ce0*/  @!P2 LEA.HI.X R143, R2.reuse, c[0x0][0x16c], R3.reuse, 0x1, P0 ;  /* 0x00005b00028faa11 */ /* 0x140fe400000f0c03 */
[--C-:B------:R-:W-:Y:S01]  /*7cf0*/  @!P1 LEA.HI.X R141, R2, c[0x0][0x16c], R3.reuse, 0x1, P5 ;  /* 0x00005b00028d9a11 */ /* 0x100fe200028f0c03 */
[----:B------:R1:W-:Y:S01]  /*7d00*/  @P1 STS.128 [R199+0xa800], RZ ;  /* 0x00a800ffc7001388 */ /* 0x0003e20000000c00 */
[----:B------:R-:W-:Y:S03]  /*7d10*/  IADD3 R116, P6, R207, R2, RZ ;  /* 0x00000002cf747210 */ /* 0x000fe60007fde0ff */
[----:B------:R-:W-:Y:S01]  /*7d20*/  @!PT LDS RZ, [RZ] ;  /* 0x00000000fffff984 */ /* 0x000fe20000000800 */
[----:B------:R-:W-:Y:S01]  /*7d30*/  @!PT LDS RZ, [RZ] ;  /* 0x00000000fffff984 */ /* 0x000fe20000000800 */
[----:B------:R-:W-:Y:S01]  /*7d40*/  @!PT LDS RZ, [RZ] ;  /* 0x00000000fffff984 */ /* 0x000fe20000000800 */
[----:B------:R1:W-:Y:S01]  /*7d50*/  @!P1 LDGSTS.E.BYPASS.LTC128B.128 [R199+0xa800], [R148.64+0x100] ;  /* 0x0a80010094c79fae */ /* 0x0003e2000b901d46 */
        /* <DEDUP_REMOVED lines=9> */
[----:B------:R1:W-:Y:S01]  /*7df0*/  @!P3 LDGSTS.E.BYPASS.LTC128B.128 [R199+0x7000], [R146.64] ;  /* 0x0700000092c7bfae */ /* 0x0003e2000b901d46 */
        /* <DEDUP_REMOVED lines=29> */
.L_x_752:
[----:B------:R-:W2:Y:S01]  /*7fd0*/  LDL.64 R6, [R1+0x48] ;  /* 0x0000480001067983 */ /* 0x000ea20000100a00 */
[----:B------:R-:W-:Y:S04]  /*7fe0*/  DEPBAR.LE SB0, 0x0 ;  /* 0x000080000000791a */ /* 0x000fe80000000000 */
[----:B------:R-:W3:Y:S01]  /*7ff0*/  LDL R8, [R1+0x58] ;  /* 0x0000580001087983 */ /* 0x000ee20000100800 */
[----:B------:R-:W-:Y:S01]  /*8000*/  SHF.R.S32.HI R2, RZ, 0x1f, R202 ;  /* 0x0000001fff027819 */ /* 0x000fe200000114ca */
[----:B------:R-:W-:Y:S02]  /*8010*/  IMAD.WIDE.U32 R4, R202, c[0x0][0x1a0], RZ ;  /* 0x00006800ca047a25 */ /* 0x000fe400078e00ff */
[----:B------:R-:W-:Y:S02]  /*8020*/  BAR.SYNC.DEFER_BLOCKING 0x0 ;  /* 0x0000000000007b1d */ /* 0x000fe40000010000 */
[----:B------:R-:W-:Y:S04]  /*8030*/  IMAD R2, R2, c[0x0][0x1a0], RZ ;  /* 0x0000680002027a24 */ /* 0x000fe800078e02ff */
[----:B------:R-:W-:Y:S04]  /*8040*/  IMAD R3, R202, c[0x0][0x1a4], R2 ;  /* 0x00006900ca037a24 */ /* 0x000fe800078e0202 */
[----:B------:R-:W-:Y:S01]  /*8050*/  IMAD.IADD R3, R5, 0x1, R3 ;  /* 0x0000000105037824 */ /* 0x000fe200078e0203 */
[----:B------:R-:W-:Y:S01]  /*8060*/  @P3 STS.128 [R199+0xc000], RZ ;  /* 0x00c000ffc7003388 */ /* 0x000fe20000000c00 */
[----:B--2---:R-:W-:Y:S04]  /*8070*/  LEA R2, P4, R4, R6, 0x6 ;  /* 0x0000000604027211 */ /* 0x004fe800078830ff */
[----:B------:R-:W-:Y:S02]  /*8080*/  @!P3 LEA R6, P0, R2, c[0x0][0x170], 0x1 ;  /* 0x00005c000206ba11 */ /* 0x000fe400078008ff */
        /* <DEDUP_REMOVED lines=58> */
[C---:B-1----:R-:W-:Y:S01]  /*8430*/  @!P1 LEA R6, P0, R4.reuse, c[0x0][0x170], 0x1 ;  /* 0x00005c0004069a11 */ /* 0x042fe200078008ff */
[----:B------:R-:W-:Y:S01]  /*8440*/  @!PT LDS RZ, [RZ] ;  /* 0x00000000fffff984 */ /* 0x000fe20000000800 */
[----:B------:R-:W-:Y:S01]  /*8450*/  @!PT LDS RZ, [RZ] ;  /* 0x00000000fffff984 */ /* 0x000fe20000000800 */
[----:B------:R-:W-:Y:S01]  /*8460*/  @!PT LDS RZ, [RZ] ;  /* 0x00000000fffff984 */ /* 0x000fe20000000800 */
[----:B------:R4:W-:Y:S03]  /*8470*/  @!P3 LDGSTS.E.BYPASS.LTC128B.128 [R199+0xd000], [R16.64] ;  /* 0x0d00000010c7bfae */ /* 0x0009e6000b901d46 */
[----:B------:R-:W-:Y:S01]  /*8480*/  @!P1 LEA.HI.X R7, R4, c[0x0][0x174], R5, 0x1, P0 ;  /* 0x00005d0004079a11 */ /* 0x000fe200000f0c05 */
[----:B------:R-:W-:Y:S01]  /*8490*/  @P2 STS.128 [R199+0xf000], RZ ;  /* 0x00f000ffc7002388 */ /* 0x000fe20000000c00 */
[----:B------:R-:W-:Y:S03]  /*84a0*/  ISETP.GE.AND P0, PT, R202, 0x1, PT ;  /* 0x00000001ca00780c */ /* 0x000fe60003f06270 */
        /* <DEDUP_REMOVED lines=25> */
[----:B----45:R-:W-:Y:S04]  /*8640*/  LDSM.16.M88.4 R16, [R176+0x6800] ;  /* 0x00680000b010783b */ /* 0x030fe80000000200 */
[----:B--2---:R-:W-:Y:S04]  /*8650*/  LDSM.16.M88.4 R24, [R176+0x7000] ;  /* 0x00700000b018783b */ /* 0x004fe80000000200 */
[----:B------:R-:W-:Y:S04]  /*8660*/  LDSM.16.M88.4 R136, [R176+0x7800] ;  /* 0x00780000b088783b */ /* 0x000fe80000000200 */
[----:B-1----:R-:W3:Y:S04]  /*8670*/  LDSM.16.M88.4 R8, [R176+0x6000] ;  /* 0x00600000b008783b */ /* 0x002ee80000000200 */
[----:B------:R-:W0:Y:S04]  /*8680*/  LDGDEPBAR ;  /* 0x00000000000079af */ /* 0x000e280000000000 */
[----:B------:R-:W-:Y:S04]  /*8690*/  LDSM.16.M88.4 R140, [R184] ;  /* 0x00000000b88c783b */ /* 0x000fe80000000200 */
[----:B------:R-:W1:Y:S04]  /*86a0*/  LDSM.16.M88.4 R144, [R187] ;  /* 0x00000000bb90783b */ /* 0x000e680000000200 */
[----:B------:R-:W2:Y:S04]  /*86b0*/  LDSM.16.M88.4 R148, [R198] ;  /* 0x00000000c694783b */ /* 0x000ea80000000200 */
[----:B------:R-:W4:Y:S04]  /*86c0*/  LDSM.16.M88.4 R152, [R197] ;  /* 0x00000000c598783b */ /* 0x000f280000000200 */
[----:B------:R-:W1:Y:S04]  /*86d0*/  LDSM.16.M88.4 R156, [R196] ;  /* 0x00000000c49c783b */ /* 0x000e680000000200 */
[----:B------:R-:W-:Y:S04]  /*86e0*/  LDSM.16.M88.4 R160, [R186] ;  /* 0x00000000baa0783b */ /* 0x000fe80000000200 */
[----:B------:R-:W1:Y:S04]  /*86f0*/  LDSM.16.M88.4 R164, [R182+0x6000] ;  /* 0x00600000b6a4783b */ /* 0x000e680000000200 */
[----:B------:R-:W1:Y:S01]  /*8700*/  LDSM.16.M88.4 R168, [R182+0x6800] ;  /* 0x00680000b6a8783b */ /* 0x000e620000000200 */
[C---:B---3--:R-:W-:Y:S03]  /*8710*/  HMMA.16816.F32 R4, R32.reuse, R8, RZ ;  /* 0x000000082004723c */ /* 0x048fe600000018ff */
[----:B------:R-:W-:Y:S05]  /*8720*/  LDSM.16.M88.4 R172, [R182+0x7800] ;  /* 0x00780000b6ac783b */ /* 0x000fea0000000200 */
[C---:B------:R-:W-:Y:S08]  /*8730*/  HMMA.16816.F32 R8, R32.reuse, R10, RZ ;  /* 0x0000000a2008723c */ /* 0x040ff000000018ff */
[C---:B------:R-:W-:Y:S08]  /*8740*/  HMMA.16816.F32 R12, R32.reuse, R16, RZ ;  /* 0x00000010200c723c */ /* 0x040ff000000018ff */
[C---:B------:R-:W-:Y:S08]  /*8750*/  HMMA.16816.F32 R16, R32.reuse, R18, RZ ;  /* 0x000000122010723c */ /* 0x040ff000000018ff */
[C---:B------:R-:W-:Y:S08]  /*8760*/  HMMA.16816.F32 R20, R32.reuse, R24, RZ ;  /* 0x000000182014723c */ /* 0x040ff000000018ff */
[C---:B------:R-:W-:Y:S08]  /*8770*/  HMMA.16816.F32 R24, R32.reuse, R26, RZ ;  /* 0x0000001a2018723c */ /* 0x040ff000000018ff */
[C---:B------:R-:W-:Y:S08]  /*8780*/  HMMA.16816.F32 R28, R32.reuse, R136, RZ ;  /* 0x00000088201c723c */ /* 0x040ff000000018ff */
[----:B------:R-:W-:Y:S01]  /*8790*/  HMMA.16816.F32 R32, R32, R138, RZ ;  /* 0x0000008a2020723c */ /* 0x000fe200000018ff */
[----:B------:R-:W3:Y:S07]  /*87a0*/  LDSM.16.M88.4 R136, [R182+0x7000] ;  /* 0x00700000b688783b */ /* 0x000eee0000000200 */
[C---:B-1----:R-:W-:Y:S08]  /*87b0*/  HMMA.16816.F32 R4, R140.reuse, R144, R4 ;  /* 0x000000908c04723c */ /* 0x042ff00000001804 */
[C---:B------:R-:W-:Y:S01]  /*87c0*/  HMMA.16816.F32 R8, R140.reuse, R146, R8 ;  /* 0x000000928c08723c */ /* 0x040fe20000001808 */
[----:B------:R-:W-:Y:S07]  /*87d0*/  LDSM.16.M88.4 R144, [R185] ;  /* 0x00000000b990783b */ /* 0x000fee0000000200 */
[C---:B--2---:R-:W-:Y:S08]  /*87e0*/  HMMA.16816.F32 R12, R140.reuse, R148, R12 ;  /* 0x000000948c0c723c */ /* 0x044ff0000000180c */
[C---:B------:R-:W-:Y:S01]  /*87f0*/  HMMA.16816.F32 R16, R140.reuse, R150, R16 ;  /* 0x000000968c10723c */ /* 0x040fe20000001810 */
[----:B------:R-:W1:Y:S07]  /*8800*/  LDSM.16.M88.4 R148, [R181] ;  /* 0x00000000b594783b */ /* 0x000e6e0000000200 */
[C---:B----4-:R-:W-:Y:S08]  /*8810*/  HMMA.16816.F32 R20, R140.reuse, R152, R20 ;  /* 0x000000988c14723c */ /* 0x050ff00000001814 */
[C---:B------:R-:W-:Y:S01]  /*8820*/  HMMA.16816.F32 R24, R140.reuse, R154, R24 ;  /* 0x0000009a8c18723c */ /* 0x040fe20000001818 */
[----:B------:R-:W2:Y:S07]  /*8830*/  LDSM.16.M88.4 R152, [R181+0x800] ;  /* 0x00080000b598783b */ /* 0x000eae0000000200 */
[C---:B------:R-:W-:Y:S08]  /*8840*/  HMMA.16816.F32 R28, R140.reuse, R156, R28 ;  /* 0x0000009c8c1c723c */ /* 0x040ff0000000181c */
[----:B------:R-:W-:Y:S01]  /*8850*/  HMMA.16816.F32 R32, R140, R158, R32 ;  /* 0x0000009e8c20723c */ /* 0x000fe20000001820 */
[----:B------:R-:W4:Y:S04]  /*8860*/  LDSM.16.M88.4 R140, [R181+0x1000] ;  /* 0x00100000b58c783b */ /* 0x000f280000000200 */
[----:B------:R-:W1:Y:S03]  /*8870*/  LDSM.16.M88.4 R156, [R181+0x1800] ;  /* 0x00180000b59c783b */ /* 0x000e660000000200 */
        /* <DEDUP_REMOVED lines=8> */
[----:B------:R-:W3:Y:S07]  /*8900*/  LDSM.16.M88.4 R136, [R183+0x2000] ;  /* 0x00200000b788783b */ /* 0x000eee0000000200 */
[C---:B------:R-:W-:Y:S08]  /*8910*/  HMMA.16816.F32 R28, R160.reuse, R172, R28 ;  /* 0x000000aca01c723c */ /* 0x040ff0000000181c */
[----:B------:R-:W-:Y:S01]  /*8920*/  HMMA.16816.F32 R32, R160, R174, R32 ;  /* 0x000000aea020723c */ /* 0x000fe20000001820 */
[----:B------:R-:W3:Y:S04]  /*8930*/  LDSM.16.M88.4 R160, [R176+0x9000] ;  /* 0x00900000b0a0783b */ /* 0x000ee80000000200 */
[----:B------:R-:W3:Y:S03]  /*8940*/  LDSM.16.M88.4 R172, [R176+0x9800] ;  /* 0x00980000b0ac783b */ /* 0x000ee60000000200 */
[C---:B-1----:R-:W-:Y:S08]  /*8950*/  HMMA.16816.F32 R4, R144.reuse, R148, R4 ;  /* 0x000000949004723c */ /* 0x042ff00000001804 */
[C---:B------:R-:W-:Y:S01]  /*8960*/  HMMA.16816.F32 R8, R144.reuse, R150, R8 ;  /* 0x000000969008723c */ /* 0x040fe20000001808 */
[----:B------:R-:W-:Y:S07]  /*8970*/  LDSM.16.M88.4 R148, [R195] ;  /* 0x00000000c394783b */ /* 0x000fee0000000200 */
[C---:B--2---:R-:W-:Y:S08]  /*8980*/  HMMA.16816.F32 R12, R144.reuse, R152, R12 ;  /* 0x00000098900c723c */ /* 0x044ff0000000180c */
[C---:B------:R-:W-:Y:S01]  /*8990*/  HMMA.16816.F32 R16, R144.reuse, R154, R16 ;  /* 0x0000009a9010723c */ /* 0x040fe20000001810 */
[----:B------:R-:W-:Y:S07]  /*89a0*/  LDSM.16.M88.4 R152, [R194] ;  /* 0x00000000c298783b */ /* 0x000fee0000000200 */
[C---:B----4-:R-:W-:Y:S08]  /*89b0*/  HMMA.16816.F32 R20, R144.reuse, R140, R20 ;  /* 0x0000008c9014723c */ /* 0x050ff00000001814 */
[C---:B------:R-:W-:Y:S01]  /*89c0*/  HMMA.16816.F32 R24, R144.reuse, R142, R24 ;  /* 0x0000008e9018723c */ /* 0x040fe20000001818 */
[----:B------:R-:W1:Y:S07]  /*89d0*/  LDSM.16.M88.4 R140, [R184+0x2000] ;  /* 0x00200000b88c783b */ /* 0x000e6e0000000200 */
[C---:B------:R-:W-:Y:S08]  /*89e0*/  HMMA.16816.F32 R28, R144.reuse, R156, R28 ;  /* 0x0000009c901c723c */ /* 0x040ff0000000181c */
[----:B------:R-:W-:Y:S01]  /*89f0*/  HMMA.16816.F32 R32, R144, R158, R32 ;  /* 0x0000009e9020723c */ /* 0x000fe20000001820 */
[----:B------:R-:W2:Y:S04]  /*8a00*/  LDSM.16.M88.4 R144, [R193] ;  /* 0x00000000c190783b */ /* 0x000ea80000000200 */
[----:B------:R-:W4:Y:S03]  /*8a10*/  LDSM.16.M88.4 R156, [R192] ;  /* 0x00000000c09c783b */ /* 0x000f260000000200 */
        /* <DEDUP_REMOVED lines=22> */
[C---:B----4-:R-:W-:Y:S08]  /*8b80*/  HMMA.16816.F32 R28, R140.reuse, R156, R28 ;  /* 0x0000009c8c1c723c */ /* 0x050ff0000000181c */
[----:B------:R-:W-:Y:S01]  /*8b90*/  HMMA.16816.F32 R32, R140, R158, R32 ;  /* 0x0000009e8c20723c */ /* 0x000fe20000001820 */
[----:B------:R-:W2:Y:S04]  /*8ba0*/  LDSM.16.M88.4 R140, [R181+0x3000] ;  /* 0x00300000b58c783b */ /* 0x000ea80000000200 */
[----:B------:R-:W4:Y:S03]  /*8bb0*/  LDSM.16.M88.4 R156, [R181+0x3800] ;  /* 0x00380000b59c783b */ /* 0x000f260000000200 */
        /* <DEDUP_REMOVED lines=16> */
[C---:B------:R-:W-:Y:S08]  /*8cc0*/  HMMA.16816.F32 R12, R144.reuse, R152, R12 ;  /* 0x00000098900c723c */ /* 0x040ff0000000180c */
[C---:B------:R-:W-:Y:S01]  /*8cd0*/  HMMA.16816.F32 R16, R144.reuse, R154, R16 ;  /* 0x0000009a9010723c */ /* 0x040fe20000001810 */
[----:B------:R-:W-:Y:S07]  /*8ce0*/  LDSM.16.M88.4 R152, [R190] ;  /* 0x00000000be98783b */ /* 0x000fee0000000200 */
[C---:B--2---:R-:W-:Y:S08]  /*8cf0*/  HMMA.16816.F32 R20, R144.reuse, R140, R20 ;  /* 0x0000008c9014723c */ /* 0x044ff00000001814 */
[C---:B------:R-:W-:Y:S01]  /*8d00*/  HMMA.16816.F32 R24, R144.reuse, R142, R24 ;  /* 0x0000008e9018723c */ /* 0x040fe20000001818 */
[----:B------:R-:W1:Y:S07]  /*8d10*/  LDSM.16.M88.4 R140, [R184+0x4000] ;  /* 0x00400000b88c783b */ /* 0x000e6e0000000200 */
[C---:B----4-:R-:W-:Y:S08]  /*8d20*/  HMMA.16816.F32 R28, R144.reuse, R156, R28 ;  /* 0x0000009c901c723c */ /* 0x050ff0000000181c */
        /* <DEDUP_REMOVED lines=29> */
[C---:B---3--:R-:W-:Y:S01]  /*8f00*/  HMMA.16816.F32 R4, R160.reuse, R164, R4 ;  /* 0x000000a4a004723c */ /* 0x048fe20000001804 */
[----:B------:R-:W-:Y:S04]  /*8f10*/  DEPBAR.LE SB0, 0x0 ;  /* 0x000080000000791a */ /* 0x000fe80000000000 */
[----:B------:R-:W-:Y:S03]  /*8f20*/  BAR.SYNC.DEFER_BLOCKING 0x0 ;  /* 0x0000000000007b1d */ /* 0x000fe60000010000 */
[C---:B------:R-:W-:Y:S08]  /*8f30*/  HMMA.16816.F32 R8, R160.reuse, R166, R8 ;  /* 0x000000a6a008723c */ /* 0x040ff00000001808 */
[C---:B------:R-:W-:Y:S08]  /*8f40*/  HMMA.16816.F32 R12, R160.reuse, R168, R12 ;  /* 0x000000a8a00c723c */ /* 0x040ff0000000180c */
[C---:B------:R-:W-:Y:S07]  /*8f50*/  HMMA.16816.F32 R16, R160.reuse, R170, R16 ;  /* 0x000000aaa010723c */ /* 0x040fee0000001810 */
[----:B------:R-:W-:Y:S01]  /*8f60*/  IMAD.MOV.U32 R170, RZ, RZ, R203 ;  /* 0x000000ffffaa7224 */ /* 0x000fe200078e00cb */
[C---:B------:R-:W-:Y:S04]  /*8f70*/  HMMA.16816.F32 R20, R160.reuse, R136, R20 ;  /* 0x00000088a014723c */ /* 0x040fe80000001814 */
[----:B------:R-:W-:Y:S04]  /*8f80*/  IMAD.MOV.U32 R171, RZ, RZ, R119 ;  /* 0x000000ffffab7224 */ /* 0x000fe800078e0077 */
        /* <DEDUP_REMOVED lines=9> */
[C---:B----4-:R-:W-:Y:S08]  /*9020*/  HMMA.16816.F32 R28, R144.reuse, R156, R28 ;  /* 0x0000009c901c723c */ /* 0x050ff0000000181c */
[----:B------:R-:W-:Y:S01]  /*9030*/  HMMA.16816.F32 R32, R144, R158, R32 ;  /* 0x0000009e9020723c */ /* 0x000fe20000001820 */
[----:B------:R-:W-:-:S07]  /*9040*/  @P0 BRA `(.L_x_754) ;  /* 0xffffe8d000000947 */ /* 0x000fce000383ffff */
.L_x_753:
[----:B------:R-:W2:Y:S01]  /*9050*/  LDL.64 R214, [R1+0x28] ;  /* 0x0000280001d67983 */ /* 0x000ea20000100a00 */
[----:B------:R-:W-:Y:S01]  /*9060*/  FMNMX.FTZ R2, R4, R0, !PT ;  /* 0x0000000004027209 */ /* 0x000fe20007810000 */
[----:B-1----:R-:W-:Y:S01]  /*9070*/  IMAD.SHL.U32 R152, R202, 0x2, RZ ;  /* 0x00000002ca987824 */ /* 0x002fe200078e00ff */
[C---:B------:R-:W-:Y:S02]  /*9080*/  IADD3 R153, R200.reuse, -0x61c88647, RZ ;  /* 0x9e3779b9c8997810 */ /* 0x040fe40007ffe0ff */
[----:B------:R-:W-:Y:S01]  /*9090*/  FMNMX.FTZ R2, R5, R2, !PT ;  /* 0x0000000205027209 */ /* 0x000fe20007810000 */
[----:B------:R-:W-:Y:S01]  /*90a0*/  LDSM.16.MT88.4 R140, [R177+0xc000] ;  /* 0x00c00000b18c783b */ /* 0x000fe20000004200 */
[----:B------:R-:W-:Y:S02]  /*90b0*/  IADD3 R154, R200, 0x3c6ef372, RZ ;  /* 0x3c6ef372c89a7810 */ /* 0x000fe40007ffe0ff */
[----:B------:R-:W-:Y:S02]  /*90c0*/  FMNMX.FTZ R2, R8, R2, !PT ;  /* 0x0000000208027209 */ /* 0x000fe40007810000 */
[----:B------:R-:W-:Y:S02]  /*90d0*/  IADD3 R155, R201, 0x76cf5d0a, RZ ;  /* 0x76cf5d0ac99b7810 */ /* 0x000fe40007ffe0ff */
        /* <DEDUP_REMOVED lines=27> */
[----:B------:R-:W-:Y:S01]  /*9290*/  IADD3 R157, R201, 0x32370b8f, RZ ;  /* 0x32370b8fc99d7810 */ /* 0x000fe20007ffe0ff */
[----:B------:R-:W1:Y:S01]  /*92a0*/  SHFL.BFLY PT, R118, R116, 0x2, 0x1f ;  /* 0x0c401f0074767f89 */ /* 0x000e6200000e0000 */
[----:B------:R-:W-:Y:S02]  /*92b0*/  FMNMX.FTZ R2, R31, R2, !PT ;  /* 0x000000021f027209 */ /* 0x000fe40007810000 */
[----:B------:R-:W-:Y:S02]  /*92c0*/  IADD3 R156, R200, -0x255992d5, RZ ;  /* 0xdaa66d2bc89c7810 */ /* 0x000fe40007ffe0ff */
[----:B------:R-:W-:Y:S02]  /*92d0*/  FMNMX.FTZ R2, R34, R2, !PT ;  /* 0x0000000222027209 */ /* 0x000fe40007810000 */
[C---:B------:R-:W-:Y:S02]  /*92e0*/  IADD3 R167, R200.reuse, 0x78dde6e4, RZ ;  /* 0x78dde6e4c8a77810 */ /* 0x040fe40007ffe0ff */
[----:B------:R-:W-:Y:S02]  /*92f0*/  FMNMX.FTZ R2, R35, R2, !PT ;  /* 0x0000000223027209 */ /* 0x000fe40007810000 */
[----:B------:R-:W-:Y:S02]  /*9300*/  IADD3 R158, R201, -0x126145ec, RZ ;  /* 0xed9eba14c99e7810 */ /* 0x000fe40007ffe0ff */
[----:B------:R-:W-:Y:S01]  /*9310*/  IADD3 R203, R200, -0x4ab325aa, RZ ;  /* 0xb54cda56c8cb7810 */ /* 0x000fe20007ffe0ff */
[----:B------:R-:W3:Y:S01]  /*9320*/  SHFL.BFLY PT, R3, R2, 0x2, 0x1f ;  /* 0x0c401f0002037f89 */ /* 0x000ee200000e0000 */
[----:B------:R-:W-:Y:S02]  /*9330*/  PRMT R204, R205, 0x7054, R205 ;  /* 0x00007054cdcc7816 */ /* 0x000fe400000000cd */
[----:B-1----:R-:W-:Y:S05]  /*9340*/  FMNMX.FTZ R116, R116, R118, !PT ;  /* 0x0000007674747209 */ /* 0x002fea0007810000 */
[----:B------:R-:W1:Y:S01]  /*9350*/  SHFL.BFLY PT, R118, R116, 0x1, 0x1f ;  /* 0x0c201f0074767f89 */ /* 0x000e6200000e0000 */
[----:B---3--:R-:W-:Y:S07]  /*9360*/  FMNMX.FTZ R2, R2, R3, !PT ;  /* 0x0000000302027209 */ /* 0x008fee0007810000 */
[----:B------:R-:W3:Y:S01]  /*9370*/  SHFL.BFLY PT, R3, R2, 0x1, 0x1f ;  /* 0x0c201f0002037f89 */ /* 0x000ee200000e0000 */
[----:B-1----:R-:W-:Y:S04]  /*9380*/  FMNMX.FTZ R116, R116, R118, !PT ;  /* 0x0000007674747209 */ /* 0x002fe80007810000 */
[C---:B------:R-:W-:Y:S01]  /*9390*/  FSETP.NEU.FTZ.AND P0, PT, R116.reuse, -INF , PT ;  /* 0xff8000007400780b */ /* 0x040fe20003f1d000 */
[C---:B------:R-:W-:Y:S02]  /*93a0*/  FMUL.FTZ R166, R116.reuse, c[0x0][0x23c] ;  /* 0x00008f0074a67a20 */ /* 0x040fe40000410000 */
[----:B------:R-:W-:Y:S03]  /*93b0*/  FADD.FTZ R0, -R116, R0 ;  /* 0x0000000074007221 */ /* 0x000fe60000010100 */
[----:B------:R-:W-:Y:S01]  /*93c0*/  FSEL R166, R166, RZ, P0 ;  /* 0x000000ffa6a67208 */ /* 0x000fe20000000000 */
[----:B------:R-:W-:Y:S01]  /*93d0*/  FMUL.FTZ R0, R0, c[0x0][0x23c] ;  /* 0x00008f0000007a20 */ /* 0x000fe20000410000 */
[----:B---3--:R-:W-:Y:S03]  /*93e0*/  FMNMX.FTZ R3, R2, R3, !PT ;  /* 0x0000000302037209 */ /* 0x008fe60007810000 */
[--C-:B------:R-:W-:Y:S01]  /*93f0*/  FFMA.FTZ R5, R5, c[0x0][0x23c], -R166.reuse ;  /* 0x00008f0005057a23 */ /* 0x100fe200000108a6 */
[----:B------:R-:W-:Y:S01]  /*9400*/  IADD3 R2, R201, -0x4498517b, RZ ;  /* 0xbb67ae85c9027810 */ /* 0x000fe20007ffe0ff */
[----:B------:R-:W-:Y:S01]  /*9410*/  FFMA.FTZ R118, R4, c[0x0][0x23c], -R166 ;  /* 0x00008f0004767a23 */ /* 0x000fe200000108a6 */
[----:B------:R-:W-:Y:S01]  /*9420*/  LOP3.LUT R4, R152, R201, RZ, 0x3c, !PT ;  /* 0x000000c998047212 */ /* 0x000fe200078e3cff */
[----:B------:R-:W-:Y:S01]  /*9430*/  MUFU.EX2 R226, R5 ;  /* 0x0000000500e27308 */ /* 0x000fe20000000800 */
[----:B------:R-:W-:Y:S01]  /*9440*/  LOP3.LUT R2, R221, R222, R2, 0x96, !PT ;  /* 0x000000dedd027212 */ /* 0x000fe200078e9602 */
[--C-:B------:R-:W-:Y:S01]  /*9450*/  FFMA.FTZ R8, R8, c[0x0][0x23c], -R166.reuse ;  /* 0x00008f0008087a23 */ /* 0x100fe200000108a6 */
[----:B------:R-:W-:Y:S01]  /*9460*/  LOP3.LUT R4, R223, R4, RZ, 0x3c, !PT ;  /* 0x00000004df047212 */ /* 0x000fe200078e3cff */
[--C-:B------:R-:W-:Y:S01]  /*9470*/  FFMA.FTZ R9, R9, c[0x0][0x23c], -R166.reuse ;  /* 0x00008f0009097a23 */ /* 0x100fe200000108a6 */
[----:B------:R-:W-:Y:S01]  /*9480*/  FSETP.NEU.FTZ.AND P0, PT, R3, -INF , PT ;  /* 0xff8000000300780b */ /* 0x000fe20003f1d000 */
[----:B------:R-:W-:Y:S04]  /*9490*/  IMAD.WIDE.U32 R174, R2, -0x326172a9, RZ ;  /* 0xcd9e8d5702ae7825 */ /* 0x000fe800078e00ff */
[----:B------:R1:W3:Y:S01]  /*94a0*/  MUFU.EX2 R206, R118 ;  /* 0x0000007600ce7308 */ /* 0x0002e20000000800 */
[----:B------:R-:W-:Y:S04]  /*94b0*/  IMAD.WIDE.U32 R136, R4, -0x326172a9, RZ ;  /* 0xcd9e8d5704887825 */ /* 0x000fe800078e00ff */
[----:B------:R-:W-:Y:S01]  /*94c0*/  FFMA.FTZ R12, R12, c[0x0][0x23c], -R166 ;  /* 0x00008f000c0c7a23 */ /* 0x000fe200000108a6 */
[----:B------:R-:W-:Y:S01]  /*94d0*/  LOP3.LUT R136, R175, R136, R154, 0x96, !PT ;  /* 0x00000088af887212 */ /* 0x000fe200078e969a */
[--C-:B------:R-:W-:Y:S02]  /*94e0*/  FFMA.FTZ R13, R13, c[0x0][0x23c], -R166.reuse ;  /* 0x00008f000d0d7a23 */ /* 0x100fe400000108a6 */
[--C-:B------:R-:W-:Y:S01]  /*94f0*/  FFMA.FTZ R17, R17, c[0x0][0x23c], -R166.reuse ;  /* 0x00008f0011117a23 */ /* 0x100fe200000108a6 */
[----:B------:R-:W-:Y:S01]  /*9500*/  MUFU.EX2 R224, R8 ;  /* 0x0000000800e07308 */ /* 0x000fe20000000800 */
[--C-:B------:R-:W-:Y:S02]  /*9510*/  FFMA.FTZ R25, R25, c[0x0][0x23c], -R166.reuse ;  /* 0x00008f0019197a23 */ /* 0x100fe400000108a6 */
[--C-:B------:R-:W-:Y:S02]  /*9520*/  FFMA.FTZ R21, R21, c[0x0][0x23c], -R166.reuse ;  /* 0x00008f0015157a23 */ /* 0x100fe400000108a6 */
[----:B------:R-:W-:Y:S05]  /*9530*/  FFMA.FTZ R24, R24, c[0x0][0x23c], -R166 ;  /* 0x00008f0018187a23 */ /* 0x000fea00000108a6 */
[----:B------:R-:W4:Y:S01]  /*9540*/  MUFU.EX2 R210, R9 ;  /* 0x0000000900d27308 */ /* 0x000f220000000800 */
[----:B-1----:R-:W-:Y:S01]  /*9550*/  FMUL.FTZ R118, R3, c[0x0][0x23c] ;  /* 0x00008f0003767a20 */ /* 0x002fe20000410000 */
[----:B---3--:R-:W-:Y:S04]  /*9560*/  F2FP.PACK_AB R119, R226, R206 ;  /* 0x000000cee277723e */ /* 0x008fe800000000ff */
[----:B------:R-:W-:Y:S04]  /*9570*/  FSEL R118, R118, RZ, P0 ;  /* 0x000000ff76767208 */ /* 0x000fe80000000000 */
[----:B------:R-:W-:Y:S01]  /*9580*/  MUFU.EX2 R216, R13 ;  /* 0x0000000d00d87308 */ /* 0x000fe20000000800 */
[----:B------:R-:W-:Y:S01]  /*9590*/  PRMT R159, R119, 0x7632, R159 ;  /* 0x00007632779f7816 */ /* 0x000fe2000000009f */
[--C-:B------:R-:W-:Y:S02]  /*95a0*/  FFMA.FTZ R6, R6, c[0x0][0x23c], -R118.reuse ;  /* 0x00008f0006067a23 */ /* 0x100fe40000010876 */
[--C-:B------:R-:W-:Y:S02]  /*95b0*/  FFMA.FTZ R7, R7, c[0x0][0x23c], -R118.reuse ;  /* 0x00008f0007077a23 */ /* 0x100fe40000010876 */
[--C-:B------:R-:W-:Y:S04]  /*95c0*/  FFMA.FTZ R10, R10, c[0x0][0x23c], -R118.reuse ;  /* 0x00008f000a0a7a23 */ /* 0x100fe80000010876 */
[----:B------:R-:W-:Y:S01]  /*95d0*/  MUFU.EX2 R207, R6 ;  /* 0x0000000600cf7308 */ /* 0x000fe20000000800 */
[--C-:B------:R-:W-:Y:S02]  /*95e0*/  FFMA.FTZ R11, R11, c[0x0][0x23c], -R118.reuse ;  /* 0x00008f000b0b7a23 */ /* 0x100fe40000010876 */
[--C-:B------:R-:W-:Y:S01]  /*95f0*/  FFMA.FTZ R14, R14, c[0x0][0x23c], -R118.reuse ;  /* 0x00008f000e0e7a23 */ /* 0x100fe20000010876 */
[----:B----4-:R-:W-:Y:S01]  /*9600*/  F2FP.PACK_AB R162, R210, R224 ;  /* 0x000000e0d2a2723e */ /* 0x010fe200000000ff */
[--C-:B------:R-:W-:Y:S02]  /*9610*/  FFMA.FTZ R15, R15, c[0x0][0x23c], -R118.reuse ;  /* 0x00008f000f0f7a23 */ /* 0x100fe40000010876 */
[--C-:B------:R-:W-:Y:S01]  /*9620*/  FFMA.FTZ R19, R19, c[0x0][0x23c], -R118.reuse ;  /* 0x00008f0013137a23 */ /* 0x100fe20000010876 */
[----:B------:R-:W-:Y:S01]  /*9630*/  PRMT R163, R162, 0x7632, R163 ;  /* 0x00007632a2a37816 */ /* 0x000fe200000000a3 */
[--C-:B------:R-:W-:Y:S01]  /*9640*/  FFMA.FTZ R22, R22, c[0x0][0x23c], -R118.reuse ;  /* 0x00008f0016167a23 */ /* 0x100fe20000010876 */
[----:B------:R-:W1:Y:S01]  /*9650*/  MUFU.EX2 R219, R7 ;  /* 0x0000000700db7308 */ /* 0x000e620000000800 */
[--C-:B------:R-:W-:Y:S02]  /*9660*/  FFMA.FTZ R23, R23, c[0x0][0x23c], -R118.reuse ;  /* 0x00008f0017177a23 */ /* 0x100fe40000010876 */
[----:B------:R-:W-:Y:S07]  /*9670*/  FFMA.FTZ R26, R26, c[0x0][0x23c], -R118 ;  /* 0x00008f001a1a7a23 */ /* 0x000fee0000010876 */
[----:B------:R-:W-:Y:S10]  /*9680*/  MUFU.EX2 R225, R10 ;  /* 0x0000000a00e17308 */ /* 0x000ff40000000800 */
[----:B------:R-:W3:Y:S01]  /*9690*/  MUFU.EX2 R212, R11 ;  /* 0x0000000b00d47308 */ /* 0x000ee20000000800 */
[----:B-1----:R-:W-:Y:S04]  /*96a0*/  F2FP.PACK_AB R160, R219, R207 ;  /* 0x000000cfdba0723e */ /* 0x002fe800000000ff */
[----:B------:R-:W-:Y:S05]  /*96b0*/  PRMT R161, R160, 0x7632, R161 ;  /* 0x00007632a0a17816 */ /* 0x000fea00000000a1 */
[----:B------:R-:W-:Y:S10]  /*96c0*/  MUFU.EX2 R211, R14 ;  /* 0x0000000e00d37308 */ /* 0x000ff40000000800 */
[----:B------:R-:W-:Y:S01]  /*96d0*/  MUFU.EX2 R213, R17 ;  /* 0x0000001100d57308 */ /* 0x000fe20000000800 */
[----:B---3--:R-:W-:Y:S04]  /*96e0*/  F2FP.PACK_AB R165, R212, R225 ;  /* 0x000000e1d4a5723e */ /* 0x008fe800000000ff */
[----:B------:R-:W-:Y:S05]  /*96f0*/  PRMT R164, R165, 0x7632, R164 ;  /* 0x00007632a5a47816 */ /* 0x000fea00000000a4 */
[----:B------:R-:W-:Y:S01]  /*9700*/  MUFU.EX2 R227, R19 ;  /* 0x0000001300e37308 */ /* 0x000fe20000000800 */
[----:B--2---:R-:W-:Y:S01]  /*9710*/  LOP3.LUT R4, R137, R214, R153, 0x96, !PT ;  /* 0x000000d689047212 */ /* 0x004fe200078e9699 */
[----:B------:R-:W-:Y:S08]  /*9720*/  IMAD.WIDE.U32 R136, R136, -0x2daee0ad, RZ ;  /* 0xd2511f5388887825 */ /* 0x000ff000078e00ff */
[----:B------:R-:W-:Y:S01]  /*9730*/  MUFU.EX2 R215, R15 ;  /* 0x0000000f00d77308 */ /* 0x000fe20000000800 */
[----:B------:R-:W-:Y:S05]  /*9740*/  IMAD.WIDE.U32 R4, R4, -0x2daee0ad, RZ ;  /* 0xd2511f5304047825 */ /* 0x000fea00078e00ff */
[----:B------:R-:W-:Y:S02]  /*9750*/  LOP3.LUT R5, R5, R220, R155, 0x96, !PT ;  /* 0x000000dc05057212 */ /* 0x000fe400078e969b */
[----:B------:R-:W-:Y:S03]  /*9760*/  LOP3.LUT R2, R137, R4, R157, 0x96, !PT ;  /* 0x0000000489027212 */ /* 0x000fe600078e969d */
[----:B------:R-:W-:Y:S04]  /*9770*/  IMAD.WIDE.U32 R4, R5, -0x326172a9, RZ ;  /* 0xcd9e8d5705047825 */ /* 0x000fe800078e00ff */
[----:B------:R-:W-:Y:S01]  /*9780*/  IMAD.WIDE.U32 R168, R2, -0x326172a9, RZ ;  /* 0xcd9e8d5702a87825 */ /* 0x000fe200078e00ff */
[----:B------:R-:W-:Y:S04]  /*9790*/  LOP3.LUT R5, R5, R174, R156, 0x96, !PT ;  /* 0x000000ae05057212 */ /* 0x000fe800078e969c */
[----:B------:R-:W-:Y:S01]  /*97a0*/  LOP3.LUT R2, R169, R4, R167, 0x96, !PT ;  /* 0x00000004a9027212 */ /* 0x000fe200078e96a7 */
[----:B------:R-:W-:Y:S01]  /*97b0*/  IMAD.WIDE.U32 R4, R5, -0x2daee0ad, RZ ;  /* 0xd2511f5305047825 */ /* 0x000fe200078e00ff */
[----:B------:R-:W-:Y:S03]  /*97c0*/  IADD3 R169, R201, -0x56f99767, RZ ;  /* 0xa9066899c9a97810 */ /* 0x000fe60007ffe0ff */
[----:B------:R-:W-:Y:S01]  /*97d0*/  IMAD.WIDE.U32 R172, R2, -0x2daee0ad, RZ ;  /* 0xd2511f5302ac7825 */ /* 0x000fe200078e00ff */
[----:B------:R-:W-:Y:S04]  /*97e0*/  LOP3.LUT R5, R5, R136, R158, 0x96, !PT ;  /* 0x0000008805057212 */ /* 0x000fe800078e969e */
[----:B------:R-:W-:Y:S01]  /*97f0*/  LOP3.LUT R148, R173, R4, R169, 0x96, !PT ;  /* 0x00000004ad947212 */ /* 0x000fe200078e96a9 */
[----:B------:R-:W-:Y:S01]  /*9800*/  IMAD.WIDE.U32 R150, R5, -0x326172a9, RZ ;  /* 0xcd9e8d5705967825 */ /* 0x000fe200078e00ff */
[----:B------:R-:W-:Y:S03]  /*9810*/  IADD3 R173, R201, 0x646e171e, RZ ;  /* 0x646e171ec9ad7810 */ /* 0x000fe60007ffe0ff */
[----:B------:R-:W-:Y:S05]  /*9820*/  IMAD.WIDE.U32 R148, R148, -0x326172a9, RZ ;  /* 0xcd9e8d5794947825 */ /* 0x000fea00078e00ff */
[C---:B------:R-:W-:Y:S02]  /*9830*/  LOP3.LUT R2, R148.reuse, 0xffff, RZ, 0xc0, !PT ;  /* 0x0000ffff94027812 */ /* 0x040fe400078ec0ff */
[----:B------:R-:W-:Y:S02]  /*9840*/  SHF.R.U32.HI R4, RZ, 0x10, R148 ;  /* 0x00000010ff047819 */ /* 0x000fe40000011694 */
[----:B------:R-:W-:Y:S02]  /*9850*/  LOP3.LUT R6, R148, 0xff, RZ, 0xc0, !PT ;  /* 0x000000ff94067812 */ /* 0x000fe400078ec0ff */
[----:B------:R-:W-:Y:S02]  /*9860*/  SHF.R.U32.HI R2, RZ, 0x8, R2 ;  /* 0x00000008ff027819 */ /* 0x000fe40000011602 */
[----:B------:R-:W-:Y:S02]  /*9870*/  SHF.R.U32.HI R5, RZ, 0x18, R148 ;  /* 0x00000018ff057819 */ /* 0x000fe40000011694 */
[----:B------:R-:W-:Y:S02]  /*9880*/  PRMT R138, R6, 0x5410, R2 ;  /* 0x00005410068a7816 */ /* 0x000fe40000000002 */
[----:B------:R-:W-:Y:S02]  /*9890*/  LOP3.LUT R2, R149, R150, R203, 0x96, !PT ;  /* 0x0000009695027212 */ /* 0x000fe400078e96cb */
[----:B------:R-:W-:Y:S01]  /*98a0*/  LOP3.LUT R4, R4, 0xff, RZ, 0xc0, !PT ;  /* 0x000000ff04047812 */ /* 0x000fe200078ec0ff */
[--C-:B------:R-:W-:Y:S01]  /*98b0*/  HSET2.LE.AND R138, R138, R204.reuse, PT ;  /* 0x000000cc8a8a7233 */ /* 0x100fe20003803000 */
[----:B------:R-:W-:Y:S02]  /*98c0*/  LOP3.LUT R7, R2, 0xff, RZ, 0xc0, !PT ;  /* 0x000000ff02077812 */ /* 0x000fe400078ec0ff */
[--C-:B------:R-:W-:Y:S02]  /*98d0*/  SHF.R.U32.HI R6, RZ, 0x18, R2.reuse ;  /* 0x00000018ff067819 */ /* 0x100fe40000011602 */
[----:B------:R-:W-:Y:S02]  /*98e0*/  PRMT R139, R4, 0x5410, R5 ;  /* 0x00005410048b7816 */ /* 0x000fe40000000005 */
[----:B------:R-:W-:Y:S02]  /*98f0*/  LOP3.LUT R4, R2, 0xffff, RZ, 0xc0, !PT ;  /* 0x0000ffff02047812 */ /* 0x000fe400078ec0ff */
[----:B------:R-:W-:Y:S01]  /*9900*/  SHF.R.U32.HI R5, RZ, 0x10, R2 ;  /* 0x00000010ff057819 */ /* 0x000fe20000011602 */
[--C-:B------:R-:W-:Y:S01]  /*9910*/  HSET2.LE.AND R139, R139, R204.reuse, PT ;  /* 0x000000cc8b8b7233 */ /* 0x100fe20003803000 */
[----:B------:R1:W2:Y:S01]  /*9920*/  MUFU.EX2 R2, R0 ;  /* 0x0000000000027308 */ /* 0x0002a20000000800 */
[----:B------:R-:W-:Y:S02]  /*9930*/  SHF.R.U32.HI R4, RZ, 0x8, R4 ;  /* 0x00000008ff047819 */ /* 0x000fe40000011604 */
[----:B------:R-:W-:Y:S02]  /*9940*/  LOP3.LUT R5, R5, 0xff, RZ, 0xc0, !PT ;  /* 0x000000ff05057812 */ /* 0x000fe400078ec0ff */
[----:B------:R-:W-:Y:S02]  /*9950*/  PRMT R4, R7, 0x5410, R4 ;  /* 0x0000541007047816 */ /* 0x000fe40000000004 */
[----:B------:R-:W-:Y:S02]  /*9960*/  PRMT R5, R5, 0x5410, R6 ;  /* 0x0000541005057816 */ /* 0x000fe40000000006 */
[----:B------:R-:W-:Y:S01]  /*9970*/  LOP3.LUT R13, R148, 0xff, RZ, 0xc0, !PT ;  /* 0x000000ff940d7812 */ /* 0x000fe200078ec0ff */
[--C-:B------:R-:W-:Y:S01]  /*9980*/  HSET2.LE.AND R136, R4, R204.reuse, PT ;  /* 0x000000cc04887233 */ /* 0x100fe20003803000 */
[----:B------:R-:W-:Y:S01]  /*9990*/  PRMT R4, R119, 0x5410, R159 ;  /* 0x0000541077047816 */ /* 0x000fe2000000009f */
[----:B------:R-:W-:Y:S01]  /*99a0*/  HSET2.LE.AND R137, R5, R204, PT ;  /* 0x000000cc05897233 */ /* 0x000fe20003803000 */
[----:B------:R-:W-:Y:S01]  /*99b0*/  ISETP.GE.U32.AND P5, PT, R205, R13, PT ;  /* 0x0000000dcd00720c */ /* 0x000fe20003fa6070 */
[----:B------:R3:W-:Y:S01]  /*99c0*/  MUFU.EX2 R204, R12 ;  /* 0x0000000c00cc7308 */ /* 0x0007e20000000800 */
[----:B------:R-:W-:Y:S02]  /*99d0*/  LOP3.LUT R136, R136, R4, RZ, 0xc0, !PT ;  /* 0x0000000488887212 */ /* 0x000fe400078ec0ff */
[----:B------:R-:W-:Y:S04]  /*99e0*/  PRMT R4, R160, 0x5410, R161 ;  /* 0x00005410a0047816 */ /* 0x000fe800000000a1 */
[----:B------:R-:W-:Y:S02]  /*99f0*/  LOP3.LUT R137, R137, R4, RZ, 0xc0, !PT ;  /* 0x0000000489897212 */ /* 0x000fe400078ec0ff */
[----:B------:R-:W-:Y:S01]  /*9a00*/  PRMT R4, R162, 0x5410, R163 ;  /* 0x00005410a2047816 */ /* 0x000fe200000000a3 */
[----:B-1----:R-:W-:Y:S01]  /*9a10*/  FADD.FTZ R0, -R3, R117 ;  /* 0x0000007503007221 */ /* 0x002fe20000010100 */
[----:B------:R-:W-:Y:S01]  /*9a20*/  IADD3 R117, R152, 0x1, RZ ;  /* 0x0000000198757810 */ /* 0x000fe20007ffe0ff */
[----:B--2---:R-:W-:Y:S01]  /*9a30*/  FMUL.FTZ R5, R2, R121 ;  /* 0x0000007902057220 */ /* 0x004fe20000410000 */
[----:B------:R-:W-:Y:S01]  /*9a40*/  LOP3.LUT R138, R138, R4, RZ, 0xc0, !PT ;  /* 0x000000048a8a7212 */ /* 0x000fe200078ec0ff */
[----:B------:R-:W-:Y:S01]  /*9a50*/  FMUL.FTZ R0, R0, c[0x0][0x23c] ;  /* 0x00008f0000007a20 */ /* 0x000fe20000410000 */
[----:B------:R-:W-:Y:S01]  /*9a60*/  PRMT R4, R165, 0x5410, R164 ;  /* 0x00005410a5047816 */ /* 0x000fe200000000a4 */
[C---:B------:R-:W-:Y:S01]  /*9a70*/  FMUL.FTZ R8, R2.reuse, R124 ;  /* 0x0000007c02087220 */ /* 0x040fe20000410000 */
[----:B------:R-:W-:Y:S01]  /*9a80*/  LOP3.LUT R117, R117, R201, RZ, 0x3c, !PT ;  /* 0x000000c975757212 */ /* 0x000fe200078e3cff */
[C---:B------:R-:W-:Y:S01]  /*9a90*/  FMUL.FTZ R9, R2.reuse, R125 ;  /* 0x0000007d02097220 */ /* 0x040fe20000410000 */
[----:B------:R-:W-:Y:S01]  /*9aa0*/  LOP3.LUT R139, R139, R4, RZ, 0xc0, !PT ;  /* 0x000000048b8b7212 */ /* 0x000fe200078ec0ff */
[----:B------:R-:W1:Y:S01]  /*9ab0*/  MUFU.EX2 R0, R0 ;  /* 0x0000000000007308 */ /* 0x000e620000000800 */
[C---:B------:R-:W-:Y:S01]  /*9ac0*/  FMUL.FTZ R4, R2.reuse, R120 ;  /* 0x0000007802047220 */ /* 0x040fe20000410000 */
[----:B------:R-:W-:Y:S01]  /*9ad0*/  LOP3.LUT R117, R223, R117, RZ, 0x3c, !PT ;  /* 0x00000075df757212 */ /* 0x000fe200078e3cff */
[C---:B------:R-:W-:Y:S01]  /*9ae0*/  FMUL.FTZ R36, R2.reuse, R36 ;  /* 0x0000002402247220 */ /* 0x040fe20000410000 */
[----:B---3--:R-:W-:Y:S01]  /*9af0*/  SHF.R.U32.HI R12, RZ, 0x18, R148 ;  /* 0x00000018ff0c7819 */ /* 0x008fe20000011694 */
[C---:B------:R-:W-:Y:S02]  /*9b00*/  FMUL.FTZ R37, R2.reuse, R37 ;  /* 0x0000002502257220 */ /* 0x040fe40000410000 */
[C---:B------:R-:W-:Y:S01]  /*9b10*/  FMUL.FTZ R40, R2.reuse, R40 ;  /* 0x0000002802287220 */ /* 0x040fe20000410000 */
[----:B------:R-:W-:Y:S01]  /*9b20*/  ISETP.GE.U32.AND P4, PT, R205, R12, PT ;  /* 0x0000000ccd00720c */ /* 0x000fe20003f86070 */
[C---:B------:R-:W-:Y:S02]  /*9b30*/  FMUL.FTZ R41, R2.reuse, R41 ;  /* 0x0000002902297220 */ /* 0x040fe40000410000 */
[C---:B------:R-:W-:Y:S02]  /*9b40*/  FMUL.FTZ R44, R2.reuse, R44 ;  /* 0x0000002c022c7220 */ /* 0x040fe40000410000 */
[C---:B------:R-:W-:Y:S02]  /*9b50*/  FMUL.FTZ R45, R2.reuse, R45 ;  /* 0x0000002d022d7220 */ /* 0x040fe40000410000 */
[C---:B------:R-:W-:Y:S02]  /*9b60*/  FMUL.FTZ R48, R2.reuse, R48 ;  /* 0x0000003002307220 */ /* 0x040fe40000410000 */
[C---:B------:R-:W-:Y:S02]  /*9b70*/  FMUL.FTZ R49, R2.reuse, R49 ;  /* 0x0000003102317220 */ /* 0x040fe40000410000 */
[C---:B------:R-:W-:Y:S02]  /*9b80*/  FMUL.FTZ R52, R2.reuse, R52 ;  /* 0x0000003402347220 */ /* 0x040fe40000410000 */
[C---:B------:R-:W-:Y:S01]  /*9b90*/  FMUL.FTZ R53, R2.reuse, R53 ;  /* 0x0000003502357220 */ /* 0x040fe20000410000 */
[----:B------:R-:W-:Y:S01]  /*9ba0*/  @!P4 HADD2 R247, -R164.H0_H0, -RZ.H0_H0 ;  /* 0xa00000ffa4f7c230 */ /* 0x000fe20000000900 */
[----:B------:R-:W-:Y:S02]  /*9bb0*/  FMUL.FTZ R56, R2, R56 ;  /* 0x0000003802387220 */ /* 0x000fe40000410000 */
[C---:B-1----:R-:W-:Y:S02]  /*9bc0*/  FMUL.FTZ R6, R0.reuse, R122 ;  /* 0x0000007a00067220 */ /* 0x042fe40000410000 */
[C---:B------:R-:W-:Y:S01]  /*9bd0*/  FMUL.FTZ R7, R0.reuse, R123 ;  /* 0x0000007b00077220 */ /* 0x040fe20000410000 */
[----:B------:R-:W-:Y:S01]  /*9be0*/  @!P4 PRMT R164, R247, 0x5410, RZ ;  /* 0x00005410f7a4c816 */ /* 0x000fe200000000ff */
[----:B------:R-:W1:Y:S01]  /*9bf0*/  LDSM.16.MT88.4 R120, [R180+0xc000] ;  /* 0x00c00000b478783b */ /* 0x000e620000004200 */
[C---:B------:R-:W-:Y:S02]  /*9c00*/  FMUL.FTZ R10, R0.reuse, R126 ;  /* 0x0000007e000a7220 */ /* 0x040fe40000410000 */
[C---:B------:R-:W-:Y:S02]  /*9c10*/  FMUL.FTZ R11, R0.reuse, R127 ;  /* 0x0000007f000b7220 */ /* 0x040fe40000410000 */
[C---:B------:R-:W-:Y:S01]  /*9c20*/  HMMA.16816.F32 R4, R136.reuse, R140, R4 ;  /* 0x0000008c8804723c */ /* 0x040fe20000001804 */
[C---:B------:R-:W-:Y:S02]  /*9c30*/  FMUL.FTZ R14, R0.reuse, R130 ;  /* 0x00000082000e7220 */ /* 0x040fe40000410000 */
[----:B------:R-:W2:Y:S01]  /*9c40*/  LDSM.16.MT88.4 R124, [R179+0xc000] ;  /* 0x00c00000b37c783b */ /* 0x000ea20000004200 */
[C---:B------:R-:W-:Y:S02]  /*9c50*/  FMUL.FTZ R15, R0.reuse, R131 ;  /* 0x00000083000f7220 */ /* 0x040fe40000410000 */
[C---:B------:R-:W-:Y:S02]  /*9c60*/  FMUL.FTZ R19, R0.reuse, R135 ;  /* 0x0000008700137220 */ /* 0x040fe40000410000 */
[C---:B------:R-:W-:Y:S01]  /*9c70*/  HMMA.16816.F32 R8, R136.reuse, R142, R8 ;  /* 0x0000008e8808723c */ /* 0x040fe20000001808 */
[C---:B------:R-:W-:Y:S02]  /*9c80*/  FMUL.FTZ R38, R0.reuse, R38 ;  /* 0x0000002600267220 */ /* 0x040fe40000410000 */
[----:B------:R-:W3:Y:S01]  /*9c90*/  LDSM.16.MT88.4 R140, [R177+0xe000] ;  /* 0x00e00000b18c783b */ /* 0x000ee20000004200 */
[C---:B------:R-:W-:Y:S02]  /*9ca0*/  FMUL.FTZ R39, R0.reuse, R39 ;  /* 0x0000002700277220 */ /* 0x040fe40000410000 */
[C---:B------:R-:W-:Y:S02]  /*9cb0*/  FMUL.FTZ R42, R0.reuse, R42 ;  /* 0x0000002a002a7220 */ /* 0x040fe40000410000 */
[C---:B------:R-:W-:Y:S03]  /*9cc0*/  FMUL.FTZ R43, R0.reuse, R43 ;  /* 0x0000002b002b7220 */ /* 0x040fe60000410000 */
[C---:B------:R-:W-:Y:S01]  /*9cd0*/  HMMA.16816.F32 R36, R136.reuse, R144, R36 ;  /* 0x000000908824723c */ /* 0x040fe20000001824 */
[C---:B------:R-:W-:Y:S02]  /*9ce0*/  FMUL.FTZ R46, R0.reuse, R46 ;  /* 0x0000002e002e7220 */ /* 0x040fe40000410000 */
[C---:B------:R-:W-:Y:S02]  /*9cf0*/  FMUL.FTZ R47, R0.reuse, R47 ;  /* 0x0000002f002f7220 */ /* 0x040fe40000410000 */
[C---:B------:R-:W-:Y:S02]  /*9d00*/  FMUL.FTZ R50, R0.reuse, R50 ;  /* 0x0000003200327220 */ /* 0x040fe40000410000 */
[C---:B------:R-:W-:Y:S01]  /*9d10*/  FMUL.FTZ R51, R0.reuse, R51 ;  /* 0x0000003300337220 */ /* 0x040fe20000410000 */
[C---:B------:R-:W-:Y:S01]  /*9d20*/  HMMA.16816.F32 R40, R136.reuse, R146, R40 ;  /* 0x000000928828723c */ /* 0x040fe20000001828 */
[C---:B------:R-:W-:Y:S03]  /*9d30*/  FMUL.FTZ R54, R0.reuse, R54 ;  /* 0x0000003600367220 */ /* 0x040fe60000410000 */
[----:B------:R-:W-:Y:S02]  /*9d40*/  FMUL.FTZ R55, R0, R55 ;  /* 0x0000003700377220 */ /* 0x000fe40000410000 */
[----:B------:R-:W-:Y:S02]  /*9d50*/  FMUL.FTZ R57, R2, R57 ;  /* 0x0000003902397220 */ /* 0x000fe40000410000 */
[C---:B-1----:R-:W-:Y:S01]  /*9d60*/  HMMA.16816.F32 R44, R136.reuse, R120, R44 ;  /* 0x00000078882c723c */ /* 0x042fe2000000182c */
[C---:B------:R-:W-:Y:S03]  /*9d70*/  FMUL.FTZ R58, R0.reuse, R58 ;  /* 0x0000003a003a7220 */ /* 0x040fe60000410000 */
[----:B------:R-:W-:Y:S02]  /*9d80*/  FMUL.FTZ R59, R0, R59 ;  /* 0x0000003b003b7220 */ /* 0x000fe40000410000 */
[C---:B------:R-:W-:Y:S02]  /*9d90*/  FMUL.FTZ R60, R2.reuse, R60 ;  /* 0x0000003c023c7220 */ /* 0x040fe40000410000 */
[C---:B------:R-:W-:Y:S01]  /*9da0*/  HMMA.16816.F32 R48, R136.reuse, R122, R48 ;  /* 0x0000007a8830723c */ /* 0x040fe20000001830 */
[----:B------:R-:W1:Y:S03]  /*9db0*/  LDSM.16.MT88.4 R120, [R178+0xe000] ;  /* 0x00e00000b278783b */ /* 0x000e660000004200 */
[----:B------:R-:W-:Y:S02]  /*9dc0*/  FMUL.FTZ R61, R2, R61 ;  /* 0x0000003d023d7220 */ /* 0x000fe40000410000 */
[C---:B------:R-:W-:Y:S02]  /*9dd0*/  FMUL.FTZ R62, R0.reuse, R62 ;  /* 0x0000003e003e7220 */ /* 0x040fe40000410000 */
[C---:B--2---:R-:W-:Y:S01]  /*9de0*/  HMMA.16816.F32 R52, R136.reuse, R124, R52 ;  /* 0x0000007c8834723c */ /* 0x044fe20000001834 */
[----:B------:R-:W-:Y:S03]  /*9df0*/  FMUL.FTZ R63, R0, R63 ;  /* 0x0000003f003f7220 */ /* 0x000fe60000410000 */
[C---:B------:R-:W-:Y:S02]  /*9e00*/  FMUL.FTZ R64, R2.reuse, R64 ;  /* 0x0000004002407220 */ /* 0x040fe40000410000 */
[----:B------:R-:W-:Y:S02]  /*9e10*/  FMUL.FTZ R65, R2, R65 ;  /* 0x0000004102417220 */ /* 0x000fe40000410000 */
[C---:B------:R-:W-:Y:S01]  /*9e20*/  HMMA.16816.F32 R56, R136.reuse, R126, R56 ;  /* 0x0000007e8838723c */ /* 0x040fe20000001838 */
[----:B------:R-:W2:Y:S03]  /*9e30*/  LDSM.16.MT88.4 R124, [R180+0xe000] ;  /* 0x00e00000b47c783b */ /* 0x000ea60000004200 */
[C---:B------:R-:W-:Y:S02]  /*9e40*/  FMUL.FTZ R66, R0.reuse, R66 ;  /* 0x0000004200427220 */ /* 0x040fe40000410000 */
[----:B------:R-:W-:Y:S02]  /*9e50*/  FMUL.FTZ R67, R0, R67 ;  /* 0x0000004300437220 */ /* 0x000fe40000410000 */
[C---:B---3--:R-:W-:Y:S01]  /*9e60*/  HMMA.16816.F32 R60, R136.reuse, R140, R60 ;  /* 0x0000008c883c723c */ /* 0x048fe2000000183c */
[C---:B------:R-:W-:Y:S03]  /*9e70*/  FMUL.FTZ R68, R2.reuse, R68 ;  /* 0x0000004402447220 */ /* 0x040fe60000410000 */
[----:B------:R-:W-:Y:S02]  /*9e80*/  FMUL.FTZ R69, R2, R69 ;  /* 0x0000004502457220 */ /* 0x000fe40000410000 */
[C---:B------:R-:W-:Y:S02]  /*9e90*/  FMUL.FTZ R70, R0.reuse, R70 ;  /* 0x0000004600467220 */ /* 0x040fe40000410000 */
[C---:B------:R-:W-:Y:S01]  /*9ea0*/  HMMA.16816.F32 R64, R136.reuse, R142, R64 ;  /* 0x0000008e8840723c */ /* 0x040fe20000001840 */
[----:B------:R-:W3:Y:S03]  /*9eb0*/  LDSM.16.MT88.4 R140, [R179+0xe000] ;  /* 0x00e00000b38c783b */ /* 0x000ee60000004200 */
[----:B------:R-:W-:Y:S02]  /*9ec0*/  FMUL.FTZ R71, R0, R71 ;  /* 0x0000004700477220 */ /* 0x000fe40000410000 */
[C---:B------:R-:W-:Y:S02]  /*9ed0*/  FMUL.FTZ R72, R2.reuse, R72 ;  /* 0x0000004802487220 */ /* 0x040fe40000410000 */
[----:B------:R-:W-:Y:S03]  /*9ee0*/  FMUL.FTZ R73, R2, R73 ;  /* 0x0000004902497220 */ /* 0x000fe60000410000 */
[C---:B-1----:R-:W-:Y:S01]  /*9ef0*/  HMMA.16816.F32 R68, R136.reuse, R120, R68 ;  /* 0x000000788844723c */ /* 0x042fe20000001844 */
[C---:B------:R-:W-:Y:S02]  /*9f00*/  FMUL.FTZ R74, R0.reuse, R74 ;  /* 0x0000004a004a7220 */ /* 0x040fe40000410000 */
[----:B------:R-:W-:Y:S02]  /*9f10*/  FMUL.FTZ R75, R0, R75 ;  /* 0x0000004b004b7220 */ /* 0x000fe40000410000 */
[C---:B------:R-:W-:Y:S02]  /*9f20*/  FMUL.FTZ R76, R2.reuse, R76 ;  /* 0x0000004c024c7220 */ /* 0x040fe40000410000 */
[----:B------:R-:W-:Y:S02]  /*9f30*/  FMUL.FTZ R77, R2, R77 ;  /* 0x0000004d024d7220 */ /* 0x000fe40000410000 */
[C---:B------:R-:W-:Y:S01]  /*9f40*/  FMUL.FTZ R78, R0.reuse, R78 ;  /* 0x0000004e004e7220 */ /* 0x040fe20000410000 */
[C---:B------:R-:W-:Y:S01]  /*9f50*/  HMMA.16816.F32 R72, R136.reuse, R122, R72 ;  /* 0x0000007a8848723c */ /* 0x040fe20000001848 */
[----:B------:R-:W1:Y:S01]  /*9f60*/  LDSM.16.MT88.4 R120, [R177+0x10000] ;  /* 0x01000000b178783b */ /* 0x000e620000004200 */
[----:B------:R-:W-:Y:S02]  /*9f70*/  FMUL.FTZ R79, R0, R79 ;  /* 0x0000004f004f7220 */ /* 0x000fe40000410000 */
[C---:B------:R-:W-:Y:S02]  /*9f80*/  FMUL.FTZ R80, R2.reuse, R80 ;  /* 0x0000005002507220 */ /* 0x040fe40000410000 */
[----:B------:R-:W-:Y:S02]  /*9f90*/  FMUL.FTZ R81, R2, R81 ;  /* 0x0000005102517220 */ /* 0x000fe40000410000 */
[C---:B------:R-:W-:Y:S01]  /*9fa0*/  FMUL.FTZ R82, R0.reuse, R82 ;  /* 0x0000005200527220 */ /* 0x040fe20000410000 */
[C---:B--2---:R-:W-:Y:S03]  /*9fb0*/  HMMA.16816.F32 R76, R136.reuse, R124, R76 ;  /* 0x0000007c884c723c */ /* 0x044fe6000000184c */
[----:B------:R-:W-:Y:S02]  /*9fc0*/  FMUL.FTZ R83, R0, R83 ;  /* 0x0000005300537220 */ /* 0x000fe40000410000 */
[C---:B------:R-:W-:Y:S02]  /*9fd0*/  FMUL.FTZ R84, R2.reuse, R84 ;  /* 0x0000005402547220 */ /* 0x040fe40000410000 */
[----:B------:R-:W-:Y:S02]  /*9fe0*/  FMUL.FTZ R85, R2, R85 ;  /* 0x0000005502557220 */ /* 0x000fe40000410000 */
[C---:B------:R-:W-:Y:S01]  /*9ff0*/  FMUL.FTZ R86, R0.reuse, R86 ;  /* 0x0000005600567220 */ /* 0x040fe20000410000 */
[C---:B------:R-:W-:Y:S01]  /*a000*/  HMMA.16816.F32 R80, R136.reuse, R126, R80 ;  /* 0x0000007e8850723c */ /* 0x040fe20000001850 */
[----:B------:R-:W2:Y:S01]  /*a010*/  LDSM.16.MT88.4 R124, [R178+0x10000] ;  /* 0x01000000b27c783b */ /* 0x000ea20000004200 */
[----:B------:R-:W-:Y:S02]  /*a020*/  FMUL.FTZ R87, R0, R87 ;  /* 0x0000005700577220 */ /* 0x000fe40000410000 */
[C---:B------:R-:W-:Y:S02]  /*a030*/  FMUL.FTZ R88, R2.reuse, R88 ;  /* 0x0000005802587220 */ /* 0x040fe40000410000 */
[----:B------:R-:W-:Y:S02]  /*a040*/  FMUL.FTZ R89, R2, R89 ;  /* 0x0000005902597220 */ /* 0x000fe40000410000 */
[C---:B------:R-:W-:Y:S01]  /*a050*/  FMUL.FTZ R90, R0.reuse, R90 ;  /* 0x0000005a005a7220 */ /* 0x040fe20000410000 */
[C---:B---3--:R-:W-:Y:S03]  /*a060*/  HMMA.16816.F32 R84, R136.reuse, R140, R84 ;  /* 0x0000008c8854723c */ /* 0x048fe60000001854 */
[----:B------:R-:W-:Y:S02]  /*a070*/  FMUL.FTZ R91, R0, R91 ;  /* 0x0000005b005b7220 */ /* 0x000fe40000410000 */
[C---:B------:R-:W-:Y:S02]  /*a080*/  FMUL.FTZ R92, R2.reuse, R92 ;  /* 0x0000005c025c7220 */ /* 0x040fe40000410000 */
[----:B------:R-:W-:Y:S02]  /*a090*/  FMUL.FTZ R93, R2, R93 ;  /* 0x0000005d025d7220 */ /* 0x000fe40000410000 */
[C---:B------:R-:W-:Y:S01]  /*a0a0*/  FMUL.FTZ R94, R0.reuse, R94 ;  /* 0x0000005e005e7220 */ /* 0x040fe20000410000 */
[C---:B------:R-:W-:Y:S02]  /*a0b0*/  HMMA.16816.F32 R88, R136.reuse, R142, R88 ;  /* 0x0000008e8858723c */ /* 0x040fe40000001858 */
[----:B------:R-:W-:Y:S02]  /*a0c0*/  FMUL.FTZ R95, R0, R95 ;  /* 0x0000005f005f7220 */ /* 0x000fe40000410000 */
[----:B------:R-:W-:Y:S01]  /*a0d0*/  IMAD.WIDE.U32 R146, R117, -0x326172a9, RZ ;  /* 0xcd9e8d5775927825 */ /* 0x000fe200078e00ff */
[----:B------:R-:W-:Y:S03]  /*a0e0*/  IADD3 R117, R200, 0x1715609d, RZ ;  /* 0x1715609dc8757810 */ /* 0x000fe60007ffe0ff */
[C---:B------:R-:W-:Y:S01]  /*a0f0*/  FMUL.FTZ R96, R2.reuse, R96 ;  /* 0x0000006002607220 */ /* 0x040fe20000410000 */
[C---:B-1----:R-:W-:Y:S03]  /*a100*/  HMMA.16816.F32 R92, R136.reuse, R120, R92 ;  /* 0x00000078885c723c */ /* 0x042fe6000000185c */
[----:B------:R-:W-:Y:S01]  /*a110*/  FMUL.FTZ R97, R2, R97 ;  /* 0x0000006102617220 */ /* 0x000fe20000410000 */
[----:B------:R-:W-:Y:S01]  /*a120*/  LOP3.LUT R144, R147, R214, R153, 0x96, !PT ;  /* 0x000000d693907212 */ /* 0x000fe200078e9699 */
[C---:B------:R-:W-:Y:S01]  /*a130*/  FMUL.FTZ R98, R0.reuse, R98 ;  /* 0x0000006200627220 */ /* 0x040fe20000410000 */
[----:B------:R-:W-:Y:S01]  /*a140*/  LOP3.LUT R146, R175, R146, R154, 0x96, !PT ;  /* 0x00000092af927212 */ /* 0x000fe200078e969a */
[----:B------:R-:W-:Y:S01]  /*a150*/  FMUL.FTZ R99, R0, R99 ;  /* 0x0000006300637220 */ /* 0x000fe20000410000 */
[----:B------:R1:W3:Y:S01]  /*a160*/  LDL.S16 R214, [R1+0xc] ;  /* 0x00000c0001d67983 */ /* 0x0002e20000100600 */
[C---:B------:R-:W-:Y:S03]  /*a170*/  FMUL.FTZ R100, R2.reuse, R100 ;  /* 0x0000006402647220 */ /* 0x040fe60000410000 */
[----:B------:R-:W-:Y:S02]  /*a180*/  FMUL.FTZ R101, R2, R101 ;  /* 0x0000006502657220 */ /* 0x000fe40000410000 */
[C---:B------:R-:W-:Y:S01]  /*a190*/  HMMA.16816.F32 R96, R136.reuse, R122, R96 ;  /* 0x0000007a8860723c */ /* 0x040fe20000001860 */
[----:B------:R-:W4:Y:S01]  /*a1a0*/  LDSM.16.MT88.4 R120, [R180+0x10000] ;  /* 0x01000000b478783b */ /* 0x000f220000004200 */
[----:B------:R-:W-:Y:S04]  /*a1b0*/  IMAD.WIDE.U32 R144, R144, -0x2daee0ad, RZ ;  /* 0xd2511f5390907825 */ /* 0x000fe800078e00ff */
[----:B------:R-:W-:Y:S01]  /*a1c0*/  IMAD.WIDE.U32 R146, R146, -0x2daee0ad, RZ ;  /* 0xd2511f5392927825 */ /* 0x000fe200078e00ff */
[----:B------:R-:W-:Y:S05]  /*a1d0*/  LOP3.LUT R140, R145, R220, R155, 0x96, !PT ;  /* 0x000000dc918c7212 */ /* 0x000fea00078e969b */
[----:B------:R-:W-:Y:S01]  /*a1e0*/  LOP3.LUT R144, R147, R144, R157, 0x96, !PT ;  /* 0x0000009093907212 */ /* 0x000fe200078e969d */
[----:B------:R-:W-:Y:S04]  /*a1f0*/  IMAD.WIDE.U32 R140, R140, -0x326172a9, RZ ;  /* 0xcd9e8d578c8c7825 */ /* 0x000fe800078e00ff */
[----:B------:R-:W-:Y:S01]  /*a200*/  IMAD.WIDE.U32 R144, R144, -0x326172a9, RZ ;  /* 0xcd9e8d5790907825 */ /* 0x000fe200078e00ff */
[----:B------:R-:W-:Y:S02]  /*a210*/  LOP3.LUT R142, R141, R174, R156, 0x96, !PT ;  /* 0x000000ae8d8e7212 */ /* 0x000fe400078e969c */
[----:B------:R-:W-:Y:S01]  /*a220*/  F2FP.PACK_AB R156, R216, R204 ;  /* 0x000000ccd89c723e */ /* 0x000fe200000000ff */
[C---:B------:R-:W-:Y:S01]  /*a230*/  FMUL.FTZ R102, R0.reuse, R102 ;  /* 0x0000006600667220 */ /* 0x040fe20000410000 */
[----:B------:R-:W-:Y:S01]  /*a240*/  LOP3.LUT R140, R145, R140, R167, 0x96, !PT ;  /* 0x0000008c918c7212 */ /* 0x000fe200078e96a7 */
[----:B------:R-:W-:Y:S01]  /*a250*/  FMUL.FTZ R103, R0, R103 ;  /* 0x0000006700677220 */ /* 0x000fe20000410000 */
[----:B------:R-:W-:Y:S01]  /*a260*/  PRMT R155, R156, 0x7632, R155 ;  /* 0x000076329c9b7816 */ /* 0x000fe2000000009b */
[----:B------:R-:W-:Y:S04]  /*a270*/  IMAD.WIDE.U32 R142, R142, -0x2daee0ad, RZ ;  /* 0xd2511f538e8e7825 */ /* 0x000fe800078e00ff */
[----:B------:R-:W-:Y:S01]  /*a280*/  IMAD.WIDE.U32 R174, R140, -0x2daee0ad, RZ ;  /* 0xd2511f538cae7825 */ /* 0x000fe200078e00ff */
[C---:B--2---:R-:W-:Y:S01]  /*a290*/  HMMA.16816.F32 R100, R136.reuse, R124, R100 ;  /* 0x0000007c8864723c */ /* 0x044fe20000001864 */
[----:B------:R-:W-:Y:S02]  /*a2a0*/  LOP3.LUT R146, R143, R146, R158, 0x96, !PT ;  /* 0x000000928f927212 */ /* 0x000fe400078e969e */
[C---:B------:R-:W-:Y:S01]  /*a2b0*/  FMUL.FTZ R104, R2.reuse, R104 ;  /* 0x0000006802687220 */ /* 0x040fe20000410000 */
[----:B------:R-:W-:Y:S01]  /*a2c0*/  LOP3.LUT R167, R175, R142, R169, 0x96, !PT ;  /* 0x0000008eafa77212 */ /* 0x000fe200078e96a9 */
[----:B------:R-:W-:Y:S01]  /*a2d0*/  FMUL.FTZ R105, R2, R105 ;  /* 0x0000006902697220 */ /* 0x000fe20000410000 */
[----:B------:R-:W-:Y:S01]  /*a2e0*/  LOP3.LUT R142, R149, R150, R203, 0x96, !PT ;  /* 0x00000096958e7212 */ /* 0x000fe200078e96cb */
[C---:B------:R-:W-:Y:S01]  /*a2f0*/  FMUL.FTZ R106, R0.reuse, R106 ;  /* 0x0000006a006a7220 */ /* 0x040fe20000410000 */
[--C-:B------:R-:W-:Y:S01]  /*a300*/  LOP3.LUT R140, R151, R168, R117.reuse, 0x96, !PT ;  /* 0x000000a8978c7212 */ /* 0x100fe200078e9675 */
[----:B------:R-:W-:Y:S03]  /*a310*/  FMUL.FTZ R107, R0, R107 ;  /* 0x0000006b006b7220 */ /* 0x000fe60000410000 */
[----:B------:R-:W-:Y:S01]  /*a320*/  SHF.R.U32.HI R12, RZ, 0x10, R142 ;  /* 0x00000010ff0c7819 */ /* 0x000fe2000001168e */
[----:B------:R-:W-:Y:S01]  /*a330*/  FMUL.FTZ R13, R2, R129 ;  /* 0x00000081020d7220 */ /* 0x000fe20000410000 */
[----:B------:R-:W-:Y:S01]  /*a340*/  IADD3 R168, P0, R170, UR8, RZ ;  /* 0x00000008aaa87c10 */ /* 0x000fe2000ff1e0ff */
[----:B------:R-:W-:Y:S01]  /*a350*/  IMAD.WIDE.U32 R140, R140, -0x2daee0ad, RZ ;  /* 0xd2511f538c8c7825 */ /* 0x000fe200078e00ff */
[C---:B------:R-:W-:Y:S01]  /*a360*/  HMMA.16816.F32 R104, R136.reuse, R126, R104 ;  /* 0x0000007e8868723c */ /* 0x040fe20000001868 */
[----:B------:R-:W-:Y:S01]  /*a370*/  LOP3.LUT R145, R12, 0xff, RZ, 0xc0, !PT ;  /* 0x000000ff0c917812 */ /* 0x000fe200078ec0ff */
[----:B------:R-:W2:Y:S01]  /*a380*/  LDSM.16.MT88.4 R124, [R179+0x10000] ;  /* 0x01000000b37c783b */ /* 0x000ea20000004200 */
[----:B------:R-:W-:Y:S01]  /*a390*/  FMUL.FTZ R12, R2, R128 ;  /* 0x00000080020c7220 */ /* 0x000fe20000410000 */
[----:B------:R-:W-:Y:S01]  /*a3a0*/  SHF.R.U32.HI R129, RZ, 0x18, R140 ;  /* 0x00000018ff817819 */ /* 0x000fe2000001168c */
[----:B------:R-:W-:Y:S01]  /*a3b0*/  IMAD.WIDE.U32 R146, R146, -0x326172a9, RZ ;  /* 0xcd9e8d5792927825 */ /* 0x000fe200078e00ff */
[----:B------:R-:W-:Y:S02]  /*a3c0*/  IADD3.X R169, R171, UR9, RZ, P0, !PT ;  /* 0x00000009aba97c10 */ /* 0x000fe400087fe4ff */
[----:B------:R-:W-:Y:S01]  /*a3d0*/  ISETP.GE.U32.AND P0, PT, R205, R145, PT ;  /* 0x00000091cd00720c */ /* 0x000fe20003f06070 */
[C---:B------:R-:W-:Y:S01]  /*a3e0*/  FMUL.FTZ R108, R2.reuse, R108 ;  /* 0x0000006c026c7220 */ /* 0x040fe20000410000 */
[C---:B----4-:R-:W-:Y:S02]  /*a3f0*/  HMMA.16816.F32 R12, R136.reuse, R120, R12 ;  /* 0x00000078880c723c */ /* 0x050fe4000000180c */
[----:B------:R-:W-:Y:S01]  /*a400*/  LOP3.LUT R175, R147, R144, R117, 0x96, !PT ;  /* 0x0000009093af7212 */ /* 0x000fe200078e9675 */
[----:B------:R-:W-:Y:S01]  /*a410*/  FMUL.FTZ R109, R2, R109 ;  /* 0x0000006d026d7220 */ /* 0x000fe20000410000 */
[----:B------:R-:W-:Y:S01]  /*a420*/  LOP3.LUT R117, R142, 0xff, RZ, 0xc0, !PT ;  /* 0x000000ff8e757812 */ /* 0x000fe200078ec0ff */
[----:B------:R-:W-:Y:S01]  /*a430*/  FMUL.FTZ R110, R0, R110 ;  /* 0x0000006e006e7220 */ /* 0x000fe20000410000 */
[----:B------:R-:W-:Y:S01]  /*a440*/  LOP3.LUT R144, R140, 0xff, RZ, 0xc0, !PT ;  /* 0x000000ff8c907812 */ /* 0x000fe200078ec0ff */
[----:B------:R-:W-:Y:S01]  /*a450*/  FMUL.FTZ R111, R0, R111 ;  /* 0x0000006f006f7220 */ /* 0x000fe20000410000 */
[----:B------:R-:W-:Y:S01]  /*a460*/  ISETP.GE.U32.AND P6, PT, R205, R117, PT ;  /* 0x00000075cd00720c */ /* 0x000fe20003fc6070 */
[----:B------:R-:W-:Y:S03]  /*a470*/  FFMA.FTZ R143, R16, c[0x0][0x23c], -R166 ;  /* 0x00008f00108f7a23 */ /* 0x000fe600000108a6 */
[----:B------:R-:W-:Y:S01]  /*a480*/  LOP3.LUT R117, R140, 0xffff, RZ, 0xc0, !PT ;  /* 0x0000ffff8c757812 */ /* 0x000fe200078ec0ff */
[----:B------:R-:W4:Y:S01]  /*a490*/  MUFU.EX2 R218, R143 ;  /* 0x0000008f00da7308 */ /* 0x000f220000000800 */
[C---:B------:R-:W-:Y:S01]  /*a4a0*/  HMMA.16816.F32 R108, R136.reuse, R122, R108 ;  /* 0x0000007a886c723c */ /* 0x040fe2000000186c */
[----:B------:R-:W-:Y:S01]  /*a4b0*/  SHF.R.U32.HI R17, RZ, 0x10, R140 ;  /* 0x00000010ff117819 */ /* 0x000fe2000001168c */
[----:B------:R-:W-:Y:S01]  /*a4c0*/  FMUL.FTZ R112, R2, R112 ;  /* 0x0000007002707220 */ /* 0x000fe20000410000 */
[----:B------:R-:W-:Y:S01]  /*a4d0*/  SHF.R.U32.HI R16, RZ, 0x8, R117 ;  /* 0x00000008ff107819 */ /* 0x000fe20000011675 */
[----:B------:R-:W-:Y:S01]  /*a4e0*/  FFMA.FTZ R117, R18, c[0x0][0x23c], -R118 ;  /* 0x00008f0012757a23 */ /* 0x000fe20000010876 */
[----:B------:R-:W-:Y:S01]  /*a4f0*/  LOP3.LUT R18, R142, 0xffff, RZ, 0xc0, !PT ;  /* 0x0000ffff8e127812 */ /* 0x000fe200078ec0ff */
[----:B------:R-:W-:Y:S01]  /*a500*/  FMUL.FTZ R113, R2, R113 ;  /* 0x0000007102717220 */ /* 0x000fe20000410000 */
[----:B------:R-:W-:Y:S01]  /*a510*/  PRMT R144, R144, 0x5410, R16 ;  /* 0x0000541090907816 */ /* 0x000fe20000000010 */
[----:B------:R-:W-:Y:S01]  /*a520*/  @!P6 HADD2 R239, -R119.H0_H0, -RZ.H0_H0 ;  /* 0xa00000ff77efe230 */ /* 0x000fe20000000900 */
[----:B------:R-:W-:Y:S01]  /*a530*/  SHF.R.U32.HI R18, RZ, 0x8, R18 ;  /* 0x00000008ff127819 */ /* 0x000fe20000011612 */
[----:B------:R5:W1:Y:S02]  /*a540*/  MUFU.EX2 R217, R117 ;  /* 0x0000007500d97308 */ /* 0x000a640000000800 */
[----:B------:R-:W-:Y:S01]  /*a550*/  LOP3.LUT R16, R141, R172, R173, 0x96, !PT ;  /* 0x000000ac8d107212 */ /* 0x000fe200078e96ad */
[----:B------:R-:W-:Y:S01]  /*a560*/  FMUL.FTZ R114, R0, R114 ;  /* 0x0000007200727220 */ /* 0x000fe20000410000 */
[----:B------:R-:W-:Y:S01]  /*a570*/  LOP3.LUT R122, R18, 0xffff, RZ, 0xc0, !PT ;  /* 0x0000ffff127a7812 */ /* 0x000fe200078ec0ff */
[----:B------:R-:W-:Y:S01]  /*a580*/  FMUL.FTZ R18, R0, R134 ;  /* 0x0000008600127220 */ /* 0x000fe20000410000 */
[----:B------:R-:W-:Y:S01]  /*a590*/  LOP3.LUT R128, R17, 0xff, RZ, 0xc0, !PT ;  /* 0x000000ff11807812 */ /* 0x000fe200078ec0ff */
[----:B------:R1:W3:Y:S01]  /*a5a0*/  LDL.S16 R134, [R1+0x18] ;  /* 0x0000180001867983 */ /* 0x0002e20000100600 */
[----:B------:R-:W-:Y:S01]  /*a5b0*/  LOP3.LUT R17, R16, 0xffff, RZ, 0xc0, !PT ;  /* 0x0000ffff10117812 */ /* 0x000fe200078ec0ff */
[----:B------:R-:W-:Y:S01]  /*a5c0*/  FMUL.FTZ R115, R0, R115 ;  /* 0x0000007300737220 */ /* 0x000fe20000410000 */
[----:B------:R-:W-:Y:S02]  /*a5d0*/  @!P6 PRMT R119, R239, 0x5410, RZ ;  /* 0x00005410ef77e816 */ /* 0x000fe400000000ff */
[C---:B------:R-:W-:Y:S02]  /*a5e0*/  ISETP.GE.U32.AND P6, PT, R205.reuse, R122, PT ;  /* 0x0000007acd00720c */ /* 0x040fe40003fc6070 */
[----:B------:R-:W-:Y:S01]  /*a5f0*/  LOP3.LUT R123, R16, 0xff, RZ, 0xc0, !PT ;  /* 0x000000ff107b7812 */ /* 0x000fe200078ec0ff */
[----:B------:R-:W-:Y:S01]  /*a600*/  STG.E.U16 [R170.64], R119 ;  /* 0x00000077aa007986 */ /* 0x000fe2000c101506 */
[----:B------:R-:W-:Y:S02]  /*a610*/  SHF.R.U32.HI R121, RZ, 0x18, R16 ;  /* 0x00000018ff797819 */ /* 0x000fe40000011610 */
[----:B------:R-:W-:Y:S01]  /*a620*/  SHF.R.U32.HI R120, RZ, 0x8, R17 ;  /* 0x00000008ff787819 */ /* 0x000fe20000011611 */
[C---:B------:R-:W-:Y:S01]  /*a630*/  FMUL.FTZ R17, R2.reuse, R133 ;  /* 0x0000008502117220 */ /* 0x040fe20000410000 */
[----:B------:R-:W-:Y:S02]  /*a640*/  PRMT R133, R205, 0x7054, R205 ;  /* 0x00007054cd857816 */ /* 0x000fe400000000cd */
[----:B------:R-:W-:Y:S02]  /*a650*/  PRMT R120, R123, 0x5410, R120 ;  /* 0x000054107b787816 */ /* 0x000fe40000000078 */
[----:B-----5:R-:W-:Y:S01]  /*a660*/  SHF.R.U32.HI R117, RZ, 0x10, R16 ;  /* 0x00000010ff757819 */ /* 0x020fe20000011610 */
[----:B------:R-:W-:Y:S01]  /*a670*/  FMUL.FTZ R16, R2, R132 ;  /* 0x0000008402107220 */ /* 0x000fe20000410000 */
[----:B------:R-:W-:Y:S01]  /*a680*/  PRMT R132, R128, 0x5410, R129 ;  /* 0x0000541080847816 */ /* 0x000fe20000000081 */
[--C-:B------:R-:W-:Y:S01]  /*a690*/  HSET2.LE.AND R120, R120, R133.reuse, PT ;  /* 0x0000008578787233 */ /* 0x100fe20003803000 */
[----:B------:R-:W-:Y:S01]  /*a6a0*/  LOP3.LUT R117, R117, 0xff, RZ, 0xc0, !PT ;  /* 0x000000ff75757812 */ /* 0x000fe200078ec0ff */
[--C-:B------:R-:W-:Y:S01]  /*a6b0*/  HSET2.LE.AND R122, R144, R133.reuse, PT ;  /* 0x00000085907a7233 */ /* 0x100fe20003803000 */
[----:B------:R-:W-:Y:S01]  /*a6c0*/  F2FP.PACK_AB R158, R215, R211 ;  /* 0x000000d3d79e723e */ /* 0x000fe200000000ff */
[--C-:B------:R-:W-:Y:S01]  /*a6d0*/  HSET2.LE.AND R123, R132, R133.reuse, PT ;  /* 0x00000085847b7233 */ /* 0x100fe20003803000 */
[C---:B--2---:R-:W-:Y:S01]  /*a6e0*/  HMMA.16816.F32 R16, R136.reuse, R124, R16 ;  /* 0x0000007c8810723c */ /* 0x044fe20000001810 */
[----:B------:R-:W-:Y:S01]  /*a6f0*/  PRMT R121, R117, 0x5410, R121 ;  /* 0x0000541075797816 */ /* 0x000fe20000000079 */
[----:B------:R-:W2:Y:S01]  /*a700*/  LDSM.16.MT88.4 R128, [R177+0xc800] ;  /* 0x00c80000b180783b */ /* 0x000ea20000004200 */
[----:B----4-:R-:W-:Y:S02]  /*a710*/  F2FP.PACK_AB R152, R213, R218 ;  /* 0x000000dad598723e */ /* 0x010fe400000000ff */
[----:B------:R-:W-:Y:S01]  /*a720*/  PRMT R157, R158, 0x7632, R157 ;  /* 0x000076329e9d7816 */ /* 0x000fe2000000009d */
[----:B------:R-:W-:Y:S01]  /*a730*/  HSET2.LE.AND R121, R121, R133, PT ;  /* 0x0000008579797233 */ /* 0x000fe20003803000 */
[----:B------:R-:W-:Y:S01]  /*a740*/  PRMT R117, R156, 0x5410, R155 ;  /* 0x000054109c757816 */ /* 0x000fe2000000009b */
[----:B------:R-:W-:Y:S01]  /*a750*/  HMMA.16816.F32 R112, R136, R126, R112 ;  /* 0x0000007e8870723c */ /* 0x000fe20000001870 */
[----:B-1----:R-:W-:Y:S01]  /*a760*/  F2FP.PACK_AB R153, R227, R217 ;  /* 0x000000d9e399723e */ /* 0x002fe200000000ff */
[----:B------:R1:W4:Y:S02]  /*a770*/  LDL.S16 R133, [R1+0x8] ;  /* 0x0000080001857983 */ /* 0x0003240000100600 */
[----:B------:R-:W-:Y:S02]  /*a780*/  LOP3.LUT R120, R120, R117, RZ, 0xc0, !PT ;  /* 0x0000007578787212 */ /* 0x000fe400078ec0ff */
[----:B------:R-:W-:Y:S01]  /*a790*/  PRMT R151, R152, 0x7632, R151 ;  /* 0x0000763298977816 */ /* 0x000fe20000000097 */
[----:B------:R-:W5:Y:S01]  /*a7a0*/  LDSM.16.MT88.4 R124, [R178+0xc800] ;  /* 0x00c80000b27c783b */ /* 0x000f620000004200 */
[----:B------:R-:W-:Y:S04]  /*a7b0*/  PRMT R117, R158, 0x5410, R157 ;  /* 0x000054109e757816 */ /* 0x000fe8000000009d */
[----:B------:R-:W-:Y:S02]  /*a7c0*/  LOP3.LUT R121, R121, R117, RZ, 0xc0, !PT ;  /* 0x0000007579797212 */ /* 0x000fe400078ec0ff */
[C---:B------:R-:W-:Y:S02]  /*a7d0*/  PRMT R154, R153.reuse, 0x7632, R154 ;  /* 0x00007632999a7816 */ /* 0x040fe4000000009a */
[----:B------:R-:W-:Y:S02]  /*a7e0*/  PRMT R117, R152, 0x5410, R151 ;  /* 0x0000541098757816 */ /* 0x000fe40000000097 */
[----:B------:R-:W-:Y:S02]  /*a7f0*/  SHF.R.U32.HI R142, RZ, 0x18, R142 ;  /* 0x00000018ff8e7819 */ /* 0x000fe4000001168e */
[----:B------:R-:W-:Y:S02]  /*a800*/  LOP3.LUT R122, R122, R117, RZ, 0xc0, !PT ;  /* 0x000000757a7a7212 */ /* 0x000fe400078ec0ff */
[----:B------:R-:W-:Y:S04]  /*a810*/  PRMT R117, R153, 0x5410, R154 ;  /* 0x0000541099757816 */ /* 0x000fe8000000009a */
[----:B------:R-:W-:Y:S07]  /*a820*/  LOP3.LUT R123, R123, R117, RZ, 0xc0, !PT ;  /* 0x000000757b7b7212 */ /* 0x000fee00078ec0ff */
[C---:B--2---:R-:W-:Y:S08]  /*a830*/  HMMA.16816.F32 R4, R120.reuse, R128, R4 ;  /* 0x000000807804723c */ /* 0x044ff00000001804 */
[C---:B------:R-:W-:Y:S01]  /*a840*/  HMMA.16816.F32 R8, R120.reuse, R130, R8 ;  /* 0x000000827808723c */ /* 0x040fe20000001808 */
[----:B------:R-:W2:Y:S07]  /*a850*/  LDSM.16.MT88.4 R128, [R180+0xc800] ;  /* 0x00c80000b480783b */ /* 0x000eae0000004200 */
[C---:B-----5:R-:W-:Y:S08]  /*a860*/  HMMA.16816.F32 R36, R120.reuse, R124, R36 ;  /* 0x0000007c7824723c */ /* 0x060ff00000001824 */
[C---:B------:R-:W-:Y:S08]  /*a870*/  HMMA.16816.F32 R40, R120.reuse, R126, R40 ;  /* 0x0000007e7828723c */ /* 0x040ff00000001828 */
[C---:B--2---:R-:W-:Y:S08]  /*a880*/  HMMA.16816.F32 R44, R120.reuse, R128, R44 ;  /* 0x00000080782c723c */ /* 0x044ff0000000182c */
[C---:B------:R-:W-:Y:S01]  /*a890*/  HMMA.16816.F32 R48, R120.reuse, R130, R48 ;  /* 0x000000827830723c */ /* 0x040fe20000001830 */
[----:B---3--:R-:W-:Y:S05]  /*a8a0*/  @!P6 HADD2 R214, -R159.H0_H0, -RZ.H0_H0 ;  /* 0xa00000ff9fd6e230 */ /* 0x008fea0000000900 */
[----:B------:R2:W-:Y:S01]  /*a8b0*/  @!P6 STL.S16 [R1+0xc], R214 ;  /* 0x00000cd60100e387 */ /* 0x0005e20000100600 */
[----:B------:R-:W-:Y:S05]  /*a8c0*/  PRMT R117, R214, 0x7610, R117 ;  /* 0x00007610d6757816 */ /* 0x000fea0000000075 */
[----:B------:R-:W-:Y:S02]  /*a8d0*/  @!P6 PRMT R159, R117, 0x5410, RZ ;  /* 0x00005410759fe816 */ /* 0x000fe400000000ff */
[----:B------:R-:W-:Y:S02]  /*a8e0*/  ISETP.GE.U32.AND P6, PT, R205, R142, PT ;  /* 0x0000008ecd00720c */ /* 0x000fe40003fc6070 */
[----:B------:R-:W-:Y:S01]  /*a8f0*/  LOP3.LUT R117, R148, 0xffff, RZ, 0xc0, !PT ;  /* 0x0000ffff94757812 */ /* 0x000fe200078ec0ff */
[----:B------:R-:W-:Y:S01]  /*a900*/  STG.E.U16 [R170.64+0x2], R159 ;  /* 0x0000029faa007986 */ /* 0x000fe2000c101506 */
[----:B------:R-:W-:Y:S02]  /*a910*/  SHF.R.U32.HI R148, RZ, 0x10, R148 ;  /* 0x00000010ff947819 */ /* 0x000fe40000011694 */
[----:B------:R-:W-:Y:S02]  /*a920*/  SHF.R.U32.HI R117, RZ, 0x8, R117 ;  /* 0x00000008ff757819 */ /* 0x000fe40000011675 */
[----:B------:R-:W-:Y:S02]  /*a930*/  LOP3.LUT R124, R148, 0xff, RZ, 0xc0, !PT ;  /* 0x000000ff947c7812 */ /* 0x000fe400078ec0ff */
[----:B------:R-:W-:Y:S01]  /*a940*/  LOP3.LUT R117, R117, 0xffff, RZ, 0xc0, !PT ;  /* 0x0000ffff75757812 */ /* 0x000fe200078ec0ff */
[----:B--2---:R1:W2:Y:S01]  /*a950*/  LDL.S16 R214, [R1] ;  /* 0x0000000001d67983 */ /* 0x0042a20000100600 */
[----:B------:R-:W-:Y:S05]  /*a960*/  @!P0 HADD2 R134, -R160.H0_H0, -RZ.H0_H0 ;  /* 0xa00000ffa0868230 */ /* 0x000fea0000000900 */
[----:B------:R-:W-:Y:S01]  /*a970*/  @!P0 STL.S16 [R1+0x18], R134 ;  /* 0x0000188601008387 */ /* 0x000fe20000100600 */
[----:B------:R-:W-:Y:S03]  /*a980*/  PRMT R132, R134, 0x7610, R132 ;  /* 0x0000761086847816 */ /* 0x000fe60000000084 */
[----:B------:R1:W3:Y:S01]  /*a990*/  LDL.S16 R136, [R1+0x14] ;  /* 0x0000140001887983 */ /* 0x0002e20000100600 */
[----:B------:R-:W-:Y:S02]  /*a9a0*/  @!P0 PRMT R160, R132, 0x5410, RZ ;  /* 0x0000541084a08816 */ /* 0x000fe400000000ff */
[----:B------:R-:W-:Y:S02]  /*a9b0*/  ISETP.GE.U32.AND P0, PT, R205, R117, PT ;  /* 0x00000075cd00720c */ /* 0x000fe40003f06070 */
[----:B------:R-:W-:Y:S01]  /*a9c0*/  LOP3.LUT R117, R141, R172, R173, 0x96, !PT ;  /* 0x000000ac8d757212 */ /* 0x000fe200078e96ad */
[----:B------:R-:W-:Y:S03]  /*a9d0*/  STG.E.U16 [R168.64], R160 ;  /* 0x000000a0a8007986 */ /* 0x000fe6000c101506 */
[C---:B------:R-:W-:Y:S02]  /*a9e0*/  LOP3.LUT R129, R117.reuse, 0xff, RZ, 0xc0, !PT ;  /* 0x000000ff75817812 */ /* 0x040fe400078ec0ff */
[----:B------:R-:W-:Y:S04]  /*a9f0*/  LOP3.LUT R128, R117, 0xffff, RZ, 0xc0, !PT ;  /* 0x0000ffff75807812 */ /* 0x000fe800078ec0ff */
[----:B------:R-:W-:Y:S04]  /*aa00*/  SHF.R.U32.HI R128, RZ, 0x8, R128 ;  /* 0x00000008ff807819 */ /* 0x000fe80000011680 */
[----:B------:R-:W-:Y:S01]  /*aa10*/  LOP3.LUT R128, R128, 0xffff, RZ, 0xc0, !PT ;  /* 0x0000ffff80807812 */ /* 0x000fe200078ec0ff */
[----:B----4-:R-:W-:Y:S05]  /*aa20*/  @!P6 HADD2 R133, -R161.H0_H0, -RZ.H0_H0 ;  /* 0xa00000ffa185e230 */ /* 0x010fea0000000900 */
[----:B------:R-:W-:Y:S01]  /*aa30*/  @!P6 STL.S16 [R1+0x8], R133 ;  /* 0x000008850100e387 */ /* 0x000fe20000100600 */
[----:B------:R-:W-:Y:S03]  /*aa40*/  PRMT R138, R133, 0x7610, R138 ;  /* 0x00007610858a7816 */ /* 0x000fe6000000008a */
[----:B------:R-:W4:Y:S01]  /*aa50*/  LDSM.16.MT88.4 R132, [R179+0xc800] ;  /* 0x00c80000b384783b */ /* 0x000f220000004200 */
[----:B------:R-:W-:Y:S02]  /*aa60*/  @!P6 PRMT R161, R138, 0x5410, RZ ;  /* 0x000054108aa1e816 */ /* 0x000fe400000000ff */
[C---:B------:R-:W-:Y:S02]  /*aa70*/  ISETP.GE.U32.AND P6, PT, R205.reuse, R124, PT ;  /* 0x0000007ccd00720c */ /* 0x040fe40003fc6070 */
[--C-:B------:R-:W-:Y:S03]  /*aa80*/  SHF.R.U32.HI R138, RZ, 0x18, R140.reuse ;  /* 0x00000018ff8a7819 */ /* 0x100fe6000001168c */
[----:B------:R-:W5:Y:S08]  /*aa90*/  LDSM.16.MT88.4 R124, [R177+0xe800] ;  /* 0x00e80000b17c783b */ /* 0x000f700000004200 */
[----:B------:R-:W-:Y:S01]  /*aaa0*/  STG.E.U16 [R168.64+0x2], R161 ;  /* 0x000002a1a8007986 */ /* 0x000fe2000c101506 */
[----:B------:R-:W-:Y:S05]  /*aab0*/  @!P6 HADD2 R248, -R165.H0_H0, -RZ.H0_H0 ;  /* 0xa00000ffa5f8e230 */ /* 0x000fea0000000900 */
[----:B------:R-:W-:Y:S01]  /*aac0*/  @!P6 PRMT R165, R248, 0x5410, RZ ;  /* 0x00005410f8a5e816 */ /* 0x000fe200000000ff */
[C---:B----4-:R-:W-:Y:S07]  /*aad0*/  HMMA.16816.F32 R52, R120.reuse, R132, R52 ;  /* 0x000000847834723c */ /* 0x050fee0000001834 */
[----:B------:R-:W-:Y:S01]  /*aae0*/  SHF.R.U32.HI R133, RZ, 0x18, R117 ;  /* 0x00000018ff857819 */ /* 0x000fe20000011675 */
[C---:B------:R-:W-:Y:S01]  /*aaf0*/  HMMA.16816.F32 R56, R120.reuse, R134, R56 ;  /* 0x000000867838723c */ /* 0x040fe20000001838 */
[----:B------:R-:W-:Y:S02]  /*ab00*/  LOP3.LUT R132, R140, 0xff, RZ, 0xc0, !PT ;  /* 0x000000ff8c847812 */ /* 0x000fe400078ec0ff */
[C---:B------:R-:W-:Y:S02]  /*ab10*/  ISETP.GE.U32.AND P4, PT, R205.reuse, R133, PT ;  /* 0x00000085cd00720c */ /* 0x040fe40003f86070 */
[----:B------:R-:W-:Y:S02]  /*ab20*/  ISETP.GE.U32.AND P6, PT, R205, R132, PT ;  /* 0x00000084cd00720c */ /* 0x000fe40003fc6070 */
[----:B------:R-:W-:Y:S01]  /*ab30*/  LDSM.16.MT88.4 R132, [R180+0xe800] ;  /* 0x00e80000b484783b */ /* 0x000fe20000004200 */
[C---:B-----5:R-:W-:Y:S08]  /*ab40*/  HMMA.16816.F32 R60, R120.reuse, R124, R60 ;  /* 0x0000007c783c723c */ /* 0x060ff0000000183c */
[C---:B------:R-:W-:Y:S01]  /*ab50*/  HMMA.16816.F32 R64, R120.reuse, R126, R64 ;  /* 0x0000007e7840723c */ /* 0x040fe20000001840 */
[----:B------:R-:W-:Y:S03]  /*ab60*/  LDSM.16.MT88.4 R124, [R179+0xe800] ;  /* 0x00e80000b37c783b */ /* 0x000fe60000004200 */
[----:B------:R-:W-:Y:S05]  /*ab70*/  @!P4 HADD2 R251, -R157.H0_H0, -RZ.H0_H0 ;  /* 0xa00000ff9dfbc230 */ /* 0x000fea0000000900 */
[----:B------:R-:W-:Y:S03]  /*ab80*/  @!P4 PRMT R157, R251, 0x5410, RZ ;  /* 0x00005410fb9dc816 */ /* 0x000fe600000000ff */
[----:B--2---:R-:W-:Y:S05]  /*ab90*/  @!P5 HADD2 R214, -R162.H0_H0, -RZ.H0_H0 ;  /* 0xa00000ffa2d6d230 */ /* 0x004fea0000000900 */
[----:B------:R-:W-:Y:S01]  /*aba0*/  PRMT R137, R214, 0x7610, R137 ;  /* 0x00007610d6897816 */ /* 0x000fe20000000089 */
[----:B------:R-:W-:Y:S03]  /*abb0*/  @!P5 STL.S16 [R1], R214 ;  /* 0x000000d60100d387 */ /* 0x000fe60000100600 */
[----:B------:R-:W-:Y:S02]  /*abc0*/  @!P5 PRMT R162, R137, 0x5410, RZ ;  /* 0x0000541089a2d816 */ /* 0x000fe400000000ff */
[----:B------:R1:W2:Y:S01]  /*abd0*/  LDL.S16 R137, [R1+0x4] ;  /* 0x0000040001897983 */ /* 0x0002a20000100600 */
[----:B------:R-:W-:Y:S03]  /*abe0*/  ISETP.GE.U32.AND P5, PT, R205, R129, PT ;  /* 0x00000081cd00720c */ /* 0x000fe60003fa6070 */
[----:B------:R-:W-:Y:S10]  /*abf0*/  STG.E.U16 [R170.64+0x10], R162 ;  /* 0x000010a2aa007986 */ /* 0x000ff4000c101506 */
[----:B------:R-:W-:Y:S05]  /*ac00*/  @!P5 HADD2 R246, -R156.H0_H0, -RZ.H0_H0 ;  /* 0xa00000ff9cf6d230 */ /* 0x000fea0000000900 */
[----:B------:R-:W-:Y:S01]  /*ac10*/  @!P5 PRMT R156, R246, 0x5410, RZ ;  /* 0x00005410f69cd816 */ /* 0x000fe200000000ff */
[----:B---3--:R-:W-:Y:S05]  /*ac20*/  @!P0 HADD2 R136, -R163.H0_H0, -RZ.H0_H0 ;  /* 0xa00000ffa3888230 */ /* 0x008fea0000000900 */
[----:B------:R3:W-:Y:S01]  /*ac30*/  @!P0 STL.S16 [R1+0x14], R136 ;  /* 0x0000148801008387 */ /* 0x0007e20000100600 */
[----:B------:R-:W-:Y:S03]  /*ac40*/  PRMT R129, R136, 0x7610, R129 ;  /* 0x0000761088817816 */ /* 0x000fe60000000081 */
[----:B------:R1:W4:Y:S01]  /*ac50*/  LDL.S16 R172, [R1+0x10] ;  /* 0x0000100001ac7983 */ /* 0x0003220000100600 */
[----:B------:R-:W-:Y:S02]  /*ac60*/  @!P0 PRMT R163, R129, 0x5410, RZ ;  /* 0x0000541081a38816 */ /* 0x000fe400000000ff */
[C---:B------:R-:W-:Y:S02]  /*ac70*/  ISETP.GE.U32.AND P0, PT, R205.reuse, R128, PT ;  /* 0x00000080cd00720c */ /* 0x040fe40003f06070 */
[----:B------:R-:W5:Y:S08]  /*ac80*/  LDSM.16.MT88.4 R128, [R178+0xe800] ;  /* 0x00e80000b280783b */ /* 0x000f700000004200 */
[----:B------:R-:W-:Y:S03]  /*ac90*/  STG.E.U16 [R170.64+0x12], R163 ;  /* 0x000012a3aa007986 */ /* 0x000fe6000c101506 */
[----:B------:R-:W-:Y:S01]  /*aca0*/  @!P0 HADD2 R252, -R155.H0_H0, -RZ.H0_H0 ;  /* 0xa00000ff9bfc8230 */ /* 0x000fe20000000900 */
[----:B------:R-:W-:Y:S01]  /*acb0*/  STG.E.U16 [R168.64+0x10], R165 ;  /* 0x000010a5a8007986 */ /* 0x000fe2000c101506 */
[----:B---3--:R-:W-:Y:S03]  /*acc0*/  SHF.R.U32.HI R136, RZ, 0x10, R117 ;  /* 0x00000010ff887819 */ /* 0x008fe60000011675 */
[----:B------:R-:W-:Y:S01]  /*acd0*/  STG.E.U16 [R168.64+0x12], R164 ;  /* 0x000012a4a8007986 */ /* 0x000fe2000c101506 */
[----:B------:R-:W-:Y:S02]  /*ace0*/  @!P0 PRMT R155, R252, 0x5410, RZ ;  /* 0x00005410fc9b8816 */ /* 0x000fe400000000ff */
[----:B------:R-:W-:Y:S01]  /*acf0*/  LOP3.LUT R117, R136, 0xff, RZ, 0xc0, !PT ;  /* 0x000000ff88757812 */ /* 0x000fe200078ec0ff */
[----:B------:R-:W-:Y:S03]  /*ad00*/  STG.E.U16 [R170.64+0x20], R156 ;  /* 0x0000209caa007986 */ /* 0x000fe6000c101506 */
[----:B------:R-:W-:Y:S01]  /*ad10*/  ISETP.GE.U32.AND P5, PT, R205, R117, PT ;  /* 0x00000075cd00720c */ /* 0x000fe20003fa6070 */
[----:B------:R-:W-:Y:S01]  /*ad20*/  STG.E.U16 [R170.64+0x22], R155 ;  /* 0x0000229baa007986 */ /* 0x000fe2000c101506 */
[----:B------:R-:W-:Y:S02]  /*ad30*/  LOP3.LUT R117, R140, 0xffff, RZ, 0xc0, !PT ;  /* 0x0000ffff8c757812 */ /* 0x000fe400078ec0ff */
[----:B------:R-:W-:Y:S01]  /*ad40*/  SHF.R.U32.HI R140, RZ, 0x10, R140 ;  /* 0x00000010ff8c7819 */ /* 0x000fe2000001168c */
[----:B------:R-:W-:Y:S01]  /*ad50*/  STG.E.U16 [R168.64+0x22], R157 ;  /* 0x0000229da8007986 */ /* 0x000fe2000c101506 */
[----:B------:R-:W-:Y:S04]  /*ad60*/  SHF.R.U32.HI R117, RZ, 0x8, R117 ;  /* 0x00000008ff757819 */ /* 0x000fe80000011675 */
[----:B------:R-:W-:Y:S04]  /*ad70*/  LOP3.LUT R117, R117, 0xffff, RZ, 0xc0, !PT ;  /* 0x0000ffff75757812 */ /* 0x000fe800078ec0ff */
[C---:B------:R-:W-:Y:S01]  /*ad80*/  ISETP.GE.U32.AND P0, PT, R205.reuse, R117, PT ;  /* 0x00000075cd00720c */ /* 0x040fe20003f06070 */
[C---:B-----5:R-:W-:Y:S01]  /*ad90*/  HMMA.16816.F32 R68, R120.reuse, R128, R68 ;  /* 0x000000807844723c */ /* 0x060fe20000001844 */
[----:B------:R-:W-:Y:S04]  /*ada0*/  LOP3.LUT R117, R140, 0xff, RZ, 0xc0, !PT ;  /* 0x000000ff8c757812 */ /* 0x000fe800078ec0ff */
[----:B------:R-:W-:Y:S03]  /*adb0*/  ISETP.GE.U32.AND P4, PT, R205, R117, PT ;  /* 0x00000075cd00720c */ /* 0x000fe60003f86070 */
[C---:B------:R-:W-:Y:S01]  /*adc0*/  HMMA.16816.F32 R72, R120.reuse, R130, R72 ;  /* 0x000000827848723c */ /* 0x040fe20000001848 */
[----:B------:R-:W3:Y:S03]  /*add0*/  LDSM.16.MT88.4 R128, [R177+0x10800] ;  /* 0x01080000b180783b */ /* 0x000ee60000004200 */
[----:B------:R-:W-:Y:S04]  /*ade0*/  @!P0 HADD2 R250, -R151.H0_H0, -RZ.H0_H0 ;  /* 0xa00000ff97fa8230 */ /* 0x000fe80000000900 */
[C---:B------:R-:W-:Y:S01]  /*adf0*/  HMMA.16816.F32 R76, R120.reuse, R132, R76 ;  /* 0x00000084784c723c */ /* 0x040fe2000000184c */
[----:B------:R-:W-:Y:S03]  /*ae00*/  @!P0 PRMT R151, R250, 0x5410, RZ ;  /* 0x00005410fa978816 */ /* 0x000fe600000000ff */
[----:B------:R-:W-:Y:S04]  /*ae10*/  @!P4 HADD2 R245, -R153.H0_H0, -RZ.H0_H0 ;  /* 0xa00000ff99f5c230 */ /* 0x000fe80000000900 */
[C---:B------:R-:W-:Y:S01]  /*ae20*/  HMMA.16816.F32 R80, R120.reuse, R134, R80 ;  /* 0x000000867850723c */ /* 0x040fe20000001850 */
[----:B------:R-:W5:Y:S03]  /*ae30*/  LDSM.16.MT88.4 R132, [R178+0x10800] ;  /* 0x01080000b284783b */ /* 0x000f660000004200 */
[----:B------:R-:W-:Y:S04]  /*ae40*/  @!P4 PRMT R153, R245, 0x5410, RZ ;  /* 0x00005410f599c816 */ /* 0x000fe800000000ff */
[C---:B------:R-:W-:Y:S08]  /*ae50*/  HMMA.16816.F32 R84, R120.reuse, R124, R84 ;  /* 0x0000007c7854723c */ /* 0x040ff00000001854 */
[C---:B------:R-:W-:Y:S01]  /*ae60*/  HMMA.16816.F32 R88, R120.reuse, R126, R88 ;  /* 0x0000007e7858723c */ /* 0x040fe20000001858 */
[----:B------:R-:W-:Y:S07]  /*ae70*/  LDSM.16.MT88.4 R124, [R179+0x10800] ;  /* 0x01080000b37c783b */ /* 0x000fee0000004200 */
[C---:B---3--:R-:W-:Y:S07]  /*ae80*/  HMMA.16816.F32 R92, R120.reuse, R128, R92 ;  /* 0x00000080785c723c */ /* 0x048fee000000185c */
[----:B------:R-:W-:Y:S01]  /*ae90*/  FFMA.FTZ R128, R0, R209, R207 ;  /* 0x000000d100807223 */ /* 0x000fe200000100cf */
[C---:B------:R-:W-:Y:S01]  /*aea0*/  HMMA.16816.F32 R96, R120.reuse, R130, R96 ;  /* 0x000000827860723c */ /* 0x040fe20000001860 */
[----:B------:R-:W-:Y:S03]  /*aeb0*/  MUFU.EX2 R209, R24 ;  /* 0x0000001800d17308 */ /* 0x000fe60000000800 */
[----:B------:R-:W-:Y:S02]  /*aec0*/  FFMA.FTZ R129, R30, c[0x0][0x23c], -R118 ;  /* 0x00008f001e817a23 */ /* 0x000fe40000010876 */
[----:B------:R-:W-:Y:S02]  /*aed0*/  FADD.FTZ R128, R219, R128 ;  /* 0x00000080db807221 */ /* 0x000fe40000010000 */
[C---:B-----5:R-:W-:Y:S01]  /*aee0*/  HMMA.16816.F32 R100, R120.reuse, R132, R100 ;  /* 0x000000847864723c */ /* 0x060fe20000001864 */
[----:B------:R-:W-:Y:S02]  /*aef0*/  FFMA.FTZ R131, R31, c[0x0][0x23c], -R118 ;  /* 0x00008f001f837a23 */ /* 0x000fe40000010876 */
[----:B------:R-:W-:Y:S01]  /*af00*/  MUFU.EX2 R207, R26 ;  /* 0x0000001a00cf7308 */ /* 0x000fe20000000800 */
[----:B------:R-:W-:Y:S03]  /*af10*/  FADD.FTZ R128, R225, R128 ;  /* 0x00000080e1807221 */ /* 0x000fe60000010000 */
[--C-:B------:R-:W-:Y:S01]  /*af20*/  FFMA.FTZ R132, R28, c[0x0][0x23c], -R166.reuse ;  /* 0x00008f001c847a23 */ /* 0x100fe200000108a6 */
[C---:B------:R-:W-:Y:S01]  /*af30*/  HMMA.16816.F32 R104, R120.reuse, R134, R104 ;  /* 0x000000867868723c */ /* 0x040fe20000001868 */
[----:B------:R-:W-:Y:S02]  /*af40*/  FFMA.FTZ R133, R29, c[0x0][0x23c], -R166 ;  /* 0x00008f001d857a23 */ /* 0x000fe400000108a6 */
[----:B------:R-:W-:Y:S01]  /*af50*/  LDSM.16.MT88.4 R28, [R178+0xd000] ;  /* 0x00d00000b21c783b */ /* 0x000fe20000004200 */
[----:B--2---:R-:W-:Y:S07]  /*af60*/  @!P5 HADD2 R137, -R158.H0_H0, -RZ.H0_H0 ;  /* 0xa00000ff9e89d230 */ /* 0x004fee0000000900 */
[----:B------:R2:W-:Y:S01]  /*af70*/  @!P5 STL.S16 [R1+0x4], R137 ;  /* 0x000004890100d387 */ /* 0x0005e20000100600 */
[----:B------:R-:W-:Y:S04]  /*af80*/  PRMT R141, R137, 0x7610, R141 ;  /* 0x00007610898d7816 */ /* 0x000fe8000000008d */
[----:B------:R-:W-:Y:S02]  /*af90*/  @!P5 PRMT R158, R141, 0x5410, RZ ;  /* 0x000054108d9ed816 */ /* 0x000fe400000000ff */
[----:B------:R-:W-:Y:S03]  /*afa0*/  ISETP.GE.U32.AND P5, PT, R205, R138, PT ;  /* 0x0000008acd00720c */ /* 0x000fe60003fa6070 */
[----:B------:R-:W-:Y:S04]  /*afb0*/  STG.E.U16 [R168.64+0x20], R158 ;  /* 0x0000209ea8007986 */ /* 0x000fe8000c101506 */
[----:B------:R-:W-:Y:S06]  /*afc0*/  STG.E.U16 [R170.64+0x32], R151 ;  /* 0x00003297aa007986 */ /* 0x000fec000c101506 */
[----:B------:R-:W-:Y:S01]  /*afd0*/  @!P5 HADD2 R244, -R154.H0_H0, -RZ.H0_H0 ;  /* 0xa00000ff9af4d230 */ /* 0x000fe20000000900 */
[----:B--2---:R-:W-:Y:S04]  /*afe0*/  IMAD.WIDE.U32 R136, R167, -0x326172a9, RZ ;  /* 0xcd9e8d57a7887825 */ /* 0x004fe800078e00ff */
[----:B------:R-:W-:Y:S01]  /*aff0*/  @!P5 PRMT R154, R244, 0x5410, RZ ;  /* 0x00005410f49ad816 */ /* 0x000fe200000000ff */
[----:B------:R-:W-:Y:S01]  /*b000*/  IMAD.MOV.U32 R167, RZ, RZ, R212 ;  /* 0x000000ffffa77224 */ /* 0x000fe200078e00d4 */
[----:B------:R-:W-:Y:S01]  /*b010*/  LOP3.LUT R138, R137, R146, R203, 0x96, !PT ;  /* 0x00000092898a7212 */ /* 0x000fe200078e96cb */
[----:B------:R-:W-:Y:S01]  /*b020*/  MUFU.EX2 R212, R22 ;  /* 0x0000001600d47308 */ /* 0x000fe20000000800 */
[----:B------:R-:W-:Y:S02]  /*b030*/  LOP3.LUT R0, R136, 0xffff, RZ, 0xc0, !PT ;  /* 0x0000ffff88007812 */ /* 0x000fe400078ec0ff */
[----:B------:R-:W-:Y:S02]  /*b040*/  LOP3.LUT R117, R138, 0xff, RZ, 0xc0, !PT ;  /* 0x000000ff8a757812 */ /* 0x000fe400078ec0ff */
[----:B------:R-:W-:Y:S04]  /*b050*/  SHF.R.U32.HI R0, RZ, 0x8, R0 ;  /* 0x00000008ff007819 */ /* 0x000fe80000011600 */
[----:B------:R-:W-:Y:S01]  /*b060*/  LOP3.LUT R0, R0, 0xffff, RZ, 0xc0, !PT ;  /* 0x0000ffff00007812 */ /* 0x000fe200078ec0ff */
[----:B----4-:R-:W-:Y:S05]  /*b070*/  @!P6 HADD2 R172, -R152.H0_H0, -RZ.H0_H0 ;  /* 0xa00000ff98ace230 */ /* 0x010fea0000000900 */
[----:B------:R2:W-:Y:S01]  /*b080*/  @!P6 STL.S16 [R1+0x10], R172 ;  /* 0x000010ac0100e387 */ /* 0x0005e20000100600 */
[----:B------:R-:W-:Y:S04]  /*b090*/  PRMT R139, R172, 0x7610, R139 ;  /* 0x00007610ac8b7816 */ /* 0x000fe8000000008b */
[----:B------:R-:W-:Y:S02]  /*b0a0*/  @!P6 PRMT R152, R139, 0x5410, RZ ;  /* 0x000054108b98e816 */ /* 0x000fe400000000ff */
[C---:B------:R-:W-:Y:S01]  /*b0b0*/  ISETP.GE.U32.AND P6, PT, R205.reuse, R117, PT ;  /* 0x00000075cd00720c */ /* 0x040fe20003fc6070 */
[----:B------:R-:W-:Y:S01]  /*b0c0*/  FFMA.FTZ R117, R20, c[0x0][0x23c], -R166 ;  /* 0x00008f0014757a23 */ /* 0x000fe200000108a6 */
[----:B------:R-:W-:Y:S01]  /*b0d0*/  LOP3.LUT R20, R138, 0xffff, RZ, 0xc0, !PT ;  /* 0x0000ffff8a147812 */ /* 0x000fe200078ec0ff */
[----:B------:R-:W-:Y:S01]  /*b0e0*/  STG.E.U16 [R170.64+0x30], R152 ;  /* 0x00003098aa007986 */ /* 0x000fe2000c101506 */
[----:B------:R-:W-:Y:S01]  /*b0f0*/  LOP3.LUT R139, R136, 0xff, RZ, 0xc0, !PT ;  /* 0x000000ff888b7812 */ /* 0x000fe200078ec0ff */
[----:B------:R3:W-:Y:S01]  /*b100*/  MUFU.EX2 R214, R117 ;  /* 0x0000007500d67308 */ /* 0x0007e20000000800 */
[----:B------:R-:W-:Y:S01]  /*b110*/  SHF.R.U32.HI R20, RZ, 0x8, R20 ;  /* 0x00000008ff147819 */ /* 0x000fe20000011614 */
[----:B------:R-:W-:Y:S03]  /*b120*/  STG.E.U16 [R168.64+0x30], R153 ;  /* 0x00003099a8007986 */ /* 0x000fe6000c101506 */
[----:B------:R-:W-:Y:S01]  /*b130*/  LOP3.LUT R20, R20, 0xffff, RZ, 0xc0, !PT ;  /* 0x0000ffff14147812 */ /* 0x000fe200078ec0ff */
[----:B------:R-:W-:Y:S03]  /*b140*/  STG.E.U16 [R168.64+0x32], R154 ;  /* 0x0000329aa8007986 */ /* 0x000fe6000c101506 */
[----:B------:R-:W-:Y:S02]  /*b150*/  ISETP.GE.U32.AND P0, PT, R205, R20, PT ;  /* 0x00000014cd00720c */ /* 0x000fe40003f06070 */
[----:B------:R-:W-:Y:S01]  /*b160*/  LOP3.LUT R20, R136, 0xffff, RZ, 0xc0, !PT ;  /* 0x0000ffff88147812 */ /* 0x000fe200078ec0ff */
[----:B--2---:R-:W-:Y:S02]  /*b170*/  IMAD.MOV.U32 R172, RZ, RZ, R213 ;  /* 0x000000ffffac7224 */ /* 0x004fe400078e00d5 */
[----:B------:R-:W2:Y:S01]  /*b180*/  MUFU.EX2 R213, R21 ;  /* 0x0000001500d57308 */ /* 0x000ea20000000800 */
[----:B------:R-:W-:Y:S04]  /*b190*/  SHF.R.U32.HI R20, RZ, 0x8, R20 ;  /* 0x00000008ff147819 */ /* 0x000fe80000011614 */
[----:B------:R-:W-:Y:S01]  /*b1a0*/  PRMT R141, R139, 0x5410, R20 ;  /* 0x000054108b8d7816 */ /* 0x000fe20000000014 */
[----:B------:R-:W-:Y:S01]  /*b1b0*/  FFMA.FTZ R139, R2, R208, R206 ;  /* 0x000000d0028b7223 */ /* 0x000fe200000100ce */
[----:B------:R-:W-:Y:S02]  /*b1c0*/  SHF.R.U32.HI R20, RZ, 0x10, R136 ;  /* 0x00000010ff147819 */ /* 0x000fe40000011688 */
[----:B---3--:R-:W-:Y:S01]  /*b1d0*/  LOP3.LUT R117, R137, R146, R203, 0x96, !PT ;  /* 0x0000009289757212 */ /* 0x008fe200078e96cb */
[----:B------:R-:W-:Y:S01]  /*b1e0*/  IMAD.MOV.U32 R203, RZ, RZ, R210 ;  /* 0x000000ffffcb7224 */ /* 0x000fe200078e00d2 */
[----:B------:R-:W-:Y:S01]  /*b1f0*/  SHF.R.U32.HI R2, RZ, 0x18, R138 ;  /* 0x00000018ff027819 */ /* 0x000fe2000001168a */
[----:B------:R3:W4:Y:S01]  /*b200*/  MUFU.EX2 R210, R23 ;  /* 0x0000001700d27308 */ /* 0x0007220000000800 */
[----:B------:R-:W-:Y:S01]  /*b210*/  LOP3.LUT R20, R20, 0xff, RZ, 0xc0, !PT ;  /* 0x000000ff14147812 */ /* 0x000fe200078ec0ff */
[--C-:B------:R-:W-:Y:S01]  /*b220*/  FFMA.FTZ R137, R32, c[0x0][0x23c], -R166.reuse ;  /* 0x00008f0020897a23 */ /* 0x100fe200000108a6 */
[----:B------:R-:W-:Y:S01]  /*b230*/  ISETP.GE.U32.AND P5, PT, R205, R2, PT ;  /* 0x00000002cd00720c */ /* 0x000fe20003fa6070 */
[----:B------:R-:W-:Y:S01]  /*b240*/  FFMA.FTZ R166, R33, c[0x0][0x23c], -R166 ;  /* 0x00008f0021a67a23 */ /* 0x000fe200000108a6 */
[----:B------:R-:W-:Y:S02]  /*b250*/  SHF.R.U32.HI R138, RZ, 0x10, R138 ;  /* 0x00000010ff8a7819 */ /* 0x000fe4000001168a */
[----:B------:R-:W-:Y:S02]  /*b260*/  SHF.R.U32.HI R24, RZ, 0x10, R117 ;  /* 0x00000010ff187819 */ /* 0x000fe40000011675 */
[----:B------:R-:W-:Y:S01]  /*b270*/  LOP3.LUT R138, R138, 0xff, RZ, 0xc0, !PT ;  /* 0x000000ff8a8a7812 */ /* 0x000fe200078ec0ff */
[----:B------:R-:W5:Y:S01]  /*b280*/  MUFU.EX2 R208, R25 ;  /* 0x0000001900d07308 */ /* 0x000f620000000800 */
[----:B------:R-:W-:Y:S02]  /*b290*/  LOP3.LUT R26, R117, 0xff, RZ, 0xc0, !PT ;  /* 0x000000ff751a7812 */ /* 0x000fe400078ec0ff */
[----:B--2---:R-:W-:Y:S02]  /*b2a0*/  F2FP.PACK_AB R150, R213, R214 ;  /* 0x000000d6d596723e */ /* 0x004fe400000000ff */
[----:B------:R-:W-:Y:S02]  /*b2b0*/  LOP3.LUT R21, R136, 0xff, RZ, 0xc0, !PT ;  /* 0x000000ff88157812 */ /* 0x000fe400078ec0ff */
[C---:B------:R-:W-:Y:S01]  /*b2c0*/  PRMT R149, R150.reuse, 0x7632, R149 ;  /* 0x0000763296957816 */ /* 0x040fe20000000095 */
[----:B------:R-:W-:Y:S01]  /*b2d0*/  @!P6 HADD2 R238, -R150.H0_H0, -RZ.H0_H0 ;  /* 0xa00000ff96eee230 */ /* 0x000fe20000000900 */
[----:B------:R-:W-:Y:S01]  /*b2e0*/  ISETP.GE.U32.AND P4, PT, R205, R21, PT ;  /* 0x00000015cd00720c */ /* 0x000fe20003f86070 */
[----:B------:R-:W-:Y:S01]  /*b2f0*/  MUFU.EX2 R166, R166 ;  /* 0x000000a600a67308 */ /* 0x000fe20000000800 */
[----:B------:R-:W-:Y:S01]  /*b300*/  SHF.R.U32.HI R21, RZ, 0x18, R136 ;  /* 0x00000018ff157819 */ /* 0x000fe20000011688 */
[----:B------:R-:W-:Y:S01]  /*b310*/  @!P0 HADD2 R241, -R149.H0_H0, -RZ.H0_H0 ;  /* 0xa00000ff95f18230 */ /* 0x000fe20000000900 */
[----:B------:R-:W-:Y:S02]  /*b320*/  PRMT R2, R150, 0x5410, R149 ;  /* 0x0000541096027816 */ /* 0x000fe40000000095 */
[----:B------:R-:W-:Y:S02]  /*b330*/  PRMT R140, R20, 0x5410, R21 ;  /* 0x00005410148c7816 */ /* 0x000fe40000000015 */
[----:B------:R-:W-:Y:S01]  /*b340*/  @!P0 PRMT R149, R241, 0x5410, RZ ;  /* 0x00005410f1958816 */ /* 0x000fe200000000ff */
[----:B---3--:R-:W2:Y:S01]  /*b350*/  LDSM.16.MT88.4 R20, [R180+0x10800] ;  /* 0x01080000b414783b */ /* 0x008ea20000004200 */
[----:B------:R-:W-:Y:S01]  /*b360*/  ISETP.GE.U32.AND P0, PT, R205, R0, PT ;  /* 0x00000000cd00720c */ /* 0x000fe20003f06070 */
[----:B------:R-:W-:Y:S01]  /*b370*/  FFMA.FTZ R0, R27, c[0x0][0x23c], -R118 ;  /* 0x00008f001b007a23 */ /* 0x000fe20000010876 */
[----:B------:R-:W-:Y:S02]  /*b380*/  @!P6 PRMT R150, R238, 0x5410, RZ ;  /* 0x00005410ee96e816 */ /* 0x000fe400000000ff */
[----:B------:R-:W-:Y:S01]  /*b390*/  ISETP.GE.U32.AND P6, PT, R205, R138, PT ;  /* 0x0000008acd00720c */ /* 0x000fe20003fc6070 */
[----:B------:R3:W1:Y:S01]  /*b3a0*/  MUFU.EX2 R206, R0 ;  /* 0x0000000000ce7308 */ /* 0x0006620000000800 */
[----:B----4-:R-:W-:Y:S01]  /*b3b0*/  F2FP.PACK_AB R148, R210, R212 ;  /* 0x000000d4d294723e */ /* 0x010fe200000000ff */
[----:B------:R-:W-:Y:S01]  /*b3c0*/  STG.E.U16 [R170.64+0x40], R150 ;  /* 0x00004096aa007986 */ /* 0x000fe2000c101506 */
[----:B------:R-:W-:Y:S01]  /*b3d0*/  SHF.R.U32.HI R27, RZ, 0x10, R136 ;  /* 0x00000010ff1b7819 */ /* 0x000fe20000011688 */
[----:B------:R-:W-:Y:S01]  /*b3e0*/  IMAD.MOV.U32 R138, RZ, RZ, R172 ;  /* 0x000000ffff8a7224 */ /* 0x000fe200078e00ac */
[----:B------:R-:W-:Y:S01]  /*b3f0*/  LOP3.LUT R24, R24, 0xff, RZ, 0xc0, !PT ;  /* 0x000000ff18187812 */ /* 0x000fe200078ec0ff */
[----:B------:R-:W-:Y:S01]  /*b400*/  STG.E.U16 [R170.64+0x42], R149 ;  /* 0x00004295aa007986 */ /* 0x000fe2000c101506 */
[----:B------:R-:W-:Y:S02]  /*b410*/  LOP3.LUT R27, R27, 0xff, RZ, 0xc0, !PT ;  /* 0x000000ff1b1b7812 */ /* 0x000fe400078ec0ff */
[----:B------:R-:W-:Y:S01]  /*b420*/  PRMT R147, R148, 0x7632, R147 ;  /* 0x0000763294937816 */ /* 0x000fe20000000093 */
[----:B------:R-:W-:Y:S01]  /*b430*/  MUFU.EX2 R172, R131 ;  /* 0x0000008300ac7308 */ /* 0x000fe20000000800 */
[----:B-----5:R-:W-:Y:S01]  /*b440*/  F2FP.PACK_AB R143, R208, R209 ;  /* 0x000000d1d08f723e */ /* 0x020fe200000000ff */
[----:B------:R-:W-:Y:S01]  /*b450*/  @!P6 HADD2 R249, -R148.H0_H0, -RZ.H0_H0 ;  /* 0xa00000ff94f9e230 */ /* 0x000fe20000000900 */
[----:B------:R-:W-:Y:S01]  /*b460*/  SHF.R.U32.HI R136, RZ, 0x18, R136 ;  /* 0x00000018ff887819 */ /* 0x000fe20000011688 */
[----:B------:R-:W-:Y:S01]  /*b470*/  @!P5 HADD2 R243, -R147.H0_H0, -RZ.H0_H0 ;  /* 0xa00000ff93f3d230 */ /* 0x000fe20000000900 */
[----:B------:R-:W-:Y:S01]  /*b480*/  PRMT R144, R143, 0x7632, R144 ;  /* 0x000076328f907816 */ /* 0x000fe20000000090 */
[----:B------:R-:W-:Y:S04]  /*b490*/  @!P4 HADD2 R242, -R143.H0_H0, -RZ.H0_H0 ;  /* 0xa00000ff8ff2c230 */ /* 0x000fe80000000900 */
[----:B------:R-:W-:Y:S01]  /*b4a0*/  @!P0 HADD2 R235, -R144.H0_H0, -RZ.H0_H0 ;  /* 0xa00000ff90eb8230 */ /* 0x000fe20000000900 */
[----:B---3--:R-:W-:Y:S02]  /*b4b0*/  LOP3.LUT R0, R117, 0xffff, RZ, 0xc0, !PT ;  /* 0x0000ffff75007812 */ /* 0x008fe400078ec0ff */
[----:B------:R-:W-:Y:S02]  /*b4c0*/  SHF.R.U32.HI R117, RZ, 0x18, R117 ;  /* 0x00000018ff757819 */ /* 0x000fe40000011675 */
[----:B------:R-:W-:Y:S02]  /*b4d0*/  SHF.R.U32.HI R25, RZ, 0x8, R0 ;  /* 0x00000008ff197819 */ /* 0x000fe40000011600 */
[----:B------:R-:W-:Y:S01]  /*b4e0*/  PRMT R32, R24, 0x5410, R117 ;  /* 0x0000541018207816 */ /* 0x000fe20000000075 */
[--C-:B------:R-:W-:Y:S01]  /*b4f0*/  FFMA.FTZ R117, R34, c[0x0][0x23c], -R118.reuse ;  /* 0x00008f0022757a23 */ /* 0x100fe20000010876 */
[----:B------:R-:W-:Y:S01]  /*b500*/  PRMT R33, R26, 0x5410, R25 ;  /* 0x000054101a217816 */ /* 0x000fe20000000019 */
[----:B------:R-:W-:Y:S01]  /*b510*/  FFMA.FTZ R118, R35, c[0x0][0x23c], -R118 ;  /* 0x00008f0023767a23 */ /* 0x000fe20000010876 */
[C---:B--2---:R-:W-:Y:S01]  /*b520*/  HMMA.16816.F32 R12, R120.reuse, R20, R12 ;  /* 0x00000014780c723c */ /* 0x044fe2000000180c */
[----:B------:R-:W-:Y:S01]  /*b530*/  PRMT R0, R148, 0x5410, R147 ;  /* 0x0000541094007816 */ /* 0x000fe20000000093 */
[----:B------:R2:W-:Y:S01]  /*b540*/  MUFU.EX2 R159, R117 ;  /* 0x00000075009f7308 */ /* 0x0005e20000000800 */
[----:B------:R-:W-:Y:S02]  /*b550*/  @!P6 PRMT R148, R249, 0x5410, RZ ;  /* 0x00005410f994e816 */ /* 0x000fe400000000ff */
[C---:B------:R-:W-:Y:S02]  /*b560*/  ISETP.GE.U32.AND P6, PT, R205.reuse, R27, PT ;  /* 0x0000001bcd00720c */ /* 0x040fe40003fc6070 */
[----:B------:R-:W3:Y:S01]  /*b570*/  LDSM.16.MT88.4 R24, [R177+0xd000] ;  /* 0x00d00000b118783b */ /* 0x000ee20000004200 */
[C---:B------:R-:W-:Y:S01]  /*b580*/  HMMA.16816.F32 R108, R120.reuse, R22, R108 ;  /* 0x00000016786c723c */ /* 0x040fe2000000186c */
[----:B------:R-:W-:Y:S03]  /*b590*/  FADD.FTZ R20, R226, R139 ;  /* 0x0000008be2147221 */ /* 0x000fe60000010000 */
[----:B------:R-:W-:Y:S01]  /*b5a0*/  PRMT R139, R205, 0x7054, R205 ;  /* 0x00007054cd8b7816 */ /* 0x000fe200000000cd */
[----:B------:R-:W-:Y:S01]  /*b5b0*/  FADD.FTZ R130, R224, R20 ;  /* 0x00000014e0827221 */ /* 0x000fe20000010000 */
[----:B-1----:R-:W-:Y:S01]  /*b5c0*/  F2FP.PACK_AB R146, R206, R207 ;  /* 0x000000cfce92723e */ /* 0x002fe200000000ff */
[----:B------:R-:W-:Y:S01]  /*b5d0*/  STG.E.U16 [R168.64+0x40], R148 ;  /* 0x00004094a8007986 */ /* 0x000fe2000c101506 */
[C---:B------:R-:W-:Y:S01]  /*b5e0*/  HMMA.16816.F32 R16, R120.reuse, R124, R16 ;  /* 0x0000007c7810723c */ /* 0x040fe20000001810 */
[--C-:B------:R-:W-:Y:S01]  /*b5f0*/  HSET2.LE.AND R21, R32, R139.reuse, PT ;  /* 0x0000008b20157233 */ /* 0x100fe20003803000 */
[----:B------:R-:W-:Y:S02]  /*b600*/  MUFU.EX2 R118, R118 ;  /* 0x0000007600767308 */ /* 0x000fe40000000800 */
[--C-:B------:R-:W-:Y:S01]  /*b610*/  HSET2.LE.AND R22, R141, R139.reuse, PT ;  /* 0x0000008b8d167233 */ /* 0x100fe20003803000 */
[----:B------:R-:W-:Y:S01]  /*b620*/  PRMT R145, R146, 0x7632, R145 ;  /* 0x0000763292917816 */ /* 0x000fe20000000091 */
[--C-:B------:R-:W-:Y:S01]  /*b630*/  HSET2.LE.AND R20, R33, R139.reuse, PT ;  /* 0x0000008b21147233 */ /* 0x100fe20003803000 */
[----:B------:R-:W-:Y:S01]  /*b640*/  LOP3.LUT R21, R21, R0, RZ, 0xc0, !PT ;  /* 0x0000000015157212 */ /* 0x000fe200078ec0ff */
[----:B------:R-:W-:Y:S01]  /*b650*/  HMMA.16816.F32 R112, R120, R126, R112 ;  /* 0x0000007e7870723c */ /* 0x000fe20000001870 */
[----:B------:R-:W-:Y:S01]  /*b660*/  PRMT R0, R143, 0x5410, R144 ;  /* 0x000054108f007816 */ /* 0x000fe20000000090 */
[----:B------:R-:W1:Y:S02]  /*b670*/  LDSM.16.MT88.4 R32, [R180+0xd000] ;  /* 0x00d00000b420783b */ /* 0x000e640000004200 */
[--C-:B------:R-:W-:Y:S01]  /*b680*/  HSET2.LE.AND R23, R140, R139.reuse, PT ;  /* 0x0000008b8c177233 */ /* 0x100fe20003803000 */
[----:B------:R-:W-:Y:S01]  /*b690*/  LOP3.LUT R22, R22, R0, RZ, 0xc0, !PT ;  /* 0x0000000016167212 */ /* 0x000fe200078ec0ff */
[----:B------:R-:W-:Y:S01]  /*b6a0*/  IMAD.MOV.U32 R226, RZ, RZ, R138 ;  /* 0x000000ffffe27224 */ /* 0x000fe200078e008a */
[----:B------:R-:W-:Y:S01]  /*b6b0*/  PRMT R0, R146, 0x5410, R145 ;  /* 0x0000541092007816 */ /* 0x000fe20000000091 */
[----:B------:R-:W-:Y:S01]  /*b6c0*/  @!P6 HADD2 R237, -R146.H0_H0, -RZ.H0_H0 ;  /* 0xa00000ff92ede230 */ /* 0x000fe20000000900 */
[----:B------:R-:W-:Y:S01]  /*b6d0*/  LOP3.LUT R20, R20, R2, RZ, 0xc0, !PT ;  /* 0x0000000214147212 */ /* 0x000fe200078ec0ff */
[----:B------:R-:W4:Y:S02]  /*b6e0*/  LDSM.16.MT88.4 R120, [R179+0xd000] ;  /* 0x00d00000b378783b */ /* 0x000f240000004200 */
[----:B------:R-:W-:Y:S01]  /*b6f0*/  LOP3.LUT R23, R23, R0, RZ, 0xc0, !PT ;  /* 0x0000000017177212 */ /* 0x000fe200078ec0ff */
[----:B------:R-:W-:Y:S01]  /*b700*/  FADD.FTZ R2, R203, R130 ;  /* 0x00000082cb027221 */ /* 0x000fe20000010000 */
[----:B------:R-:W-:Y:S01]  /*b710*/  @!P4 PRMT R143, R242, 0x5410, RZ ;  /* 0x00005410f28fc816 */ /* 0x000fe200000000ff */
[----:B------:R-:W-:Y:S01]  /*b720*/  MUFU.EX2 R203, R132 ;  /* 0x0000008400cb7308 */ /* 0x000fe20000000800 */
[----:B------:R-:W-:Y:S02]  /*b730*/  @!P5 PRMT R147, R243, 0x5410, RZ ;  /* 0x00005410f393d816 */ /* 0x000fe400000000ff */
[----:B------:R-:W5:Y:S01]  /*b740*/  LDSM.16.MT88.4 R124, [R177+0xf000] ;  /* 0x00f00000b17c783b */ /* 0x000f620000004200 */
[----:B------:R-:W-:Y:S02]  /*b750*/  @!P0 PRMT R144, R235, 0x5410, RZ ;  /* 0x00005410eb908816 */ /* 0x000fe400000000ff */
[----:B------:R-:W-:Y:S01]  /*b760*/  @!P6 PRMT R146, R237, 0x5410, RZ ;  /* 0x00005410ed92e816 */ /* 0x000fe200000000ff */
[C---:B---3--:R-:W-:Y:S01]  /*b770*/  HMMA.16816.F32 R4, R20.reuse, R24, R4 ;  /* 0x000000181404723c */ /* 0x048fe20000001804 */
[----:B------:R-:W-:Y:S03]  /*b780*/  ISETP.GE.U32.AND P5, PT, R205, R136, PT ;  /* 0x00000088cd00720c */ /* 0x000fe60003fa6070 */
[----:B------:R-:W-:Y:S04]  /*b790*/  STG.E.U16 [R168.64+0x42], R147 ;  /* 0x00004293a8007986 */ /* 0x000fe8000c101506 */
[----:B------:R-:W-:Y:S01]  /*b7a0*/  STG.E.U16 [R170.64+0x50], R143 ;  /* 0x0000508faa007986 */ /* 0x000fe2000c101506 */
[C---:B------:R-:W-:Y:S03]  /*b7b0*/  HMMA.16816.F32 R8, R20.reuse, R26, R8 ;  /* 0x0000001a1408723c */ /* 0x040fe60000001808 */
[----:B------:R-:W3:Y:S02]  /*b7c0*/  LDSM.16.MT88.4 R24, [R178+0xf000] ;  /* 0x00f00000b218783b */ /* 0x000ee40000004200 */
[----:B------:R-:W-:Y:S03]  /*b7d0*/  @!P5 HADD2 R234, -R145.H0_H0, -RZ.H0_H0 ;  /* 0xa00000ff91ead230 */ /* 0x000fe60000000900 */
[C---:B------:R-:W-:Y:S03]  /*b7e0*/  HMMA.16816.F32 R36, R20.reuse, R28, R36 ;  /* 0x0000001c1424723c */ /* 0x040fe60000001824 */
[----:B------:R-:W-:Y:S01]  /*b7f0*/  STG.E.U16 [R170.64+0x52], R144 ;  /* 0x00005290aa007986 */ /* 0x000fe2000c101506 */
[----:B------:R-:W-:Y:S03]  /*b800*/  @!P5 PRMT R145, R234, 0x5410, RZ ;  /* 0x00005410ea91d816 */ /* 0x000fe600000000ff */
[----:B------:R-:W-:Y:S01]  /*b810*/  STG.E.U16 [R168.64+0x50], R146 ;  /* 0x00005092a8007986 */ /* 0x000fe2000c101506 */
[C---:B------:R-:W-:Y:S03]  /*b820*/  HMMA.16816.F32 R40, R20.reuse, R30, R40 ;  /* 0x0000001e1428723c */ /* 0x040fe60000001828 */
[----:B------:R-:W2:Y:S05]  /*b830*/  LDSM.16.MT88.4 R28, [R180+0xf000] ;  /* 0x00f00000b41c783b */ /* 0x000eaa0000004200 */
[C---:B-1----:R-:W-:Y:S03]  /*b840*/  HMMA.16816.F32 R44, R20.reuse, R32, R44 ;  /* 0x00000020142c723c */ /* 0x042fe6000000182c */
[----:B------:R-:W-:Y:S05]  /*b850*/  STG.E.U16 [R168.64+0x52], R145 ;  /* 0x00005291a8007986 */ /* 0x000fea000c101506 */
[C---:B------:R-:W-:Y:S01]  /*b860*/  HMMA.16816.F32 R48, R20.reuse, R34, R48 ;  /* 0x000000221430723c */ /* 0x040fe20000001830 */
[----:B------:R-:W1:Y:S07]  /*b870*/  LDSM.16.MT88.4 R32, [R179+0xf000] ;  /* 0x00f00000b320783b */ /* 0x000e6e0000004200 */
[C---:B----4-:R-:W-:Y:S07]  /*b880*/  HMMA.16816.F32 R52, R20.reuse, R120, R52 ;  /* 0x000000781434723c */ /* 0x050fee0000001834 */
[----:B------:R-:W-:Y:S01]  /*b890*/  FADD.FTZ R120, R167, R128 ;  /* 0x00000080a7787221 */ /* 0x000fe20000010000 */
[C---:B------:R-:W-:Y:S01]  /*b8a0*/  HMMA.16816.F32 R56, R20.reuse, R122, R56 ;  /* 0x0000007a1438723c */ /* 0x040fe20000001838 */
[----:B------:R-:W-:Y:S03]  /*b8b0*/  MUFU.EX2 R167, R137 ;  /* 0x0000008900a77308 */ /* 0x000fe60000000800 */
[----:B------:R-:W-:Y:S03]  /*b8c0*/  FADD.FTZ R120, R211, R120 ;  /* 0x00000078d3787221 */ /* 0x000fe60000010000 */
[----:B------:R-:W-:Y:S01]  /*b8d0*/  IMAD.WIDE.U32 R122, R175, -0x2daee0ad, RZ ;  /* 0xd2511f53af7a7825 */ /* 0x000fe200078e00ff */
[C---:B-----5:R-:W-:Y:S03]  /*b8e0*/  HMMA.16816.F32 R60, R20.reuse, R124, R60 ;  /* 0x0000007c143c723c */ /* 0x060fe6000000183c */
[----:B------:R-:W4:Y:S01]  /*b8f0*/  MUFU.EX2 R175, R129 ;  /* 0x0000008100af7308 */ /* 0x000f220000000800 */
[----:B------:R-:W-:Y:S01]  /*b900*/  FADD.FTZ R136, R215, R120 ;  /* 0x00000078d7887221 */ /* 0x000fe20000010000 */
[----:B------:R-:W-:Y:S02]  /*b910*/  LOP3.LUT R0, R123, R174, R173, 0x96, !PT ;  /* 0x000000ae7b007212 */ /* 0x000fe400078e96ad */
[----:B------:R-:W-:Y:S01]  /*b920*/  FADD.FTZ R124, R204, R2 ;  /* 0x00000002cc7c7221 */ /* 0x000fe20000010000 */
[C---:B------:R-:W-:Y:S01]  /*b930*/  HMMA.16816.F32 R64, R20.reuse, R126, R64 ;  /* 0x0000007e1440723c */ /* 0x040fe20000001840 */
[----:B------:R-:W-:Y:S03]  /*b940*/  FADD.FTZ R160, R217, R136 ;  /* 0x00000088d9a07221 */ /* 0x000fe60000010000 */
[----:B------:R-:W-:Y:S01]  /*b950*/  FADD.FTZ R128, R216, R124 ;  /* 0x0000007cd8807221 */ /* 0x000fe20000010000 */
[----:B------:R-:W5:Y:S01]  /*b960*/  MUFU.EX2 R204, R133 ;  /* 0x0000008500cc7308 */ /* 0x000f620000000800 */
[----:B------:R-:W-:Y:S01]  /*b970*/  LDSM.16.MT88.4 R124, [R177+0xd800] ;  /* 0x00d80000b17c783b */ /* 0x000fe20000004200 */
[----:B------:R-:W-:Y:S01]  /*b980*/  LOP3.LUT R2, R0, 0xff, RZ, 0xc0, !PT ;  /* 0x000000ff00027812 */ /* 0x000fe200078ec0ff */
[C---:B---3--:R-:W-:Y:S01]  /*b990*/  HMMA.16816.F32 R68, R20.reuse, R24, R68 ;  /* 0x000000181444723c */ /* 0x048fe20000001844 */
[----:B------:R-:W-:Y:S02]  /*b9a0*/  FADD.FTZ R161, R218, R128 ;  /* 0x00000080daa17221 */ /* 0x000fe40000010000 */
[C---:B------:R-:W-:Y:S02]  /*b9b0*/  ISETP.GE.U32.AND P4, PT, R205.reuse, R2, PT ;  /* 0x00000002cd00720c */ /* 0x040fe40003f86070 */
[----:B------:R-:W-:Y:S02]  /*b9c0*/  LOP3.LUT R2, R0, 0xffff, RZ, 0xc0, !PT ;  /* 0x0000ffff00027812 */ /* 0x000fe400078ec0ff */
[----:B--2---:R-:W-:Y:S01]  /*b9d0*/  SHF.R.U32.HI R117, RZ, 0x18, R122 ;  /* 0x00000018ff757819 */ /* 0x004fe2000001167a */
[C---:B------:R-:W-:Y:S01]  /*b9e0*/  HMMA.16816.F32 R72, R20.reuse, R26, R72 ;  /* 0x0000001a1448723c */ /* 0x040fe20000001848 */
[----:B------:R-:W2:Y:S03]  /*b9f0*/  LDSM.16.MT88.4 R24, [R177+0x11000] ;  /* 0x01100000b118783b */ /* 0x000ea60000004200 */
[----:B----4-:R-:W-:Y:S02]  /*ba00*/  F2FP.PACK_AB R140, R172, R175 ;  /* 0x000000afac8c723e */ /* 0x010fe400000000ff */
[----:B------:R-:W-:Y:S02]  /*ba10*/  SHF.R.U32.HI R2, RZ, 0x8, R2 ;  /* 0x00000008ff027819 */ /* 0x000fe40000011602 */
[C---:B------:R-:W-:Y:S01]  /*ba20*/  HMMA.16816.F32 R76, R20.reuse, R28, R76 ;  /* 0x0000001c144c723c */ /* 0x040fe2000000184c */
[----:B------:R-:W-:Y:S03]  /*ba30*/  LDSM.16.MT88.4 R128, [R180+0xd800] ;  /* 0x00d80000b480783b */ /* 0x000fe60000004200 */
[----:B------:R-:W-:Y:S02]  /*ba40*/  PRMT R119, R140, 0x7632, R119 ;  /* 0x000076328c777816 */ /* 0x000fe40000000077 */
[----:B-----5:R-:W-:Y:S02]  /*ba50*/  F2FP.PACK_AB R142, R204, R203 ;  /* 0x000000cbcc8e723e */ /* 0x020fe400000000ff */
[C---:B------:R-:W-:Y:S01]  /*ba60*/  HMMA.16816.F32 R80, R20.reuse, R30, R80 ;  /* 0x0000001e1450723c */ /* 0x040fe20000001850 */
[----:B------:R-:W3:Y:S03]  /*ba70*/  LDSM.16.MT88.4 R28, [R178+0x11000] ;  /* 0x01100000b21c783b */ /* 0x000ee60000004200 */
[----:B------:R-:W-:Y:S01]  /*ba80*/  @!P4 HADD2 R236, -R142.H0_H0, -RZ.H0_H0 ;  /* 0xa00000ff8eecc230 */ /* 0x000fe20000000900 */
[----:B------:R-:W-:Y:S02]  /*ba90*/  PRMT R141, R142, 0x7632, R141 ;  /* 0x000076328e8d7816 */ /* 0x000fe4000000008d */
[----:B------:R-:W-:Y:S01]  /*baa0*/  PRMT R120, R140, 0x5410, R119 ;  /* 0x000054108c787816 */ /* 0x000fe20000000077 */
[C---:B-1----:R-:W-:Y:S01]  /*bab0*/  HMMA.16816.F32 R84, R20.reuse, R32, R84 ;  /* 0x000000201454723c */ /* 0x042fe20000001854 */
[----:B------:R-:W-:Y:S03]  /*bac0*/  LDSM.16.MT88.4 R132, [R179+0xd800] ;  /* 0x00d80000b384783b */ /* 0x000fe60000004200 */
[----:B------:R-:W-:Y:S02]  /*bad0*/  PRMT R121, R142, 0x5410, R141 ;  /* 0x000054108e797816 */ /* 0x000fe4000000008d */
[----:B------:R-:W-:Y:S02]  /*bae0*/  @!P4 PRMT R142, R236, 0x5410, RZ ;  /* 0x00005410ec8ec816 */ /* 0x000fe400000000ff */
[C---:B------:R-:W-:Y:S01]  /*baf0*/  HMMA.16816.F32 R88, R20.reuse, R34, R88 ;  /* 0x000000221458723c */ /* 0x040fe20000001858 */
[----:B------:R-:W1:Y:S03]  /*bb00*/  LDSM.16.MT88.4 R32, [R180+0x11000] ;  /* 0x01100000b420783b */ /* 0x000e660000004200 */
[----:B------:R-:W-:Y:S04]  /*bb10*/  LOP3.LUT R2, R2, 0xffff, RZ, 0xc0, !PT ;  /* 0x0000ffff02027812 */ /* 0x000fe800078ec0ff */
[C---:B------:R-:W-:Y:S01]  /*bb20*/  ISETP.GE.U32.AND P0, PT, R205.reuse, R2, PT ;  /* 0x00000002cd00720c */ /* 0x040fe20003f06070 */
[C---:B--2---:R-:W-:Y:S01]  /*bb30*/  HMMA.16816.F32 R92, R20.reuse, R24, R92 ;  /* 0x00000018145c723c */ /* 0x044fe2000000185c */
[----:B------:R-:W-:Y:S02]  /*bb40*/  STG.E.U16 [R170.64+0x60], R142 ;  /* 0x0000608eaa007986 */ /* 0x000fe4000c101506 */
[--C-:B------:R-:W-:Y:S04]  /*bb50*/  SHF.R.U32.HI R2, RZ, 0x18, R0.reuse ;  /* 0x00000018ff027819 */ /* 0x100fe80000011600 */
[C---:B------:R-:W-:Y:S01]  /*bb60*/  ISETP.GE.U32.AND P6, PT, R205.reuse, R2, PT ;  /* 0x00000002cd00720c */ /* 0x040fe20003fc6070 */
[C---:B------:R-:W-:Y:S01]  /*bb70*/  HMMA.16816.F32 R96, R20.reuse, R26, R96 ;  /* 0x0000001a1460723c */ /* 0x040fe20000001860 */
[----:B------:R-:W2:Y:S03]  /*bb80*/  LDSM.16.MT88.4 R24, [R179+0x11000] ;  /* 0x01100000b318783b */ /* 0x000ea60000004200 */
[C---:B------:R-:W-:Y:S01]  /*bb90*/  LOP3.LUT R2, R122.reuse, 0xff, RZ, 0xc0, !PT ;  /* 0x000000ff7a027812 */ /* 0x040fe200078ec0ff */
[----:B------:R-:W-:Y:S03]  /*bba0*/  @!P0 HADD2 R240, -R141.H0_H0, -RZ.H0_H0 ;  /* 0xa00000ff8df08230 */ /* 0x000fe60000000900 */
[C---:B---3--:R-:W-:Y:S01]  /*bbb0*/  HMMA.16816.F32 R100, R20.reuse, R28, R100 ;  /* 0x0000001c1464723c */ /* 0x048fe20000001864 */
[C---:B------:R-:W-:Y:S03]  /*bbc0*/  ISETP.GE.U32.AND P5, PT, R205.reuse, R2, PT ;  /* 0x00000002cd00720c */ /* 0x040fe60003fa6070 */
[----:B------:R-:W-:Y:S01]  /*bbd0*/  SHF.R.U32.HI R2, RZ, 0x10, R0 ;  /* 0x00000010ff027819 */ /* 0x000fe20000011600 */
[----:B------:R-:W-:Y:S01]  /*bbe0*/  @!P6 HADD2 R232, -R119.H0_H0, -RZ.H0_H0 ;  /* 0xa00000ff77e8e230 */ /* 0x000fe20000000900 */
[----:B------:R-:W-:Y:S02]  /*bbf0*/  LOP3.LUT R0, R122, 0xffff, RZ, 0xc0, !PT ;  /* 0x0000ffff7a007812 */ /* 0x000fe400078ec0ff */
[C---:B------:R-:W-:Y:S01]  /*bc00*/  HMMA.16816.F32 R104, R20.reuse, R30, R104 ;  /* 0x0000001e1468723c */ /* 0x040fe20000001868 */
[----:B------:R-:W-:Y:S03]  /*bc10*/  LOP3.LUT R2, R2, 0xff, RZ, 0xc0, !PT ;  /* 0x000000ff02027812 */ /* 0x000fe600078ec0ff */
[----:B------:R-:W-:Y:S02]  /*bc20*/  SHF.R.U32.HI R0, RZ, 0x8, R0 ;  /* 0x00000008ff007819 */ /* 0x000fe40000011600 */
[C---:B------:R-:W-:Y:S02]  /*bc30*/  ISETP.GE.U32.AND P4, PT, R205.reuse, R2, PT ;  /* 0x00000002cd00720c */ /* 0x040fe40003f86070 */
[C---:B-1----:R-:W-:Y:S01]  /*bc40*/  HMMA.16816.F32 R12, R20.reuse, R32, R12 ;  /* 0x00000020140c723c */ /* 0x042fe2000000180c */
[----:B------:R-:W-:Y:S03]  /*bc50*/  LOP3.LUT R2, R0, 0xffff, RZ, 0xc0, !PT ;  /* 0x0000ffff00027812 */ /* 0x000fe600078ec0ff */
[----:B------:R-:W-:Y:S02]  /*bc60*/  @!P0 PRMT R141, R240, 0x5410, RZ ;  /* 0x00005410f08d8816 */ /* 0x000fe400000000ff */
[----:B------:R-:W-:Y:S02]  /*bc70*/  ISETP.GE.U32.AND P0, PT, R205, R2, PT ;  /* 0x00000002cd00720c */ /* 0x000fe40003f06070 */
[C---:B------:R-:W-:Y:S01]  /*bc80*/  HMMA.16816.F32 R108, R20.reuse, R34, R108 ;  /* 0x00000022146c723c */ /* 0x040fe2000000186c */
[--C-:B------:R-:W-:Y:S01]  /*bc90*/  SHF.R.U32.HI R2, RZ, 0x10, R122.reuse ;  /* 0x00000010ff027819 */ /* 0x100fe2000001167a */
[----:B------:R-:W1:Y:S02]  /*bca0*/  LDSM.16.MT88.4 R32, [R178+0xd800] ;  /* 0x00d80000b220783b */ /* 0x000e640000004200 */
[----:B------:R-:W-:Y:S01]  /*bcb0*/  @!P4 HADD2 R233, -R140.H0_H0, -RZ.H0_H0 ;  /* 0xa00000ff8ce9c230 */ /* 0x000fe20000000900 */
[----:B------:R-:W-:Y:S02]  /*bcc0*/  LOP3.LUT R2, R2, 0xff, RZ, 0xc0, !PT ;  /* 0x000000ff02027812 */ /* 0x000fe400078ec0ff */
[C---:B------:R-:W-:Y:S01]  /*bcd0*/  LOP3.LUT R28, R122.reuse, 0xffff, RZ, 0xc0, !PT ;  /* 0x0000ffff7a1c7812 */ /* 0x040fe200078ec0ff */
[C---:B--2---:R-:W-:Y:S02]  /*bce0*/  HMMA.16816.F32 R16, R20.reuse, R24, R16 ;  /* 0x000000181410723c */ /* 0x044fe40000001810 */
[----:B------:R-:W-:Y:S02]  /*bcf0*/  STG.E.U16 [R170.64+0x62], R141 ;  /* 0x0000628daa007986 */ /* 0x000fe4000c101506 */
[----:B------:R-:W-:Y:S02]  /*bd00*/  @!P4 PRMT R140, R233, 0x5410, RZ ;  /* 0x00005410e98cc816 */ /* 0x000fe400000000ff */
[----:B------:R-:W-:Y:S02]  /*bd10*/  ISETP.GE.U32.AND P4, PT, R205, R2, PT ;  /* 0x00000002cd00720c */ /* 0x000fe40003f86070 */
[--C-:B------:R-:W-:Y:S01]  /*bd20*/  SHF.R.U32.HI R2, RZ, 0x10, R122.reuse ;  /* 0x00000010ff027819 */ /* 0x100fe2000001167a */
[----:B------:R-:W-:Y:S03]  /*bd30*/  HMMA.16816.F32 R112, R20, R26, R112 ;  /* 0x0000001a1470723c */ /* 0x000fe60000001870 */
[----:B------:R-:W-:Y:S01]  /*bd40*/  LOP3.LUT R0, R123, R174, R173, 0x96, !PT ;  /* 0x000000ae7b007212 */ /* 0x000fe200078e96ad */
[----:B------:R-:W-:Y:S01]  /*bd50*/  LDSM.16.MT88.4 R24, [R178+0xf800] ;  /* 0x00f80000b218783b */ /* 0x000fe20000004200 */
[----:B------:R-:W-:Y:S02]  /*bd60*/  SHF.R.U32.HI R29, RZ, 0x18, R122 ;  /* 0x00000018ff1d7819 */ /* 0x000fe4000001167a */
[----:B------:R-:W-:Y:S02]  /*bd70*/  LOP3.LUT R122, R122, 0xff, RZ, 0xc0, !PT ;  /* 0x000000ff7a7a7812 */ /* 0x000fe400078ec0ff */
[----:B------:R-:W-:Y:S03]  /*bd80*/  LOP3.LUT R2, R2, 0xff, RZ, 0xc0, !PT ;  /* 0x000000ff02027812 */ /* 0x000fe600078ec0ff */
[----:B------:R-:W-:Y:S01]  /*bd90*/  STG.E.U16 [R168.64+0x60], R140 ;  /* 0x0000608ca8007986 */ /* 0x000fe2000c101506 */
[----:B------:R-:W-:Y:S02]  /*bda0*/  SHF.R.U32.HI R28, RZ, 0x8, R28 ;  /* 0x00000008ff1c7819 */ /* 0x000fe4000001161c */
[----:B------:R-:W-:Y:S02]  /*bdb0*/  PRMT R31, R2, 0x5410, R117 ;  /* 0x00005410021f7816 */ /* 0x000fe40000000075 */
[----:B------:R-:W-:Y:S02]  /*bdc0*/  PRMT R122, R122, 0x5410, R28 ;  /* 0x000054107a7a7816 */ /* 0x000fe4000000001c */
[----:B------:R-:W-:Y:S01]  /*bdd0*/  LOP3.LUT R2, R0, 0xffff, RZ, 0xc0, !PT ;  /* 0x0000ffff00027812 */ /* 0x000fe200078ec0ff */
[--C-:B------:R-:W-:Y:S01]  /*bde0*/  HSET2.LE.AND R31, R31, R139.reuse, PT ;  /* 0x0000008b1f1f7233 */ /* 0x100fe20003803000 */
[--C-:B------:R-:W-:Y:S02]  /*bdf0*/  SHF.R.U32.HI R28, RZ, 0x10, R0.reuse ;  /* 0x00000010ff1c7819 */ /* 0x100fe40000011600 */
[----:B------:R-:W-:Y:S02]  /*be00*/  @!P6 PRMT R119, R232, 0x5410, RZ ;  /* 0x00005410e877e816 */ /* 0x000fe400000000ff */
[----:B------:R-:W-:Y:S02]  /*be10*/  ISETP.GE.U32.AND P6, PT, R205, R29, PT ;  /* 0x0000001dcd00720c */ /* 0x000fe40003fc6070 */
[----:B------:R-:W-:Y:S01]  /*be20*/  LOP3.LUT R28, R28, 0xff, RZ, 0xc0, !PT ;  /* 0x000000ff1c1c7812 */ /* 0x000fe200078ec0ff */
[----:B------:R-:W-:Y:S01]  /*be30*/  STG.E.U16 [R168.64+0x62], R119 ;  /* 0x00006277a8007986 */ /* 0x000fe2000c101506 */
[----:B------:R-:W-:Y:S02]  /*be40*/  LOP3.LUT R30, R0, 0xff, RZ, 0xc0, !PT ;  /* 0x000000ff001e7812 */ /* 0x000fe400078ec0ff */
[----:B------:R-:W-:Y:S02]  /*be50*/  SHF.R.U32.HI R29, RZ, 0x18, R0 ;  /* 0x00000018ff1d7819 */ /* 0x000fe40000011600 */
[----:B------:R-:W-:Y:S02]  /*be60*/  SHF.R.U32.HI R0, RZ, 0x8, R2 ;  /* 0x00000008ff007819 */ /* 0x000fe40000011602 */
[----:B------:R-:W-:Y:S02]  /*be70*/  F2FP.PACK_AB R2, R166, R167 ;  /* 0x000000a7a602723e */ /* 0x000fe400000000ff */
[--C-:B------:R-:W-:Y:S02]  /*be80*/  PRMT R30, R30, 0x5410, R0.reuse ;  /* 0x000054101e1e7816 */ /* 0x100fe40000000000 */
[----:B------:R-:W-:Y:S01]  /*be90*/  PRMT R29, R28, 0x5410, R29 ;  /* 0x000054101c1d7816 */ /* 0x000fe2000000001d */
[----:B------:R-:W-:Y:S01]  /*bea0*/  @!P5 HADD2 R228, -R2.H0_H0, -RZ.H0_H0 ;  /* 0xa00000ff02e4d230 */ /* 0x000fe20000000900 */
[----:B------:R-:W-:Y:S01]  /*beb0*/  PRMT R0, R2, 0x7632, R0 ;  /* 0x0000763202007816 */ /* 0x000fe20000000000 */
[--C-:B------:R-:W-:Y:S01]  /*bec0*/  HSET2.LE.AND R28, R30, R139.reuse, PT ;  /* 0x0000008b1e1c7233 */ /* 0x100fe20003803000 */
[----:B------:R-:W-:Y:S01]  /*bed0*/  F2FP.PACK_AB R117, R118, R159 ;  /* 0x0000009f7675723e */ /* 0x000fe200000000ff */
[--C-:B------:R-:W-:Y:S01]  /*bee0*/  HSET2.LE.AND R29, R29, R139.reuse, PT ;  /* 0x0000008b1d1d7233 */ /* 0x100fe20003803000 */
[----:B------:R-:W-:Y:S01]  /*bef0*/  PRMT R20, R2, 0x5410, R0 ;  /* 0x0000541002147816 */ /* 0x000fe20000000000 */
[----:B------:R-:W-:Y:S01]  /*bf00*/  HSET2.LE.AND R30, R122, R139, PT ;  /* 0x0000008b7a1e7233 */ /* 0x000fe20003803000 */
[----:B------:R-:W-:Y:S01]  /*bf10*/  LOP3.LUT R31, R31, R117, RZ, 0xc0, !PT ;  /* 0x000000751f1f7212 */ /* 0x000fe200078ec0ff */
[----:B------:R-:W-:Y:S01]  /*bf20*/  LDSM.16.MT88.4 R136, [R180+0xf800] ;  /* 0x00f80000b488783b */ /* 0x000fe20000004200 */
[----:B------:R-:W-:Y:S01]  /*bf30*/  LOP3.LUT R28, R28, R121, RZ, 0xc0, !PT ;  /* 0x000000791c1c7212 */ /* 0x000fe200078ec0ff */
[----:B------:R-:W-:Y:S01]  /*bf40*/  @!P0 HADD2 R231, -R0.H0_H0, -RZ.H0_H0 ;  /* 0xa00000ff00e78230 */ /* 0x000fe20000000900 */
[----:B------:R-:W-:Y:S01]  /*bf50*/  LOP3.LUT R30, R30, R20, RZ, 0xc0, !PT ;  /* 0x000000141e1e7212 */ /* 0x000fe200078ec0ff */
[C---:B------:R-:W-:Y:S01]  /*bf60*/  @!P4 HADD2 R230, -R117.reuse.H0_H0, -RZ.H0_H0 ;  /* 0xa00000ff75e6c230 */ /* 0x040fe20000000900 */
[----:B------:R-:W-:Y:S01]  /*bf70*/  LOP3.LUT R29, R29, R120, RZ, 0xc0, !PT ;  /* 0x000000781d1d7212 */ /* 0x000fe200078ec0ff */
[----:B------:R-:W-:Y:S01]  /*bf80*/  @!P6 HADD2 R229, -R117.H1_H1, -RZ.H0_H0 ;  /* 0xa00000ff75e5e230 */ /* 0x000fe20000000d00 */
[----:B------:R-:W-:Y:S01]  /*bf90*/  @!P0 PRMT R0, R231, 0x5410, RZ ;  /* 0x00005410e7008816 */ /* 0x000fe200000000ff */
[----:B------:R-:W2:Y:S01]  /*bfa0*/  LDSM.16.MT88.4 R20, [R177+0xf800] ;  /* 0x00f80000b114783b */ /* 0x000ea20000004200 */
[----:B------:R-:W-:Y:S03]  /*bfb0*/  @!P5 PRMT R2, R228, 0x5410, RZ ;  /* 0x00005410e402d816 */ /* 0x000fe600000000ff */
[C---:B------:R-:W-:Y:S04]  /*bfc0*/  HMMA.16816.F32 R120, R28.reuse, R124, R4 ;  /* 0x0000007c1c78723c */ /* 0x040fe80000001804 */
[----:B------:R-:W3:Y:S04]  /*bfd0*/  LDSM.16.MT88.4 R4, [R179+0xf800] ;  /* 0x00f80000b304783b */ /* 0x000ee80000004200 */
[C---:B------:R-:W-:Y:S04]  /*bfe0*/  HMMA.16816.F32 R124, R28.reuse, R126, R8 ;  /* 0x0000007e1c7c723c */ /* 0x040fe80000001808 */
[----:B------:R-:W4:Y:S04]  /*bff0*/  LDSM.16.MT88.4 R8, [R177+0x11800] ;  /* 0x01180000b108783b */ /* 0x000f280000004200 */
[C---:B-1----:R-:W-:Y:S04]  /*c000*/  HMMA.16816.F32 R36, R28.reuse, R32, R36 ;  /* 0x000000201c24723c */ /* 0x042fe80000001824 */
[----:B------:R1:W-:Y:S04]  /*c010*/  STG.E.U16 [R170.64+0x72], R0 ;  /* 0x00007200aa007986 */ /* 0x0003e8000c101506 */
[C---:B------:R-:W-:Y:S01]  /*c020*/  HMMA.16816.F32 R40, R28.reuse, R34, R40 ;  /* 0x000000221c28723c */ /* 0x040fe20000001828 */
[----:B------:R-:W5:Y:S07]  /*c030*/  LDSM.16.MT88.4 R32, [R178+0x11800] ;  /* 0x01180000b220783b */ /* 0x000f6e0000004200 */
[C---:B------:R-:W-:Y:S01]  /*c040*/  HMMA.16816.F32 R44, R28.reuse, R128, R44 ;  /* 0x000000801c2c723c */ /* 0x040fe2000000182c */
[----:B------:R1:W-:Y:S07]  /*c050*/  STG.E.U16 [R170.64+0x70], R2 ;  /* 0x00007002aa007986 */ /* 0x0003ee000c101506 */
[C---:B------:R-:W-:Y:S08]  /*c060*/  HMMA.16816.F32 R48, R28.reuse, R130, R48 ;  /* 0x000000821c30723c */ /* 0x040ff00000001830 */
[C---:B------:R-:W-:Y:S08]  /*c070*/  HMMA.16816.F32 R52, R28.reuse, R132, R52 ;  /* 0x000000841c34723c */ /* 0x040ff00000001834 */
[C---:B------:R-:W-:Y:S08]  /*c080*/  HMMA.16816.F32 R56, R28.reuse, R134, R56 ;  /* 0x000000861c38723c */ /* 0x040ff00000001838 */
[C---:B--2---:R-:W-:Y:S07]  /*c090*/  HMMA.16816.F32 R60, R28.reuse, R20, R60 ;  /* 0x000000141c3c723c */ /* 0x044fee000000183c */
[----:B------:R-:W-:Y:S01]  /*c0a0*/  @P6 PRMT R20, R117, 0x7632, R20 ;  /* 0x0000763275146816 */ /* 0x000fe20000000014 */
[C---:B------:R-:W-:Y:S01]  /*c0b0*/  HMMA.16816.F32 R64, R28.reuse, R22, R64 ;  /* 0x000000161c40723c */ /* 0x040fe20000001840 */
[----:B------:R-:W-:Y:S02]  /*c0c0*/  @!P4 PRMT R117, R230, 0x5410, RZ ;  /* 0x00005410e675c816 */ /* 0x000fe400000000ff */
[----:B------:R-:W-:Y:S01]  /*c0d0*/  ISETP.GT.AND P4, PT, R202, RZ, PT ;  /* 0x000000ffca00720c */ /* 0x000fe20003f84270 */
[----:B------:R-:W-:Y:S01]  /*c0e0*/  FADD.FTZ R21, R226, R161 ;  /* 0x000000a1e2157221 */ /* 0x000fe20000010000 */
[----:B------:R-:W-:Y:S01]  /*c0f0*/  @!P6 PRMT R20, R229, 0x5410, RZ ;  /* 0x00005410e514e816 */ /* 0x000fe200000000ff */
[----:B------:R2:W-:Y:S01]  /*c100*/  STG.E.U16 [R168.64+0x70], R117 ;  /* 0x00007075a8007986 */ /* 0x0005e2000c101506 */
[----:B------:R-:W-:Y:S01]  /*c110*/  FADD.FTZ R23, R227, R160 ;  /* 0x000000a0e3177221 */ /* 0x000fe20000010000 */
[C---:B------:R-:W-:Y:S01]  /*c120*/  HMMA.16816.F32 R68, R28.reuse, R24, R68 ;  /* 0x000000181c44723c */ /* 0x040fe20000001844 */
[----:B------:R-:W-:Y:S01]  /*c130*/  FADD.FTZ R22, R214, R21 ;  /* 0x00000015d6167221 */ /* 0x000fe20000010000 */
[----:B------:R-:W-:Y:S02]  /*c140*/  STG.E.U16 [R168.64+0x72], R20 ;  /* 0x00007214a8007986 */ /* 0x000fe4000c101506 */
[----:B------:R-:W-:Y:S02]  /*c150*/  FADD.FTZ R21, R212, R23 ;  /* 0x00000017d4157221 */ /* 0x000fe40000010000 */
[----:B------:R-:W-:Y:S02]  /*c160*/  FADD.FTZ R22, R213, R22 ;  /* 0x00000016d5167221 */ /* 0x000fe40000010000 */
[C---:B------:R-:W-:Y:S01]  /*c170*/  HMMA.16816.F32 R72, R28.reuse, R26, R72 ;  /* 0x0000001a1c48723c */ /* 0x040fe20000001848 */
[----:B------:R-:W-:Y:S03]  /*c180*/  FADD.FTZ R21, R210, R21 ;  /* 0x00000015d2157221 */ /* 0x000fe60000010000 */
[----:B------:R-:W-:Y:S02]  /*c190*/  FADD.FTZ R22, R209, R22 ;  /* 0x00000016d1167221 */ /* 0x000fe40000010000 */
[----:B------:R-:W-:Y:S02]  /*c1a0*/  FADD.FTZ R21, R207, R21 ;  /* 0x00000015cf157221 */ /* 0x000fe40000010000 */
[C---:B------:R-:W-:Y:S01]  /*c1b0*/  HMMA.16816.F32 R76, R28.reuse, R136, R76 ;  /* 0x000000881c4c723c */ /* 0x040fe2000000184c */
[----:B------:R-:W-:Y:S03]  /*c1c0*/  FADD.FTZ R22, R208, R22 ;  /* 0x00000016d0167221 */ /* 0x000fe60000010000 */
[----:B------:R-:W-:Y:S02]  /*c1d0*/  FADD.FTZ R21, R206, R21 ;  /* 0x00000015ce157221 */ /* 0x000fe40000010000 */
[----:B------:R-:W-:Y:S01]  /*c1e0*/  FADD.FTZ R22, R203, R22 ;  /* 0x00000016cb167221 */ /* 0x000fe20000010000 */
[----:B------:R-:W-:Y:S01]  /*c1f0*/  IADD3 R203, P0, R170, -0x80, RZ ;  /* 0xffffff80aacb7810 */ /* 0x000fe20007f1e0ff */
[C---:B------:R-:W-:Y:S01]  /*c200*/  HMMA.16816.F32 R80, R28.reuse, R138, R80 ;  /* 0x0000008a1c50723c */ /* 0x040fe20000001850 */
[----:B-1----:R-:W-:Y:S03]  /*c210*/  FADD.FTZ R0, R175, R21 ;  /* 0x00000015af007221 */ /* 0x002fe60000010000 */
[----:B------:R-:W-:Y:S01]  /*c220*/  FADD.FTZ R2, R204, R22 ;  /* 0x00000016cc027221 */ /* 0x000fe20000010000 */
[----:B------:R-:W-:Y:S01]  /*c230*/  IADD3.X R119, R171, -0x1, RZ, P0, !PT ;  /* 0xffffffffab777810 */ /* 0x000fe200007fe4ff */
[----:B------:R-:W-:Y:S02]  /*c240*/  FADD.FTZ R0, R172, R0 ;  /* 0x00000000ac007221 */ /* 0x000fe40000010000 */
[C---:B---3--:R-:W-:Y:S01]  /*c250*/  HMMA.16816.F32 R84, R28.reuse, R4, R84 ;  /* 0x000000041c54723c */ /* 0x048fe20000001854 */
[----:B------:R-:W-:Y:S03]  /*c260*/  FADD.FTZ R2, R167, R2 ;  /* 0x00000002a7027221 */ /* 0x000fe60000010000 */
[----:B------:R-:W-:Y:S01]  /*c270*/  FADD.FTZ R159, R159, R0 ;  /* 0x000000009f9f7221 */ /* 0x000fe20000010000 */
[----:B------:R-:W-:Y:S01]  /*c280*/  IADD3 R0, R202, -0x1, RZ ;  /* 0xffffffffca007810 */ /* 0x000fe20007ffe0ff */
[----:B------:R-:W-:Y:S02]  /*c290*/  FADD.FTZ R208, R166, R2 ;  /* 0x00000002a6d07221 */ /* 0x000fe40000010000 */
[C---:B------:R-:W-:Y:S01]  /*c2a0*/  HMMA.16816.F32 R88, R28.reuse, R6, R88 ;  /* 0x000000061c58723c */ /* 0x040fe20000001858 */
[----:B------:R-:W1:Y:S03]  /*c2b0*/  LDSM.16.MT88.4 R4, [R180+0x11800] ;  /* 0x01180000b404783b */ /* 0x000e660000004200 */
[----:B------:R-:W-:Y:S02]  /*c2c0*/  FADD.FTZ R209, R118, R159 ;  /* 0x0000009f76d17221 */ /* 0x000fe40000010000 */
[----:B------:R-:W-:Y:S02]  /*c2d0*/  IMAD.MOV.U32 R202, RZ, RZ, R0 ;  /* 0x000000ffffca7224 */ /* 0x000fe400078e0000 */
[C---:B----4-:R-:W-:Y:S01]  /*c2e0*/  HMMA.16816.F32 R92, R28.reuse, R8, R92 ;  /* 0x000000081c5c723c */ /* 0x050fe2000000185c */
[----:B--2---:R-:W-:Y:S03]  /*c2f0*/  IMAD.MOV.U32 R117, RZ, RZ, R3 ;  /* 0x000000ffff757224 */ /* 0x004fe600078e0003 */
[----:B------:R-:W-:Y:S04]  /*c300*/  IMAD.MOV.U32 R0, RZ, RZ, R116 ;  /* 0x000000ffff007224 */ /* 0x000fe800078e0074 */
[C---:B------:R-:W-:Y:S01]  /*c310*/  HMMA.16816.F32 R96, R28.reuse, R10, R96 ;  /* 0x0000000a1c60723c */ /* 0x040fe20000001860 */
[----:B------:R-:W2:Y:S07]  /*c320*/  LDSM.16.MT88.4 R8, [R179+0x11800] ;  /* 0x01180000b308783b */ /* 0x000eae0000004200 */
[C---:B-----5:R-:W-:Y:S08]  /*c330*/  HMMA.16816.F32 R100, R28.reuse, R32, R100 ;  /* 0x000000201c64723c */ /* 0x060ff00000001864 */
[C---:B------:R-:W-:Y:S08]  /*c340*/  HMMA.16816.F32 R104, R28.reuse, R34, R104 ;  /* 0x000000221c68723c */ /* 0x040ff00000001868 */
[C---:B-1----:R-:W-:Y:S08]  /*c350*/  HMMA.16816.F32 R128, R28.reuse, R4, R12 ;  /* 0x000000041c80723c */ /* 0x042ff0000000180c */
[C---:B------:R-:W-:Y:S08]  /*c360*/  HMMA.16816.F32 R108, R28.reuse, R6, R108 ;  /* 0x000000061c6c723c */ /* 0x040ff0000000186c */
[C---:B--2---:R-:W-:Y:S08]  /*c370*/  HMMA.16816.F32 R132, R28.reuse, R8, R16 ;  /* 0x000000081c84723c */ /* 0x044ff00000001810 */
[----:B------:R-:W-:Y:S01]  /*c380*/  HMMA.16816.F32 R112, R28, R10, R112 ;  /* 0x0000000a1c70723c */ /* 0x000fe20000001870 */
[----:B------:R-:W-:-:S07]  /*c390*/  @P4 BRA `(.L_x_752) ;  /* 0xffffbc3000004947 */ /* 0x000fce000383ffff */
.L_x_751:
[----:B-1----:R-:W2:Y:S01]  /*c3a0*/  LDL.LU R143, [R1+0x60] ;  /* 0x00006000018f7983 */ /* 0x002ea20000300800 */
[----:B------:R-:W-:-:S03]  /*c3b0*/  MOV R6, 0x3f800000 ;  /* 0x3f80000000067802 */ /* 0x000fc60000000f00 */
[----:B------:R-:W1:Y:S04]  /*c3c0*/  SHFL.BFLY PT, R2, R208, 0x2, 0x1f ;  /* 0x0c401f00d0027f89 */ /* 0x000e6800000e0000 */
[----:B------:R-:W3:Y:S04]  /*c3d0*/  SHFL.BFLY PT, R0, R209, 0x2, 0x1f ;  /* 0x0c401f00d1007f89 */ /* 0x000ee800000e0000 */
[----:B------:R-:W4:Y:S01]  /*c3e0*/  S2R R141, SR_TID.X ;  /* 0x00000000008d7919 */ /* 0x000f220000002100 */
[----:B-1----:R-:W-:Y:S02]  /*c3f0*/  FADD.FTZ R2, R2, R208 ;  /* 0x000000d002027221 */ /* 0x002fe40000010000 */
[----:B---3--:R-:W-:-:S03]  /*c400*/  FADD.FTZ R0, R0, R209 ;  /* 0x000000d100007221 */ /* 0x008fc60000010000 */
[----:B------:R-:W1:Y:S01]  /*c410*/  SHFL.BFLY PT, R5, R2, 0x1, 0x1f ;  /* 0x0c201f0002057f89 */ /* 0x000e6200000e0000 */
[----:B----4-:R-:W-:-:S03]  /*c420*/  SHF.R.S32.HI R142, RZ, 0x1f, R141 ;  /* 0x0000001fff8e7819 */ /* 0x010fc6000001148d */
[----:B------:R-:W3:Y:S01]  /*c430*/  SHFL.BFLY PT, R4, R0, 0x1, 0x1f ;  /* 0x0c201f0000047f89 */ /* 0x000ee200000e0000 */
[CC--:B------:R-:W-:Y:S02]  /*c440*/  LEA.HI R8, R142.reuse, R141.reuse, RZ, 0x2 ;  /* 0x0000008d8e087211 */ /* 0x0c0fe400078f10ff */
[----:B------:R-:W-:Y:S02]  /*c450*/  LEA.HI R140, R142, R141, RZ, 0x5 ;  /* 0x0000008d8e8c7211 */ /* 0x000fe400078f28ff */
[----:B------:R-:W-:Y:S01]  /*c460*/  SHF.R.S32.HI R7, RZ, 0x1f, R8 ;  /* 0x0000001fff077819 */ /* 0x000fe20000011408 */
[----:B-1----:R-:W-:Y:S01]  /*c470*/  FADD.FTZ R117, R2, R5 ;  /* 0x0000000502757221 */ /* 0x002fe20000010000 */
[----:B------:R-:W-:Y:S01]  /*c480*/  MOV R2, 0x3f800000 ;  /* 0x3f80000000027802 */ /* 0x000fe20000000f00 */
[----:B---3--:R-:W-:-:S03]  /*c490*/  FADD.FTZ R118, R0, R4 ;  /* 0x0000000400767221 */ /* 0x008fc60000010000 */
[----:B------:R-:W-:Y:S02]  /*c4a0*/  FSETP.NE.FTZ.AND P4, PT, R117, RZ, PT ;  /* 0x000000ff7500720b */ /* 0x000fe40003f95000 */
[----:B------:R-:W-:Y:S02]  /*c4b0*/  SHF.R.S32.HI R0, RZ, 0x2, R8 ;  /* 0x00000002ff007819 */ /* 0x000fe40000011408 */
[----:B------:R-:W-:Y:S02]  /*c4c0*/  FSETP.NE.FTZ.AND P3, PT, R118, RZ, PT ;  /* 0x000000ff7600720b */ /* 0x000fe40003f75000 */
[----:B------:R-:W-:Y:S02]  /*c4d0*/  LEA.HI R7, R7, R0, RZ, 0x3 ;  /* 0x0000000007077211 */ /* 0x000fe400078f18ff */
[----:B------:R-:W-:Y:S02]  /*c4e0*/  LOP3.LUT R8, R8, 0x3ffffffc, RZ, 0xc0, !PT ;  /* 0x3ffffffc08087812 */ /* 0x000fe400078ec0ff */
[----:B------:R-:W-:-:S02]  /*c4f0*/  LOP3.LUT R7, R7, 0xfffffff8, RZ, 0xc0, !PT ;  /* 0xfffffff807077812 */ /* 0x000fc400078ec0ff */
[----:B------:R-:W-:Y:S01]  /*c500*/  IADD3 R8, -R8, R141, RZ ;  /* 0x0000008d08087210 */ /* 0x000fe20007ffe1ff */
[----:B------:R-:W1:Y:S01]  /*c510*/  @P4 MUFU.RCP R2, R117 ;  /* 0x0000007500024308 */ /* 0x000e620000001000 */
[----:B------:R-:W-:-:S07]  /*c520*/  IADD3 R14, R0, -R7, RZ ;  /* 0x80000007000e7210 */ /* 0x000fce0007ffe0ff */
[----:B------:R-:W3:Y:S01]  /*c530*/  @P3 MUFU.RCP R6, R118 ;  /* 0x0000007600063308 */ /* 0x000ee20000001000 */
[----:B-1----:R-:W-:-:S04]  /*c540*/  FMUL.FTZ R2, R2, c[0x0][0x2dc] ;  /* 0x0000b70002027a20 */ /* 0x002fc80000410000 */
[C---:B------:R-:W-:Y:S02]  /*c550*/  FMUL.FTZ R13, R2.reuse, R37 ;  /* 0x00000025020d7220 */ /* 0x040fe40000410000 */
[C---:B------:R-:W-:Y:S02]  /*c560*/  FMUL.FTZ R68, R2.reuse, R68 ;  /* 0x0000004402447220 */ /* 0x040fe40000410000 */
[----:B------:R-:W-:Y:S02]  /*c570*/  FMUL.FTZ R37, R2, R69 ;  /* 0x0000004502257220 */ /* 0x000fe40000410000 */
[----:B---3--:R-:W-:Y:S02]  /*c580*/  FMUL.FTZ R0, R6, c[0x0][0x2dc] ;  /* 0x0000b70006007a20 */ /* 0x008fe40000410000 */
[C---:B------:R-:W-:Y:S01]  /*c590*/  FMUL.FTZ R136, R2.reuse, R120 ;  /* 0x0000007802887220 */ /* 0x040fe20000410000 */
[----:B------:R-:W-:Y:S01]  /*c5a0*/  F2FP.PACK_AB R37, R37, R68 ;  /* 0x000000442525723e */ /* 0x000fe200000000ff */
[C---:B------:R-:W-:Y:S01]  /*c5b0*/  FMUL.FTZ R11, R2.reuse, R41 ;  /* 0x00000029020b7220 */ /* 0x040fe20000410000 */
[----:B------:R1:W5:Y:S01]  /*c5c0*/  LDL R68, [R1+0x7c] ;  /* 0x00007c0001447983 */ /* 0x0003620000100800 */
[----:B------:R-:W-:-:S02]  /*c5d0*/  FMUL.FTZ R19, R2, R45 ;  /* 0x0000002d02137220 */ /* 0x000fc40000410000 */
[C---:B------:R-:W-:Y:S02]  /*c5e0*/  FMUL.FTZ R124, R2.reuse, R124 ;  /* 0x0000007c027c7220 */ /* 0x040fe40000410000 */
[C---:B------:R-:W-:Y:S02]  /*c5f0*/  FMUL.FTZ R7, R2.reuse, R125 ;  /* 0x0000007d02077220 */ /* 0x040fe40000410000 */
[C---:B------:R-:W-:Y:S02]  /*c600*/  FMUL.FTZ R120, R2.reuse, R40 ;  /* 0x0000002802787220 */ /* 0x040fe40000410000 */
[C---:B------:R-:W-:Y:S01]  /*c610*/  FMUL.FTZ R119, R2.reuse, R44 ;  /* 0x0000002c02777220 */ /* 0x040fe20000410000 */
[----:B------:R-:W-:Y:S01]  /*c620*/  F2FP.PACK_AB R7, R7, R124 ;  /* 0x0000007c0707723e */ /* 0x000fe200000000ff */
[C---:B------:R-:W-:Y:S01]  /*c630*/  FMUL.FTZ R48, R2.reuse, R48 ;  /* 0x0000003002307220 */ /* 0x040fe20000410000 */
[----:B------:R-:W-:Y:S01]  /*c640*/  F2FP.PACK_AB R11, R11, R120 ;  /* 0x000000780b0b723e */ /* 0x000fe200000000ff */
[----:B------:R-:W-:-:S02]  /*c650*/  FMUL.FTZ R17, R2, R49 ;  /* 0x0000003102117220 */ /* 0x000fc40000410000 */
[C---:B------:R-:W-:Y:S02]  /*c660*/  FMUL.FTZ R52, R2.reuse, R52 ;  /* 0x0000003402347220 */ /* 0x040fe40000410000 */
[C---:B------:R-:W-:Y:S02]  /*c670*/  FMUL.FTZ R45, R2.reuse, R53 ;  /* 0x00000035022d7220 */ /* 0x040fe40000410000 */
[C---:B------:R-:W-:Y:S02]  /*c680*/  FMUL.FTZ R56, R2.reuse, R56 ;  /* 0x0000003802387220 */ /* 0x040fe40000410000 */
[C---:B------:R-:W-:Y:S01]  /*c690*/  FMUL.FTZ R57, R2.reuse, R57 ;  /* 0x0000003902397220 */ /* 0x040fe20000410000 */
[----:B------:R-:W-:Y:S01]  /*c6a0*/  F2FP.PACK_AB R45, R45, R52 ;  /* 0x000000342d2d723e */ /* 0x000fe200000000ff */
[C---:B------:R-:W-:Y:S02]  /*c6b0*/  FMUL.FTZ R60, R2.reuse, R60 ;  /* 0x0000003c023c7220 */ /* 0x040fe40000410000 */
[----:B------:R-:W-:-:S02]  /*c6c0*/  FMUL.FTZ R41, R2, R61 ;  /* 0x0000003d02297220 */ /* 0x000fc40000410000 */
[C---:B------:R-:W-:Y:S02]  /*c6d0*/  FMUL.FTZ R64, R2.reuse, R64 ;  /* 0x0000004002407220 */ /* 0x040fe40000410000 */
[C---:B------:R-:W-:Y:S01]  /*c6e0*/  FMUL.FTZ R65, R2.reuse, R65 ;  /* 0x0000004102417220 */ /* 0x040fe20000410000 */
[----:B------:R-:W-:Y:S01]  /*c6f0*/  F2FP.PACK_AB R41, R41, R60 ;  /* 0x0000003c2929723e */ /* 0x000fe200000000ff */
[C---:B------:R-:W-:Y:S02]  /*c700*/  FMUL.FTZ R72, R2.reuse, R72 ;  /* 0x0000004802487220 */ /* 0x040fe40000410000 */
[C---:B------:R-:W-:Y:S02]  /*c710*/  FMUL.FTZ R35, R2.reuse, R73 ;  /* 0x0000004902237220 */ /* 0x040fe40000410000 */
        /* <DEDUP_REMOVED lines=25> */
[C---:B------:R-:W-:Y:S02]  /*c8b0*/  FMUL.FTZ R129, R2.reuse, R129 ;  /* 0x0000008102817220 */ /* 0x040fe40000410000 */
[C---:B------:R-:W-:Y:S02]  /*c8c0*/  FMUL.FTZ R108, R2.reuse, R108 ;  /* 0x0000006c026c7220 */ /* 0x040fe40000410000 */
[C---:B------:R-:W-:Y:S02]  /*c8d0*/  FMUL.FTZ R109, R2.reuse, R109 ;  /* 0x0000006d026d7220 */ /* 0x040fe40000410000 */
[----:B------:R-:W-:-:S02]  /*c8e0*/  FMUL.FTZ R132, R2, R132 ;  /* 0x0000008402847220 */ /* 0x000fc40000410000 */
[C---:B------:R-:W-:Y:S02]  /*c8f0*/  FMUL.FTZ R133, R2.reuse, R133 ;  /* 0x0000008502857220 */ /* 0x040fe40000410000 */
[C---:B------:R-:W-:Y:S02]  /*c900*/  FMUL.FTZ R112, R2.reuse, R112 ;  /* 0x0000007002707220 */ /* 0x040fe40000410000 */
[----:B------:R-:W-:Y:S02]  /*c910*/  FMUL.FTZ R113, R2, R113 ;  /* 0x0000007102717220 */ /* 0x000fe40000410000 */
[C---:B------:R-:W-:Y:S02]  /*c920*/  FMUL.FTZ R9, R0.reuse, R38 ;  /* 0x0000002600097220 */ /* 0x040fe40000410000 */
[C---:B------:R-:W-:Y:S01]  /*c930*/  FMUL.FTZ R6, R0.reuse, R42 ;  /* 0x0000002a00067220 */ /* 0x040fe20000410000 */
[----:B------:R-:W-:Y:S01]  /*c940*/  F2FP.PACK_AB R52, R113, R112 ;  /* 0x000000707134723e */ /* 0x000fe200000000ff */
        /* <DEDUP_REMOVED lines=10> */
[----:B------:R-:W-:Y:S01]  /*c9f0*/  FMUL.FTZ R50, R0, R50 ;  /* 0x0000003200327220 */ /* 0x000fe20000410000 */
[----:B------:R-:W-:Y:S01]  /*ca00*/  F2FP.PACK_AB R12, R12, R9 ;  /* 0x000000090c0c723e */ /* 0x000fe200000000ff */
[----:B------:R-:W-:Y:S01]  /*ca10*/  FMUL.FTZ R54, R0, R54 ;  /* 0x0000003600367220 */ /* 0x000fe20000410000 */
[----:B------:R-:W-:Y:S01]  /*ca20*/  F2FP.PACK_AB R10, R10, R6 ;  /* 0x000000060a0a723e */ /* 0x000fe200000000ff */
[C---:B------:R-:W-:Y:S01]  /*ca30*/  FMUL.FTZ R44, R0.reuse, R55 ;  /* 0x00000037002c7220 */ /* 0x040fe20000410000 */
[----:B------:R-:W-:Y:S01]  /*ca40*/  MOV R6, 0x20 ;  /* 0x0000002000067802 */ /* 0x000fe20000000f00 */
[C---:B------:R-:W-:Y:S01]  /*ca50*/  FMUL.FTZ R58, R0.reuse, R58 ;  /* 0x0000003a003a7220 */ /* 0x040fe20000410000 */
[----:B------:R-:W-:Y:S01]  /*ca60*/  F2FP.PACK_AB R9, R19, R119 ;  /* 0x000000771309723e */ /* 0x000fe200000000ff */
[----:B------:R-:W-:Y:S01]  /*ca70*/  FMUL.FTZ R42, R0, R59 ;  /* 0x0000003b002a7220 */ /* 0x000fe20000410000 */
[----:B------:R-:W-:Y:S01]  /*ca80*/  F2FP.PACK_AB R44, R44, R54 ;  /* 0x000000362c2c723e */ /* 0x000fe200000000ff */
[C---:B------:R-:W-:Y:S01]  /*ca90*/  FMUL.FTZ R62, R0.reuse, R62 ;  /* 0x0000003e003e7220 */ /* 0x040fe20000410000 */
[----:B------:R-:W-:Y:S01]  /*caa0*/  F2FP.PACK_AB R19, R105, R104 ;  /* 0x000000686913723e */ /* 0x000fe200000000ff */
[----:B------:R-:W-:Y:S01]  /*cab0*/  FMUL.FTZ R40, R0, R63 ;  /* 0x0000003f00287220 */ /* 0x000fe20000410000 */
[----:B------:R-:W-:Y:S01]  /*cac0*/  F2FP.PACK_AB R42, R42, R58 ;  /* 0x0000003a2a2a723e */ /* 0x000fe200000000ff */
[C---:B------:R-:W-:Y:S01]  /*cad0*/  FMUL.FTZ R66, R0.reuse, R66 ;  /* 0x0000004200427220 */ /* 0x040fe20000410000 */
[----:B------:R-:W3:Y:S01]  /*cae0*/  S2R R65, SR_CTAID.X ;  /* 0x0000000000417919 */ /* 0x000ee20000002500 */
[----:B------:R-:W-:Y:S01]  /*caf0*/  FMUL.FTZ R38, R0, R67 ;  /* 0x0000004300267220 */ /* 0x000fe20000410000 */
[----:B------:R-:W-:Y:S01]  /*cb00*/  F2FP.PACK_AB R40, R40, R62 ;  /* 0x0000003e2828723e */ /* 0x000fe200000000ff */
[C---:B------:R-:W-:Y:S01]  /*cb10*/  FMUL.FTZ R70, R0.reuse, R70 ;  /* 0x0000004600467220 */ /* 0x040fe20000410000 */
[----:B------:R-:W4:Y:S01]  /*cb20*/  S2R R64, SR_CTAID.Z ;  /* 0x0000000000407919 */ /* 0x000f220000002700 */
[----:B------:R-:W-:Y:S01]  /*cb30*/  FMUL.FTZ R74, R0, R74 ;  /* 0x0000004a004a7220 */ /* 0x000fe20000410000 */
[----:B------:R-:W-:Y:S01]  /*cb40*/  F2FP.PACK_AB R38, R38, R66 ;  /* 0x000000422626723e */ /* 0x000fe200000000ff */
[----:B------:R-:W-:-:S02]  /*cb50*/  FMUL.FTZ R34, R0, R75 ;  /* 0x0000004b00227220 */ /* 0x000fc40000410000 */
[C---:B------:R-:W-:Y:S02]  /*cb60*/  FMUL.FTZ R78, R0.reuse, R78 ;  /* 0x0000004e004e7220 */ /* 0x040fe40000410000 */
        /* <DEDUP_REMOVED lines=30> */
[C---:B------:R-:W-:Y:S01]  /*cd50*/  FMUL.FTZ R53, R0.reuse, R135 ;  /* 0x0000008700357220 */ /* 0x040fe20000410000 */
[----:B------:R-:W-:Y:S01]  /*cd60*/  F2FP.PACK_AB R49, R49, R110 ;  /* 0x0000006e3131723e */ /* 0x000fe200000000ff */
[----:B------:R-:W-:-:S03]  /*cd70*/  FMUL.FTZ R114, R0, R114 ;  /* 0x0000007200727220 */ /* 0x000fc60000410000 */
[----:B------:R-:W-:Y:S02]  /*cd80*/  F2FP.PACK_AB R53, R53, R134 ;  /* 0x000000863535723e */ /* 0x000fe400000000ff */
[----:B--2---:R-:W-:-:S04]  /*cd90*/  ISETP.NE.AND P0, PT, R143, -0x1, PT ;  /* 0xffffffff8f00780c */ /* 0x004fc80003f05270 */
[----:B------:R-:W-:-:S05]  /*cda0*/  R2P PR, R14, 0x6 ;  /* 0x000000060e007804 */ /* 0x000fca0000000000 */
[----:B------:R-:W-:-:S04]  /*cdb0*/  SEL R6, R6, 0xffffffe0, !P1 ;  /* 0xffffffe006067807 */ /* 0x000fc80004800000 */
[----:B------:R-:W-:-:S04]  /*cdc0*/  @P0 IMAD.WIDE.U32 R4, R143, c[0x0][0x1e8], RZ ;  /* 0x00007a008f040a25 */ /* 0x000fc800078e00ff */
[----:B------:R-:W-:Y:S01]  /*cdd0*/  @P0 IMAD R138, R143, c[0x0][0x1ec], R5 ;  /* 0x00007b008f8a0a24 */ /* 0x000fe200078e0205 */
[----:B------:R-:W-:Y:S02]  /*cde0*/  SHF.R.S32.HI R5, RZ, 0x5, R140 ;  /* 0x00000005ff057819 */ /* 0x000fe4000001148c */
[----:B------:R-:W-:Y:S01]  /*cdf0*/  @P0 MOV R137, R4 ;  /* 0x0000000400890202 */ /* 0x000fe20000000f00 */
[----:B------:R-:W-:Y:S01]  /*ce00*/  FMUL.FTZ R4, R0, R123 ;  /* 0x0000007b00047220 */ /* 0x000fe20000410000 */
[----:B------:R-:W-:Y:S01]  /*ce10*/  LEA R139, R5, R8, 0x9 ;  /* 0x00000008058b7211 */ /* 0x000fe200078e48ff */
[C---:B------:R-:W-:Y:S02]  /*ce20*/  FMUL.FTZ R5, R2.reuse, R121 ;  /* 0x0000007902057220 */ /* 0x040fe40000410000 */
[----:B------:R-:W-:Y:S01]  /*ce30*/  FMUL.FTZ R121, R2, R36 ;  /* 0x0000002402797220 */ /* 0x000fe20000410000 */
        /* <DEDUP_REMOVED lines=9> */
[----:B------:R-:W-:Y:S01]  /*ced0*/  FMUL.FTZ R51, R0, R115 ;  /* 0x0000007300337220 */ /* 0x000fe20000410000 */
[----:B------:R-:W-:-:S02]  /*cee0*/  SHF.L.U32 R0, R14, 0x6, RZ ;  /* 0x000000060e007819 */ /* 0x000fc400000006ff */
[----:B------:R-:W-:Y:S02]  /*cef0*/  ISETP.NE.U32.AND P5, PT, R2, 0x1, PT ;  /* 0x000000010200780c */ /* 0x000fe40003fa5070 */
[----:B------:R-:W-:Y:S02]  /*cf00*/  LOP3.LUT R0, R0, 0x1c0, RZ, 0xc0, !PT ;  /* 0x000001c000007812 */ /* 0x000fe400078ec0ff */
[----:B------:R-:W-:Y:S02]  /*cf10*/  MOV R14, 0x40 ;  /* 0x00000040000e7802 */ /* 0x000fe40000000f00 */
[----:B------:R-:W-:Y:S02]  /*cf20*/  LEA.HI R0, R0, R0, RZ, 0x1d ;  /* 0x0000000000007211 */ /* 0x000fe400078fe8ff */
[----:B------:R-:W-:Y:S02]  /*cf30*/  F2FP.PACK_AB R8, R8, R126 ;  /* 0x0000007e0808723e */ /* 0x000fe400000000ff */
[----:B------:R-:W-:-:S02]  /*cf40*/  LEA R0, R139, R0, 0x1 ;  /* 0x000000008b007211 */ /* 0x000fc400078e08ff */
[----:B------:R-:W-:Y:S02]  /*cf50*/  SEL R14, R14, 0xffffffc0, !P2 ;  /* 0xffffffc00e0e7807 */ /* 0x000fe40005000000 */
[----:B------:R-:W-:Y:S02]  /*cf60*/  SHF.L.U32 R0, R0, 0x1, RZ ;  /* 0x0000000100007819 */ /* 0x000fe400000006ff */
[----:B------:R-:W-:Y:S02]  /*cf70*/  F2FP.PACK_AB R46, R46, R50 ;  /* 0x000000322e2e723e */ /* 0x000fe400000000ff */
[C---:B------:R-:W-:Y:S01]  /*cf80*/  IADD3 R2, R0.reuse, -0x10, RZ ;  /* 0xfffffff000027810 */ /* 0x040fe20007ffe0ff */
[----:B------:R2:W-:Y:S01]  /*cf90*/  STS [R0], R5 ;  /* 0x0000000500007388 */ /* 0x0005e20000000800 */
[----:B------:R-:W-:Y:S02]  /*cfa0*/  @P5 IADD3 R2, R0, 0x10, RZ ;  /* 0x0000001000025810 */ /* 0x000fe40007ffe0ff */
[----:B------:R-:W-:Y:S01]  /*cfb0*/  F2FP.PACK_AB R36, R36, R70 ;  /* 0x000000462424723e */ /* 0x000fe200000000ff */
[----:B------:R1:W-:Y:S01]  /*cfc0*/  STS [R0+0x400], R4 ;  /* 0x0004000400007388 */ /* 0x0003e20000000800 */
[----:B------:R-:W-:-:S02]  /*cfd0*/  F2FP.PACK_AB R50, R109, R108 ;  /* 0x0000006c6d32723e */ /* 0x000fc400000000ff */
[----:B------:R-:W-:Y:S01]  /*cfe0*/  F2FP.PACK_AB R51, R51, R114 ;  /* 0x000000723333723e */ /* 0x000fe200000000ff */
[----:B------:R3:W-:Y:S04]  /*cff0*/  STS [R2+0x400], R8 ;  /* 0x0004000802007388 */ /* 0x0007e80000000800 */
[----:B------:R4:W-:Y:S01]  /*d000*/  STS [R2], R7 ;  /* 0x0000000702007388 */ /* 0x0009e20000000800 */
[----:B--2---:R-:W-:Y:S02]  /*d010*/  IADD3 R5, R0, R6, RZ ;  /* 0x0000000600057210 */ /* 0x004fe40007ffe0ff */
[----:B-1----:R-:W-:-:S03]  /*d020*/  IADD3 R4, R6, R2, RZ ;  /* 0x0000000206047210 */ /* 0x002fc60007ffe0ff */
[----:B------:R-:W-:Y:S01]  /*d030*/  STS [R5], R13 ;  /* 0x0000000d05007388 */ /* 0x000fe20000000800 */
[----:B---3--:R-:W-:-:S03]  /*d040*/  IADD3 R8, R0, R14, RZ ;  /* 0x0000000e00087210 */ /* 0x008fc60007ffe0ff */
[----:B------:R1:W-:Y:S01]  /*d050*/  STS [R5+0x400], R12 ;  /* 0x0004000c05007388 */ /* 0x0003e20000000800 */
[-C--:B------:R-:W-:Y:S02]  /*d060*/  IADD3 R6, R4, R14.reuse, RZ ;  /* 0x0000000e04067210 */ /* 0x080fe40007ffe0ff */
[----:B----4-:R-:W-:Y:S01]  /*d070*/  IADD3 R7, R5, R14, RZ ;  /* 0x0000000e05077210 */ /* 0x010fe20007ffe0ff */
[----:B------:R2:W-:Y:S04]  /*d080*/  STS [R4], R11 ;  /* 0x0000000b04007388 */ /* 0x0005e80000000800 */
[----:B------:R-:W-:Y:S04]  /*d090*/  STS [R4+0x400], R10 ;  /* 0x0004000a04007388 */ /* 0x000fe80000000800 */
[----:B------:R3:W-:Y:S04]  /*d0a0*/  STS [R8], R9 ;  /* 0x0000000908007388 */ /* 0x0007e80000000800 */
[----:B------:R-:W-:Y:S01]  /*d0b0*/  STS [R8+0x400], R15 ;  /* 0x0004000f08007388 */ /* 0x000fe20000000800 */
[----:B-1----:R-:W-:Y:S01]  /*d0c0*/  @P4 MUFU.LG2 R12, R117 ;  /* 0x00000075000c4308 */ /* 0x002fe20000000c00 */
[----:B--2---:R-:W1:Y:S01]  /*d0d0*/  LDC.U8 R11, c[0x0][0x328] ;  /* 0x0000ca00ff0b7b82 */ /* 0x004e620000000000 */
[----:B---3--:R-:W-:-:S07]  /*d0e0*/  IADD3 R9, R14, R2, RZ ;  /* 0x000000020e097210 */ /* 0x008fce0007ffe0ff */
[----:B------:R-:W2:Y:S01]  /*d0f0*/  LDC.U8 R10, c[0x0][0x329] ;  /* 0x0000ca40ff0a7b82 */ /* 0x000ea20000000000 */
[----:B------:R-:W3:Y:S04]  /*d100*/  S2R R14, SR_CTAID.Y ;  /* 0x00000000000e7919 */ /* 0x000ee80000002600 */
[----:B------:R-:W-:Y:S04]  /*d110*/  STS [R9], R47 ;  /* 0x0000002f09007388 */ /* 0x000fe80000000800 */
[----:B------:R-:W-:Y:S04]  /*d120*/  STS [R9+0x400], R46 ;  /* 0x0004002e09007388 */ /* 0x000fe80000000800 */
[----:B------:R-:W-:Y:S01]  /*d130*/  STS [R7], R45 ;  /* 0x0000002d07007388 */ /* 0x000fe20000000800 */
[----:B-1----:R-:W-:-:S03]  /*d140*/  ISETP.NE.AND P5, PT, R11, RZ, PT ;  /* 0x000000ff0b00720c */ /* 0x002fc60003fa5270 */
[----:B------:R-:W-:Y:S04]  /*d150*/  STS [R7+0x400], R44 ;  /* 0x0004002c07007388 */ /* 0x000fe80000000800 */
[----:B------:R-:W-:Y:S01]  /*d160*/  STS [R6], R43 ;  /* 0x0000002b06007388 */ /* 0x000fe20000000800 */
[----:B--2---:R-:W-:-:S03]  /*d170*/  ISETP.NE.AND P2, PT, R10, RZ, PT ;  /* 0x000000ff0a00720c */ /* 0x004fc60003f45270 */
[----:B------:R-:W-:Y:S01]  /*d180*/  STS [R6+0x400], R42 ;  /* 0x0004002a06007388 */ /* 0x000fe20000000800 */
[----:B------:R-:W-:-:S03]  /*d190*/  ISETP.NE.OR P1, PT, R10, RZ, !P5 ;  /* 0x000000ff0a00720c */ /* 0x000fc60006f25670 */
        /* <DEDUP_REMOVED lines=19> */
[----:B------:R2:W-:Y:S04]  /*d2d0*/  STS [R2+0x4400], R22 ;  /* 0x0044001602007388 */ /* 0x0005e80000000800 */
[----:B------:R-:W-:Y:S04]  /*d2e0*/  STS [R5+0x4000], R21 ;  /* 0x0040001505007388 */ /* 0x000fe80000000800 */
[----:B------:R-:W-:Y:S04]  /*d2f0*/  STS [R5+0x4400], R20 ;  /* 0x0044001405007388 */ /* 0x000fe80000000800 */
[----:B------:R-:W-:Y:S04]  /*d300*/  STS [R4+0x4000], R19 ;  /* 0x0040001304007388 */ /* 0x000fe80000000800 */
[----:B------:R-:W-:Y:S01]  /*d310*/  STS [R4+0x4400], R18 ;  /* 0x0044001204007388 */ /* 0x000fe20000000800 */
[----:B-1----:R-:W-:-:S03]  /*d320*/  @!P2 MOV R0, c[0x0][0x214] ;  /* 0x000085000000aa02 */ /* 0x002fc60000000f00 */
[----:B------:R-:W-:Y:S04]  /*d330*/  STS [R8+0x4000], R17 ;  /* 0x0040001108007388 */ /* 0x000fe80000000800 */
[----:B------:R1:W-:Y:S01]  /*d340*/  STS [R8+0x4400], R16 ;  /* 0x0044001008007388 */ /* 0x0003e20000000800 */
[----:B--2---:R-:W-:-:S03]  /*d350*/  @P2 MOV R2, c[0x0][0x210] ;  /* 0x0000840000022a02 */ /* 0x004fc60000000f00 */
[----:B------:R-:W-:Y:S02]  /*d360*/  STS [R9+0x4000], R50 ;  /* 0x0040003209007388 */ /* 0x000fe40000000800 */
[----:B------:R-:W-:Y:S01]  /*d370*/  @P2 IMAD R2, R2, c[0x0][0x214], RZ ;  /* 0x0000850002022a24 */ /* 0x000fe200078e02ff */
[----:B------:R-:W-:Y:S01]  /*d380*/  @!P2 SEL R2, R0, c[0x0][0x234], !P5 ;  /* 0x00008d000002aa07 */ /* 0x000fe20006800000 */
[----:B------:R-:W-:Y:S01]  /*d390*/  STS [R9+0x4400], R49 ;  /* 0x0044003109007388 */ /* 0x000fe20000000800 */
[----:B---3--:R-:W-:-:S03]  /*d3a0*/  @!P1 IMAD R0, R14, c[0x0][0x214], RZ ;  /* 0x000085000e009a24 */ /* 0x008fc600078e02ff */
[----:B------:R-:W-:Y:S01]  /*d3b0*/  STS [R7+0x4000], R48 ;  /* 0x0040003007007388 */ /* 0x000fe20000000800 */
[----:B------:R-:W2:Y:S01]  /*d3c0*/  @P3 MUFU.LG2 R10, R118 ;  /* 0x00000076000a3308 */ /* 0x000ea20000000c00 */
[----:B------:R-:W-:Y:S02]  /*d3d0*/  @!P1 SEL R0, R0, R143, !P0 ;  /* 0x0000008f00009207 */ /* 0x000fe40004000000 */
[----:B------:R3:W-:Y:S04]  /*d3e0*/  STS [R7+0x4400], R53 ;  /* 0x0044003507007388 */ /* 0x0007e80000000800 */
[----:B------:R-:W-:Y:S04]  /*d3f0*/  STS [R6+0x4000], R52 ;  /* 0x0040003406007388 */ /* 0x000fe80000000800 */
[----:B------:R4:W-:Y:S04]  /*d400*/  STS [R6+0x4400], R51 ;  /* 0x0044003306007388 */ /* 0x0009e80000000800 */
[----:B------:R-:W-:Y:S01]  /*d410*/  BAR.SYNC.DEFER_BLOCKING 0x0 ;  /* 0x0000000000007b1d */ /* 0x000fe20000010000 */
[----:B-1----:R-:W-:Y:S01]  /*d420*/  LOP3.LUT R8, R140, 0xffffffe0, RZ, 0xc0, !PT ;  /* 0xffffffe08c087812 */ /* 0x002fe200078ec0ff */
[----:B------:R-:W-:-:S03]  /*d430*/  CS2R R4, SRZ ;  /* 0x0000000000047805 */ /* 0x000fc6000001ff00 */
[----:B------:R-:W-:Y:S02]  /*d440*/  IADD3 R8, R141, -R8, RZ ;  /* 0x800000088d087210 */ /* 0x000fe40007ffe0ff */
[----:B---3--:R-:W-:Y:S01]  /*d450*/  @P2 MOV R7, 0x1 ;  /* 0x0000000100072802 */ /* 0x008fe20000000f00 */
[----:B------:R1:W3:Y:S04]  /*d460*/  LDS.128 R24, [R199] ;  /* 0x00000000c7187984 */ /* 0x0002e80000000c00 */
        /* <DEDUP_REMOVED lines=11> */
[----:B------:R-:W-:Y:S01]  /*d520*/  @!P2 IMAD R7, R2, c[0x0][0x1c0], RZ ;  /* 0x000070000207aa24 */ /* 0x000fe200078e02ff */
[----:B----4-:R-:W-:-:S02]  /*d530*/  @P2 MOV R6, c[0x0][0x210] ;  /* 0x0000840000062a02 */ /* 0x010fc40000000f00 */
[----:B------:R-:W-:Y:S01]  /*d540*/  @!P2 MOV R6, 0x1 ;  /* 0x000000010006a802 */ /* 0x000fe20000000f00 */
[----:B------:R-:W-:Y:S01]  /*d550*/  IMAD R7, R14, R7, RZ ;  /* 0x000000070e077224 */ /* 0x000fe200078e02ff */
[----:B------:R-:W-:Y:S02]  /*d560*/  @!P0 SHF.R.S32.HI R9, RZ, 0x1f, R14 ;  /* 0x0000001fff098819 */ /* 0x000fe4000001140e */
[----:B------:R-:W-:Y:S02]  /*d570*/  @!P1 SHF.R.S32.HI R5, RZ, 0x1f, R0 ;  /* 0x0000001fff059819 */ /* 0x000fe40000011400 */
[----:B------:R-:W-:Y:S02]  /*d580*/  LOP3.LUT P5, RZ, R8, 0x3, RZ, 0xc0, !PT ;  /* 0x0000000308ff7812 */ /* 0x000fe400078ac0ff */
[----:B------:R-:W-:Y:S02]  /*d590*/  SEL R7, R7, RZ, P1 ;  /* 0x000000ff07077207 */ /* 0x000fe40000800000 */
[----:B------:R-:W-:Y:S01]  /*d5a0*/  @!P1 MOV R4, R0 ;  /* 0x0000000000049202 */ /* 0x000fe20000000f00 */
[----:B------:R-:W-:-:S02]  /*d5b0*/  IMAD R0, R65, R6, RZ ;  /* 0x0000000641007224 */ /* 0x000fc400078e02ff */
[----:B------:R-:W-:Y:S02]  /*d5c0*/  @!P0 IMAD R9, R9, c[0x0][0x1e0], RZ ;  /* 0x0000780009098a24 */ /* 0x000fe400078e02ff */
[----:B------:R-:W-:Y:S01]  /*d5d0*/  IMAD R2, R64, R2, R7 ;  /* 0x0000000240027224 */ /* 0x000fe200078e0207 */
[----:B------:R-:W-:Y:S01]  /*d5e0*/  SHF.L.U32 R0, R0, 0x6, RZ ;  /* 0x0000000600007819 */ /* 0x000fe200000006ff */
[C---:B------:R-:W-:Y:S02]  /*d5f0*/  @!P0 IMAD R13, R14.reuse, c[0x0][0x1e4], R9 ;  /* 0x000079000e0d8a24 */ /* 0x040fe400078e0209 */
[----:B------:R-:W-:Y:S01]  /*d600*/  @!P0 IMAD.WIDE.U32 R14, R14, c[0x0][0x1e0], RZ ;  /* 0x000078000e0e8a25 */ /* 0x000fe200078e00ff */
[----:B------:R-:W-:Y:S01]  /*d610*/  IADD3 R4, P2, P1, R0, R4, R2 ;  /* 0x0000000400047210 */ /* 0x000fe2000795e002 */
[----:B------:R-:W-:Y:S01]  /*d620*/  BSSY B0, `(.L_x_755) ;  /* 0x000001e000007945 */ /* 0x000fe20003800000 */
[----:B------:R-:W-:Y:S01]  /*d630*/  SHF.R.S32.HI R0, RZ, 0x1f, R0 ;  /* 0x0000001fff007819 */ /* 0x000fe20000011400 */
[----:B--2---:R-:W-:Y:S01]  /*d640*/  @P3 FMUL.FTZ R7, R10, 0.69314718246459960938 ;  /* 0x3f3172180a073820 */ /* 0x004fe20000410000 */
[----:B------:R-:W-:Y:S01]  /*d650*/  SHF.R.S32.HI R2, RZ, 0x1f, R2 ;  /* 0x0000001fff027819 */ /* 0x000fe20000011402 */
[----:B------:R-:W-:Y:S01]  /*d660*/  @P4 FMUL.FTZ R8, R12, 0.69314718246459960938 ;  /* 0x3f3172180c084820 */ /* 0x000fe20000410000 */
[----:B------:R-:W-:Y:S01]  /*d670*/  MOV R11, 0x7f800000 ;  /* 0x7f800000000b7802 */ /* 0x000fe20000000f00 */
[----:B------:R-:W-:Y:S01]  /*d680*/  @P3 FFMA.FTZ R11, R3, c[0x0][0x238], R7 ;  /* 0x00008e00030b3a23 */ /* 0x000fe20000010007 */
[----:B------:R-:W-:Y:S01]  /*d690*/  MOV R9, 0x7f800000 ;  /* 0x7f80000000097802 */ /* 0x000fe20000000f00 */
[----:B------:R-:W-:Y:S01]  /*d6a0*/  @P4 FFMA.FTZ R9, R116, c[0x0][0x238], R8 ;  /* 0x00008e0074094a23 */ /* 0x000fe20000010008 */
[----:B------:R-:W-:-:S02]  /*d6b0*/  @!P0 MOV R137, R14 ;  /* 0x0000000e00898202 */ /* 0x000fc40000000f00 */
[----:B------:R-:W-:Y:S02]  /*d6c0*/  @!P0 IADD3 R138, R15, R13, RZ ;  /* 0x0000000d0f8a8210 */ /* 0x000fe40007ffe0ff */
[----:B------:R-:W-:Y:S01]  /*d6d0*/  IADD3.X R3, R0, R5, R2, P2, P1 ;  /* 0x0000000500037210 */ /* 0x000fe200017e2402 */
[----:B------:R-:W-:Y:S05]  /*d6e0*/  @P5 BRA `(.L_x_756) ;  /* 0x0000011000005947 */ /* 0x000fea0003800000 */
[----:B---3--:R-:W2:Y:S01]  /*d6f0*/  LDL.LU R66, [R1+0x84] ;  /* 0x0000840001427983 */ /* 0x008ea20000300800 */
[----:B-----5:R-:W-:Y:S01]  /*d700*/  IMAD R2, R65, -0x40, R68 ;  /* 0xffffffc041027824 */ /* 0x020fe200078e0244 */
[----:B--2---:R-:W-:-:S04]  /*d710*/  IADD3 R0, R66, 0x8, RZ ;  /* 0x0000000842007810 */ /* 0x004fc80007ffe0ff */
        /* <DEDUP_REMOVED lines=14> */
.L_x_756:
[----:B---3--:R-:W-:Y:S05]  /*d800*/  BSYNC B0 ;  /* 0x0000000000007941 */ /* 0x008fea0003800000 */
.L_x_755:
[----:B------:R-:W3:Y:S04]  /*d810*/  LDL.64 R66, [R1+0x30] ;  /* 0x0000300001427983 */ /* 0x000ee80000100a00 */
[----:B------:R4:W5:Y:S04]  /*d820*/  LDL R15, [R1+0x40] ;  /* 0x00004000010f7983 */ /* 0x0009680000100800 */
[----:B------:R4:W5:Y:S01]  /*d830*/  LDL R14, [R1+0x44] ;  /* 0x00004400010e7983 */ /* 0x0009620000100800 */
[----:B------:R-:W-:Y:S01]  /*d840*/  LEA.HI R13, R142, R141, RZ, 0x3 ;  /* 0x0000008d8e0d7211 */ /* 0x000fe200078f18ff */
[----:B-----5:R-:W-:Y:S01]  /*d850*/  IMAD R12, R65, -0x40, R68 ;  /* 0xffffffc0410c7824 */ /* 0x020fe200078e0244 */
[----:B--2---:R-:W-:Y:S01]  /*d860*/  SHF.R.S32.HI R3, RZ, 0x1f, R64 ;  /* 0x0000001fff037819 */ /* 0x004fe20000011440 */
[----:B------:R-:W2:Y:S01]  /*d870*/  S2R R6, SR_TID.X ;  /* 0x0000000000067919 */ /* 0x000ea20000002100 */
[----:B------:R-:W-:Y:S03]  /*d880*/  BSSY B0, `(.L_x_757) ;  /* 0x000001e000007945 */ /* 0x000fe60003800000 */
[----:B------:R-:W1:Y:S01]  /*d890*/  S2R R7, SR_CTAID.X ;  /* 0x0000000000077919 */ /* 0x000e620000002500 */
[----:B------:R-:W-:Y:S01]  /*d8a0*/  IMAD R3, R3, c[0x0][0x1f0], RZ ;  /* 0x00007c0003037a24 */ /* 0x000fe200078e02ff */
[----:B--2---:R-:W-:-:S04]  /*d8b0*/  SHF.R.S32.HI R2, RZ, 0x1f, R6 ;  /* 0x0000001fff027819 */ /* 0x004fc80000011406 */
[----:B------:R-:W-:-:S04]  /*d8c0*/  LEA.HI R2, R2, R6, RZ, 0x3 ;  /* 0x0000000602027211 */ /* 0x000fc800078f18ff */
[----:B------:R-:W-:Y:S02]  /*d8d0*/  SHF.R.S32.HI R2, RZ, 0x3, R2 ;  /* 0x00000003ff027819 */ /* 0x000fe40000011402 */
[----:B---3--:R-:W-:Y:S02]  /*d8e0*/  IADD3 R4, P0, R66, R137, RZ ;  /* 0x0000008942047210 */ /* 0x008fe40007f1e0ff */
[----:B------:R-:W-:-:S05]  /*d8f0*/  SHF.R.S32.HI R0, RZ, 0x1f, R66 ;  /* 0x0000001fff007819 */ /* 0x000fca0000011442 */
[----:B------:R-:W-:Y:S01]  /*d900*/  IMAD.X R5, R0, 0x1, R138, P0 ;  /* 0x0000000100057824 */ /* 0x000fe200000e068a */
[----:B------:R-:W-:-:S03]  /*d910*/  SHF.R.S32.HI R0, RZ, 0x3, R13 ;  /* 0x00000003ff007819 */ /* 0x000fc6000001140d */
[----:B------:R-:W-:Y:S01]  /*d920*/  IMAD.WIDE.U32 R10, R64, c[0x0][0x1f0], R4 ;  /* 0x00007c00400a7a25 */ /* 0x000fe200078e0004 */
[----:B------:R-:W-:-:S03]  /*d930*/  ISETP.GE.AND P0, PT, R0, R12, PT ;  /* 0x0000000c0000720c */ /* 0x000fc60003f06270 */
[----:B------:R-:W-:Y:S01]  /*d940*/  IMAD R0, R64, c[0x0][0x1f4], R3 ;  /* 0x00007d0040007a24 */ /* 0x000fe200078e0203 */
[----:B------:R-:W-:-:S03]  /*d950*/  SHF.R.S32.HI R3, RZ, 0x1f, R2 ;  /* 0x0000001fff037819 */ /* 0x000fc60000011402 */
[----:B------:R-:W-:Y:S02]  /*d960*/  IMAD.IADD R9, R11, 0x1, R0 ;  /* 0x000000010b097824 */ /* 0x000fe400078e0200 */
[----:B-1----:R-:W-:-:S04]  /*d970*/  IMAD.WIDE R2, R7, 0x40, R2 ;  /* 0x0000004007027825 */ /* 0x002fc800078e0202 */
[----:B------:R-:W-:Y:S05]  /*d980*/  @P0 BRA `(.L_x_758) ;  /* 0x000000d000000947 */ /* 0x000fea0003800000 */
[----:B----4-:R-:W-:Y:S01]  /*d990*/  IMAD R0, R3, c[0x0][0x1e8], RZ ;  /* 0x00007a0003007a24 */ /* 0x010fe200078e02ff */
        /* <DEDUP_REMOVED lines=12> */
.L_x_758:
[----:B----4-:R-:W-:Y:S05]  /*da60*/  BSYNC B0 ;  /* 0x0000000000007941 */ /* 0x010fea0003800000 */
.L_x_757:
[----:B------:R-:W-:Y:S01]  /*da70*/  LEA.HI.SX32 R0, R13, 0x10, 0x1d ;  /* 0x000000100d007811 */ /* 0x000fe200078feaff */
        /* <DEDUP_REMOVED lines=19> */
.L_x_760:
[----:B------:R-:W-:Y:S05]  /*dbb0*/  BSYNC B0 ;  /* 0x0000000000007941 */ /* 0x000fea0003800000 */
.L_x_759:
        /* <DEDUP_REMOVED lines=20> */
.L_x_762:
[----:B------:R-:W-:Y:S05]  /*dd00*/  BSYNC B0 ;  /* 0x0000000000007941 */ /* 0x000fea0003800000 */
.L_x_761:
[----:B------:R-:W-:-:S04]  /*dd10*/  LEA.HI.SX32 R0, R13, 0x30, 0x1d ;  /* 0x000000300d007811 */ /* 0x000fc800078feaff */
[----:B------:R-:W-:-:S13]  /*dd20*/  ISETP.GE.AND P0, PT, R0, R12, PT ;  /* 0x0000000c0000720c */ /* 0x000fda0003f06270 */
[----:B------:R-:W-:Y:S05]  /*dd30*/  @P0 EXIT ;  /* 0x000000000000094d */ /* 0x000fea0003800000 */
[----:B------:R-:W-:Y:S02]  /*dd40*/  IADD3 R0, P0, R2, 0x30, RZ ;  /* 0x0000003002007810 */ /* 0x000fe40007f1e0ff */
[----:B------:R-:W-:-:S03]  /*dd50*/  ISETP.GE.AND P1, PT, R66, c[0x0][0x220], PT ;  /* 0x0000880042007a0c */ /* 0x000fc60003f26270 */
[----:B------:R-:W-:Y:S01]  /*dd60*/  IMAD.X R2, RZ, RZ, R3, P0 ;  /* 0x000000ffff027224 */ /* 0x000fe200000e0603 */
[----:B------:R-:W-:Y:S02]  /*dd70*/  MOV R3, R9 ;  /* 0x0000000900037202 */ /* 0x000fe40000000f00 */
[----:B------:R-:W-:Y:S01]  /*dd80*/  ISETP.GE.AND P0, PT, R15, c[0x0][0x220], PT ;  /* 0x000088000f007a0c */ /* 0x000fe20003f06270 */
[----:B------:R-:W-:Y:S02]  /*dd90*/  IMAD R6, R2, c[0x0][0x1e8], RZ ;  /* 0x00007a0002067a24 */ /* 0x000fe400078e02ff */
[----:B------:R-:W-:-:S04]  /*dda0*/  IMAD.MOV.U32 R2, RZ, RZ, R10 ;  /* 0x000000ffff027224 */ /* 0x000fc800078e000a */
[----:B-1----:R-:W-:-:S04]  /*ddb0*/  IMAD.WIDE.U32 R4, R0, c[0x0][0x1e8], R2 ;  /* 0x00007a0000047a25 */ /* 0x002fc800078e0002 */
[----:B------:R-:W-:Y:S01]  /*ddc0*/  IMAD R0, R0, c[0x0][0x1ec], R6 ;  /* 0x00007b0000007a24 */ /* 0x000fe200078e0206 */
[----:B------:R-:W-:-:S03]  /*ddd0*/  LEA R2, P2, R4, c[0x0][0x1d0], 0x1 ;  /* 0x0000740004027a11 */ /* 0x000fc600078408ff */
        /* <DEDUP_REMOVED lines=8> */
.L_x_721:
[----:B------:R-:W3:Y:S04]  /*de60*/  LDL.LU R9, [R1+0x60] ;  /* 0x0000600001097983 */ /* 0x000ee80000300800 */
[----:B------:R-:W4:Y:S01]  /*de70*/  LDL.LU R12, [R1+0x7c] ;  /* 0x00007c00010c7983 */ /* 0x000f220000300800 */
[----:B------:R-:W1:Y:S01]  /*de80*/  LDC.U8 R3, c[0x0][0x329] ;  /* 0x0000ca40ff037b82 */ /* 0x000e620000000000 */
[----:B------:R-:W-:Y:S01]  /*de90*/  LEA.HI R10, R17, R38, RZ, 0x3 ;  /* 0x00000026110a7211 */ /* 0x000fe200078f18ff */
[----:B------:R-:W-:Y:S03]  /*dea0*/  BSSY B0, `(.L_x_763) ;  /* 0x0000045000007945 */ /* 0x000fe60003800000 */
[----:B------:R-:W-:-:S02]  /*deb0*/  LOP3.LUT R8, R10, 0xfffffff8, RZ, 0xc0, !PT ;  /* 0xfffffff80a087812 */ /* 0x000fc400078ec0ff */
[----:B------:R-:W-:Y:S01]  /*dec0*/  SHF.R.S32.HI R10, RZ, 0x3, R10 ;  /* 0x00000003ff0a7819 */ /* 0x000fe2000001140a */
[----:B------:R-:W5:Y:S02]  /*ded0*/  LDC.U8 R2, c[0x0][0x328] ;  /* 0x0000ca00ff027b82 */ /* 0x000f640000000000 */
[----:B------:R-:W-:Y:S01]  /*dee0*/  IMAD.IADD R20, R38, 0x1, -R8 ;  /* 0x0000000126147824 */ /* 0x000fe200078e0a08 */
[----:B------:R-:W-:Y:S02]  /*def0*/  SHF.R.S32.HI R8, RZ, 0x1f, R25 ;  /* 0x0000001fff087819 */ /* 0x000fe40000011419 */
[----:B------:R-:W-:Y:S01]  /*df00*/  SHF.R.S32.HI R11, RZ, 0x1f, R10 ;  /* 0x0000001fff0b7819 */ /* 0x000fe2000001140a */
[----:B------:R-:W-:Y:S02]  /*df10*/  IMAD.SHL.U32 R14, R20, 0x8, RZ ;  /* 0x00000008140e7824 */ /* 0x000fe400078e00ff */
[----:B------:R-:W-:-:S03]  /*df20*/  IMAD R8, R8, c[0x0][0x1f0], RZ ;  /* 0x00007c0008087a24 */ /* 0x000fc600078e02ff */
[C---:B------:R-:W-:Y:S01]  /*df30*/  IADD3 R24, R14.reuse, 0x40, RZ ;  /* 0x000000400e187810 */ /* 0x040fe20007ffe0ff */
[----:B------:R-:W-:Y:S01]  /*df40*/  IMAD R8, R25, c[0x0][0x1f4], R8 ;  /* 0x00007d0019087a24 */ /* 0x000fe200078e0208 */
[----:B------:R-:W-:Y:S02]  /*df50*/  IADD3 R23, R14, 0x80, RZ ;  /* 0x000000800e177810 */ /* 0x000fe40007ffe0ff */
[----:B-1----:R-:W-:Y:S02]  /*df60*/  ISETP.NE.AND P1, PT, R3, RZ, PT ;  /* 0x000000ff0300720c */ /* 0x002fe40003f25270 */
[----:B-----5:R-:W-:-:S04]  /*df70*/  ISETP.NE.AND P3, PT, R2, RZ, PT ;  /* 0x000000ff0200720c */ /* 0x020fc80003f65270 */
[----:B------:R-:W-:-:S07]  /*df80*/  ISETP.EQ.AND P3, PT, R3, RZ, P3 ;  /* 0x000000ff0300720c */ /* 0x000fce0001f62270 */
[----:B------:R-:W-:Y:S01]  /*df90*/  @P1 IMAD.MOV.U32 R0, RZ, RZ, c[0x0][0x210] ;  /* 0x00008400ff001624 */ /* 0x000fe200078e00ff */
[----:B------:R-:W-:Y:S01]  /*dfa0*/  @!P1 ISETP.NE.AND P0, PT, R2, RZ, PT ;  /* 0x000000ff0200920c */ /* 0x000fe20003f05270 */
[----:B------:R-:W-:Y:S02]  /*dfb0*/  @!P1 IMAD.MOV.U32 R2, RZ, RZ, c[0x0][0x214] ;  /* 0x00008500ff029624 */ /* 0x000fe400078e00ff */
[----:B------:R-:W-:Y:S02]  /*dfc0*/  @P1 IMAD R0, R0, c[0x0][0x214], RZ ;  /* 0x0000850000001a24 */ /* 0x000fe400078e02ff */
[----:B--2---:R-:W-:Y:S01]  /*dfd0*/  @P1 IMAD.MOV.U32 R4, RZ, RZ, 0x1 ;  /* 0x00000001ff041424 */ /* 0x004fe200078e00ff */
[----:B------:R-:W-:-:S05]  /*dfe0*/  @!P1 SEL R0, R2, c[0x0][0x234], !P0 ;  /* 0x00008d0002009a07 */ /* 0x000fca0004000000 */
[----:B------:R-:W-:Y:S01]  /*dff0*/  @!P1 IMAD R4, R0, c[0x0][0x1c0], RZ ;  /* 0x0000700000049a24 */ /* 0x000fe200078e02ff */
[C---:B---3--:R-:W-:Y:S02]  /*e000*/  ISETP.NE.AND P2, PT, R9.reuse, -0x1, PT ;  /* 0xffffffff0900780c */ /* 0x048fe40003f45270 */
[----:B------:R-:W-:Y:S02]  /*e010*/  ISETP.NE.OR P0, PT, R9, -0x1, !P3 ;  /* 0xffffffff0900780c */ /* 0x000fe40005f05670 */
[----:B----4-:R-:W-:-:S09]  /*e020*/  IADD3 R15, -R27, R12, RZ ;  /* 0x0000000c1b0f7210 */ /* 0x010fd20007ffe1ff */
[----:B------:R-:W-:Y:S01]  /*e030*/  @P2 IMAD.WIDE.U32 R2, R9, c[0x0][0x1e8], RZ ;  /* 0x00007a0009022a25 */ /* 0x000fe200078e00ff */
[----:B------:R-:W-:-:S03]  /*e040*/  @!P2 SHF.R.S32.HI R5, RZ, 0x1f, R19 ;  /* 0x0000001fff05a819 */ /* 0x000fc60000011413 */
[----:B------:R-:W-:Y:S02]  /*e050*/  @P2 IMAD R7, R9, c[0x0][0x1ec], R3 ;  /* 0x00007b0009072a24 */ /* 0x000fe400078e0203 */
[----:B------:R-:W-:Y:S02]  /*e060*/  @!P2 IMAD R6, R5, c[0x0][0x1e0], RZ ;  /* 0x000078000506aa24 */ /* 0x000fe400078e02ff */
[C---:B------:R-:W-:Y:S02]  /*e070*/  IMAD R3, R19.reuse, R4, RZ ;  /* 0x0000000413037224 */ /* 0x040fe400078e02ff */
[----:B------:R-:W-:-:S03]  /*e080*/  @!P2 IMAD.WIDE.U32 R4, R19, c[0x0][0x1e0], RZ ;  /* 0x000078001304aa25 */ /* 0x000fc600078e00ff */
[----:B------:R-:W-:Y:S01]  /*e090*/  SEL R3, R3, RZ, !P3 ;  /* 0x000000ff03037207 */ /* 0x000fe20005800000 */
[C---:B------:R-:W-:Y:S01]  /*e0a0*/  @!P0 IMAD R9, R19.reuse, c[0x0][0x214], RZ ;  /* 0x0000850013098a24 */ /* 0x040fe200078e02ff */
[----:B------:R-:W-:Y:S01]  /*e0b0*/  @!P2 MOV R2, R4 ;  /* 0x000000040002a202 */ /* 0x000fe20000000f00 */
[----:B------:R-:W-:Y:S02]  /*e0c0*/  @!P2 IMAD R6, R19, c[0x0][0x1e4], R6 ;  /* 0x000079001306aa24 */ /* 0x000fe400078e0206 */
[----:B------:R-:W-:Y:S01]  /*e0d0*/  @P1 IMAD.MOV.U32 R19, RZ, RZ, c[0x0][0x210] ;  /* 0x00008400ff131624 */ /* 0x000fe200078e00ff */
[----:B------:R1:W-:Y:S01]  /*e0e0*/  @!P0 STL [R1+0x60], R9 ;  /* 0x0000600901008387 */ /* 0x0003e20000100800 */
[----:B------:R-:W-:Y:S01]  /*e0f0*/  @!P2 IMAD.IADD R7, R5, 0x1, R6 ;  /* 0x000000010507a824 */ /* 0x000fe200078e0206 */
[----:B------:R-:W-:Y:S01]  /*e100*/  IADD3 R4, P0, R14, R2, RZ ;  /* 0x000000020e047210 */ /* 0x000fe20007f1e0ff */
[----:B------:R-:W-:Y:S01]  /*e110*/  IMAD R6, R25, R0, R3 ;  /* 0x0000000019067224 */ /* 0x000fe200078e0203 */
[----:B------:R-:W-:Y:S01]  /*e120*/  ISETP.GE.AND P2, PT, R10, R15, PT ;  /* 0x0000000f0a00720c */ /* 0x000fe20003f46270 */
[----:B------:R-:W-:Y:S01]  /*e130*/  @!P3 CS2R R2, SRZ ;  /* 0x000000000002b805 */ /* 0x000fe2000001ff00 */
[----:B------:R-:W-:Y:S01]  /*e140*/  @!P1 IMAD.MOV.U32 R19, RZ, RZ, 0x1 ;  /* 0x00000001ff139424 */ /* 0x000fe200078e00ff */
[----:B------:R-:W-:-:S02]  /*e150*/  @P3 SHF.R.S32.HI R3, RZ, 0x1f, R9 ;  /* 0x0000001fff033819 */ /* 0x000fc40000011409 */
[----:B------:R-:W-:Y:S01]  /*e160*/  @P3 MOV R2, R9 ;  /* 0x0000000900023202 */ /* 0x000fe20000000f00 */
[----:B------:R-:W-:Y:S01]  /*e170*/  IMAD R0, R27, R19, RZ ;  /* 0x000000131b007224 */ /* 0x000fe200078e02ff */
[----:B------:R-:W-:-:S04]  /*e180*/  LEA.HI.X.SX32 R5, R14, R7, 0x1, P0 ;  /* 0x000000070e057211 */ /* 0x000fc800000f0eff */
[----:B------:R-:W-:Y:S01]  /*e190*/  IADD3 R22, P1, P0, R0, R2, R6 ;  /* 0x0000000200167210 */ /* 0x000fe2000783e006 */
[----:B------:R-:W-:Y:S01]  /*e1a0*/  IMAD.WIDE.U32 R12, R25, c[0x0][0x1f0], R4 ;  /* 0x00007c00190c7a25 */ /* 0x000fe200078e0004 */
[----:B------:R-:W-:Y:S02]  /*e1b0*/  SHF.R.S32.HI R4, RZ, 0x1f, R0 ;  /* 0x0000001fff047819 */ /* 0x000fe40000011400 */
[----:B------:R-:W-:-:S04]  /*e1c0*/  SHF.R.S32.HI R0, RZ, 0x1f, R6 ;  /* 0x0000001fff007819 */ /* 0x000fc80000011406 */
[----:B------:R-:W-:Y:S01]  /*e1d0*/  IADD3.X R21, R4, R3, R0, P1, P0 ;  /* 0x0000000304157210 */ /* 0x000fe20000fe0400 */
[----:B-1----:R-:W1:Y:S02]  /*e1e0*/  S2R R9, SR_CTAID.X ;  /* 0x0000000000097919 */ /* 0x002e640000002500 */
[----:B-1----:R-:W-:-:S04]  /*e1f0*/  IMAD.WIDE R6, R9, 0x40, R10 ;  /* 0x0000004009067825 */ /* 0x002fc800078e020a */
[----:B------:R-:W-:Y:S01]  /*e200*/  IMAD.IADD R9, R8, 0x1, R13 ;  /* 0x0000000108097824 */ /* 0x000fe200078e020d */
        /* <DEDUP_REMOVED lines=14> */
.L_x_764:
[----:B------:R-:W-:Y:S05]  /*e2f0*/  BSYNC B0 ;  /* 0x0000000000007941 */ /* 0x000fea0003800000 */
.L_x_763:
[----:B------:R-:W-:Y:S01]  /*e300*/  IADD3 R18, R10, 0x10, RZ ;  /* 0x000000100a127810 */ /* 0x000fe20007ffe0ff */
[----:B------:R-:W-:Y:S03]  /*e310*/  BSSY B0, `(.L_x_765) ;  /* 0x0000013000007945 */ /* 0x000fe60003800000 */
[----:B------:R-:W-:-:S13]  /*e320*/  ISETP.GE.AND P0, PT, R18, R15, PT ;  /* 0x0000000f1200720c */ /* 0x000fda0003f06270 */
[----:B------:R-:W-:Y:S05]  /*e330*/  @P0 BRA `(.L_x_766) ;  /* 0x0000010000000947 */ /* 0x000fea0003800000 */
[----:B------:R-:W-:Y:S01]  /*e340*/  IADD3 R0, P0, R6, 0x10, RZ ;  /* 0x0000001006007810 */ /* 0x000fe20007f1e0ff */
[----:B------:R-:W-:Y:S01]  /*e350*/  IMAD.MOV.U32 R4, RZ, RZ, R12 ;  /* 0x000000ffff047224 */ /* 0x000fe200078e000c */
[----:B------:R-:W-:Y:S02]  /*e360*/  MOV R5, R9 ;  /* 0x0000000900057202 */ /* 0x000fe40000000f00 */
[----:B------:R-:W-:Y:S01]  /*e370*/  ISETP.GE.AND P2, PT, R14, c[0x0][0x220], PT ;  /* 0x000088000e007a0c */ /* 0x000fe20003f46270 */
[----:B-1----:R-:W-:Y:S01]  /*e380*/  IMAD.X R2, RZ, RZ, R7, P0 ;  /* 0x000000ffff027224 */ /* 0x002fe200000e0607 */
        /* <DEDUP_REMOVED lines=11> */
.L_x_766:
[----:B------:R-:W-:Y:S05]  /*e440*/  BSYNC B0 ;  /* 0x0000000000007941 */ /* 0x000fea0003800000 */
.L_x_765:
        /* <DEDUP_REMOVED lines=20> */
.L_x_768:
[----:B------:R-:W-:Y:S05]  /*e590*/  BSYNC B0 ;  /* 0x0000000000007941 */ /* 0x000fea0003800000 */
.L_x_767:
        /* <DEDUP_REMOVED lines=20> */
.L_x_770:
[----:B------:R-:W-:Y:S05]  /*e6e0*/  BSYNC B0 ;  /* 0x0000000000007941 */ /* 0x000fea0003800000 */
.L_x_769:
[----:B------:R-:W-:-:S04]  /*e6f0*/  ISETP.NE.AND P6, PT, R20, RZ, PT ;  /* 0x000000ff1400720c */ /* 0x000fc80003fc5270 */
[-C--:B------:R-:W-:Y:S02]  /*e700*/  ISETP.GE.OR P5, PT, R10, R15.reuse, P6 ;  /* 0x0000000f0a00720c */ /* 0x080fe400037a6670 */
[-C--:B------:R-:W-:Y:S02]  /*e710*/  ISETP.GE.OR P4, PT, R18, R15.reuse, P6 ;  /* 0x0000000f1200720c */ /* 0x080fe40003786670 */
[-C--:B------:R-:W-:Y:S02]  /*e720*/  ISETP.GE.OR P3, PT, R16, R15.reuse, P6 ;  /* 0x0000000f1000720c */ /* 0x080fe40003766670 */
[----:B------:R-:W-:-:S07]  /*e730*/  ISETP.GE.OR P6, PT, R17, R15, P6 ;  /* 0x0000000f1100720c */ /* 0x000fce00037c6670 */
[-C--:B------:R-:W-:Y:S02]  /*e740*/  @!P5 IMAD R0, R10, R19.reuse, RZ ;  /* 0x000000130a00d224 */ /* 0x080fe400078e02ff */
[-C--:B-1----:R-:W-:Y:S02]  /*e750*/  @!P4 IMAD R3, R18, R19.reuse, RZ ;  /* 0x000000131203c224 */ /* 0x082fe400078e02ff */
[----:B------:R-:W-:Y:S01]  /*e760*/  @!P3 IMAD R5, R16, R19, RZ ;  /* 0x000000131005b224 */ /* 0x000fe200078e02ff */
[CC--:B------:R-:W-:Y:S02]  /*e770*/  @!P5 IADD3 R2, P0, R0.reuse, R22.reuse, RZ ;  /* 0x000000160002d210 */ /* 0x0c0fe40007f1e0ff */
        /* <DEDUP_REMOVED lines=18> */
[----:B-1----:R-:W-:-:S05]  /*e8a0*/  IMAD R0, R17, R19, RZ ;  /* 0x0000001311007224 */ /* 0x002fca00078e02ff */
[----:B------:R-:W-:-:S04]  /*e8b0*/  IADD3 R3, P0, R0, R22, RZ ;  /* 0x0000001600037210 */ /* 0x000fc80007f1e0ff */
[----:B------:R-:W-:Y:S02]  /*e8c0*/  LEA.HI.X.SX32 R0, R0, R21, 0x1, P0 ;  /* 0x0000001500007211 */ /* 0x000fe400000f0eff */
[----:B------:R-:W-:-:S04]  /*e8d0*/  LEA R2, P0, R3, c[0x0][0x200], 0x2 ;  /* 0x0000800003027a11 */ /* 0x000fc800078010ff */
[----:B------:R-:W-:Y:S01]  /*e8e0*/  LEA.HI.X R3, R3, c[0x0][0x204], R0, 0x2, P0 ;  /* 0x0000810003037a11 */ /* 0x000fe200000f1400 */
[----:B------:R-:W-:-:S05]  /*e8f0*/  IMAD.MOV.U32 R0, RZ, RZ, 0x7f800000 ;  /* 0x7f800000ff007424 */ /* 0x000fca00078e00ff */
[----:B------:R-:W-:Y:S01]  /*e900*/  STG.E [R2.64], R0 ;  /* 0x0000000002007986 */ /* 0x000fe2000c101906 */
[----:B------:R-:W-:Y:S05]  /*e910*/  EXIT ;  /* 0x000000000000794d */ /* 0x000fea0003800000 */
.L_x_771:
        /* <DEDUP_REMOVED lines=14> */
.L_x_1291:


//--------------------- .text._ZN5flash16flash_fwd_kernelI23Flash_fwd_kernel_traitsILi192ELi64ELi64ELi4ELb0ELb0EN7cutlass6half_tE19Flash_kernel_traitsILi192ELi64ELi64ELi4ES3_EELb0ELb0ELb0ELb0ELb0ELb0ELb1ELb0EEEvNS_16Flash_fwd_paramsE --------------------------
	.section	.text._ZN5flash16flash_fwd_kernelI23Flash_fwd_kernel_traitsILi192ELi64ELi64ELi4ELb0ELb0EN7cutlass6half_tE19Flash_kernel_traitsILi192ELi64ELi64ELi4ES3_EELb0ELb0ELb0ELb0ELb0ELb0ELb1ELb0EEEvNS_16Flash_fwd_paramsE,"ax",@progbits
	.sectioninfo	@"SHI_REGISTERS=255"
	.align	128
        .global         _ZN5flash16flash_fwd_kernelI23Flash_fwd_kernel_traitsILi192ELi64ELi64ELi4ELb0ELb0EN7cutlass6half_tE19Flash_kernel_traitsILi192ELi64ELi64ELi4ES3_EELb0ELb0ELb0ELb0ELb0ELb0ELb1ELb0EEEvNS_16Flash_fwd_paramsE
        .type           _ZN5flash16flash_fwd_kernelI23Flash_fwd_kernel_traitsILi192ELi64ELi64ELi4ELb0ELb0EN7cutlass6half_tE19Flash_kernel_traitsILi192ELi64ELi64ELi4ES3_EELb0ELb0ELb0ELb0ELb0ELb0ELb1ELb0EEEvNS_16Flash_fwd_paramsE,@function
        .size           _ZN5flash16flash_fwd_kernelI23Flash_fwd_kernel_traitsILi192ELi64ELi64ELi4ELb0ELb0EN7cutlass6half_tE19Flash_kernel_traitsILi192ELi64ELi64ELi4ES3_EELb0ELb0ELb0ELb0ELb0ELb0ELb1ELb0EEEvNS_16Flash_fwd_paramsE,(.L_x_1292 - _ZN5flash16flash_fwd_kernelI23Flash_fwd_kernel_traitsILi192ELi64ELi64ELi4ELb0ELb0EN7cutlass6half_tE19Flash_kernel_traitsILi192ELi64ELi64ELi4ES3_EELb0ELb0ELb0ELb0ELb0ELb0ELb1ELb0EEEvNS_16Flash_fwd_paramsE)
        .other          _ZN5flash16flash_fwd_kernelI23Flash_fwd_kernel_traitsILi192ELi64ELi64ELi4ELb0ELb0EN7cutlass6half_tE19Flash_kernel_traitsILi192ELi64ELi64ELi4ES3_EELb0ELb0ELb0ELb0ELb0ELb0ELb1ELb0EEEvNS_16Flash_fwd_paramsE,@"STO_CUDA_ENTRY STV_DEFAULT"
_ZN5flash16flash_fwd_kernelI23Flash_fwd_kernel_traitsILi192ELi64ELi64ELi4ELb0ELb0EN7cutlass6half_tE19Flash_kernel_traitsILi192ELi64ELi64ELi4ES3_EELb0ELb0ELb0ELb0ELb0ELb0ELb1ELb0EEEvNS_16Flash_fwd_paramsE:
.text._ZN5flash16flash_fwd_kernelI23Flash_fwd_kernel_traitsILi192ELi64ELi64ELi4ELb0ELb0EN7cutlass6half_tE19Flash_kernel_traitsILi192ELi64ELi64ELi4ES3_EELb0ELb0ELb0ELb0ELb0ELb0ELb1ELb0EEEvNS_16Flash_fwd_paramsE:
        /* <DEDUP_REMOVED lines=34> */
.L_x_772:
[----:B-1-34-:R-:W-:Y:S02]  /*0220*/  MOV R2, c[0x0][0x218] ;  /* 0x0000860000027a02 */ /* 0x01afe40000000f00 */
.L_x_773:
        /* <DEDUP_REMOVED lines=41> */
.L_x_775:
[----:B------:R-:W-:Y:S02]  /*04c0*/  IABS R7, c[0x0][0x1c8] ;  /* 0x0000720000077a13 */ /* 0x000fe40000000000 */
[----:B------:R-:W-:Y:S02]  /*04d0*/  SHF.R.S32.HI R25, RZ, 0x1f, R22 ;  /* 0x0000001fff197819 */ /* 0x000fe40000011416 */
        /* <DEDUP_REMOVED lines=19> */
[----:B------:R-:W-:-:S03]  /*0610*/  LOP3.LUT R2, R22, c[0x0][0x1c8], RZ, 0x3c, !PT ;  /* 0x0000720016027a12 */ /* 0x000fc600078e3cff */
[----:B------:R-:W-:Y:S01]  /*0620*/  @P0 IMAD.WIDE.U32 R10, R7, c[0x0][0x1a0], RZ ;  /* 0x00006800070a0a25 */ /* 0x000fe200078e00ff */
[----:B------:R-:W-:-:S03]  /*0630*/  ISETP.GE.AND P1, PT, R2, RZ, PT ;  /* 0x000000ff0200720c */ /* 0x000fc60003f26270 */
[----:B------:R-:W-:-:S04]  /*0640*/  @P0 IMAD R7, R7, c[0x0][0x1a4], R11 ;  /* 0x0000690007070a24 */ /* 0x000fc800078e020b */
        /* <DEDUP_REMOVED lines=14> */
.L_x_776:
        /* <DEDUP_REMOVED lines=19> */
[----:B------:R-:W-:Y:S01]  /*0860*/  LOP3.LUT R0, R213, 0x38, R224, 0xf8, !PT ;  /* 0x00000038d5007812 */ /* 0x000fe200078ef8e0 */
[----:B------:R-:W-:Y:S01]  /*0870*/  IMAD.IADD R205, R4, 0x1, -R205 ;  /* 0x0000000104cd7824 */ /* 0x000fe200078e0acd */
[----:B------:R-:W-:Y:S01]  /*0880*/  SHF.R.U32.HI R213, RZ, 0x3, R213 ;  /* 0x00000003ffd57819 */ /* 0x000fe200000116d5 */
[----:B------:R-:W-:Y:S01]  /*0890*/  IMAD R9, R27, c[0x0][0x198], RZ ;  /* 0x000066001b097a24 */ /* 0x000fe200078e02ff */
[----:B------:R-:W-:Y:S01]  /*08a0*/  SHF.R.S32.HI R4, RZ, 0x1f, R11 ;  /* 0x0000001fff047819 */ /* 0x000fe2000001140b */
[----:B------:R-:W-:Y:S01]  /*08b0*/  IMAD.WIDE R28, R212, 0x40, R26 ;  /* 0x00000040d41c7825 */ /* 0x000fe200078e021a */
[----:B------:R-:W-:Y:S02]  /*08c0*/  LOP3.LUT R213, R0, R213, RZ, 0x3c, !PT ;  /* 0x000000d500d57212 */ /* 0x000fe400078e3cff */
[----:B------:R-:W-:Y:S02]  /*08d0*/  LEA.HI R5, R4, R11, RZ, 0x3 ;  /* 0x0000000b04057211 */ /* 0x000fe400078f18ff */
[----:B------:R-:W-:-:S02]  /*08e0*/  LEA.HI R0, R21, R6, RZ, 0x6 ;  /* 0x0000000615007211 */ /* 0x000fc400078f30ff */
[--C-:B------:R-:W-:Y:S02]  /*08f0*/  SHF.R.S32.HI R225, RZ, 0x1f, R224.reuse ;  /* 0x0000001fffe17819 */ /* 0x100fe400000114e0 */
[----:B------:R-:W-:Y:S01]  /*0900*/  IADD3 R12, P0, R224, R12, RZ ;  /* 0x0000000ce00c7210 */ /* 0x000fe20007f1e0ff */
[----:B------:R-:W-:Y:S01]  /*0910*/  IMAD.SHL.U32 R0, R0, 0x8, RZ ;  /* 0x0000000800007824 */ /* 0x000fe200078e00ff */
[----:B------:R-:W-:Y:S01]  /*0920*/  LOP3.LUT R4, R5, 0xfffffff8, RZ, 0xc0, !PT ;  /* 0xfffffff805047812 */ /* 0x000fe200078ec0ff */
[----:B------:R-:W-:Y:S01]  /*0930*/  IMAD.WIDE.U32 R14, R26, c[0x0][0x198], R224 ;  /* 0x000066001a0e7a25 */ /* 0x000fe200078e00e0 */
[----:B------:R-:W-:Y:S02]  /*0940*/  IADD3 R215, R224, 0x40, RZ ;  /* 0x00000040e0d77810 */ /* 0x000fe40007ffe0ff */
[----:B------:R-:W-:Y:S01]  /*0950*/  LOP3.LUT R213, R213, 0xfffffe00, R0, 0xf8, !PT ;  /* 0xfffffe00d5d57812 */ /* 0x000fe200078ef800 */
[----:B------:R-:W-:Y:S01]  /*0960*/  IMAD.X R13, R225, 0x1, R13, P0 ;  /* 0x00000001e10d7824 */ /* 0x000fe200000e060d */
[----:B------:R-:W-:Y:S01]  /*0970*/  IADD3 R220, P0, R220, R14, RZ ;  /* 0x0000000edcdc7210 */ /* 0x000fe20007f1e0ff */
[----:B------:R-:W-:Y:S01]  /*0980*/  IMAD.IADD R4, R11, 0x1, -R4 ;  /* 0x000000010b047824 */ /* 0x000fe200078e0a04 */
[----:B------:R-:W-:Y:S01]  /*0990*/  IADD3 R214, R224, 0x80, RZ ;  /* 0x00000080e0d67810 */ /* 0x000fe20007ffe0ff */
[----:B------:R-:W-:-:S02]  /*09a0*/  IMAD R0, R26, c[0x0][0x19c], R9 ;  /* 0x000067001a007a24 */ /* 0x000fc400078e0209 */
[----:B------:R-:W-:Y:S01]  /*09b0*/  IMAD.WIDE.U32 R22, R22, c[0x0][0x1a8], R12 ;  /* 0x00006a0016167a25 */ /* 0x000fe200078e000c */
[C---:B------:R-:W-:Y:S02]  /*09c0*/  LOP3.LUT P2, RZ, R4.reuse, 0x4, RZ, 0xc0, !PT ;  /* 0x0000000404ff7812 */ /* 0x040fe4000784c0ff */
[----:B------:R-:W-:Y:S01]  /*09d0*/  LOP3.LUT P1, RZ, R4, 0x2, RZ, 0xc0, !PT ;  /* 0x0000000204ff7812 */ /* 0x000fe2000782c0ff */
[----:B------:R-:W-:Y:S01]  /*09e0*/  IMAD R11, R27, c[0x0][0x1a0], RZ ;  /* 0x000068001b0b7a24 */ /* 0x000fe200078e02ff */
[----:B------:R-:W-:Y:S01]  /*09f0*/  IADD3.X R221, R3, R15, R0, P0, !PT ;  /* 0x0000000f03dd7210 */ /* 0x000fe200007fe400 */
[----:B------:R-:W-:Y:S01]  /*0a00*/  IMAD.WIDE.U32 R12, R26, c[0x0][0x1a0], R224 ;  /* 0x000068001a0c7a25 */ /* 0x000fe200078e00e0 */
[----:B------:R-:W-:-:S03]  /*0a10*/  SHF.R.S32.HI R3, RZ, 0x1f, R218 ;  /* 0x0000001fff037819 */ /* 0x000fc600000114da */
[----:B------:R-:W-:Y:S01]  /*0a20*/  IMAD.SHL.U32 R4, R4, 0x40, RZ ;  /* 0x0000004004047824 */ /* 0x000fe200078e00ff */
[----:B------:R-:W-:Y:S01]  /*0a30*/  IADD3 R10, P0, R10, R12, RZ ;  /* 0x0000000c0a0a7210 */ /* 0x000fe20007f1e0ff */
[----:B------:R-:W-:Y:S02]  /*0a40*/  IMAD R0, R26, c[0x0][0x1a4], R11 ;  /* 0x000069001a007a24 */ /* 0x000fe400078e020b */
[----:B------:R-:W-:Y:S01]  /*0a50*/  IMAD.SHL.U32 R9, R205, 0x8, RZ ;  /* 0x00000008cd097824 */ /* 0x000fe200078e00ff */
[----:B------:R-:W-:Y:S01]  /*0a60*/  LOP3.LUT R4, R4, 0x1c0, RZ, 0xc0, !PT ;  /* 0x000001c004047812 */ /* 0x000fe200078ec0ff */
[----:B------:R-:W-:Y:S01]  /*0a70*/  IMAD.SHL.U32 R5, R5, 0x40, RZ ;  /* 0x0000004005057824 */ /* 0x000fe200078e00ff */
[----:B------:R-:W-:Y:S01]  /*0a80*/  IADD3.X R11, R7, R13, R0, P0, !PT ;  /* 0x0000000d070b7210 */ /* 0x000fe200007fe400 */
[C---:B------:R-:W-:Y:S01]  /*0a90*/  IMAD R223, R3.reuse, c[0x0][0x1b0], RZ ;  /* 0x00006c0003df7a24 */ /* 0x040fe200078e02ff */
[----:B------:R-:W-:Y:S01]  /*0aa0*/  LOP3.LUT R9, R4, 0x8, R9, 0xf8, !PT ;  /* 0x0000000804097812 */ /* 0x000fe200078ef809 */
[----:B------:R-:W-:Y:S01]  /*0ab0*/  IMAD R3, R3, c[0x0][0x1b8], RZ ;  /* 0x00006e0003037a24 */ /* 0x000fe200078e02ff */
[----:B------:R-:W-:Y:S01]  /*0ac0*/  ISETP.GE.AND P0, PT, R26, R207, PT ;  /* 0x000000cf1a00720c */ /* 0x000fe20003f06270 */
[C---:B------:R-:W-:Y:S01]  /*0ad0*/  IMAD R223, R218.reuse, c[0x0][0x1b4], R223 ;  /* 0x00006d00dadf7a24 */ /* 0x040fe200078e02df */
[----:B------:R-:W-:Y:S01]  /*0ae0*/  SHF.R.U32.HI R4, RZ, 0x3, R4 ;  /* 0x00000003ff047819 */ /* 0x000fe20000011604 */
[----:B------:R-:W-:-:S02]  /*0af0*/  IMAD R3, R218, c[0x0][0x1bc], R3 ;  /* 0x00006f00da037a24 */ /* 0x000fc400078e0203 */
        /* <DEDUP_REMOVED lines=43> */
.L_x_778:
[----:B------:R-:W-:Y:S05]  /*0db0*/  BSYNC B0 ;  /* 0x0000000000007941 */ /* 0x000fea0003800000 */
.L_x_777:
[----:B------:R-:W-:Y:S01]  /*0dc0*/  IADD3 R19, R26, 0x10, RZ ;  /* 0x000000101a137810 */ /* 0x000fe20007ffe0ff */
        /* <DEDUP_REMOVED lines=13> */
[C---:B-1----:R-:W-:Y:S01]  /*0ea0*/  @!P3 LEA R14, P4, R10.reuse, c[0x0][0x160], 0x1 ;  /* 0x000058000a0eba11 */ /* 0x042fe200078808ff */
        /* <DEDUP_REMOVED lines=22> */
.L_x_780:
[----:B------:R-:W-:Y:S05]  /*1010*/  BSYNC B0 ;  /* 0x0000000000007941 */ /* 0x000fea0003800000 */
.L_x_779:
        /* <DEDUP_REMOVED lines=37> */
.L_x_782:
[----:B------:R-:W-:Y:S05]  /*1270*/  BSYNC B0 ;  /* 0x0000000000007941 */ /* 0x000fea0003800000 */
.L_x_781:
[----:B-1----:R-:W-:Y:S01]  /*1280*/  IADD3 R15, R26, 0x30, RZ ;  /* 0x000000301a0f7810 */ /* 0x002fe20007ffe0ff */
        /* <DEDUP_REMOVED lines=39> */
.L_x_784:
[----:B------:R-:W-:Y:S05]  /*1500*/  BSYNC B0 ;  /* 0x0000000000007941 */ /* 0x000fea0003800000 */
.L_x_783:
[----:B------:R-:W-:Y:S01]  /*1510*/  LEA.HI.SX32 R4, R133, 0xffffffff, 0x1a ;  /* 0xffffffff85047811 */ /* 0x000fe200078fd2ff */
[----:B------:R-:W-:Y:S01]  /*1520*/  BSSY B0, `(.L_x_785) ;  /* 0x0000023000007945 */ /* 0x000fe20003800000 */
[----:B------:R-:W-:Y:S02]  /*1530*/  MOV R222, R220 ;  /* 0x000000dc00de7202 */ /* 0x000fe40000000f00 */
[----:B------:R-:W-:Y:S01]  /*1540*/  SHF.R.S32.HI R12, RZ, 0x1f, R4 ;  /* 0x0000001fff0c7819 */ /* 0x000fe20000011404 */
[C---:B------:R-:W-:Y:S02]  /*1550*/  IMAD R10, R4.reuse, -0x40, R99 ;  /* 0xffffffc0040a7824 */ /* 0x040fe400078e0263 */
[----:B-1----:R-:W-:Y:S02]  /*1560*/  IMAD R25, R3, R4, RZ ;  /* 0x0000000403197224 */ /* 0x002fe400078e02ff */
[----:B------:R-:W-:Y:S01]  /*1570*/  IMAD.WIDE.U32 R22, R4, R97, R222 ;  /* 0x0000006104167225 */ /* 0x000fe200078e00de */
[----:B------:R-:W-:-:S03]  /*1580*/  ISETP.GE.AND P0, PT, R26, R10, PT ;  /* 0x0000000a1a00720c */ /* 0x000fc60003f06270 */
[----:B------:R-:W-:-:S05]  /*1590*/  IMAD R25, R12, R97, R25 ;  /* 0x000000610c197224 */ /* 0x000fca00078e0219 */
        /* <DEDUP_REMOVED lines=27> */
.L_x_786:
[----:B------:R-:W-:Y:S05]  /*1750*/  BSYNC B0 ;  /* 0x0000000000007941 */ /* 0x000fea0003800000 */
.L_x_785:
        /* <DEDUP_REMOVED lines=32> */
.L_x_788:
[----:B------:R-:W-:Y:S05]  /*1960*/  BSYNC B0 ;  /* 0x0000000000007941 */ /* 0x000fea0003800000 */
.L_x_787:
[----:B------:R-:W-:Y:S01]  /*1970*/  ISETP.GE.AND P0, PT, R17, R10, PT ;  /* 0x0000000a1100720c */ /* 0x000fe20003f06270 */
[----:B------:R-:W-:-:S12]  /*1980*/  BSSY B0, `(.L_x_789) ;  /* 0x000001e000007945 */ /* 0x000fd80003800000 */
[----:B------:R-:W-:Y:S05]  /*1990*/  @P0 BRA `(.L_x_790) ;  /* 0x000001c000000947 */ /* 0x000fea0003800000 */
[----:B------:R-:W-:Y:S01]  /*19a0*/  ISETP.GE.AND P3, PT, R224, c[0x0][0x220], PT ;  /* 0x00008800e0007a0c */ /* 0x000fe20003f66270 */
[----:B------:R-:W-:Y:S01]  /*19b0*/  IMAD.MOV.U32 R8, RZ, RZ, c[0x0][0x19c] ;  /* 0x00006700ff087624 */ /* 0x000fe200078e00ff */
[----:B------:R-:W-:Y:S02]  /*19c0*/  ISETP.GE.AND P2, PT, R215, c[0x0][0x220], PT ;  /* 0x00008800d7007a0c */ /* 0x000fe40003f46270 */
[C---:B------:R-:W-:Y:S02]  /*19d0*/  LEA R9, P1, R11.reuse, R22, 0x5 ;  /* 0x000000160b097211 */ /* 0x040fe400078228ff */
[----:B------:R-:W-:Y:S02]  /*19e0*/  ISETP.GE.AND P0, PT, R214, c[0x0][0x220], PT ;  /* 0x00008800d6007a0c */ /* 0x000fe40003f06270 */
[----:B------:R-:W-:-:S05]  /*19f0*/  LEA.HI.X R8, R11, R25, R8, 0x5, P1 ;  /* 0x000000190b087211 */ /* 0x000fca00008f2c08 */
        /* <DEDUP_REMOVED lines=22> */
.L_x_790:
[----:B------:R-:W-:Y:S05]  /*1b60*/  BSYNC B0 ;  /* 0x0000000000007941 */ /* 0x000fea0003800000 */
.L_x_789:
        /* <DEDUP_REMOVED lines=9> */
[----:B------:R-:W-:-:S05]  /*1c00*/  IMAD.WIDE.U32 R24, R11, 0x30, R24 ;  /* 0x000000300b187825 */ /* 0x000fca00078e0018 */
[----:B------:R-:W-:Y:S02]  /*1c10*/  IADD3 R8, R25, UR4, RZ ;  /* 0x0000000419087c10 */ /* 0x000fe4000fffe0ff */
        /* <DEDUP_REMOVED lines=22> */
.L_x_792:
[----:B------:R-:W-:Y:S05]  /*1d80*/  BSYNC B0 ;  /* 0x0000000000007941 */ /* 0x000fea0003800000 */
.L_x_791:
[----:B------:R-:W0:Y:S01]  /*1d90*/  LDGDEPBAR ;  /* 0x00000000000079af */ /* 0x000e220000000000 */
[----:B------:R-:W-:Y:S01]  /*1da0*/  ISETP.GE.AND P1, PT, R26, R10, PT ;  /* 0x0000000a1a00720c */ /* 0x000fe20003f26270 */
[----:B------:R-:W-:Y:S01]  /*1db0*/  IMAD R9, R12, c[0x0][0x1a0], RZ ;  /* 0x000068000c097a24 */ /* 0x000fe200078e02ff */
[----:B------:R-:W-:Y:S01]  /*1dc0*/  BSSY B0, `(.L_x_793) ;  /* 0x0000025000007945 */ /* 0x000fe20003800000 */
[----:B------:R-:W-:-:S04]  /*1dd0*/  IMAD.WIDE.U32 R24, R4, c[0x0][0x1a0], RZ ;  /* 0x0000680004187a25 */ /* 0x000fc800078e00ff */
[----:B------:R-:W-:Y:S01]  /*1de0*/  IMAD R8, R4, c[0x0][0x1a4], R9 ;  /* 0x0000690004087a24 */ /* 0x000fe200078e0209 */
[----:B-1----:R-:W-:-:S04]  /*1df0*/  LEA R22, P0, R24, R218, 0x6 ;  /* 0x000000da18167211 */ /* 0x002fc800078030ff */
        /* <DEDUP_REMOVED lines=33> */
.L_x_794:
[----:B------:R-:W-:Y:S05]  /*2010*/  BSYNC B0 ;  /* 0x0000000000007941 */ /* 0x000fea0003800000 */
.L_x_793:
[----:B------:R-:W-:Y:S01]  /*2020*/  ISETP.GE.AND P0, PT, R19, R10, PT ;  /* 0x0000000a1300720c */ /* 0x000fe20003f06270 */
[----:B------:R-:W-:-:S12]  /*2030*/  BSSY B0, `(.L_x_795) ;  /* 0x0000022000007945 */ /* 0x000fd80003800000 */
        /* <DEDUP_REMOVED lines=8> */
[----:B--2---:R-:W-:-:S04]  /*20c0*/  IADD3 R9, P0, R22, R18, RZ ;  /* 0x0000001216097210 */ /* 0x004fc80007f1e0ff */
        /* <DEDUP_REMOVED lines=24> */
.L_x_796:
[----:B------:R-:W-:Y:S05]  /*2250*/  BSYNC B0 ;  /* 0x0000000000007941 */ /* 0x000fea0003800000 */
.L_x_795:
        /* <DEDUP_REMOVED lines=35> */
.L_x_798:
[----:B------:R-:W-:Y:S05]  /*2490*/  BSYNC B0 ;  /* 0x0000000000007941 */ /* 0x000fea0003800000 */
.L_x_797:
        /* <DEDUP_REMOVED lines=9> */
[----:B--2---:R-:W-:Y:S01]  /*2530*/  IMAD.MOV.U32 R9, RZ, RZ, c[0x0][0x1a0] ;  /* 0x00006800ff097624 */ /* 0x004fe200078e00ff */
        /* <DEDUP_REMOVED lines=28> */
.L_x_800:
[----:B------:R-:W-:Y:S05]  /*2700*/  BSYNC B0 ;  /* 0x0000000000007941 */ /* 0x000fea0003800000 */
.L_x_799:
[C---:B--2---:R-:W-:Y:S01]  /*2710*/  IMAD.SHL.U32 R8, R2.reuse, 0x40, RZ ;  /* 0x0000004002087824 */ /* 0x044fe200078e00ff */
[----:B------:R-:W-:Y:S01]  /*2720*/  R2P PR, R2, 0x6 ;  /* 0x0000000602007804 */ /* 0x000fe20000000000 */
[----:B------:R-:W-:Y:S01]  /*2730*/  IMAD.SHL.U32 R26, R26, 0x8, RZ ;  /* 0x000000081a1a7824 */ /* 0x000fe200078e00ff */
[----:B------:R-:W0:Y:S01]  /*2740*/  LDGDEPBAR ;  /* 0x00000000000079af */ /* 0x000e220000000000 */
[----:B------:R-:W-:Y:S01]  /*2750*/  IMAD R206, R11, 0x400, R0 ;  /* 0x000004000bce7824 */ /* 0x000fe200078e0200 */
[----:B------:R-:W-:-:S03]  /*2760*/  LOP3.LUT R9, R8, 0x1c0, RZ, 0xc0, !PT ;  /* 0x000001c008097812 */ /* 0x000fc600078ec0ff */
        /* <DEDUP_REMOVED lines=8> */
[----:B------:R-:W-:Y:S03]  /*27f0*/  LDSM.16.M88.4 R36, [R204] ;  /* 0x00000000cc24783b */ /* 0x000fe60000000200 */
[----:B------:R-:W-:Y:S01]  /*2800*/  IMAD R205, R205, 0x200, R8 ;  /* 0x00000200cdcd7824 */ /* 0x000fe200078e0208 */
[----:B------:R-:W-:Y:S03]  /*2810*/  LDSM.16.M88.4 R72, [R202] ;  /* 0x00000000ca48783b */ /* 0x000fe60000000200 */
[----:B------:R-:W-:Y:S01]  /*2820*/  IMAD.SHL.U32 R205, R205, 0x2, RZ ;  /* 0x00000002cdcd7824 */ /* 0x000fe200078e00ff */
[----:B------:R-:W-:Y:S04]  /*2830*/  LDSM.16.M88.4 R84, [R202+0x2000] ;  /* 0x00200000ca54783b */ /* 0x000fe80000000200 */
[----:B------:R-:W2:Y:S01]  /*2840*/  LDSM.16.M88.4 R20, [R205+0x6000] ;  /* 0x00600000cd14783b */ /* 0x000ea20000000200 */
        /* <DEDUP_REMOVED lines=8> */
[----:B------:R-:W1:Y:S01]  /*28d0*/  LDSM.16.M88.4 R16, [R203] ;  /* 0x00000000cb10783b */ /* 0x000e620000000200 */
[----:B------:R-:W-:-:S02]  /*28e0*/  IADD3 R194, R203, 0x1000, RZ ;  /* 0x00001000cbc27810 */ /* 0x000fc40007ffe0ff */
[----:B------:R-:W-:Y:S01]  /*28f0*/  IADD3 R193, R203, 0x1800, RZ ;  /* 0x00001800cbc17810 */ /* 0x000fe20007ffe0ff */
[----:B------:R-:W3:Y:S01]  /*2900*/  LDSM.16.M88.4 R28, [R205+0x7800] ;  /* 0x00780000cd1c783b */ /* 0x000ee20000000200 */
[----:B------:R-:W-:Y:S01]  /*2910*/  IMAD.IADD R199, R205, 0x1, R2 ;  /* 0x00000001cdc77824 */ /* 0x000fe200078e0202 */
[C---:B------:R-:W-:Y:S01]  /*2920*/  IADD3 R191, R203.reuse, 0x2000, RZ ;  /* 0x00002000cbbf7810 */ /* 0x040fe20007ffe0ff */
[----:B------:R-:W-:Y:S01]  /*2930*/  IMAD.IADD R192, R2, 0x1, R203 ;  /* 0x0000000102c07824 */ /* 0x000fe200078e02cb */
[----:B------:R-:W-:Y:S01]  /*2940*/  LDSM.16.M88.4 R52, [R203+0x800] ;  /* 0x00080000cb34783b */ /* 0x000fe20000000200 */
[C---:B------:R-:W-:Y:S02]  /*2950*/  IADD3 R190, R203.reuse, 0x2800, RZ ;  /* 0x00002800cbbe7810 */ /* 0x040fe40007ffe0ff */
[C---:B------:R-:W-:Y:S01]  /*2960*/  IADD3 R189, R203.reuse, 0x3000, RZ ;  /* 0x00003000cbbd7810 */ /* 0x040fe20007ffe0ff */
[----:B------:R-:W4:Y:S01]  /*2970*/  LDSM.16.M88.4 R24, [R199+0x6000] ;  /* 0x00600000c718783b */ /* 0x000f220000000200 */
[----:B------:R-:W-:-:S02]  /*2980*/  IADD3 R188, R203, 0x3800, RZ ;  /* 0x00003800cbbc7810 */ /* 0x000fc40007ffe0ff */
[C---:B------:R-:W-:Y:S01]  /*2990*/  IADD3 R187, R203.reuse, 0x4000, RZ ;  /* 0x00004000cbbb7810 */ /* 0x040fe20007ffe0ff */
[----:B------:R-:W3:Y:S01]  /*29a0*/  LDSM.16.M88.4 R48, [R203+0x1000] ;  /* 0x00100000cb30783b */ /* 0x000ee20000000200 */
[C---:B------:R-:W-:Y:S02]  /*29b0*/  IADD3 R186, R203.reuse, 0x4800, RZ ;  /* 0x00004800cbba7810 */ /* 0x040fe40007ffe0ff */
[C---:B------:R-:W-:Y:S01]  /*29c0*/  IADD3 R185, R203.reuse, 0x5000, RZ ;  /* 0x00005000cbb97810 */ /* 0x040fe20007ffe0ff */
[----:B------:R-:W3:Y:S01]  /*29d0*/  LDSM.16.M88.4 R40, [R203+0x1800] ;  /* 0x00180000cb28783b */ /* 0x000ee20000000200 */
[----:B------:R-:W-:-:S03]  /*29e0*/  IADD3 R184, R203, 0x5800, RZ ;  /* 0x00005800cbb87810 */ /* 0x000fc60007ffe0ff */
[----:B------:R-:W-:Y:S01]  /*29f0*/  LDSM.16.M88.4 R80, [R199+0x6800] ;  /* 0x00680000c750783b */ /* 0x000fe20000000200 */
[C---:B--2---:R-:W-:Y:S03]  /*2a00*/  HMMA.16816.F32 R8, R12.reuse, R20, RZ ;  /* 0x000000140c08723c */ /* 0x044fe600000018ff */
[----:B------:R-:W-:Y:S04]  /*2a10*/  LDSM.16.M88.4 R68, [R199+0x7000] ;  /* 0x00700000c744783b */ /* 0x000fe80000000200 */
[----:B------:R-:W-:Y:S01]  /*2a20*/  LDSM.16.M88.4 R64, [R199+0x7800] ;  /* 0x00780000c740783b */ /* 0x000fe20000000200 */
[C---:B------:R-:W-:Y:S03]  /*2a30*/  HMMA.16816.F32 R20, R12.reuse, R22, RZ ;  /* 0x000000160c14723c */ /* 0x040fe600000018ff */
[----:B------:R-:W-:Y:S04]  /*2a40*/  LDSM.16.M88.4 R92, [R205+0xa800] ;  /* 0x00a80000cd5c783b */ /* 0x000fe80000000200 */
[----:B------:R-:W-:Y:S01]  /*2a50*/  LDSM.16.M88.4 R88, [R199+0xa000] ;  /* 0x00a00000c758783b */ /* 0x000fe20000000200 */
[----:B-----5:R-:W-:Y:S08]  /*2a60*/  HMMA.16816.F32 R32, R12, R44, RZ ;  /* 0x0000002c0c20723c */ /* 0x020ff000000018ff */
[----:B-1----:R-:W-:Y:S08]  /*2a70*/  HMMA.16816.F32 R8, R36, R16, R8 ;  /* 0x000000102408723c */ /* 0x002ff00000001808 */
[C---:B------:R-:W-:Y:S08]  /*2a80*/  HMMA.16816.F32 R60, R12.reuse, R56, RZ ;  /* 0x000000380c3c723c */ /* 0x040ff000000018ff */
[C---:B------:R-:W-:Y:S08]  /*2a90*/  HMMA.16816.F32 R44, R12.reuse, R46, RZ ;  /* 0x0000002e0c2c723c */ /* 0x040ff000000018ff */
[C---:B------:R-:W-:Y:S08]  /*2aa0*/  HMMA.16816.F32 R56, R12.reuse, R58, RZ ;  /* 0x0000003a0c38723c */ /* 0x040ff000000018ff */
[----:B---3--:R-:W-:Y:S08]  /*2ab0*/  HMMA.16816.F32 R76, R12, R28, RZ ;  /* 0x0000001c0c4c723c */ /* 0x008ff000000018ff */
[----:B------:R-:W-:Y:S01]  /*2ac0*/  HMMA.16816.F32 R20, R36, R18, R20 ;  /* 0x000000122414723c */ /* 0x000fe20000001814 */
[----:B------:R-:W-:Y:S07]  /*2ad0*/  LDSM.16.M88.4 R16, [R192] ;  /* 0x00000000c010783b */ /* 0x000fee0000000200 */
[----:B------:R-:W-:Y:S01]  /*2ae0*/  HMMA.16816.F32 R12, R12, R30, RZ ;  /* 0x0000001e0c0c723c */ /* 0x000fe200000018ff */
[----:B------:R-:W1:Y:S07]  /*2af0*/  LDSM.16.M88.4 R28, [R201] ;  /* 0x00000000c91c783b */ /* 0x000e6e0000000200 */
[----:B----4-:R-:W-:Y:S08]  /*2b00*/  HMMA.16816.F32 R8, R72, R24, R8 ;  /* 0x000000184808723c */ /* 0x010ff00000001808 */
        /* <DEDUP_REMOVED lines=102> */
[----:B------:R-:W1:Y:S02]  /*3170*/  MUFU.TANH R2, R2 ;  /* 0x0000000200027308 */ /* 0x000e640000002400 */
[----:B------:R-:W4:Y:S03]  /*3180*/  LDSM.16.M88.4 R8, [R205+0xb800] ;  /* 0x00b80000cd08783b */ /* 0x000f260000000200 */
[----:B------:R-:W-:Y:S03]  /*3190*/  HMMA.16816.F32 R56, R68, R66, R56 ;  /* 0x000000424438723c */ /* 0x000fe60000001838 */
[----:B------:R-:W-:Y:S05]  /*31a0*/  MUFU.TANH R48, R48 ;  /* 0x0000003000307308 */ /* 0x000fea0000002400 */
[----:B--2---:R-:W-:Y:S01]  /*31b0*/  HMMA.16816.F32 R60, R40, R88, R60 ;  /* 0x00000058283c723c */ /* 0x004fe2000000183c */
[----:B------:R-:W-:-:S02]  /*31c0*/  FMUL.FTZ R65, R20, c[0x0][0x2ec] ;  /* 0x0000bb0014417a20 */ /* 0x000fc40000410000 */
[----:B------:R-:W2:Y:S05]  /*31d0*/  MUFU.TANH R64, R64 ;  /* 0x0000004000407308 */ /* 0x000eaa0000002400 */
[----:B---3--:R-:W-:Y:S03]  /*31e0*/  HMMA.16816.F32 R32, R28, R24, R32 ;  /* 0x000000181c20723c */ /* 0x008fe60000001820 */
[----:B------:R-:W3:Y:S05]  /*31f0*/  MUFU.TANH R49, R49 ;  /* 0x0000003100317308 */ /* 0x000eea0000002400 */
[C---:B-1----:R-:W-:Y:S03]  /*3200*/  HMMA.16816.F32 R76, R68.reuse, R36, R76 ;  /* 0x00000024444c723c */ /* 0x042fe6000000184c */
[----:B------:R-:W-:Y:S04]  /*3210*/  MUFU.TANH R65, R65 ;  /* 0x0000004100417308 */ /* 0x000fe80000002400 */
[----:B------:R-:W-:Y:S01]  /*3220*/  FMUL.FTZ R36, R22, c[0x0][0x2ec] ;  /* 0x0000bb0016247a20 */ /* 0x000fe20000410000 */
[----:B------:R-:W-:Y:S05]  /*3230*/  HMMA.16816.F32 R80, R68, R38, R80 ;  /* 0x000000264450723c */ /* 0x000fea0000001850 */
[----:B------:R-:W1:Y:S03]  /*3240*/  MUFU.TANH R36, R36 ;  /* 0x0000002400247308 */ /* 0x000e660000002400 */
[----:B------:R-:W-:Y:S07]  /*3250*/  HMMA.16816.F32 R56, R52, R50, R56 ;  /* 0x000000323438723c */ /* 0x000fee0000001838 */
[----:B------:R-:W-:Y:S01]  /*3260*/  FMUL.FTZ R50, R21, c[0x0][0x2ec] ;  /* 0x0000bb0015327a20 */ /* 0x000fe20000410000 */
[----:B----4-:R-:W-:Y:S05]  /*3270*/  HMMA.16816.F32 R60, R28, R12, R60 ;  /* 0x0000000c1c3c723c */ /* 0x010fea000000183c */
[----:B------:R-:W-:Y:S02]  /*3280*/  MUFU.TANH R50, R50 ;  /* 0x0000003200327308 */ /* 0x000fe40000002400 */
[----:B------:R-:W-:Y:S01]  /*3290*/  FMUL.FTZ R12, R23, c[0x0][0x2ec] ;  /* 0x0000bb00170c7a20 */ /* 0x000fe20000410000 */
[----:B-----5:R-:W-:Y:S01]  /*32a0*/  HMMA.16816.F32 R32, R16, R72, R32 ;  /* 0x000000481020723c */ /* 0x020fe20000001820 */
[----:B------:R-:W4:Y:S04]  /*32b0*/  LDSM.16.M88.4 R20, [R203+0x5800] ;  /* 0x00580000cb14783b */ /* 0x000f280000000200 */
[----:B------:R-:W5:Y:S03]  /*32c0*/  MUFU.TANH R12, R12 ;  /* 0x0000000c000c7308 */ /* 0x000f660000002400 */
[C---:B------:R-:W-:Y:S08]  /*32d0*/  HMMA.16816.F32 R76, R52.reuse, R8, R76 ;  /* 0x00000008344c723c */ /* 0x040ff0000000184c */
[----:B------:R-:W-:Y:S01]  /*32e0*/  HMMA.16816.F32 R80, R52, R10, R80 ;  /* 0x0000000a3450723c */ /* 0x000fe20000001850 */
[----:B------:R-:W-:Y:S07]  /*32f0*/  LDSM.16.M88.4 R8, [R192+0x5800] ;  /* 0x00580000c008783b */ /* 0x000fee0000000200 */
[----:B------:R-:W-:Y:S01]  /*3300*/  FMUL.FTZ R13, R32, c[0x0][0x2ec] ;  /* 0x0000bb00200d7a20 */ /* 0x000fe20000410000 */
[----:B------:R-:W-:Y:S01]  /*3310*/  HMMA.16816.F32 R44, R28, R26, R44 ;  /* 0x0000001a1c2c723c */ /* 0x000fe2000000182c */
[----:B------:R-:W-:Y:S01]  /*3320*/  FMUL.FTZ R37, R33, c[0x0][0x2ec] ;  /* 0x0000bb0021257a20 */ /* 0x000fe20000410000 */
[----:B------:R-:W-:Y:S01]  /*3330*/  LDSM.16.M88.4 R24, [R192+0x5000] ;  /* 0x00500000c018783b */ /* 0x000fe20000000200 */
[----:B------:R-:W-:-:S02]  /*3340*/  FMUL.FTZ R51, R34, c[0x0][0x2ec] ;  /* 0x0000bb0022337a20 */ /* 0x000fc40000410000 */
[----:B------:R-:W-:Y:S01]  /*3350*/  FMUL.FTZ R38, R35, c[0x0][0x2ec] ;  /* 0x0000bb0023267a20 */ /* 0x000fe20000410000 */
[----:B------:R-:W-:Y:S01]  /*3360*/  MUFU.TANH R13, R13 ;  /* 0x0000000d000d7308 */ /* 0x000fe20000002400 */
[----:B------:R-:W1:Y:S01]  /*3370*/  LDSM.16.M88.4 R32, [R199+0xb800] ;  /* 0x00b80000c720783b */ /* 0x000e620000000200 */
[----:B------:R-:W-:Y:S01]  /*3380*/  HMMA.16816.F32 R56, R40, R90, R56 ;  /* 0x0000005a2838723c */ /* 0x000fe20000001838 */
[----:B------:R-:W-:-:S05]  /*3390*/  DEPBAR.LE SB0, 0x0 ;  /* 0x000080000000791a */ /* 0x000fca0000000000 */
[----:B------:R-:W1:Y:S02]  /*33a0*/  MUFU.TANH R51, R51 ;  /* 0x0000003300337308 */ /* 0x000e640000002400 */
[C---:B----4-:R-:W-:Y:S06]  /*33b0*/  HMMA.16816.F32 R76, R40.reuse, R20, R76 ;  /* 0x00000014284c723c */ /* 0x050fec000000184c */
[----:B------:R-:W-:Y:S02]  /*33c0*/  MUFU.TANH R37, R37 ;  /* 0x0000002500257308 */ /* 0x000fe40000002400 */
[----:B------:R-:W-:Y:S06]  /*33d0*/  HMMA.16816.F32 R80, R40, R22, R80 ;  /* 0x000000162850723c */ /* 0x000fec0000001850 */
[----:B------:R-:W4:Y:S02]  /*33e0*/  MUFU.TANH R38, R38 ;  /* 0x0000002600267308 */ /* 0x000f240000002400 */
[----:B------:R-:W-:Y:S07]  /*33f0*/  HMMA.16816.F32 R56, R28, R14, R56 ;  /* 0x0000000e1c38723c */ /* 0x000fee0000001838 */
[----:B------:R-:W-:Y:S01]  /*3400*/  IMAD.SHL.U32 R15, R6, 0x2, RZ ;  /* 0x00000002060f7824 */ /* 0x000fe200078e00ff */
[----:B------:R-:W-:Y:S04]  /*3410*/  HMMA.16816.F32 R44, R16, R74, R44 ;  /* 0x0000004a102c723c */ /* 0x000fe8000000182c */
[----:B------:R-:W-:-:S04]  /*3420*/  LOP3.LUT R15, R15, 0x6, RZ, 0xc0, !PT ;  /* 0x000000060f0f7812 */ /* 0x000fc800078ec0ff */
[----:B-1----:R-:W-:Y:S01]  /*3430*/  HMMA.16816.F32 R76, R28, R32, R76 ;  /* 0x000000201c4c723c */ /* 0x002fe2000000184c */
[----:B------:R-:W-:-:S05]  /*3440*/  IMAD R4, R4, 0x40, R15 ;  /* 0x0000004004047824 */ /* 0x000fca00078e020f */
[C---:B------:R-:W-:Y:S02]  /*3450*/  IADD3 R6, R4.reuse, 0x1, RZ ;  /* 0x0000000104067810 */ /* 0x040fe40007ffe0ff */
[----:B------:R-:W-:Y:S01]  /*3460*/  HMMA.16816.F32 R80, R28, R34, R80 ;  /* 0x000000221c50723c */ /* 0x000fe20000001850 */
[-C--:B------:R-:W-:Y:S02]  /*3470*/  ISETP.GE.AND P1, PT, R4, R99.reuse, PT ;  /* 0x000000630400720c */ /* 0x080fe40003f26270 */
[-C--:B------:R-:W-:Y:S02]  /*3480*/  ISETP.GE.AND P4, PT, R6, R99.reuse, PT ;  /* 0x000000630600720c */ /* 0x080fe40003f86270 */
[----:B------:R-:W-:Y:S02]  /*3490*/  IADD3 R6, R4, 0x8, RZ ;  /* 0x0000000804067810 */ /* 0x000fe40007ffe0ff */
[----:B------:R-:W-:Y:S01]  /*34a0*/  FSEL R23, R2, -INF , !P1 ;  /* 0xff80000002177808 */ /* 0x000fe20004800000 */
[----:B------:R-:W-:Y:S01]  /*34b0*/  HMMA.16816.F32 R60, R16, R24, R60 ;  /* 0x00000018103c723c */ /* 0x000fe2000000183c */
[----:B------:R-:W-:Y:S01]  /*34c0*/  ISETP.GE.AND P0, PT, R6, R99, PT ;  /* 0x000000630600720c */ /* 0x000fe20003f06270 */
[----:B------:R-:W-:Y:S01]  /*34d0*/  FMUL.FTZ R20, R46, c[0x0][0x2ec] ;  /* 0x0000bb002e147a20 */ /* 0x000fe20000410000 */
[C---:B------:R-:W-:Y:S01]  /*34e0*/  IADD3 R6, R4.reuse, 0x10, RZ ;  /* 0x0000001004067810 */ /* 0x040fe20007ffe0ff */
[----:B------:R-:W-:Y:S01]  /*34f0*/  FMUL.FTZ R21, R47, c[0x0][0x2ec] ;  /* 0x0000bb002f157a20 */ /* 0x000fe20000410000 */
[----:B------:R-:W-:-:S02]  /*3500*/  IADD3 R2, R4, 0x20, RZ ;  /* 0x0000002004027810 */ /* 0x000fc40007ffe0ff */
[-C--:B------:R-:W-:Y:S01]  /*3510*/  ISETP.GE.AND P5, PT, R6, R99.reuse, PT ;  /* 0x000000630600720c */ /* 0x080fe20003fa6270 */
[C---:B------:R-:W-:Y:S01]  /*3520*/  HMMA.16816.F32 R56, R16.reuse, R26, R56 ;  /* 0x0000001a1038723c */ /* 0x040fe20000001838 */
[----:B------:R-:W-:Y:S01]  /*3530*/  IADD3 R6, R4, 0x18, RZ ;  /* 0x0000001804067810 */ /* 0x000fe20007ffe0ff */
[----:B------:R-:W-:Y:S01]  /*3540*/  FMUL.FTZ R24, R44, c[0x0][0x2ec] ;  /* 0x0000bb002c187a20 */ /* 0x000fe20000410000 */
[----:B--2---:R-:W-:Y:S01]  /*3550*/  FSEL R64, R64, -INF , !P4 ;  /* 0xff80000040407808 */ /* 0x004fe20006000000 */
[----:B------:R-:W-:Y:S01]  /*3560*/  FMUL.FTZ R25, R45, c[0x0][0x2ec] ;  /* 0x0000bb002d197a20 */ /* 0x000fe20000410000 */
[----:B------:R-:W-:Y:S01]  /*3570*/  ISETP.GE.AND P2, PT, R6, R99, PT ;  /* 0x000000630600720c */ /* 0x000fe20003f46270 */
[----:B------:R-:W-:Y:S01]  /*3580*/  MUFU.TANH R20, R20 ;  /* 0x0000001400147308 */ /* 0x000fe20000002400 */
[----:B------:R-:W-:Y:S01]  /*3590*/  IADD3 R6, R4, 0x19, RZ ;  /* 0x0000001904067810 */ /* 0x000fe20007ffe0ff */
[----:B------:R-:W-:Y:S01]  /*35a0*/  HMMA.16816.F32 R76, R16, R8, R76 ;  /* 0x00000008104c723c */ /* 0x000fe2000000184c */
[----:B------:R-:W-:-:S02]  /*35b0*/  FSEL R48, R48, -INF , !P4 ;  /* 0xff80000030307808 */ /* 0x000fc40006000000 */
[-C--:B------:R-:W-:Y:S02]  /*35c0*/  ISETP.GE.AND P4, PT, R2, R99.reuse, PT ;  /* 0x000000630200720c */ /* 0x080fe40003f86270 */
[----:B---3--:R-:W-:Y:S01]  /*35d0*/  FSEL R49, R49, -INF , !P1 ;  /* 0xff80000031317808 */ /* 0x008fe20004800000 */
[----:B------:R-:W-:Y:S01]  /*35e0*/  MUFU.TANH R24, R24 ;  /* 0x0000001800187308 */ /* 0x000fe20000002400 */
[----:B------:R-:W-:Y:S01]  /*35f0*/  IADD3 R8, R4, 0x9, RZ ;  /* 0x0000000904087810 */ /* 0x000fe20007ffe0ff */
[----:B------:R-:W-:Y:S01]  /*3600*/  HMMA.16816.F32 R80, R16, R10, R80 ;  /* 0x0000000a1050723c */ /* 0x000fe20000001850 */
[----:B------:R-:W-:Y:S01]  /*3610*/  FMUL.FTZ R60, R60, c[0x0][0x2ec] ;  /* 0x0000bb003c3c7a20 */ /* 0x000fe20000410000 */
[----:B------:R-:W-:Y:S01]  /*3620*/  IADD3 R2, R4, 0x21, RZ ;  /* 0x0000002104027810 */ /* 0x000fe20007ffe0ff */
[----:B------:R-:W-:Y:S01]  /*3630*/  FMUL.FTZ R62, R62, c[0x0][0x2ec] ;  /* 0x0000bb003e3e7a20 */ /* 0x000fe20000410000 */
[-C--:B------:R-:W-:Y:S01]  /*3640*/  ISETP.GE.AND P6, PT, R8, R99.reuse, PT ;  /* 0x000000630800720c */ /* 0x080fe20003fc6270 */
[----:B------:R-:W-:Y:S01]  /*3650*/  FMUL.FTZ R61, R61, c[0x0][0x2ec] ;  /* 0x0000bb003d3d7a20 */ /* 0x000fe20000410000 */
[----:B------:R-:W-:Y:S01]  /*3660*/  MUFU.TANH R167, R60 ;  /* 0x0000003c00a77308 */ /* 0x000fe20000002400 */
[-C--:B------:R-:W-:Y:S01]  /*3670*/  ISETP.GE.AND P1, PT, R6, R99.reuse, PT ;  /* 0x000000630600720c */ /* 0x080fe20003f26270 */
[----:B------:R-:W-:Y:S01]  /*3680*/  FMUL.FTZ R63, R63, c[0x0][0x2ec] ;  /* 0x0000bb003f3f7a20 */ /* 0x000fe20000410000 */
[----:B------:R-:W-:Y:S01]  /*3690*/  IADD3 R6, R4, 0x28, RZ ;  /* 0x0000002804067810 */ /* 0x000fe20007ffe0ff */
[----:B------:R-:W-:Y:S01]  /*36a0*/  FMUL.FTZ R56, R56, c[0x0][0x2ec] ;  /* 0x0000bb0038387a20 */ /* 0x000fe20000410000 */
[----:B------:R-:W-:Y:S01]  /*36b0*/  FSEL R36, R36, -INF , !P0 ;  /* 0xff80000024247808 */ /* 0x000fe20004000000 */
[----:B------:R-:W-:Y:S01]  /*36c0*/  FMUL.FTZ R57, R57, c[0x0][0x2ec] ;  /* 0x0000bb0039397a20 */ /* 0x000fe20000410000 */
[----:B------:R-:W-:Y:S01]  /*36d0*/  FSEL R65, R65, -INF , !P0 ;  /* 0xff80000041417808 */ /* 0x000fe20004000000 */
[----:B------:R-:W1:Y:S01]  /*36e0*/  MUFU.TANH R160, R62 ;  /* 0x0000003e00a07308 */ /* 0x000e620000002400 */
[-C--:B------:R-:W-:Y:S01]  /*36f0*/  ISETP.GE.AND P0, PT, R2, R99.reuse, PT ;  /* 0x000000630200720c */ /* 0x080fe20003f06270 */
[----:B------:R-:W-:Y:S01]  /*3700*/  FMUL.FTZ R58, R58, c[0x0][0x2ec] ;  /* 0x0000bb003a3a7a20 */ /* 0x000fe20000410000 */
[----:B-----5:R-:W-:Y:S01]  /*3710*/  FSEL R2, R12, -INF , !P6 ;  /* 0xff8000000c027808 */ /* 0x020fe20007000000 */
[----:B------:R-:W-:Y:S01]  /*3720*/  FMUL.FTZ R59, R59, c[0x0][0x2ec] ;  /* 0x0000bb003b3b7a20 */ /* 0x000fe20000410000 */
[----:B------:R-:W-:Y:S01]  /*3730*/  FSEL R17, R50, -INF , !P6 ;  /* 0xff80000032117808 */ /* 0x000fe20007000000 */
[----:B------:R-:W-:Y:S01]  /*3740*/  FMUL.FTZ R76, R76, c[0x0][0x2ec] ;  /* 0x0000bb004c4c7a20 */ /* 0x000fe20000410000 */
[-C--:B------:R-:W-:Y:S01]  /*3750*/  ISETP.GE.AND P6, PT, R6, R99.reuse, PT ;  /* 0x000000630600720c */ /* 0x080fe20003fc6270 */
[----:B------:R-:W-:Y:S01]  /*3760*/  MUFU.TANH R25, R25 ;  /* 0x0000001900197308 */ /* 0x000fe20000002400 */
[C---:B------:R-:W-:Y:S01]  /*3770*/  IADD3 R8, R4.reuse, 0x11, RZ ;  /* 0x0000001104087810 */ /* 0x040fe20007ffe0ff */
[----:B------:R-:W-:Y:S01]  /*3780*/  FMUL.FTZ R77, R77, c[0x0][0x2ec] ;  /* 0x0000bb004d4d7a20 */ /* 0x000fe20000410000 */
[----:B------:R-:W-:Y:S01]  /*3790*/  IADD3 R6, R4, 0x29, RZ ;  /* 0x0000002904067810 */ /* 0x000fe20007ffe0ff */
[----:B------:R-:W-:Y:S01]  /*37a0*/  FMUL.FTZ R78, R78, c[0x0][0x2ec] ;  /* 0x0000bb004e4e7a20 */ /* 0x000fe20000410000 */
[----:B------:R-:W-:Y:S01]  /*37b0*/  FSEL R14, R51, -INF , !P5 ;  /* 0xff800000330e7808 */ /* 0x000fe20006800000 */
[----:B------:R-:W-:Y:S01]  /*37c0*/  FMUL.FTZ R79, R79, c[0x0][0x2ec] ;  /* 0x0000bb004f4f7a20 */ /* 0x000fe20000410000 */
[----:B------:R-:W-:Y:S01]  /*37d0*/  FSEL R15, R13, -INF , !P5 ;  /* 0xff8000000d0f7808 */ /* 0x000fe20006800000 */
[----:B------:R-:W2:Y:S01]  /*37e0*/  MUFU.TANH R21, R21 ;  /* 0x0000001500157308 */ /* 0x000ea20000002400 */
[-C--:B------:R-:W-:Y:S01]  /*37f0*/  ISETP.GE.AND P3, PT, R8, R99.reuse, PT ;  /* 0x000000630800720c */ /* 0x080fe20003f66270 */
[----:B------:R-:W-:Y:S01]  /*3800*/  FMUL.FTZ R80, R80, c[0x0][0x2ec] ;  /* 0x0000bb0050507a20 */ /* 0x000fe20000410000 */
[----:B------:R-:W-:Y:S01]  /*3810*/  ISETP.GE.AND P5, PT, R6, R99, PT ;  /* 0x000000630600720c */ /* 0x000fe20003fa6270 */
[----:B------:R-:W-:Y:S01]  /*3820*/  FMUL.FTZ R82, R82, c[0x0][0x2ec] ;  /* 0x0000bb0052527a20 */ /* 0x000fe20000410000 */
[----:B------:R-:W-:Y:S01]  /*3830*/  IADD3 R6, R4, 0x30, RZ ;  /* 0x0000003004067810 */ /* 0x000fe20007ffe0ff */
[----:B------:R-:W-:Y:S01]  /*3840*/  FMUL.FTZ R81, R81, c[0x0][0x2ec] ;  /* 0x0000bb0051517a20 */ /* 0x000fe20000410000 */
[----:B----4-:R-:W-:Y:S01]  /*3850*/  FSEL R12, R38, -INF , !P3 ;  /* 0xff800000260c7808 */ /* 0x010fe20005800000 */
[----:B------:R-:W-:Y:S01]  /*3860*/  MUFU.TANH R159, R61 ;  /* 0x0000003d009f7308 */ /* 0x000fe20000002400 */
[----:B------:R-:W-:Y:S01]  /*3870*/  FMUL.FTZ R83, R83, c[0x0][0x2ec] ;  /* 0x0000bb0053537a20 */ /* 0x000fe20000410000 */
[----:B------:R-:W-:-:S02]  /*3880*/  FSEL R13, R37, -INF , !P3 ;  /* 0xff800000250d7808 */ /* 0x000fc40005800000 */
[----:B-1----:R-:W-:Y:S02]  /*3890*/  FSEL R160, R160, -INF , !P4 ;  /* 0xff800000a0a07808 */ /* 0x002fe40006000000 */
[----:B------:R-:W-:Y:S02]  /*38a0*/  FSEL R167, R167, -INF , !P4 ;  /* 0xff800000a7a77808 */ /* 0x000fe40006000000 */
[----:B------:R-:W1:Y:S01]  /*38b0*/  MUFU.TANH R170, R63 ;  /* 0x0000003f00aa7308 */ /* 0x000e620000002400 */
[----:B------:R-:W-:Y:S02]  /*38c0*/  ISETP.GE.AND P3, PT, R6, R99, PT ;  /* 0x000000630600720c */ /* 0x000fe40003f66270 */
[----:B------:R-:W-:Y:S02]  /*38d0*/  ISETP.GE.AND P4, PT, R99, 0x41, PT ;  /* 0x000000416300780c */ /* 0x000fe40003f86270 */
[----:B------:R-:W-:Y:S02]  /*38e0*/  IADD3 R6, R4, 0x31, RZ ;  /* 0x0000003104067810 */ /* 0x000fe40007ffe0ff */
[----:B------:R-:W-:Y:S01]  /*38f0*/  FSEL R10, R20, -INF , !P2 ;  /* 0xff800000140a7808 */ /* 0x000fe20005000000 */
[----:B------:R-:W3:Y:S01]  /*3900*/  MUFU.TANH R165, R56 ;  /* 0x0000003800a57308 */ /* 0x000ee20000002400 */
[----:B------:R-:W-:-:S02]  /*3910*/  FSEL R11, R24, -INF , !P2 ;  /* 0xff800000180b7808 */ /* 0x000fc40005000000 */
[----:B------:R-:W-:Y:S02]  /*3920*/  ISETP.GE.AND P2, PT, R6, R99, PT ;  /* 0x000000630600720c */ /* 0x000fe40003f46270 */
[C---:B------:R-:W-:Y:S02]  /*3930*/  IADD3 R6, R4.reuse, 0x38, RZ ;  /* 0x0000003804067810 */ /* 0x040fe40007ffe0ff */
[----:B------:R-:W-:Y:S01]  /*3940*/  IADD3 R4, R4, 0x39, RZ ;  /* 0x0000003904047810 */ /* 0x000fe20007ffe0ff */
[----:B------:R-:W4:Y:S01]  /*3950*/  MUFU.TANH R161, R57 ;  /* 0x0000003900a17308 */ /* 0x000f220000002400 */
[----:B--2---:R-:W-:Y:S02]  /*3960*/  FSEL R8, R21, -INF , !P1 ;  /* 0xff80000015087808 */ /* 0x004fe40004800000 */
[----:B------:R-:W-:Y:S02]  /*3970*/  FSEL R9, R25, -INF , !P1 ;  /* 0xff80000019097808 */ /* 0x000fe40004800000 */
[----:B-1----:R-:W-:-:S02]  /*3980*/  FSEL R170, R170, -INF , !P0 ;  /* 0xff800000aaaa7808 */ /* 0x002fc40004000000 */
[----:B------:R-:W-:Y:S01]  /*3990*/  FSEL R159, R159, -INF , !P0 ;  /* 0xff8000009f9f7808 */ /* 0x000fe20004000000 */
[----:B------:R-:W1:Y:S01]  /*39a0*/  MUFU.TANH R162, R58 ;  /* 0x0000003a00a27308 */ /* 0x000e620000002400 */
[-C--:B------:R-:W-:Y:S02]  /*39b0*/  ISETP.GE.AND P1, PT, R6, R99.reuse, PT ;  /* 0x000000630600720c */ /* 0x080fe40003f26270 */
[----:B------:R-:W-:Y:S02]  /*39c0*/  ISETP.GE.AND P0, PT, R4, R99, PT ;  /* 0x000000630400720c */ /* 0x000fe40003f06270 */
[----:B---3--:R-:W-:-:S03]  /*39d0*/  FSEL R165, R165, -INF , !P6 ;  /* 0xff800000a5a57808 */ /* 0x008fc60007000000 */
[----:B------:R-:W2:Y:S01]  /*39e0*/  MUFU.TANH R168, R59 ;  /* 0x0000003b00a87308 */ /* 0x000ea20000002400 */
[----:B----4-:R-:W-:-:S07]  /*39f0*/  FSEL R161, R161, -INF , !P5 ;  /* 0xff800000a1a17808 */ /* 0x010fce0006800000 */
        /* <DEDUP_REMOVED lines=34> */
[----:B------:R-:W-:Y:S02]  /*3c20*/  @!P1 LEA R26, P0, R18, c[0x0][0x168], 0x1 ;  /* 0x00005a00121a9a11 */ /* 0x000fe400078008ff */
        /* <DEDUP_REMOVED lines=16> */
[C---:B------:R-:W-:Y:S02]  /*3d30*/  @!P1 LEA R24, P0, R3.reuse, c[0x0][0x168], 0x1 ;  /* 0x00005a0003189a11 */ /* 0x040fe400078008ff */
[----:B------:R-:W-:Y:S01]  /*3d40*/  IADD3 R19, P5, R210, R3, RZ ;  /* 0x00000003d2137210 */ /* 0x000fe20007fbe0ff */
[----:B------:R1:W-:Y:S01]  /*3d50*/  @P1 STS.128 [R213+0xa000], RZ ;  /* 0x00a000ffd5001388 */ /* 0x0003e20000000c00 */
[----:B------:R-:W-:-:S02]  /*3d60*/  @!P2 LEA.HI.X R33, R3, c[0x0][0x16c], R4, 0x1, P6 ;  /* 0x00005b000321aa11 */ /* 0x000fc400030f0c04 */
[--C-:B------:R-:W-:Y:S01]  /*3d70*/  @!P1 LEA.HI.X R25, R3, c[0x0][0x16c], R4.reuse, 0x1, P0 ;  /* 0x00005b0003199a11 */ /* 0x100fe200000f0c04 */
[----:B------:R-:W-:Y:S01]  /*3d80*/  IMAD.X R4, R209, 0x1, R4, P5 ;  /* 0x00000001d1047824 */ /* 0x000fe200028e0604 */
[----:B------:R-:W-:Y:S01]  /*3d90*/  @!PT LDS RZ, [RZ] ;  /* 0x00000000fffff984 */ /* 0x000fe20000000800 */
[----:B------:R-:W-:Y:S01]  /*3da0*/  @!PT LDS RZ, [RZ] ;  /* 0x00000000fffff984 */ /* 0x000fe20000000800 */
[----:B------:R-:W-:Y:S01]  /*3db0*/  @!PT LDS RZ, [RZ] ;  /* 0x00000000fffff984 */ /* 0x000fe20000000800 */
[----:B------:R4:W-:Y:S01]  /*3dc0*/  @!P1 LDGSTS.E.BYPASS.LTC128B.128 [R213+0xa000], [R26.64+0x100] ;  /* 0x0a0001001ad59fae */ /* 0x0009e2000b901d46 */
[----:B------:R-:W-:-:S03]  /*3dd0*/  @!P1 LEA R18, P0, R19, c[0x0][0x168], 0x1 ;  /* 0x00005a0013129a11 */ /* 0x000fc600078008ff */
[----:B------:R1:W-:Y:S01]  /*3de0*/  @P3 STS.128 [R213+0x6800], RZ ;  /* 0x006800ffd5003388 */ /* 0x0003e20000000c00 */
[----:B--2---:R-:W-:-:S03]  /*3df0*/  @!P3 LEA R20, P6, R19, c[0x0][0x168], 0x1 ;  /* 0x00005a001314ba11 */ /* 0x004fc600078c08ff */
[----:B------:R-:W-:Y:S01]  /*3e00*/  @!PT LDS RZ, [RZ] ;  /* 0x00000000fffff984 */ /* 0x000fe20000000800 */
[----:B------:R-:W-:Y:S01]  /*3e10*/  @!PT LDS RZ, [RZ] ;  /* 0x00000000fffff984 */ /* 0x000fe20000000800 */
[----:B------:R-:W-:Y:S01]  /*3e20*/  @!PT LDS RZ, [RZ] ;  /* 0x00000000fffff984 */ /* 0x000fe20000000800 */
[----:B------:R2:W-:Y:S01]  /*3e30*/  @!P3 LDGSTS.E.BYPASS.LTC128B.128 [R213+0x6800], [R28.64] ;  /* 0x068000001cd5bfae */ /* 0x0005e2000b901d46 */
[----:B------:R-:W-:-:S03]  /*3e40*/  @!P3 LEA.HI.X R21, R19, c[0x0][0x16c], R4, 0x1, P6 ;  /* 0x00005b001315ba11 */ /* 0x000fc600030f0c04 */
[----:B------:R1:W-:Y:S01]  /*3e50*/  @P2 STS.128 [R213+0x8800], RZ ;  /* 0x008800ffd5002388 */ /* 0x0003e20000000c00 */
[----:B------:R-:W-:-:S03]  /*3e60*/  IADD3 R3, P6, R210, R19, RZ ;  /* 0x00000013d2037210 */ /* 0x000fc60007fde0ff */
        /* <DEDUP_REMOVED lines=9> */
[----:B----4-:R-:W-:-:S03]  /*3f00*/  @!P2 LEA R26, P5, R19, c[0x0][0x168], 0x1 ;  /* 0x00005a00131aaa11 */ /* 0x010fc600078a08ff */
[----:B------:R1:W-:Y:S01]  /*3f10*/  @P3 STS.128 [R213+0x7000], RZ ;  /* 0x007000ffd5003388 */ /* 0x0003e20000000c00 */
[C-C-:B------:R-:W-:Y:S02]  /*3f20*/  @!P2 LEA.HI.X R27, R19.reuse, c[0x0][0x16c], R4.reuse, 0x1, P5 ;  /* 0x00005b00131baa11 */ /* 0x140fe400028f0c04 */
[--C-:B------:R-:W-:Y:S01]  /*3f30*/  @!P1 LEA.HI.X R19, R19, c[0x0][0x16c], R4.reuse, 0x1, P0 ;  /* 0x00005b0013139a11 */ /* 0x100fe200000f0c04 */
[----:B------:R-:W-:Y:S01]  /*3f40*/  IMAD.X R4, R209, 0x1, R4, P6 ;  /* 0x00000001d1047824 */ /* 0x000fe200030e0604 */
[C---:B---3--:R-:W-:Y:S01]  /*3f50*/  @!P2 LEA R30, P0, R3.reuse, c[0x0][0x168], 0x1 ;  /* 0x00005a00031eaa11 */ /* 0x048fe200078008ff */
[----:B------:R-:W-:Y:S01]  /*3f60*/  @!PT LDS RZ, [RZ] ;  /* 0x00000000fffff984 */ /* 0x000fe20000000800 */
[----:B------:R-:W-:Y:S01]  /*3f70*/  @!PT LDS RZ, [RZ] ;  /* 0x00000000fffff984 */ /* 0x000fe20000000800 */
[----:B------:R-:W-:Y:S01]  /*3f80*/  @!PT LDS RZ, [RZ] ;  /* 0x00000000fffff984 */ /* 0x000fe20000000800 */
[----:B------:R1:W-:Y:S01]  /*3f90*/  @!P3 LDGSTS.E.BYPASS.LTC128B.128 [R213+0x7000], [R20.64] ;  /* 0x0700000014d5bfae */ /* 0x0003e2000b901d46 */
[C---:B--2---:R-:W-:Y:S02]  /*3fa0*/  @!P3 LEA R28, P5, R3.reuse, c[0x0][0x168], 0x1 ;  /* 0x00005a00031cba11 */ /* 0x044fe400078a08ff */
        /* <DEDUP_REMOVED lines=30> */
.L_x_803:
[----:B------:R-:W-:Y:S05]  /*4190*/  BSYNC B0 ;  /* 0x0000000000007941 */ /* 0x000fea0003800000 */
.L_x_802:
[----:B------:R-:W0:Y:S02]  /*41a0*/  LDGDEPBAR ;  /* 0x00000000000079af */ /* 0x000e240000000000 */
.L_x_801:
[----:B------:R-:W-:Y:S02]  /*41b0*/  FMNMX.FTZ R6, R23, R48, !PT ;  /* 0x0000003017067209 */ /* 0x000fe40007810000 */
[----:B-1----:R-:W-:Y:S02]  /*41c0*/  FMNMX.FTZ R21, R49, R64, !PT ;  /* 0x0000004031157209 */ /* 0x002fe40007810000 */
        /* <DEDUP_REMOVED lines=304> */
[----:B------:R-:W-:Y:S01]  /*54d0*/  ISETP.GE.AND P4, PT, R224, c[0x0][0x220], PT ;  /* 0x00008800e0007a0c */ /* 0x000fe20003f86270 */
[----:B------:R-:W-:Y:S01]  /*54e0*/  IMAD.MOV.U32 R135, RZ, RZ, R132 ;  /* 0x000000ffff877224 */ /* 0x000fe200078e0084 */
[----:B------:R-:W-:Y:S01]  /*54f0*/  ISETP.GE.AND P3, PT, R215, c[0x0][0x220], PT ;  /* 0x00008800d7007a0c */ /* 0x000fe20003f66270 */
[----:B------:R-:W-:Y:S01]  /*5500*/  USHF.L.U64.HI UR5, UR4, 0x4, UR5 ;  /* 0x0000000404057899 */ /* 0x000fe20008010205 */
[----:B------:R-:W-:Y:S01]  /*5510*/  ISETP.GE.AND P2, PT, R214, c[0x0][0x220], PT ;  /* 0x00008800d6007a0c */ /* 0x000fe20003f46270 */
[----:B------:R-:W-:-:S02]  /*5520*/  USHF.L.U32 UR4, UR4, 0x4, URZ ;  /* 0x0000000404047899 */ /* 0x000fc4000800063f */
[----:B------:R-:W-:Y:S01]  /*5530*/  ULDC.64 UR6, c[0x0][0x118] ;  /* 0x0000460000067ab9 */ /* 0x000fe20000000a00 */
[----:B------:R-:W-:Y:S05]  /*5540*/  BRA `(.L_x_805) ;  /* 0x0000064000007947 */ /* 0x000fea0003800000 */
.L_x_807:
[----:B------:R1:W-:Y:S01]  /*5550*/  @P4 STS.128 [R213+0x6000], RZ ;  /* 0x006000ffd5004388 */ /* 0x0003e20000000c00 */
[----:B------:R-:W-:Y:S04]  /*5560*/  IADD3 R2, R217, -0x1, RZ ;  /* 0xffffffffd9027810 */ /* 0x000fe80007ffe0ff */
[----:B------:R-:W-:Y:S01]  /*5570*/  SHF.R.S32.HI R3, RZ, 0x1f, R2 ;  /* 0x0000001fff037819 */ /* 0x000fe20000011402 */
[----:B------:R-:W-:Y:S04]  /*5580*/  IMAD.WIDE.U32 R4, R2, c[0x0][0x198], RZ ;  /* 0x0000660002047a25 */ /* 0x000fe800078e00ff */
[----:B------:R-:W-:Y:S01]  /*5590*/  IMAD R3, R3, c[0x0][0x198], RZ ;  /* 0x0000660003037a24 */ /* 0x000fe200078e02ff */
[----:B------:R-:W-:Y:S03]  /*55a0*/  LEA R7, P0, R4, R220, 0x6 ;  /* 0x000000dc04077211 */ /* 0x000fe600078030ff */
[----:B------:R-:W-:Y:S01]  /*55b0*/  IMAD R3, R2, c[0x0][0x19c], R3 ;  /* 0x0000670002037a24 */ /* 0x000fe200078e0203 */
[----:B------:R-:W-:Y:S03]  /*55c0*/  @!P3 LEA R8, P6, R7, c[0x0][0x168], 0x1 ;  /* 0x00005a000708ba11 */ /* 0x000fe600078c08ff */
[----:B------:R-:W-:Y:S01]  /*55d0*/  IMAD.IADD R3, R5, 0x1, R3 ;  /* 0x0000000105037824 */ /* 0x000fe200078e0203 */
[----:B------:R-:W-:Y:S04]  /*55e0*/  IADD3 R5, P1, R210, R7, RZ ;  /* 0x00000007d2057210 */ /* 0x000fe80007f3e0ff */
[----:B------:R-:W-:Y:S02]  /*55f0*/  LEA.HI.X R4, R4, R223, R3, 0x6, P0 ;  /* 0x000000df04047211 */ /* 0x000fe400000f3403 */
[C---:B------:R-:W-:Y:S02]  /*5600*/  @!P4 LEA R10, P0, R7.reuse, c[0x0][0x168], 0x1 ;  /* 0x00005a00070aca11 */ /* 0x040fe400078008ff */
[--C-:B------:R-:W-:Y:S01]  /*5610*/  @!P3 LEA.HI.X R9, R7, c[0x0][0x16c], R4.reuse, 0x1, P6 ;  /* 0x00005b000709ba11 */ /* 0x100fe200030f0c04 */
[--C-:B------:R-:W-:Y:S01]  /*5620*/  IMAD.X R2, R209, 0x1, R4.reuse, P1 ;  /* 0x00000001d1027824 */ /* 0x100fe200008e0604 */
[C-C-:B------:R-:W-:Y:S02]  /*5630*/  @!P4 LEA.HI.X R11, R7.reuse, c[0x0][0x16c], R4.reuse, 0x1, P0 ;  /* 0x00005b00070bca11 */ /* 0x140fe400000f0c04 */
[----:B------:R-:W-:Y:S02]  /*5640*/  @!P2 LEA R6, P1, R7, c[0x0][0x168], 0x1 ;  /* 0x00005a000706aa11 */ /* 0x000fe400078208ff */
[----:B------:R-:W-:Y:S01]  /*5650*/  @!P3 LEA R14, P6, R5, c[0x0][0x168], 0x1 ;  /* 0x00005a00050eba11 */ /* 0x000fe200078c08ff */
[----:B------:R-:W-:Y:S01]  /*5660*/  @!PT LDS RZ, [RZ] ;  /* 0x00000000fffff984 */ /* 0x000fe20000000800 */
[----:B------:R-:W-:Y:S01]  /*5670*/  @!PT LDS RZ, [RZ] ;  /* 0x00000000fffff984 */ /* 0x000fe20000000800 */
[----:B------:R-:W-:Y:S01]  /*5680*/  @!PT LDS RZ, [RZ] ;  /* 0x00000000fffff984 */ /* 0x000fe20000000800 */
[----:B------:R1:W-:Y:S01]  /*5690*/  @!P4 LDGSTS.E.BYPASS.LTC128B.128 [R213+0x6000], [R10.64] ;  /* 0x060000000ad5cfae */ /* 0x0003e2000b901d46 */
[----:B------:R-:W-:Y:S02]  /*56a0*/  @!P2 LEA.HI.X R7, R7, c[0x0][0x16c], R4, 0x1, P1 ;  /* 0x00005b000707aa11 */ /* 0x000fe400008f0c04 */
[C---:B------:R-:W-:Y:S01]  /*56b0*/  @!P4 LEA R18, P1, R5.reuse, c[0x0][0x168], 0x1 ;  /* 0x00005a000512ca11 */ /* 0x040fe200078208ff */
[----:B------:R1:W-:Y:S01]  /*56c0*/  @P3 STS.128 [R213+0x8000], RZ ;  /* 0x008000ffd5003388 */ /* 0x0003e20000000c00 */
[C-C-:B------:R-:W-:Y:S02]  /*56d0*/  @!P3 LEA.HI.X R15, R5.reuse, c[0x0][0x16c], R2.reuse, 0x1, P6 ;  /* 0x00005b00050fba11 */ /* 0x140fe400030f0c02 */
[--C-:B------:R-:W-:Y:S01]  /*56e0*/  @!P4 LEA.HI.X R19, R5, c[0x0][0x16c], R2.reuse, 0x1, P1 ;  /* 0x00005b000513ca11 */ /* 0x100fe200008f0c02 */
[----:B------:R-:W-:Y:S01]  /*56f0*/  @!PT LDS RZ, [RZ] ;  /* 0x00000000fffff984 */ /* 0x000fe20000000800 */
[----:B------:R-:W-:Y:S01]  /*5700*/  @!PT LDS RZ, [RZ] ;  /* 0x00000000fffff984 */ /* 0x000fe20000000800 */
[----:B------:R-:W-:Y:S01]  /*5710*/  @!PT LDS RZ, [RZ] ;  /* 0x00000000fffff984 */ /* 0x000fe20000000800 */
[----:B------:R1:W-:Y:S01]  /*5720*/  @!P3 LDGSTS.E.BYPASS.LTC128B.128 [R213+0x8000], [R8.64+0x80] ;  /* 0x0800008008d5bfae */ /* 0x0003e2000b901d46 */
[C---:B------:R-:W-:Y:S03]  /*5730*/  IADD3 R3, P0, R210.reuse, R5, RZ ;  /* 0x00000005d2037210 */ /* 0x040fe60007f1e0ff */
[----:B------:R1:W-:Y:S01]  /*5740*/  @P2 STS.128 [R213+0xa000], RZ ;  /* 0x00a000ffd5002388 */ /* 0x0003e20000000c00 */
[----:B------:R-:W-:Y:S01]  /*5750*/  @!P4 LEA R16, P1, R3, c[0x0][0x168], 0x1 ;  /* 0x00005a000310ca11 */ /* 0x000fe200078208ff */
[--C-:B------:R-:W-:Y:S01]  /*5760*/  IMAD.X R4, R209, 0x1, R2.reuse, P0 ;  /* 0x00000001d1047824 */ /* 0x100fe200000e0602 */
[----:B------:R-:W-:Y:S01]  /*5770*/  @!P2 LEA R12, P0, R5, c[0x0][0x168], 0x1 ;  /* 0x00005a00050caa11 */ /* 0x000fe200078008ff */
[----:B------:R-:W-:Y:S01]  /*5780*/  @!PT LDS RZ, [RZ] ;  /* 0x00000000fffff984 */ /* 0x000fe20000000800 */
[----:B------:R-:W-:Y:S01]  /*5790*/  @!PT LDS RZ, [RZ] ;  /* 0x00000000fffff984 */ /* 0x000fe20000000800 */
[----:B------:R-:W-:Y:S01]  /*57a0*/  @!PT LDS RZ, [RZ] ;  /* 0x00000000fffff984 */ /* 0x000fe20000000800 */
[----:B------:R1:W-:Y:S01]  /*57b0*/  @!P2 LDGSTS.E.BYPASS.LTC128B.128 [R213+0xa000], [R6.64+0x100] ;  /* 0x0a00010006d5afae */ /* 0x0003e2000b901d46 */
[----:B------:R-:W-:Y:S02]  /*57c0*/  @!P3 LEA R22, P6, R3, c[0x0][0x168], 0x1 ;  /* 0x00005a000316ba11 */ /* 0x000fe400078c08ff */
[----:B------:R-:W-:Y:S01]  /*57d0*/  @!P2 LEA.HI.X R13, R5, c[0x0][0x16c], R2, 0x1, P0 ;  /* 0x00005b00050daa11 */ /* 0x000fe200000f0c02 */
[----:B------:R1:W-:Y:S01]  /*57e0*/  @P4 STS.128 [R213+0x6800], RZ ;  /* 0x006800ffd5004388 */ /* 0x0003e20000000c00 */
[C-C-:B------:R-:W-:Y:S02]  /*57f0*/  @!P4 LEA.HI.X R17, R3.reuse, c[0x0][0x16c], R4.reuse, 0x1, P1 ;  /* 0x00005b000311ca11 */ /* 0x140fe400008f0c04 */
[C-C-:B------:R-:W-:Y:S01]  /*5800*/  @!P3 LEA.HI.X R23, R3.reuse, c[0x0][0x16c], R4.reuse, 0x1, P6 ;  /* 0x00005b000317ba11 */ /* 0x140fe200030f0c04 */
[----:B------:R-:W-:Y:S01]  /*5810*/  @!PT LDS RZ, [RZ] ;  /* 0x00000000fffff984 */ /* 0x000fe20000000800 */
[----:B------:R-:W-:Y:S01]  /*5820*/  @!PT LDS RZ, [RZ] ;  /* 0x00000000fffff984 */ /* 0x000fe20000000800 */
[----:B------:R-:W-:Y:S01]  /*5830*/  @!PT LDS RZ, [RZ] ;  /* 0x00000000fffff984 */ /* 0x000fe20000000800 */
[----:B------:R1:W-:Y:S01]  /*5840*/  @!P4 LDGSTS.E.BYPASS.LTC128B.128 [R213+0x6800], [R18.64] ;  /* 0x0680000012d5cfae */ /* 0x0003e2000b901d46 */
[C---:B------:R-:W-:Y:S02]  /*5850*/  @!P2 LEA R20, P1, R3.reuse, c[0x0][0x168], 0x1 ;  /* 0x00005a000314aa11 */ /* 0x040fe400078208ff */
[----:B------:R-:W-:Y:S01]  /*5860*/  IADD3 R2, P0, R210, R3, RZ ;  /* 0x00000003d2027210 */ /* 0x000fe20007f1e0ff */
[----:B------:R1:W-:Y:S01]  /*5870*/  @P3 STS.128 [R213+0x8800], RZ ;  /* 0x008800ffd5003388 */ /* 0x0003e20000000c00 */
[--C-:B------:R-:W-:Y:S02]  /*5880*/  @!P2 LEA.HI.X R21, R3, c[0x0][0x16c], R4.reuse, 0x1, P1 ;  /* 0x00005b000315aa11 */ /* 0x100fe400008f0c04 */
[C---:B------:R-:W-:Y:S01]  /*5890*/  @!P4 LEA R24, P6, R2.reuse, c[0x0][0x168], 0x1 ;  /* 0x00005a000218ca11 */ /* 0x040fe200078c08ff */
[----:B------:R-:W-:Y:S01]  /*58a0*/  @!PT LDS RZ, [RZ] ;  /* 0x00000000fffff984 */ /* 0x000fe20000000800 */
[----:B------:R-:W-:Y:S01]  /*58b0*/  @!PT LDS RZ, [RZ] ;  /* 0x00000000fffff984 */ /* 0x000fe20000000800 */
[----:B------:R-:W-:Y:S01]  /*58c0*/  @!PT LDS RZ, [RZ] ;  /* 0x00000000fffff984 */ /* 0x000fe20000000800 */
[----:B------:R1:W-:Y:S01]  /*58d0*/  @!P3 LDGSTS.E.BYPASS.LTC128B.128 [R213+0x8800], [R14.64+0x80] ;  /* 0x088000800ed5bfae */ /* 0x0003e2000b901d46 */
[C---:B------:R-:W-:Y:S01]  /*58e0*/  @!P3 LEA R26, P1, R2.reuse, c[0x0][0x168], 0x1 ;  /* 0x00005a00021aba11 */ /* 0x040fe200078208ff */
[----:B------:R-:W-:Y:S01]  /*58f0*/  IMAD.X R3, R209, 0x1, R4, P0 ;  /* 0x00000001d1037824 */ /* 0x000fe200000e0604 */
[C---:B------:R-:W-:Y:S01]  /*5900*/  @!P2 LEA R4, P0, R2.reuse, c[0x0][0x168], 0x1 ;  /* 0x00005a000204aa11 */ /* 0x040fe200078008ff */
[----:B------:R1:W-:Y:S03]  /*5910*/  @P2 STS.128 [R213+0xa800], RZ ;  /* 0x00a800ffd5002388 */ /* 0x0003e60000000c00 */
[C-C-:B------:R-:W-:Y:S01]  /*5920*/  @!P4 LEA.HI.X R25, R2.reuse, c[0x0][0x16c], R3.reuse, 0x1, P6 ;  /* 0x00005b000219ca11 */ /* 0x140fe200030f0c03 */
        /* <DEDUP_REMOVED lines=38> */
.L_x_805:
[----:B------:R-:W-:Y:S04]  /*5b90*/  DEPBAR.LE SB0, 0x0 ;  /* 0x000080000000791a */ /* 0x000fe80000000000 */
[----:B------:R-:W-:Y:S01]  /*5ba0*/  BAR.SYNC.DEFER_BLOCKING 0x0 ;  /* 0x0000000000007b1d */ /* 0x000fe20000010000 */
[----:B------:R-:W-:Y:S01]  /*5bb0*/  SHF.R.S32.HI R133, RZ, 0x1f, R217 ;  /* 0x0000001fff857819 */ /* 0x000fe200000114d9 */
[----:B------:R-:W-:Y:S04]  /*5bc0*/  IMAD.WIDE.U32 R230, R217, c[0x0][0x1a0], RZ ;  /* 0x00006800d9e67a25 */ /* 0x000fe800078e00ff */
[----:B------:R-:W-:Y:S01]  /*5bd0*/  IMAD R133, R133, c[0x0][0x1a0], RZ ;  /* 0x0000680085857a24 */ /* 0x000fe200078e02ff */
[C---:B------:R-:W-:Y:S03]  /*5be0*/  LEA R3, P1, R230.reuse, R218, 0x6 ;  /* 0x000000dae6037211 */ /* 0x040fe600078230ff */
[----:B------:R-:W-:Y:S01]  /*5bf0*/  IMAD R133, R217, c[0x0][0x1a4], R133 ;  /* 0x00006900d9857a24 */ /* 0x000fe200078e0285 */
[----:B------:R-:W-:Y:S04]  /*5c00*/  @!P4 LEA R240, P0, R3, c[0x0][0x170], 0x1 ;  /* 0x00005c0003f0ca11 */ /* 0x000fe800078008ff */
[----:B------:R-:W-:Y:S02]  /*5c10*/  IADD3 R133, R231, R133, RZ ;  /* 0x00000085e7857210 */ /* 0x000fe40007ffe0ff */
[C---:B------:R-:W-:Y:S02]  /*5c20*/  IADD3 R231, P5, R3.reuse, UR4, RZ ;  /* 0x0000000403e77c10 */ /* 0x040fe4000ffbe0ff */
[----:B------:R-:W-:Y:S02]  /*5c30*/  LEA.HI.X R132, R230, R208, R133, 0x6, P1 ;  /* 0x000000d0e6847211 */ /* 0x000fe400008f3485 */
[C---:B------:R-:W-:Y:S02]  /*5c40*/  @!P3 LEA R236, P1, R3.reuse, c[0x0][0x170], 0x1 ;  /* 0x00005c0003ecba11 */ /* 0x040fe400078208ff */
[C-C-:B------:R-:W-:Y:S01]  /*5c50*/  @!P4 LEA.HI.X R241, R3.reuse, c[0x0][0x174], R132.reuse, 0x1, P0 ;  /* 0x00005d0003f1ca11 */ /* 0x140fe200000f0c84 */
[----:B------:R-:W-:Y:S01]  /*5c60*/  @P4 STS.128 [R213+0xc000], RZ ;  /* 0x00c000ffd5004388 */ /* 0x000fe20000000c00 */
        /* <DEDUP_REMOVED lines=8> */
[----:B------:R-:W-:Y:S02]  /*5cf0*/  IADD3.X R132, R132, UR5, RZ, P5, !PT ;  /* 0x0000000584847c10 */ /* 0x000fe4000affe4ff */
        /* <DEDUP_REMOVED lines=8> */
[----:B------:R2:W-:Y:S01]  /*5d80*/  @!P3 LDGSTS.E.BYPASS.LTC128B.128 [R213+0xe000], [R236.64+0x80] ;  /* 0x0e000080ecd5bfae */ /* 0x0005e2000b901d46 */
[C---:B------:R-:W-:Y:S02]  /*5d90*/  IADD3 R133, P5, R231.reuse, UR4, RZ ;  /* 0x00000004e7857c10 */ /* 0x040fe4000ffbe0ff */
[----:B------:R-:W-:Y:S02]  /*5da0*/  @!P2 LEA.HI.X R231, R231, c[0x0][0x174], R132, 0x1, P0 ;  /* 0x00005d00e7e7aa11 */ /* 0x000fe400000f0c84 */
[C---:B------:R-:W-:Y:S01]  /*5db0*/  @!P4 LEA R250, P1, R133.reuse, c[0x0][0x170], 0x1 ;  /* 0x00005c0085faca11 */ /* 0x040fe200078208ff */
[----:B------:R-:W-:Y:S01]  /*5dc0*/  @P2 STS.128 [R213+0x10000], RZ ;  /* 0x010000ffd5002388 */ /* 0x000fe20000000c00 */
[----:B------:R-:W-:Y:S02]  /*5dd0*/  IADD3.X R132, R132, UR5, RZ, P5, !PT ;  /* 0x0000000584847c10 */ /* 0x000fe4000affe4ff */
[C---:B------:R-:W-:Y:S02]  /*5de0*/  @!P3 LEA R246, P0, R133.reuse, c[0x0][0x170], 0x1 ;  /* 0x00005c0085f6ba11 */ /* 0x040fe400078008ff */
[C-C-:B------:R-:W-:Y:S01]  /*5df0*/  @!P4 LEA.HI.X R251, R133.reuse, c[0x0][0x174], R132.reuse, 0x1, P1 ;  /* 0x00005d0085fbca11 */ /* 0x140fe200008f0c84 */
[----:B------:R-:W-:Y:S01]  /*5e00*/  @!PT LDS RZ, [RZ] ;  /* 0x00000000fffff984 */ /* 0x000fe20000000800 */
[----:B------:R-:W-:Y:S01]  /*5e10*/  @!PT LDS RZ, [RZ] ;  /* 0x00000000fffff984 */ /* 0x000fe20000000800 */
[----:B------:R-:W-:Y:S01]  /*5e20*/  @!PT LDS RZ, [RZ] ;  /* 0x00000000fffff984 */ /* 0x000fe20000000800 */
[----:B------:R3:W-:Y:S01]  /*5e30*/  @!P2 LDGSTS.E.BYPASS.LTC128B.128 [R213+0x10000], [R234.64+0x100] ;  /* 0x10000100ead5afae */ /* 0x0007e2000b901d46 */
[C-C-:B------:R-:W-:Y:S02]  /*5e40*/  @!P3 LEA.HI.X R247, R133.reuse, c[0x0][0x174], R132.reuse, 0x1, P0 ;  /* 0x00005d0085f7ba11 */ /* 0x140fe400000f0c84 */
[C---:B------:R-:W-:Y:S02]  /*5e50*/  @!P2 LEA R244, P5, R133.reuse, c[0x0][0x170], 0x1 ;  /* 0x00005c0085f4aa11 */ /* 0x040fe400078a08ff */
[C---:B------:R-:W-:Y:S01]  /*5e60*/  IADD3 R3, P6, R133.reuse, UR4, RZ ;  /* 0x0000000485037c10 */ /* 0x040fe2000ffde0ff */
[----:B------:R-:W-:Y:S01]  /*5e70*/  @P4 STS.128 [R213+0xc800], RZ ;  /* 0x00c800ffd5004388 */ /* 0x000fe20000000c00 */
[----:B------:R-:W-:Y:S02]  /*5e80*/  @!P2 LEA.HI.X R245, R133, c[0x0][0x174], R132, 0x1, P5 ;  /* 0x00005d0085f5aa11 */ /* 0x000fe400028f0c84 */
[----:B------:R-:W-:Y:S02]  /*5e90*/  IADD3.X R2, R132, UR5, RZ, P6, !PT ;  /* 0x0000000584027c10 */ /* 0x000fe4000b7fe4ff */
[C---:B------:R-:W-:Y:S01]  /*5ea0*/  @!P4 LEA R248, P6, R3.reuse, c[0x0][0x170], 0x1 ;  /* 0x00005c0003f8ca11 */ /* 0x040fe200078c08ff */
[----:B------:R-:W-:Y:S01]  /*5eb0*/  @!PT LDS RZ, [RZ] ;  /* 0x00000000fffff984 */ /* 0x000fe20000000800 */
[----:B------:R-:W-:Y:S01]  /*5ec0*/  @!PT LDS RZ, [RZ] ;  /* 0x00000000fffff984 */ /* 0x000fe20000000800 */
[----:B------:R-:W-:Y:S01]  /*5ed0*/  @!PT LDS RZ, [RZ] ;  /* 0x00000000fffff984 */ /* 0x000fe20000000800 */
[----:B------:R4:W-:Y:S01]  /*5ee0*/  @!P4 LDGSTS.E.BYPASS.LTC128B.128 [R213+0xc800], [R238.64] ;  /* 0x0c800000eed5cfae */ /* 0x0009e2000b901d46 */
[C---:B------:R-:W-:Y:S02]  /*5ef0*/  @!P3 LEA R242, P1, R3.reuse, c[0x0][0x170], 0x1 ;  /* 0x00005c0003f2ba11 */ /* 0x040fe400078208ff */
[C-C-:B------:R-:W-:Y:S02]  /*5f00*/  @!P4 LEA.HI.X R249, R3.reuse, c[0x0][0x174], R2.reuse, 0x1, P6 ;  /* 0x00005d0003f9ca11 */ /* 0x140fe400030f0c02 */
[C-C-:B------:R-:W-:Y:S01]  /*5f10*/  @!P3 LEA.HI.X R243, R3.reuse, c[0x0][0x174], R2.reuse, 0x1, P1 ;  /* 0x00005d0003f3ba11 */ /* 0x140fe200008f0c02 */
[----:B------:R-:W-:Y:S01]  /*5f20*/  @P3 STS.128 [R213+0xe800], RZ ;  /* 0x00e800ffd5003388 */ /* 0x000fe20000000c00 */
[----:B-1----:R-:W-:Y:S02]  /*5f30*/  @!P2 LEA R240, P0, R3, c[0x0][0x170], 0x1 ;  /* 0x00005c0003f0aa11 */ /* 0x002fe400078008ff */
[----:B------:R-:W-:Y:S02]  /*5f40*/  ISETP.GT.AND P5, PT, R217, RZ, PT ;  /* 0x000000ffd900720c */ /* 0x000fe40003fa4270 */
[----:B------:R-:W-:Y:S01]  /*5f50*/  @!P2 LEA.HI.X R241, R3, c[0x0][0x174], R2, 0x1, P0 ;  /* 0x00005d0003f1aa11 */ /* 0x000fe200000f0c02 */
        /* <DEDUP_REMOVED lines=225> */
[----:B-----5:R-:W-:Y:S02]  /*6d70*/  FMUL.FTZ R230, R28, c[0x0][0x2ec] ;  /* 0x0000bb001ce67a20 */ /* 0x020fe40000410000 */
        /* <DEDUP_REMOVED lines=37> */
.L_x_806:
        /* <DEDUP_REMOVED lines=67> */
[--C-:B------:R-:W-:Y:S01]  /*7400*/  FFMA.FTZ R172, R182, c[0x0][0x23c], -R145.reuse ;  /* 0x00008f00b6ac7a23 */ /* 0x100fe20000010891 */
[----:B------:R-:W-:Y:S01]  /*7410*/  LDSM.16.MT88.4 R164, [R200+0x11800] ;  /* 0x01180000c8a4783b */ /* 0x000fe20000004200 */
        /* <DEDUP_REMOVED lines=339> */
.L_x_804:
[----:B------:R-:W1:Y:S01]  /*8950*/  SHFL.BFLY PT, R2, R229, 0x2, 0x1f ;  /* 0x0c401f00e5027f89 */ /* 0x000e6200000e0000 */
[----:B------:R-:W-:Y:S01]  /*8960*/  ISETP.NE.AND P0, PT, R211, -0x1, PT ;  /* 0xffffffffd300780c */ /* 0x000fe20003f05270 */
[----:B------:R-:W-:Y:S01]  /*8970*/  ULDC.64 UR4, c[0x0][0x118] ;  /* 0x0000460000047ab9 */ /* 0x000fe20000000a00 */
[----:B------:R-:W-:Y:S01]  /*8980*/  MOV R7, 0x3f800000 ;  /* 0x3f80000000077802 */ /* 0x000fe20000000f00 */
[----:B------:R-:W2:Y:S01]  /*8990*/  SHFL.BFLY PT, R0, R227, 0x2, 0x1f ;  /* 0x0c401f00e3007f89 */ /* 0x000ea200000e0000 */
[----:B------:R-:W-:Y:S01]  /*89a0*/  MOV R8, 0x3f800000 ;  /* 0x3f80000000087802 */ /* 0x000fe20000000f00 */
[----:B------:R-:W-:Y:S01]  /*89b0*/  BSSY B0, `(.L_x_808) ;  /* 0x0000144000007945 */ /* 0x000fe20003800000 */
        /* <DEDUP_REMOVED lines=48> */
[----:B------:R-:W-:Y:S01]  /*8cc0*/  IADD3 R14, -R14, R9, RZ ;  /* 0x000000090e0e7210 */ /* 0x000fe20007ffe1ff */
[C---:B------:R-:W-:Y:S01]  /*8cd0*/  FMUL.FTZ R101, R7.reuse, R101 ;  /* 0x0000006507657220 */ /* 0x040fe20000410000 */
[----:B------:R-:W-:Y:S01]  /*8ce0*/  LOP3.LUT R12, R12, 0xfffffff8, RZ, 0xc0, !PT ;  /* 0xfffffff80c0c7812 */ /* 0x000fe200078ec0ff */
[----:B------:R-:W-:Y:S01]  /*8cf0*/  FMUL.FTZ R36, R7, R36 ;  /* 0x0000002407247220 */ /* 0x000fe20000410000 */
[----:B------:R-:W-:Y:S01]  /*8d00*/  F2FP.PACK_AB R112, R113, R112 ;  /* 0x000000707170723e */ /* 0x000fe200000000ff */
[----:B------:R-:W-:Y:S01]  /*8d10*/  FMUL.FTZ R37, R7, R37 ;  /* 0x0000002507257220 */ /* 0x000fe20000410000 */
[----:B------:R-:W-:Y:S01]  /*8d20*/  IADD3 R12, R13, -R12, RZ ;  /* 0x8000000c0d0c7210 */ /* 0x000fe20007ffe0ff */
[C---:B------:R-:W-:Y:S01]  /*8d30*/  FMUL.FTZ R40, R7.reuse, R40 ;  /* 0x0000002807287220 */ /* 0x040fe20000410000 */
[----:B------:R-:W-:Y:S01]  /*8d40*/  LEA.HI R13, R10, R9, RZ, 0x5 ;  /* 0x000000090a0d7211 */ /* 0x000fe200078f28ff */
[C---:B------:R-:W-:Y:S01]  /*8d50*/  FMUL.FTZ R41, R7.reuse, R41 ;  /* 0x0000002907297220 */ /* 0x040fe20000410000 */
[C---:B------:R-:W-:Y:S01]  /*8d60*/  SHF.L.U32 R15, R12.reuse, 0x6, RZ ;  /* 0x000000060c0f7819 */ /* 0x040fe200000006ff */
[C---:B------:R-:W-:Y:S01]  /*8d70*/  FMUL.FTZ R44, R7.reuse, R44 ;  /* 0x0000002c072c7220 */ /* 0x040fe20000410000 */
[----:B------:R-:W-:Y:S01]  /*8d80*/  SHF.R.S32.HI R11, RZ, 0x5, R13 ;  /* 0x00000005ff0b7819 */ /* 0x000fe2000001140d */
[----:B------:R-:W-:Y:S01]  /*8d90*/  FMUL.FTZ R45, R7, R45 ;  /* 0x0000002d072d7220 */ /* 0x000fe20000410000 */
[----:B------:R-:W-:Y:S01]  /*8da0*/  LOP3.LUT R15, R15, 0x1c0, RZ, 0xc0, !PT ;  /* 0x000001c00f0f7812 */ /* 0x000fe200078ec0ff */
[C---:B------:R-:W-:Y:S01]  /*8db0*/  FMUL.FTZ R48, R7.reuse, R48 ;  /* 0x0000003007307220 */ /* 0x040fe20000410000 */
[----:B------:R-:W-:Y:S01]  /*8dc0*/  LOP3.LUT R16, R12, 0x1, RZ, 0xc0, !PT ;  /* 0x000000010c107812 */ /* 0x000fe200078ec0ff */
[----:B------:R-:W-:Y:S01]  /*8dd0*/  FMUL.FTZ R49, R7, R49 ;  /* 0x0000003107317220 */ /* 0x000fe20000410000 */
[----:B------:R-:W-:Y:S01]  /*8de0*/  LEA R14, R11, R14, 0x9 ;  /* 0x0000000e0b0e7211 */ /* 0x000fe200078e48ff */
[----:B------:R-:W-:Y:S01]  /*8df0*/  FMUL.FTZ R52, R7, R52 ;  /* 0x0000003407347220 */ /* 0x000fe20000410000 */
[----:B------:R-:W-:Y:S01]  /*8e00*/  LEA.HI R15, R15, R15, RZ, 0x1d ;  /* 0x0000000f0f0f7211 */ /* 0x000fe200078fe8ff */
[C---:B------:R-:W-:Y:S01]  /*8e10*/  FMUL.FTZ R53, R7.reuse, R53 ;  /* 0x0000003507357220 */ /* 0x040fe20000410000 */
[----:B------:R-:W-:Y:S01]  /*8e20*/  ISETP.NE.U32.AND P3, PT, R16, 0x1, PT ;  /* 0x000000011000780c */ /* 0x000fe20003f65070 */
[C---:B------:R-:W-:Y:S01]  /*8e30*/  FMUL.FTZ R56, R7.reuse, R56 ;  /* 0x0000003807387220 */ /* 0x040fe20000410000 */
[----:B------:R-:W-:Y:S01]  /*8e40*/  LEA R14, R14, R15, 0x1 ;  /* 0x0000000f0e0e7211 */ /* 0x000fe200078e08ff */
[C---:B------:R-:W-:Y:S01]  /*8e50*/  FMUL.FTZ R57, R7.reuse, R57 ;  /* 0x0000003907397220 */ /* 0x040fe20000410000 */
[----:B------:R-:W-:Y:S01]  /*8e60*/  R2P PR, R12, 0x6 ;  /* 0x000000060c007804 */ /* 0x000fe20000000000 */
[C---:B------:R-:W-:Y:S01]  /*8e70*/  FMUL.FTZ R60, R7.reuse, R60 ;  /* 0x0000003c073c7220 */ /* 0x040fe20000410000 */
[----:B------:R-:W-:Y:S01]  /*8e80*/  SHF.L.U32 R15, R14, 0x1, RZ ;  /* 0x000000010e0f7819 */ /* 0x000fe200000006ff */
[C---:B------:R-:W-:Y:S01]  /*8e90*/  FMUL.FTZ R61, R7.reuse, R61 ;  /* 0x0000003d073d7220 */ /* 0x040fe20000410000 */
[----:B------:R-:W-:Y:S01]  /*8ea0*/  MOV R12, 0x20 ;  /* 0x00000020000c7802 */ /* 0x000fe20000000f00 */
[----:B------:R-:W-:Y:S01]  /*8eb0*/  FMUL.FTZ R64, R7, R64 ;  /* 0x0000004007407220 */ /* 0x000fe20000410000 */
[----:B------:R-:W-:Y:S01]  /*8ec0*/  IADD3 R17, R15, -0x10, RZ ;  /* 0xfffffff00f117810 */ /* 0x000fe20007ffe0ff */
[C---:B------:R-:W-:Y:S01]  /*8ed0*/  FMUL.FTZ R65, R7.reuse, R65 ;  /* 0x0000004107417220 */ /* 0x040fe20000410000 */
[----:B------:R-:W-:Y:S01]  /*8ee0*/  SEL R12, R12, 0xffffffe0, !P1 ;  /* 0xffffffe00c0c7807 */ /* 0x000fe20004800000 */
[----:B------:R-:W-:Y:S01]  /*8ef0*/  FMUL.FTZ R68, R7, R68 ;  /* 0x0000004407447220 */ /* 0x000fe20000410000 */
[----:B------:R-:W-:Y:S01]  /*8f00*/  @P3 IADD3 R17, R15, 0x10, RZ ;  /* 0x000000100f113810 */ /* 0x000fe20007ffe0ff */
        /* <DEDUP_REMOVED lines=39> */
[----:B------:R-:W-:Y:S01]  /*9180*/  F2FP.PACK_AB R80, R81, R80 ;  /* 0x000000505150723e */ /* 0x000fe200000000ff */
        /* <DEDUP_REMOVED lines=35> */
[----:B------:R-:W2:Y:S01]  /*93c0*/  S2R R65, SR_CTAID.X ;  /* 0x0000000000417919 */ /* 0x000ea20000002500 */
[C---:B------:R-:W-:Y:S01]  /*93d0*/  FMUL.FTZ R50, R8.reuse, R50 ;  /* 0x0000003208327220 */ /* 0x040fe20000410000 */
[----:B------:R-:W-:Y:S01]  /*93e0*/  F2FP.PACK_AB R46, R47, R46 ;  /* 0x0000002e2f2e723e */ /* 0x000fe200000000ff */
[C---:B------:R-:W-:Y:S01]  /*93f0*/  FMUL.FTZ R55, R8.reuse, R55 ;  /* 0x0000003708377220 */ /* 0x040fe20000410000 */
[----:B------:R-:W-:Y:S01]  /*9400*/  SHF.R.S32.HI R14, RZ, 0x1f, R11 ;  /* 0x0000001fff0e7819 */ /* 0x000fe2000001140b */
[C---:B------:R-:W-:Y:S01]  /*9410*/  FMUL.FTZ R54, R8.reuse, R54 ;  /* 0x0000003608367220 */ /* 0x040fe20000410000 */
[----:B------:R-:W-:Y:S01]  /*9420*/  F2FP.PACK_AB R50, R51, R50 ;  /* 0x000000323332723e */ /* 0x000fe200000000ff */
[----:B------:R-:W-:Y:S01]  /*9430*/  FMUL.FTZ R59, R8, R59 ;  /* 0x0000003b083b7220 */ /* 0x000fe20000410000 */
[----:B------:R-:W-:Y:S01]  /*9440*/  LEA.HI R14, R14, R11, RZ, 0x2 ;  /* 0x0000000b0e0e7211 */ /* 0x000fe200078f10ff */
[C---:B------:R-:W-:Y:S01]  /*9450*/  FMUL.FTZ R58, R8.reuse, R58 ;  /* 0x0000003a083a7220 */ /* 0x040fe20000410000 */
[----:B------:R-:W-:Y:S01]  /*9460*/  F2FP.PACK_AB R54, R55, R54 ;  /* 0x000000363736723e */ /* 0x000fe200000000ff */
[----:B------:R-:W-:Y:S01]  /*9470*/  FMUL.FTZ R63, R8, R63 ;  /* 0x0000003f083f7220 */ /* 0x000fe20000410000 */
[----:B------:R-:W-:Y:S01]  /*9480*/  LOP3.LUT R14, R14, 0xffffffc, RZ, 0xc0, !PT ;  /* 0x0ffffffc0e0e7812 */ /* 0x000fe200078ec0ff */
[C---:B------:R-:W-:Y:S01]  /*9490*/  FMUL.FTZ R62, R8.reuse, R62 ;  /* 0x0000003e083e7220 */ /* 0x040fe20000410000 */
[----:B------:R-:W-:Y:S01]  /*94a0*/  F2FP.PACK_AB R58, R59, R58 ;  /* 0x0000003a3b3a723e */ /* 0x000fe200000000ff */
[----:B------:R-:W-:Y:S01]  /*94b0*/  FMUL.FTZ R67, R8, R67 ;  /* 0x0000004308437220 */ /* 0x000fe20000410000 */
[----:B------:R-:W-:Y:S01]  /*94c0*/  IADD3 R14, -R14, R11, RZ ;  /* 0x0000000b0e0e7210 */ /* 0x000fe20007ffe1ff */
        /* <DEDUP_REMOVED lines=28> */
[----:B-1----:R-:W-:Y:S01]  /*9690*/  @P5 FMUL.FTZ R67, R4, 0.69314718246459960938 ;  /* 0x3f31721804435820 */ /* 0x002fe20000410000 */
[----:B------:R-:W-:Y:S01]  /*96a0*/  F2FP.PACK_AB R99, R99, R8 ;  /* 0x000000086363723e */ /* 0x000fe200000000ff */
[----:B----4-:R-:W-:Y:S01]  /*96b0*/  @P4 FMUL.FTZ R4, R2, 0.69314718246459960938 ;  /* 0x3f31721802044820 */ /* 0x010fe20000410000 */
[----:B------:R-:W-:Y:S01]  /*96c0*/  SEL R8, R7, 0xffffffc0, !P2 ;  /* 0xffffffc007087807 */ /* 0x000fe20005000000 */
[----:B------:R-:W-:Y:S01]  /*96d0*/  STS [R21], R116 ;  /* 0x0000007415007388 */ /* 0x000fe20000000800 */
[----:B------:R-:W1:Y:S01]  /*96e0*/  LDC.U8 R7, c[0x0][0x329] ;  /* 0x0000ca40ff077b82 */ /* 0x000e620000000000 */
[----:B------:R-:W-:Y:S01]  /*96f0*/  @P4 FFMA.FTZ R11, R3, c[0x0][0x238], R4 ;  /* 0x00008e00030b4a23 */ /* 0x000fe20000010004 */
[----:B------:R-:W-:Y:S01]  /*9700*/  IADD3 R23, R15, R8, RZ ;  /* 0x000000080f177210 */ /* 0x000fe20007ffe0ff */
[----:B------:R-:W-:Y:S01]  /*9710*/  STS [R21+0x400], R118 ;  /* 0x0004007615007388 */ /* 0x000fe20000000800 */
[----:B------:R-:W-:-:S02]  /*9720*/  IADD3 R25, R8, R17, RZ ;  /* 0x0000001108197210 */ /* 0x000fc40007ffe0ff */
[-C--:B------:R-:W-:Y:S01]  /*9730*/  IADD3 R27, R19, R8.reuse, RZ ;  /* 0x00000008131b7210 */ /* 0x080fe20007ffe0ff */
[----:B------:R-:W-:Y:S01]  /*9740*/  STS [R23], R112 ;  /* 0x0000007017007388 */ /* 0x000fe20000000800 */
[----:B------:R-:W-:Y:S02]  /*9750*/  IADD3 R29, R21, R8, RZ ;  /* 0x00000008151d7210 */ /* 0x000fe40007ffe0ff */
[----:B------:R-:W3:Y:S01]  /*9760*/  LDC.U8 R8, c[0x0][0x328] ;  /* 0x0000ca00ff087b82 */ /* 0x000ee20000000000 */
[----:B------:R-:W-:Y:S04]  /*9770*/  STS [R23+0x400], R114 ;  /* 0x0004007217007388 */ /* 0x000fe80000000800 */
[----:B------:R-:W-:Y:S04]  /*9780*/  STS [R25], R108 ;  /* 0x0000006c19007388 */ /* 0x000fe80000000800 */
[----:B------:R-:W-:Y:S04]  /*9790*/  STS [R25+0x400], R110 ;  /* 0x0004006e19007388 */ /* 0x000fe80000000800 */
[----:B------:R-:W-:Y:S01]  /*97a0*/  STS [R27], R104 ;  /* 0x000000681b007388 */ /* 0x000fe20000000800 */
[----:B-1----:R-:W-:-:S03]  /*97b0*/  ISETP.NE.AND P1, PT, R7, RZ, PT ;  /* 0x000000ff0700720c */ /* 0x002fc60003f25270 */
[----:B------:R-:W-:Y:S04]  /*97c0*/  STS [R27+0x400], R106 ;  /* 0x0004006a1b007388 */ /* 0x000fe80000000800 */
[----:B------:R-:W-:Y:S01]  /*97d0*/  STS [R29], R100 ;  /* 0x000000641d007388 */ /* 0x000fe20000000800 */
[----:B---3--:R-:W-:-:S03]  /*97e0*/  ISETP.NE.AND P2, PT, R8, RZ, PT ;  /* 0x000000ff0800720c */ /* 0x008fc60003f45270 */
[----:B------:R-:W-:Y:S02]  /*97f0*/  STS [R29+0x400], R102 ;  /* 0x000400661d007388 */ /* 0x000fe40000000800 */
[----:B------:R-:W-:Y:S02]  /*9800*/  @!P1 MOV R8, c[0x0][0x214] ;  /* 0x0000850000089a02 */ /* 0x000fe40000000f00 */
[----:B------:R-:W-:Y:S01]  /*9810*/  STS [R15+0x2000], R36 ;  /* 0x002000240f007388 */ /* 0x000fe20000000800 */
[----:B------:R-:W-:Y:S02]  /*9820*/  ISETP.NE.OR P3, PT, R7, RZ, !P2 ;  /* 0x000000ff0700720c */ /* 0x000fe40005765670 */
[----:B------:R-:W-:Y:S01]  /*9830*/  @P1 MOV R7, c[0x0][0x210] ;  /* 0x0000840000071a02 */ /* 0x000fe20000000f00 */
[----:B------:R-:W-:Y:S04]  /*9840*/  STS [R15+0x2400], R38 ;  /* 0x002400260f007388 */ /* 0x000fe80000000800 */
[----:B------:R-:W-:Y:S01]  /*9850*/  STS [R17+0x2000], R40 ;  /* 0x0020002811007388 */ /* 0x000fe20000000800 */
[----:B------:R-:W-:Y:S01]  /*9860*/  @P1 IMAD R7, R7, c[0x0][0x214], RZ ;  /* 0x0000850007071a24 */ /* 0x000fe200078e02ff */
[----:B------:R-:W-:-:S02]  /*9870*/  @!P1 SEL R7, R8, c[0x0][0x234], !P2 ;  /* 0x00008d0008079a07 */ /* 0x000fc40005000000 */
[----:B------:R-:W-:Y:S02]  /*9880*/  STS [R17+0x2400], R42 ;  /* 0x0024002a11007388 */ /* 0x000fe40000000800 */
[----:B------:R-:W-:Y:S02]  /*9890*/  @!P3 IMAD R12, R0, c[0x0][0x214], RZ ;  /* 0x00008500000cba24 */ /* 0x000fe400078e02ff */
[----:B------:R-:W-:Y:S03]  /*98a0*/  STS [R19+0x2000], R44 ;  /* 0x0020002c13007388 */ /* 0x000fe60000000800 */
[----:B------:R-:W-:Y:S01]  /*98b0*/  @!P3 SEL R211, R12, R211, !P0 ;  /* 0x000000d30cd3b207 */ /* 0x000fe20004000000 */
[----:B------:R-:W-:Y:S01]  /*98c0*/  STS [R19+0x2400], R46 ;  /* 0x0024002e13007388 */ /* 0x000fe20000000800 */
[----:B------:R-:W-:Y:S01]  /*98d0*/  @P1 IMAD.MOV.U32 R12, RZ, RZ, c[0x0][0x210] ;  /* 0x00008400ff0c1624 */ /* 0x000fe200078e00ff */
[----:B------:R-:W-:-:S02]  /*98e0*/  @!P1 MOV R12, 0x1 ;  /* 0x00000001000c9802 */ /* 0x000fc40000000f00 */
        /* <DEDUP_REMOVED lines=17> */
[----:B-1----:R-:W-:-:S02]  /*9a00*/  CS2R R68, SRZ ;  /* 0x0000000000447805 */ /* 0x002fc4000001ff00 */
[----:B------:R-:W-:Y:S01]  /*9a10*/  @!P3 MOV R68, R211 ;  /* 0x000000d30044b202 */ /* 0x000fe20000000f00 */
[----:B------:R4:W-:Y:S01]  /*9a20*/  STS [R21+0x4400], R82 ;  /* 0x0044005215007388 */ /* 0x0009e20000000800 */
[----:B---3--:R-:W-:Y:S01]  /*9a30*/  @P1 MOV R15, 0x1 ;  /* 0x00000001000f1802 */ /* 0x008fe20000000f00 */
[----:B------:R-:W-:Y:S01]  /*9a40*/  @!P1 IMAD R15, R7, c[0x0][0x1c0], RZ ;  /* 0x00007000070f9a24 */ /* 0x000fe200078e02ff */
[----:B------:R-:W-:Y:S01]  /*9a50*/  @!P3 SHF.R.S32.HI R69, RZ, 0x1f, R211 ;  /* 0x0000001fff45b819 */ /* 0x000fe200000114d3 */
[----:B------:R4:W-:Y:S02]  /*9a60*/  STS [R23+0x4000], R84 ;  /* 0x0040005417007388 */ /* 0x0009e40000000800 */
[----:B------:R-:W-:Y:S01]  /*9a70*/  IMAD R15, R0, R15, RZ ;  /* 0x0000000f000f7224 */ /* 0x000fe200078e02ff */
[----:B------:R-:W-:Y:S01]  /*9a80*/  LOP3.LUT R0, R13, 0xffffffe0, RZ, 0xc0, !PT ;  /* 0xffffffe00d007812 */ /* 0x000fe200078ec0ff */
[----:B------:R4:W-:Y:S03]  /*9a90*/  STS [R23+0x4400], R86 ;  /* 0x0044005617007388 */ /* 0x0009e60000000800 */
[----:B------:R-:W-:Y:S01]  /*9aa0*/  IADD3 R0, -R0, R9, RZ ;  /* 0x0000000900007210 */ /* 0x000fe20007ffe1ff */
[----:B------:R4:W-:Y:S01]  /*9ab0*/  STS [R25+0x4000], R88 ;  /* 0x0040005819007388 */ /* 0x0009e20000000800 */
[----:B------:R-:W-:-:S02]  /*9ac0*/  SEL R15, R15, RZ, P3 ;  /* 0x000000ff0f0f7207 */ /* 0x000fc40001800000 */
[----:B------:R-:W-:Y:S01]  /*9ad0*/  SHF.R.S32.HI R13, RZ, 0x1f, R0 ;  /* 0x0000001fff0d7819 */ /* 0x000fe20000011400 */
[----:B------:R4:W-:Y:S01]  /*9ae0*/  STS [R25+0x4400], R90 ;  /* 0x0044005a19007388 */ /* 0x0009e20000000800 */
[----:B------:R-:W-:Y:S02]  /*9af0*/  LOP3.LUT P0, RZ, R0, 0x3, RZ, 0xc0, !PT ;  /* 0x0000000300ff7812 */ /* 0x000fe4000780c0ff */
[----:B------:R-:W-:Y:S01]  /*9b00*/  LEA.HI R13, R13, R0, RZ, 0x2 ;  /* 0x000000000d0d7211 */ /* 0x000fe200078f10ff */
[----:B------:R4:W-:Y:S01]  /*9b10*/  STS [R27+0x4000], R92 ;  /* 0x0040005c1b007388 */ /* 0x0009e20000000800 */
[----:B--2---:R-:W-:Y:S02]  /*9b20*/  IMAD R0, R65, R12, RZ ;  /* 0x0000000c41007224 */ /* 0x004fe400078e02ff */
[----:B------:R-:W-:Y:S01]  /*9b30*/  SHF.R.S32.HI R13, RZ, 0x2, R13 ;  /* 0x00000002ff0d7819 */ /* 0x000fe2000001140d */
[----:B------:R4:W-:Y:S02]  /*9b40*/  STS [R27+0x4400], R94 ;  /* 0x0044005e1b007388 */ /* 0x0009e40000000800 */
[----:B------:R-:W-:-:S02]  /*9b50*/  SHF.L.U32 R0, R0, 0x6, RZ ;  /* 0x0000000600007819 */ /* 0x000fc400000006ff */
[----:B------:R4:W-:Y:S01]  /*9b60*/  STS [R29+0x4000], R96 ;  /* 0x004000601d007388 */ /* 0x0009e20000000800 */
[----:B------:R-:W-:Y:S02]  /*9b70*/  LEA R13, R14, R13, 0x4 ;  /* 0x0000000d0e0d7211 */ /* 0x000fe400078e20ff */
[----:B------:R-:W-:Y:S01]  /*9b80*/  SHF.R.S32.HI R2, RZ, 0x1f, R0 ;  /* 0x0000001fff027819 */ /* 0x000fe20000011400 */
[----:B------:R4:W-:Y:S04]  /*9b90*/  STS [R29+0x4400], R99 ;  /* 0x004400631d007388 */ /* 0x0009e80000000800 */
[----:B------:R-:W-:Y:S06]  /*9ba0*/  BAR.SYNC.DEFER_BLOCKING 0x0 ;  /* 0x0000000000007b1d */ /* 0x000fec0000010000 */
[----:B------:R-:W1:Y:S04]  /*9bb0*/  S2R R8, SR_CTAID.Z ;  /* 0x0000000000087919 */ /* 0x000e680000002700 */
[----:B------:R4:W2:Y:S04]  /*9bc0*/  LDS.128 R56, [R213] ;  /* 0x00000000d5387984 */ /* 0x0008a80000000c00 */
[----:B------:R4:W3:Y:S01]  /*9bd0*/  LDS.128 R52, [R213+0x800] ;  /* 0x00080000d5347984 */ /* 0x0008e20000000c00 */
[----:B-1----:R-:W-:Y:S01]  /*9be0*/  IMAD R15, R8, R7, R15 ;  /* 0x00000007080f7224 */ /* 0x002fe200078e020f */
[----:B------:R-:W-:-:S02]  /*9bf0*/  MOV R7, 0x7f800000 ;  /* 0x7f80000000077802 */ /* 0x000fc40000000f00 */
[----:B------:R4:W1:Y:S01]  /*9c00*/  LDS.128 R48, [R213+0x1000] ;  /* 0x00100000d5307984 */ /* 0x0008620000000c00 */
[----:B------:R-:W-:Y:S01]  /*9c10*/  @P5 FFMA.FTZ R7, R132, c[0x0][0x238], R67 ;  /* 0x00008e0084075a23 */ /* 0x000fe20000010043 */
[--C-:B------:R-:W-:Y:S02]  /*9c20*/  IADD3 R0, P2, P1, R0, R68, R15.reuse ;  /* 0x0000004400007210 */ /* 0x100fe4000795e00f */
[----:B------:R4:W1:Y:S01]  /*9c30*/  LDS.128 R44, [R213+0x1800] ;  /* 0x00180000d52c7984 */ /* 0x0008620000000c00 */
[----:B------:R-:W-:-:S03]  /*9c40*/  SHF.R.S32.HI R15, RZ, 0x1f, R15 ;  /* 0x0000001fff0f7819 */ /* 0x000fc6000001140f */
[----:B------:R4:W1:Y:S01]  /*9c50*/  LDS.128 R40, [R213+0x2000] ;  /* 0x00200000d5287984 */ /* 0x0008620000000c00 */
[----:B------:R-:W-:-:S03]  /*9c60*/  IADD3.X R2, R2, R69, R15, P2, P1 ;  /* 0x0000004502027210 */ /* 0x000fc600017e240f */
        /* <DEDUP_REMOVED lines=8> */
[----:B--23--:R-:W-:Y:S01]  /*9cf0*/  IMAD R4, R65, -0x40, R216 ;  /* 0xffffffc041047824 */ /* 0x00cfe200078e02d8 */
        /* <DEDUP_REMOVED lines=15> */
.L_x_809:
[----:B--23--:R-:W-:Y:S05]  /*9df0*/  BSYNC B0 ;  /* 0x0000000000007941 */ /* 0x00cfea0003800000 */
.L_x_808:
[----:B------:R-:W2:Y:S01]  /*9e00*/  S2R R0, SR_TID.X ;  /* 0x0000000000007919 */ /* 0x000ea20000002100 */
[----:B------:R-:W-:Y:S01]  /*9e10*/  LEA.HI R9, R10, R9, RZ, 0x3 ;  /* 0x000000090a097211 */ /* 0x000fe200078f18ff */
[----:B------:R-:W-:Y:S01]  /*9e20*/  IMAD R65, R65, -0x40, R216 ;  /* 0xffffffc041417824 */ /* 0x000fe200078e02d8 */
[----:B------:R-:W-:Y:S01]  /*9e30*/  IADD3 R10, P0, R224, R6, RZ ;  /* 0x00000006e00a7210 */ /* 0x000fe20007f1e0ff */
[----:B------:R-:W-:Y:S01]  /*9e40*/  BSSY B0, `(.L_x_810) ;  /* 0x000001d000007945 */ /* 0x000fe20003800000 */
[----:B------:R-:W-:Y:S02]  /*9e50*/  SHF.R.S32.HI R2, RZ, 0x1f, R224 ;  /* 0x0000001fff027819 */ /* 0x000fe400000114e0 */
[----:B------:R-:W-:-:S03]  /*9e60*/  SHF.R.S32.HI R4, RZ, 0x1f, R8 ;  /* 0x0000001fff047819 */ /* 0x000fc60000011408 */
[----:B------:R-:W-:Y:S01]  /*9e70*/  IMAD.X R11, R2, 0x1, R5, P0 ;  /* 0x00000001020b7824 */ /* 0x000fe200000e0605 */
[----:B------:R-:W-:Y:S01]  /*9e80*/  SHF.R.S32.HI R2, RZ, 0x3, R9 ;  /* 0x00000003ff027819 */ /* 0x000fe20000011409 */
[----:B------:R-:W-:Y:S02]  /*9e90*/  IMAD R5, R4, c[0x0][0x1f0], RZ ;  /* 0x00007c0004057a24 */ /* 0x000fe400078e02ff */
[----:B------:R-:W-:Y:S01]  /*9ea0*/  IMAD.WIDE.U32 R10, R8, c[0x0][0x1f0], R10 ;  /* 0x00007c00080a7a25 */ /* 0x000fe200078e000a */
[----:B------:R-:W-:-:S03]  /*9eb0*/  ISETP.GE.AND P0, PT, R2, R65, PT ;  /* 0x000000410200720c */ /* 0x000fc60003f06270 */
[----:B------:R-:W-:-:S04]  /*9ec0*/  IMAD R5, R8, c[0x0][0x1f4], R5 ;  /* 0x00007d0008057a24 */ /* 0x000fc800078e0205 */
[----:B------:R-:W-:Y:S01]  /*9ed0*/  IMAD.IADD R5, R11, 0x1, R5 ;  /* 0x000000010b057824 */ /* 0x000fe200078e0205 */
[----:B--2---:R-:W-:-:S04]  /*9ee0*/  SHF.R.S32.HI R3, RZ, 0x1f, R0 ;  /* 0x0000001fff037819 */ /* 0x004fc80000011400 */
[----:B------:R-:W-:-:S04]  /*9ef0*/  LEA.HI R3, R3, R0, RZ, 0x3 ;  /* 0x0000000003037211 */ /* 0x000fc800078f18ff */
[----:B------:R-:W-:-:S04]  /*9f00*/  SHF.R.S32.HI R6, RZ, 0x3, R3 ;  /* 0x00000003ff067819 */ /* 0x000fc80000011403 */
[----:B------:R-:W-:-:S05]  /*9f10*/  SHF.R.S32.HI R7, RZ, 0x1f, R6 ;  /* 0x0000001fff077819 */ /* 0x000fca0000011406 */
[----:B----4-:R-:W-:Y:S01]  /*9f20*/  IMAD.WIDE R212, R212, 0x40, R6 ;  /* 0x00000040d4d47825 */ /* 0x010fe200078e0206 */
        /* <DEDUP_REMOVED lines=14> */
.L_x_811:
[----:B------:R-:W-:Y:S05]  /*a010*/  BSYNC B0 ;  /* 0x0000000000007941 */ /* 0x000fea0003800000 */
.L_x_810:
[----:B------:R-:W-:Y:S01]  /*a020*/  LEA.HI.SX32 R0, R9, 0x10, 0x1d ;  /* 0x0000001009007811 */ /* 0x000fe200078feaff */
[----:B------:R-:W-:Y:S03]  /*a030*/  BSSY B0, `(.L_x_812) ;  /* 0x0000013000007945 */ /* 0x000fe60003800000 */
[----:B------:R-:W-:-:S13]  /*a040*/  ISETP.GE.AND P0, PT, R0, R65, PT ;  /* 0x000000410000720c */ /* 0x000fda0003f06270 */
[----:B------:R-:W-:Y:S05]  /*a050*/  @P0 BRA `(.L_x_813) ;  /* 0x0000010000000947 */ /* 0x000fea0003800000 */
[----:B------:R-:W-:Y:S01]  /*a060*/  IADD3 R2, P0, R212, 0x10, RZ ;  /* 0x00000010d4027810 */ /* 0x000fe20007f1e0ff */
[----:B--2---:R-:W-:Y:S01]  /*a070*/  IMAD.MOV.U32 R12, RZ, RZ, R10 ;  /* 0x000000ffff0c7224 */ /* 0x004fe200078e000a */
        /* <DEDUP_REMOVED lines=14> */
.L_x_813:
[----:B------:R-:W-:Y:S05]  /*a160*/  BSYNC B0 ;  /* 0x0000000000007941 */ /* 0x000fea0003800000 */
.L_x_812:
[----:B------:R-:W-:Y:S01]  /*a170*/  LEA.HI.SX32 R0, R9, 0x20, 0x1d ;  /* 0x0000002009007811 */ /* 0x000fe200078feaff */
[----:B------:R-:W-:Y:S03]  /*a180*/  BSSY B0, `(.L_x_814) ;  /* 0x0000013000007945 */ /* 0x000fe60003800000 */
[----:B------:R-:W-:-:S13]  /*a190*/  ISETP.GE.AND P0, PT, R0, R65, PT ;  /* 0x000000410000720c */ /* 0x000fda0003f06270 */
[----:B------:R-:W-:Y:S05]  /*a1a0*/  @P0 BRA `(.L_x_815) ;  /* 0x0000010000000947 */ /* 0x000fea0003800000 */
[----:B--2---:R-:W-:Y:S01]  /*a1b0*/  IADD3 R2, P0, R212, 0x20, RZ ;  /* 0x00000020d4027810 */ /* 0x004fe20007f1e0ff */
        /* <DEDUP_REMOVED lines=12> */
[----:B-1----:R1:W-:Y:S04]  /*a280*/  @!P2 STG.E.128 [R2.64], R48 ;  /* 0x000000300200a986 */ /* 0x0023e8000c101d04 */
[----:B------:R1:W-:Y:S04]  /*a290*/  @!P1 STG.E.128 [R2.64+0x80], R32 ;  /* 0x0000802002009986 */ /* 0x0003e8000c101d04 */
[----:B------:R1:W-:Y:S02]  /*a2a0*/  @!P0 STG.E.128 [R2.64+0x100], R16 ;  /* 0x0001001002008986 */ /* 0x0003e4000c101d04 */
.L_x_815:
[----:B------:R-:W-:Y:S05]  /*a2b0*/  BSYNC B0 ;  /* 0x0000000000007941 */ /* 0x000fea0003800000 */
.L_x_814:
        /* <DEDUP_REMOVED lines=9> */
[----:B-12---:R-:W-:Y:S01]  /*a350*/  IMAD R3, R212, c[0x0][0x1e8], RZ ;  /* 0x00007a00d4037a24 */ /* 0x006fe200078e02ff */
        /* <DEDUP_REMOVED lines=10> */
.L_x_774:
[----:B------:R-:W1:Y:S01]  /*a400*/  LDC.U8 R3, c[0x0][0x329] ;  /* 0x0000ca40ff037b82 */ /* 0x000e620000000000 */
[----:B------:R-:W-:Y:S01]  /*a410*/  ISETP.NE.AND P3, PT, R211, -0x1, PT ;  /* 0xffffffffd300780c */ /* 0x000fe20003f65270 */
[----:B------:R-:W-:Y:S01]  /*a420*/  CS2R R14, SRZ ;  /* 0x00000000000e7805 */ /* 0x000fe2000001ff00 */
[----:B------:R-:W-:Y:S01]  /*a430*/  SHF.R.S32.HI R7, RZ, 0x1f, R6 ;  /* 0x0000001fff077819 */ /* 0x000fe20000011406 */
[----:B------:R-:W-:Y:S01]  /*a440*/  ULDC.64 UR4, c[0x0][0x118] ;  /* 0x0000460000047ab9 */ /* 0x000fe20000000a00 */
[----:B------:R-:W-:Y:S01]  /*a450*/  IADD3 R216, -R207, R216, RZ ;  /* 0x000000d8cfd87210 */ /* 0x000fe20007ffe1ff */
[----:B------:R-:W-:Y:S01]  /*a460*/  BSSY B0, `(.L_x_816) ;  /* 0x0000040000007945 */ /* 0x000fe20003800000 */
[----:B------:R-:W-:Y:S01]  /*a470*/  LEA.HI R8, R7, R6, RZ, 0x3 ;  /* 0x0000000607087211 */ /* 0x000fe200078f18ff */
[----:B------:R-:W2:Y:S03]  /*a480*/  LDC.U8 R0, c[0x0][0x328] ;  /* 0x0000ca00ff007b82 */ /* 0x000ea60000000000 */
[----:B------:R-:W-:-:S02]  /*a490*/  LOP3.LUT R9, R8, 0xfffffff8, RZ, 0xc0, !PT ;  /* 0xfffffff808097812 */ /* 0x000fc400078ec0ff */
[----:B------:R-:W-:Y:S01]  /*a4a0*/  SHF.R.S32.HI R8, RZ, 0x3, R8 ;  /* 0x00000003ff087819 */ /* 0x000fe20000011408 */
[----:B------:R-:W-:-:S04]  /*a4b0*/  @P3 IMAD.WIDE.U32 R10, R211, c[0x0][0x1e8], RZ ;  /* 0x00007a00d30a3a25 */ /* 0x000fc800078e00ff */
[----:B------:R-:W-:-:S04]  /*a4c0*/  @!P3 IMAD.WIDE.U32 R12, R5, c[0x0][0x1e0], RZ ;  /* 0x00007800050cba25 */ /* 0x000fc800078e00ff */
[----:B------:R-:W-:Y:S01]  /*a4d0*/  IMAD.IADD R6, R6, 0x1, -R9 ;  /* 0x0000000106067824 */ /* 0x000fe200078e0a09 */
[----:B------:R-:W-:Y:S02]  /*a4e0*/  @!P3 MOV R10, R12 ;  /* 0x0000000c000ab202 */ /* 0x000fe40000000f00 */
[----:B-1----:R-:W-:Y:S02]  /*a4f0*/  ISETP.NE.AND P1, PT, R3, RZ, PT ;  /* 0x000000ff0300720c */ /* 0x002fe40003f25270 */
[----:B------:R-:W-:Y:S02]  /*a500*/  SHF.R.S32.HI R9, RZ, 0x1f, R8 ;  /* 0x0000001fff097819 */ /* 0x000fe40000011408 */
[----:B--2---:R-:W-:-:S03]  /*a510*/  ISETP.NE.AND P0, PT, R0, RZ, PT ;  /* 0x000000ff0000720c */ /* 0x004fc60003f05270 */
[----:B------:R-:W-:Y:S01]  /*a520*/  IMAD.WIDE R212, R212, 0x40, R8 ;  /* 0x00000040d4d47825 */ /* 0x000fe200078e0208 */
[----:B------:R-:W-:-:S03]  /*a530*/  ISETP.NE.OR P2, PT, R3, RZ, !P0 ;  /* 0x000000ff0300720c */ /* 0x000fc60004745670 */
[----:B------:R-:W-:Y:S02]  /*a540*/  @P3 IMAD R3, R211, c[0x0][0x1ec], R11 ;  /* 0x00007b00d3033a24 */ /* 0x000fe400078e020b */
[----:B------:R-:W-:Y:S02]  /*a550*/  @P1 IMAD.MOV.U32 R2, RZ, RZ, c[0x0][0x210] ;  /* 0x00008400ff021624 */ /* 0x000fe400078e00ff */
[----:B------:R-:W-:Y:S02]  /*a560*/  @!P1 IMAD.MOV.U32 R0, RZ, RZ, c[0x0][0x214] ;  /* 0x00008500ff009624 */ /* 0x000fe400078e00ff */
[----:B------:R-:W-:Y:S02]  /*a570*/  @P1 IMAD R2, R2, c[0x0][0x214], RZ ;  /* 0x0000850002021a24 */ /* 0x000fe400078e02ff */
[----:B------:R-:W-:Y:S01]  /*a580*/  @P1 IMAD.MOV.U32 R4, RZ, RZ, 0x1 ;  /* 0x00000001ff041424 */ /* 0x000fe200078e00ff */
[----:B------:R-:W-:Y:S02]  /*a590*/  @!P1 SEL R2, R0, c[0x0][0x234], !P0 ;  /* 0x00008d0000029a07 */ /* 0x000fe40004000000 */
[----:B------:R-:W-:-:S02]  /*a5a0*/  @!P3 SHF.R.S32.HI R0, RZ, 0x1f, R5 ;  /* 0x0000001fff00b819 */ /* 0x000fc40000011405 */
[----:B------:R-:W-:Y:S01]  /*a5b0*/  ISETP.NE.OR P0, PT, R211, -0x1, P2 ;  /* 0xffffffffd300780c */ /* 0x000fe20001705670 */
[----:B------:R-:W-:Y:S02]  /*a5c0*/  @!P1 IMAD R4, R2, c[0x0][0x1c0], RZ ;  /* 0x0000700002049a24 */ /* 0x000fe400078e02ff */
[----:B------:R-:W-:Y:S02]  /*a5d0*/  @!P3 IMAD R0, R0, c[0x0][0x1e0], RZ ;  /* 0x000078000000ba24 */ /* 0x000fe400078e02ff */
[C---:B------:R-:W-:Y:S02]  /*a5e0*/  IMAD R7, R5.reuse, R4, RZ ;  /* 0x0000000405077224 */ /* 0x040fe400078e02ff */
[----:B------:R-:W-:Y:S02]  /*a5f0*/  @!P3 IMAD R0, R5, c[0x0][0x1e4], R0 ;  /* 0x000079000500ba24 */ /* 0x000fe400078e0200 */
[----:B------:R-:W-:Y:S01]  /*a600*/  @P1 IMAD.MOV.U32 R4, RZ, RZ, c[0x0][0x210] ;  /* 0x00008400ff041624 */ /* 0x000fe200078e00ff */
[----:B------:R-:W-:Y:S01]  /*a610*/  SEL R7, R7, RZ, P2 ;  /* 0x000000ff07077207 */ /* 0x000fe20001000000 */
[----:B------:R-:W-:-:S02]  /*a620*/  @!P3 IMAD.IADD R3, R13, 0x1, R0 ;  /* 0x000000010d03b824 */ /* 0x000fc400078e0200 */
[----:B------:R-:W-:Y:S02]  /*a630*/  @!P0 IMAD R211, R5, c[0x0][0x214], RZ ;  /* 0x0000850005d38a24 */ /* 0x000fe400078e02ff */
[----:B------:R-:W-:Y:S02]  /*a640*/  IMAD.SHL.U32 R0, R6, 0x8, RZ ;  /* 0x0000000806007824 */ /* 0x000fe400078e00ff */
[----:B------:R-:W-:Y:S01]  /*a650*/  IMAD R5, R22, R2, R7 ;  /* 0x0000000216057224 */ /* 0x000fe200078e0207 */
[----:B------:R-:W-:Y:S01]  /*a660*/  SHF.R.S32.HI R7, RZ, 0x1f, R22 ;  /* 0x0000001fff077819 */ /* 0x000fe20000011416 */
[----:B------:R-:W-:Y:S01]  /*a670*/  @!P1 IMAD.MOV.U32 R4, RZ, RZ, 0x1 ;  /* 0x00000001ff049424 */ /* 0x000fe200078e00ff */
[----:B------:R-:W-:Y:S02]  /*a680*/  @!P2 SHF.R.S32.HI R15, RZ, 0x1f, R211 ;  /* 0x0000001fff0fa819 */ /* 0x000fe400000114d3 */
[----:B------:R-:W-:Y:S01]  /*a690*/  @!P2 MOV R14, R211 ;  /* 0x000000d3000ea202 */ /* 0x000fe20000000f00 */
[----:B------:R-:W-:Y:S01]  /*a6a0*/  IMAD R7, R7, c[0x0][0x1f0], RZ ;  /* 0x00007c0007077a24 */ /* 0x000fe200078e02ff */
[----:B------:R-:W-:Y:S01]  /*a6b0*/  IADD3 R10, P0, R0, R10, RZ ;  /* 0x0000000a000a7210 */ /* 0x000fe20007f1e0ff */
[----:B------:R-:W-:Y:S01]  /*a6c0*/  IMAD R12, R207, R4, RZ ;  /* 0x00000004cf0c7224 */ /* 0x000fe200078e02ff */
[----:B------:R-:W-:Y:S01]  /*a6d0*/  ISETP.GE.AND P2, PT, R8, R216, PT ;  /* 0x000000d80800720c */ /* 0x000fe20003f46270 */
[----:B------:R-:W-:Y:S01]  /*a6e0*/  IMAD R2, R22, c[0x0][0x1f4], R7 ;  /* 0x00007d0016027a24 */ /* 0x000fe200078e0207 */
[----:B------:R-:W-:-:S02]  /*a6f0*/  LEA.HI.X.SX32 R11, R0, R3, 0x1, P0 ;  /* 0x00000003000b7211 */ /* 0x000fc400000f0eff */
[--C-:B------:R-:W-:Y:S02]  /*a700*/  IADD3 R3, P1, P0, R12, R14, R5.reuse ;  /* 0x0000000e0c037210 */ /* 0x100fe4000783e005 */
[----:B------:R-:W-:Y:S01]  /*a710*/  SHF.R.S32.HI R5, RZ, 0x1f, R5 ;  /* 0x0000001fff057819 */ /* 0x000fe20000011405 */
[----:B------:R-:W-:Y:S01]  /*a720*/  IMAD.WIDE.U32 R22, R22, c[0x0][0x1f0], R10 ;  /* 0x00007c0016167a25 */ /* 0x000fe200078e000a */
[----:B------:R-:W-:Y:S02]  /*a730*/  SHF.R.S32.HI R10, RZ, 0x1f, R12 ;  /* 0x0000001fff0a7819 */ /* 0x000fe4000001140c */
        /* <DEDUP_REMOVED lines=18> */
.L_x_817:
[----:B------:R-:W-:Y:S05]  /*a860*/  BSYNC B0 ;  /* 0x0000000000007941 */ /* 0x000fea0003800000 */
.L_x_816:
        /* <DEDUP_REMOVED lines=20> */
.L_x_819:
[----:B------:R-:W-:Y:S05]  /*a9b0*/  BSYNC B0 ;  /* 0x0000000000007941 */ /* 0x000fea0003800000 */
.L_x_818:
        /* <DEDUP_REMOVED lines=20> */
.L_x_821:
[----:B------:R-:W-:Y:S05]  /*ab00*/  BSYNC B0 ;  /* 0x0000000000007941 */ /* 0x000fea0003800000 */
.L_x_820:
        /* <DEDUP_REMOVED lines=19> */
.L_x_823:
[----:B------:R-:W-:Y:S05]  /*ac40*/  BSYNC B0 ;  /* 0x0000000000007941 */ /* 0x000fea0003800000 */
.L_x_822:
        /* <DEDUP_REMOVED lines=35> */
.L_x_824:
        /* <DEDUP_REMOVED lines=16> */
.L_x_1292:


//--------------------- .text._ZN5flash16flash_fwd_kernelI23Flash_fwd_kernel_traitsILi192ELi64ELi64ELi4ELb0ELb0EN7cutlass6half_tE19Flash_kernel_traitsILi192ELi64ELi64ELi4ES3_EELb1ELb0ELb0ELb1ELb0ELb0ELb0ELb1EEEvNS_16Flash_fwd_paramsE --------------------------
	.section	.text._ZN5flash16flash_fwd_kernelI23Flash_fwd_kernel_traitsILi192ELi64ELi64ELi4ELb0ELb0EN7cutlass6half_tE19Flash_kernel_traitsILi192ELi64ELi64ELi4ES3_EELb1ELb0ELb0ELb1ELb0ELb0ELb0ELb1EEEvNS_16Flash_fwd_paramsE,"ax",@progbits
	.sectioninfo	@"SHI_REGISTERS=255"
	.align	128
        .global         _ZN5flash16flash_fwd_kernelI23Flash_fwd_kernel_traitsILi192ELi64ELi64ELi4ELb0ELb0EN7cutlass6half_tE19Flash_kernel_traitsILi192ELi64ELi64ELi4ES3_EELb1ELb0ELb0ELb1ELb0ELb0ELb0ELb1EEEvNS_16Flash_fwd_paramsE
        .type           _ZN5flash16flash_fwd_kernelI23Flash_fwd_kernel_traitsILi192ELi64ELi64ELi4ELb0ELb0EN7cutlass6half_tE19Flash_kernel_traitsILi192ELi64ELi64ELi4ES3_EELb1ELb0ELb0ELb1ELb0ELb0ELb0ELb1EEEvNS_16Flash_fwd_paramsE,@function
        .size           _ZN5flash16flash_fwd_kernelI23Flash_fwd_kernel_traitsILi192ELi64ELi64ELi4ELb0ELb0EN7cutlass6half_tE19Flash_kernel_traitsILi192ELi64ELi64ELi4ES3_EELb1ELb0ELb0ELb1ELb0ELb0ELb0ELb1EEEvNS_16Flash_fwd_paramsE,(.L_x_1293 - _ZN5flash16flash_fwd_kernelI23Flash_fwd_kernel_traitsILi192ELi64ELi64ELi4ELb0ELb0EN7cutlass6half_tE19Flash_kernel_traitsILi192ELi64ELi64ELi4ES3_EELb1ELb0ELb0ELb1ELb0ELb0ELb0ELb1EEEvNS_16Flash_fwd_paramsE)
        .other          _ZN5flash16flash_fwd_kernelI23Flash_fwd_kernel_traitsILi192ELi64ELi64ELi4ELb0ELb0EN7cutlass6half_tE19Flash_kernel_traitsILi192ELi64ELi64ELi4ES3_EELb1ELb0ELb0ELb1ELb0ELb0ELb0ELb1EEEvNS_16Flash_fwd_paramsE,@"STO_CUDA_ENTRY STV_DEFAULT"
_ZN5flash16flash_fwd_kernelI23Flash_fwd_kernel_traitsILi192ELi64ELi64ELi4ELb0ELb0EN7cutlass6half_tE19Flash_kernel_traitsILi192ELi64ELi64ELi4ES3_EELb1ELb0ELb0ELb1ELb0ELb0ELb0ELb1EEEvNS_16Flash_fwd_paramsE:
.text._ZN5flash16flash_fwd_kernelI23Flash_fwd_kernel_traitsILi192ELi64ELi64ELi4ELb0ELb0EN7cutlass6half_tE19Flash_kernel_traitsILi192ELi64ELi64ELi4ES3_EELb1ELb0ELb0ELb1ELb0ELb0ELb0ELb1EEEvNS_16Flash_fwd_paramsE:
[----:B------:R-:W-:-:S03]  /*0000*/  MOV R1, c[0x0][0x28] ;  /* 0x00000a0000017a02 */ /* 0x000fc60000000f00 */
[----:B------:R-:W-:Y:S01]  /*0010*/  ULDC.U8 UR4, c[0x0][0x304] ;  /* 0x0000c10000047ab9 */ /* 0x000fe20000000000 */
[----:B------:R-:W-:Y:S01]  /*0020*/  IADD3 R1, R1, -0xf0, RZ ;  /* 0xffffff1001017810 */ /* 0x000fe20007ffe0ff */
[----:B------:R-:W-:Y:S01]  /*0030*/  ULDC.64 UR18, c[0x0][0x2f0] ;  /* 0x0000bc0000127ab9 */ /* 0x000fe20000000a00 */
[----:B------:R-:W-:Y:S01]  /*0040*/  ISETP.NE.AND P2, PT, RZ, UR4, PT ;  /* 0x00000004ff007c0c */ /* 0x000fe2000bf45270 */
[----:B------:R-:W-:Y:S01]  /*0050*/  IMAD.U32 R2, RZ, RZ, UR18 ;  /* 0x00000012ff027e24 */ /* 0x000fe2000f8e00ff */
[----:B------:R-:W-:Y:S01]  /*0060*/  ULDC.64 UR16, c[0x0][0x118] ;  /* 0x0000460000107ab9 */ /* 0x000fe20000000a00 */
[----:B------:R-:W-:Y:S01]  /*0070*/  IMAD.U32 R3, RZ, RZ, UR19 ;  /* 0x00000013ff037e24 */ /* 0x000fe2000f8e00ff */
[----:B------:R-:W-:Y:S01]  /*0080*/  MOV R8, c[0x0][0x2fc] ;  /* 0x0000bf0000087a02 */ /* 0x000fe20000000f00 */
[----:B------:R-:W-:Y:S01]  /*0090*/  IMAD.MOV.U32 R7, RZ, RZ, c[0x0][0x2f8] ;  /* 0x0000be00ff077624 */ /* 0x000fe200078e00ff */
[----:B------:R-:W1:Y:S01]  /*00a0*/  S2UR UR10, SR_CTAID.X ;  /* 0x00000000000a79c3 */ /* 0x000e620000002500 */
[----:B------:R-:W2:Y:S01]  /*00b0*/  S2R R101, SR_TID.X ;  /* 0x0000000000657919 */ /* 0x000ea20000002100 */
[----:B------:R-:W-:-:S05]  /*00c0*/  ULDC.64 UR4, c[0x0][0x240] ;  /* 0x0000900000047ab9 */ /* 0x000fca0000000a00 */
[----:B------:R3:W4:Y:S02]  /*00d0*/  @P2 LDG.E.64 R4, [R2.64] ;  /* 0x0000001002042981 */ /* 0x000724000c1e1b00 */
[----:B---3--:R-:W-:Y:S02]  /*00e0*/  @P2 IMAD.MOV.U32 R2, RZ, RZ, R7 ;  /* 0x000000ffff022224 */ /* 0x008fe400078e0007 */
[----:B------:R-:W-:-:S06]  /*00f0*/  @P2 IMAD.MOV.U32 R3, RZ, RZ, R8 ;  /* 0x000000ffff032224 */ /* 0x000fcc00078e0008 */
[----:B------:R-:W3:Y:S01]  /*0100*/  @P2 LDG.E.64 R2, [R2.64] ;  /* 0x0000001002022981 */ /* 0x000ee2000c1e1b00 */
[----:B------:R-:W5:Y:S01]  /*0110*/  S2UR UR15, SR_CTAID.Y ;  /* 0x00000000000f79c3 */ /* 0x000f620000002600 */
[----:B------:R-:W-:Y:S02]  /*0120*/  UISETP.NE.U32.AND UP2, UPT, URZ, UR4, UPT ;  /* 0x000000043f00728c */ /* 0x000fe4000bf45070 */
[----:B------:R-:W-:Y:S02]  /*0130*/  UMOV UR20, 0x4 ;  /* 0x0000000400147882 */ /* 0x000fe40000000000 */
[----:B------:R-:W-:Y:S02]  /*0140*/  UISETP.NE.AND.EX UP2, UPT, URZ, UR5, UPT, UP2 ;  /* 0x000000053f00728c */ /* 0x000fe4000bf45320 */
[----:B------:R-:W-:Y:S01]  /*0150*/  ULDC.64 UR12, c[0x0][0x240] ;  /* 0x00009000000c7ab9 */ /* 0x000fe20000000a00 */
[----:B------:R-:W1:Y:S01]  /*0160*/  S2UR UR14, SR_CTAID.Z ;  /* 0x00000000000e79c3 */ /* 0x000e620000002700 */
[----:B------:R-:W-:-:S02]  /*0170*/  ULDC.64 UR4, c[0x0][0x250] ;  /* 0x0000940000047ab9 */ /* 0x000fc40000000a00 */
[----:B------:R-:W-:Y:S01]  /*0180*/  PLOP3.LUT P0, PT, PT, PT, UP2, 0x80, 0x0 ;  /* 0x000000000000781c */ /* 0x000fe20003f0f028 */
[----:B------:R-:W-:Y:S02]  /*0190*/  UISETP.NE.U32.AND UP0, UPT, URZ, UR4, UPT ;  /* 0x000000043f00728c */ /* 0x000fe4000bf05070 */
[----:B------:R-:W-:Y:S02]  /*01a0*/  ULDC.U8 UR8, c[0x0][0x312] ;  /* 0x0000c48000087ab9 */ /* 0x000fe40000000000 */
[----:B------:R-:W-:Y:S02]  /*01b0*/  UISETP.NE.AND UP3, UPT, UR8, URZ, UPT ;  /* 0x0000003f0800728c */ /* 0x000fe4000bf65270 */
[----:B------:R-:W-:-:S03]  /*01c0*/  UISETP.NE.AND.EX UP0, UPT, URZ, UR5, UPT, UP0 ;  /* 0x000000053f00728c */ /* 0x000fc6000bf05300 */
[----:B------:R-:W-:Y:S02]  /*01d0*/  ULDC.64 UR4, c[0x0][0x250] ;  /* 0x0000940000047ab9 */ /* 0x000fe40000000a00 */
[----:B-----5:R-:W-:Y:S02]  /*01e0*/  UIMAD.WIDE UR12, UR15, UR20, UR12 ;  /* 0x000000140f0c72a5 */ /* 0x020fe4000f8e020c */
[----:B-1----:R-:W-:-:S06]  /*01f0*/  ULOP3.LUT UR6, UR14, UR10, UR15, 0xfe, !UPT ;  /* 0x0000000a0e067292 */ /* 0x002fcc000f8efe0f */
[----:B--2---:R-:W-:Y:S01]  /*0200*/  LOP3.LUT P3, RZ, R101, UR6, RZ, 0xfc, !PT ;  /* 0x0000000665ff7c12 */ /* 0x004fe2000f86fcff */
[----:B------:R-:W-:Y:S02]  /*0210*/  ULDC.64 UR6, c[0x0][0x248] ;  /* 0x0000920000067ab9 */ /* 0x000fe40000000a00 */
[----:B------:R-:W-:-:S04]  /*0220*/  UISETP.EQ.U32.AND UP1, UPT, URZ, UR6, UPT ;  /* 0x000000063f00728c */ /* 0x000fc8000bf22070 */
[----:B------:R-:W-:Y:S02]  /*0230*/  UISETP.EQ.OR.EX UP1, UPT, URZ, UR7, !UP3, UP1 ;  /* 0x000000073f00728c */ /* 0x000fe4000df22710 */
[----:B------:R-:W-:Y:S02]  /*0240*/  @UP0 UIMAD.WIDE UR4, UR15, UR20, UR4 ;  /* 0x000000140f0402a5 */ /* 0x000fe4000f8e0204 */
[----:B------:R-:W-:Y:S02]  /*0250*/  ULDC.64 UR6, c[0x0][0x248] ;  /* 0x0000920000067ab9 */ /* 0x000fe40000000a00 */
[----:B------:R-:W-:Y:S01]  /*0260*/  @!P3 IMAD.MOV.U32 R10, RZ, RZ, c[0x0][0x308] ;  /* 0x0000c200ff0ab624 */ /* 0x000fe200078e00ff */
[----:B------:R-:W-:Y:S01]  /*0270*/  @!P3 MOV R11, c[0x0][0x30c] ;  /* 0x0000c300000bba02 */ /* 0x000fe20000000f00 */
[----:B------:R-:W-:Y:S01]  /*0280*/  UIMAD.WIDE UR6, UR15, UR20, UR6 ;  /* 0x000000140f0672a5 */ /* 0x000fe2000f8e0206 */
[----:B----4-:R-:W1:Y:S08]  /*0290*/  @P2 R2UR UR18, R4 ;  /* 0x00000000041223c2 */ /* 0x010e7000000e0000 */
[----:B------:R-:W2:Y:S01]  /*02a0*/  @P2 R2UR UR19, R5 ;  /* 0x00000000051323c2 */ /* 0x000ea200000e0000 */
[----:B-1----:R-:W-:-:S02]  /*02b0*/  IMAD.U32 R4, RZ, RZ, UR18 ;  /* 0x00000012ff047e24 */ /* 0x002fc4000f8e00ff */
[----:B--2---:R-:W-:Y:S01]  /*02c0*/  IMAD.U32 R5, RZ, RZ, UR19 ;  /* 0x00000013ff057e24 */ /* 0x004fe2000f8e00ff */
[----:B---3--:R-:W-:Y:S02]  /*02d0*/  @P2 IADD3 R7, P1, R2, c[0x0][0x300], RZ ;  /* 0x0000c00002072a10 */ /* 0x008fe40007f3e0ff */
[----:B------:R-:W-:Y:S02]  /*02e0*/  MOV R2, UR12 ;  /* 0x0000000c00027c02 */ /* 0x000fe40008000f00 */
[----:B------:R1:W-:Y:S01]  /*02f0*/  @!P3 STG.E.64 [R10.64], R4 ;  /* 0x000000040a00b986 */ /* 0x0003e2000c101b10 */
[----:B------:R-:W-:Y:S02]  /*0300*/  @P2 IMAD.X R8, RZ, RZ, R3, P1 ;  /* 0x000000ffff082224 */ /* 0x000fe400008e0603 */
[----:B------:R-:W-:Y:S01]  /*0310*/  IMAD.U32 R3, RZ, RZ, UR13 ;  /* 0x0000000dff037e24 */ /* 0x000fe2000f8e00ff */
[----:B------:R-:W-:Y:S01]  /*0320*/  PLOP3.LUT P1, PT, PT, PT, UP0, 0x80, 0x0 ;  /* 0x000000000000781c */ /* 0x000fe20003f2f008 */
[----:B-1----:R-:W-:Y:S01]  /*0330*/  @!P3 IMAD.MOV.U32 R4, RZ, RZ, R7 ;  /* 0x000000ffff04b224 */ /* 0x002fe200078e0007 */
[----:B------:R-:W-:-:S05]  /*0340*/  @!P3 MOV R5, R8 ;  /* 0x000000080005b202 */ /* 0x000fca0000000f00 */
[----:B------:R1:W-:Y:S04]  /*0350*/  @!P3 STG.E.64 [R10.64+0x8], R4 ;  /* 0x000008040a00b986 */ /* 0x0003e8000c101b10 */
[----:B------:R2:W3:Y:S04]  /*0360*/  @P0 LDG.E R9, [R2.64] ;  /* 0x0000001002090981 */ /* 0x0004e8000c1e1900 */
[----:B------:R2:W4:Y:S01]  /*0370*/  @P0 LDG.E R6, [R2.64+0x4] ;  /* 0x0000041002060981 */ /* 0x000522000c1e1900 */
[----:B------:R-:W-:Y:S01]  /*0380*/  PLOP3.LUT P2, PT, PT, PT, UP1, 0x80, 0x0 ;  /* 0x000000000000781c */ /* 0x000fe20003f4f018 */
[----:B-1----:R-:W-:-:S02]  /*0390*/  IMAD.U32 R4, RZ, RZ, UR4 ;  /* 0x00000004ff047e24 */ /* 0x002fc4000f8e00ff */
[----:B------:R-:W-:Y:S01]  /*03a0*/  IMAD.U32 R5, RZ, RZ, UR5 ;  /* 0x00000005ff057e24 */ /* 0x000fe2000f8e00ff */
[----:B--2---:R-:W-:Y:S01]  /*03b0*/  MOV R2, UR6 ;  /* 0x0000000600027c02 */ /* 0x004fe20008000f00 */
[----:B------:R-:W-:-:S03]  /*03c0*/  IMAD.U32 R3, RZ, RZ, UR7 ;  /* 0x00000007ff037e24 */ /* 0x000fc6000f8e00ff */
[----:B------:R-:W2:Y:S05]  /*03d0*/  @P1 LDG.E R4, [R4.64] ;  /* 0x0000001004041981 */ /* 0x000eaa000c1e1900 */
[----:B------:R-:W5:Y:S01]  /*03e0*/  @!P2 LDG.E R0, [R2.64] ;  /* 0x000000100200a981 */ /* 0x000f62000c1e1900 */
[----:B------:R-:W-:Y:S01]  /*03f0*/  UMOV UR9, 0xffffffff ;  /* 0xffffffff00097882 */ /* 0x000fe20000000000 */
[----:B------:R-:W1:Y:S01]  /*0400*/  LDC.U8 R106, c[0x0][0x2d8] ;  /* 0x0000b600ff6a7b82 */ /* 0x000e620000000000 */
[----:B------:R-:W-:Y:S02]  /*0410*/  UMOV UR23, URZ ;  /* 0x0000003f00177c82 */ /* 0x000fe40008000000 */
[----:B------:R-:W-:-:S05]  /*0420*/  UMOV UR25, 0xffffffff ;  /* 0xffffffff00197882 */ /* 0x000fca0000000000 */
[----:B---3--:R3:W1:Y:S08]  /*0430*/  @P0 R2UR UR9, R9 ;  /* 0x00000000090903c2 */ /* 0x00867000000e0000 */
[----:B----4-:R-:W1:Y:S01]  /*0440*/  @P0 R2UR UR13, R6 ;  /* 0x00000000060d03c2 */ /* 0x010e6200000e0000 */
[----:B------:R-:W-:-:S04]  /*0450*/  ISETP.NE.U32.AND P0, PT, RZ, c[0x0][0x248], PT ;  /* 0x00009200ff007a0c */ /* 0x000fc80003f05070 */
[----:B------:R-:W-:Y:S02]  /*0460*/  ISETP.NE.AND.EX P0, PT, RZ, c[0x0][0x24c], PT, P0 ;  /* 0x00009300ff007a0c */ /* 0x000fe40003f05300 */
[----:B---3--:R-:W-:-:S04]  /*0470*/  SHF.R.S32.HI R9, RZ, 0x1f, R101 ;  /* 0x0000001fff097819 */ /* 0x008fc80000011465 */
[----:B------:R-:W-:Y:S01]  /*0480*/  LEA.HI R12, R9, R101, RZ, 0x5 ;  /* 0x00000065090c7211 */ /* 0x000fe200078f28ff */
[----:B-1----:R-:W-:Y:S01]  /*0490*/  @UP2 UIADD3 UR13, UR13, -UR9, URZ ;  /* 0x800000090d0d2290 */ /* 0x002fe2000fffe03f */
[----:B--2---:R1:W2:Y:S06]  /*04a0*/  @P1 R2UR UR23, R4 ;  /* 0x00000000041713c2 */ /* 0x0042ac00000e0000 */
[----:B------:R-:W-:Y:S02]  /*04b0*/  @!UP2 ULDC UR13, c[0x0][0x214] ;  /* 0x00008500000daab9 */ /* 0x000fe40000000800 */
[----:B-----5:R1:W3:Y:S02]  /*04c0*/  @!P2 R2UR UR25, R0 ;  /* 0x000000000019a3c2 */ /* 0x0202e400000e0000 */
        /* <DEDUP_REMOVED lines=8> */
.L_x_825:
[----:B------:R-:W-:Y:S02]  /*0550*/  ULDC UR6, c[0x0][0x218] ;  /* 0x0000860000067ab9 */ /* 0x000fe40000000800 */
.L_x_826:
        /* <DEDUP_REMOVED lines=28> */
[----:B------:R-:W-:Y:S01]  /*0720*/  LOP3.LUT R0, R12, 0xffffffe0, RZ, 0xc0, !PT ;  /* 0xffffffe00c007812 */ /* 0x000fe200078ec0ff */
[----:B------:R-:W-:Y:S02]  /*0730*/  UISETP.NE.AND UP0, UPT, UR25, -0x1, UPT ;  /* 0xffffffff1900788c */ /* 0x000fe4000bf05270 */
[----:B------:R-:W-:Y:S02]  /*0740*/  ULDC.64 UR4, c[0x0][0x190] ;  /* 0x0000640000047ab9 */ /* 0x000fe40000000a00 */
[----:B------:R-:W-:Y:S01]  /*0750*/  ULDC.64 UR6, c[0x0][0x178] ;  /* 0x00005e0000067ab9 */ /* 0x000fe20000000a00 */
[----:B------:R-:W-:Y:S01]  /*0760*/  IMAD.IADD R20, R101, 0x1, -R0 ;  /* 0x0000000165147824 */ /* 0x000fe200078e0a00 */
[----:B------:R-:W-:-:S03]  /*0770*/  PLOP3.LUT P0, PT, PT, PT, UP0, 0x80, 0x0 ;  /* 0x000000000000781c */ /* 0x000fc60003f0f008 */
[----:B------:R-:W-:Y:S01]  /*0780*/  @!UP1 USHF.R.S32.HI UR24, URZ, 0x1f, UR15 ;  /* 0x0000001f3f189899 */ /* 0x000fe2000801140f */
[----:B------:R-:W-:Y:S01]  /*0790*/  SHF.R.S32.HI R0, RZ, 0x1f, R20 ;  /* 0x0000001fff007819 */ /* 0x000fe20000011414 */
[----:B------:R-:W-:Y:S02]  /*07a0*/  @UP1 UIMAD.WIDE.U32 UR26, UR9, UR4, URZ ;  /* 0x00000004091a12a5 */ /* 0x000fe4000f8e003f */
[----:B------:R-:W-:Y:S02]  /*07b0*/  @!UP1 UIMAD UR24, UR24, UR6, URZ ;  /* 0x00000006181892a4 */ /* 0x000fe4000f8e023f */
[----:B------:R-:W-:Y:S02]  /*07c0*/  @UP0 UIADD3 UR21, UR23, UR25, URZ ;  /* 0x0000001917150290 */ /* 0x000fe4000fffe03f */
[----:B------:R-:W-:Y:S02]  /*07d0*/  @UP1 UIMAD UR22, UR9, UR5, UR27 ;  /* 0x00000005091612a4 */ /* 0x000fe4000f8e021b */
[----:B------:R-:W-:-:S02]  /*07e0*/  @!UP1 UIMAD.WIDE.U32 UR30, UR15, UR6, URZ ;  /* 0x000000060f1e92a5 */ /* 0x000fc4000f8e003f */
[----:B------:R-:W-:Y:S02]  /*07f0*/  ULDC.64 UR4, c[0x0][0x198] ;  /* 0x0000660000047ab9 */ /* 0x000fe40000000a00 */
[----:B------:R-:W-:Y:S02]  /*0800*/  @UP0 UIMAD.WIDE.U32 UR28, UR21, UR4, URZ ;  /* 0x00000004151c02a5 */ /* 0x000fe4000f8e003f */
[----:B------:R-:W-:Y:S02]  /*0810*/  @!UP1 UIMAD UR4, UR15, UR7, UR24 ;  /* 0x000000070f0492a4 */ /* 0x000fe4000f8e0218 */
[----:B------:R-:W-:Y:S02]  /*0820*/  @UP0 UIMAD UR7, UR21, UR5, UR29 ;  /* 0x00000005150702a4 */ /* 0x000fe4000f8e021d */
[----:B------:R-:W-:Y:S02]  /*0830*/  ULDC UR24, c[0x0][0x1c0] ;  /* 0x0000700000187ab9 */ /* 0x000fe40000000800 */
[----:B------:R-:W-:-:S02]  /*0840*/  UIMAD UR24, UR15, UR24, UR14 ;  /* 0x000000180f1872a4 */ /* 0x000fc4000f8e020e */
[----:B------:R-:W-:Y:S02]  /*0850*/  ULDC UR5, c[0x0][0x224] ;  /* 0x0000890000057ab9 */ /* 0x000fe40000000800 */
[----:B------:R-:W-:Y:S02]  /*0860*/  UIMAD UR5, UR24, UR5, UR11 ;  /* 0x00000005180572a4 */ /* 0x000fe4000f8e020b */
[----:B------:R-:W-:Y:S02]  /*0870*/  USHF.L.U32 UR24, UR24, 0x5, URZ ;  /* 0x0000000518187899 */ /* 0x000fe4000800063f */
[----:B------:R-:W-:Y:S02]  /*0880*/  ULDC UR6, c[0x0][0x228] ;  /* 0x00008a0000067ab9 */ /* 0x000fe40000000800 */
[----:B------:R-:W-:Y:S02]  /*0890*/  UIMAD UR6, UR5, UR6, URZ ;  /* 0x00000006050672a4 */ /* 0x000fe4000f8e023f */
[----:B------:R-:W-:Y:S01]  /*08a0*/  IADD3 R107, P2, P1, R7, UR24, R20 ;  /* 0x00000018076b7c10 */ /* 0x000fe2000f95e014 */
[----:B------:R-:W-:-:S02]  /*08b0*/  USHF.R.S32.HI UR5, URZ, 0x1f, UR24 ;  /* 0x0000001f3f057899 */ /* 0x000fc40008011418 */
[----:B------:R-:W-:Y:S02]  /*08c0*/  USHF.R.S32.HI UR21, URZ, 0x1f, UR14 ;  /* 0x0000001f3f157899 */ /* 0x000fe4000801140e */
[----:B------:R1:W-:Y:S01]  /*08d0*/  STL [R1+0xcc], R107 ;  /* 0x0000cc6b01007387 */ /* 0x0003e20000100800 */
[----:B------:R-:W-:Y:S01]  /*08e0*/  @UP1 UMOV UR24, UR26 ;  /* 0x0000001a00181c82 */ /* 0x000fe20008000000 */
[----:B------:R-:W-:Y:S01]  /*08f0*/  IADD3.X R104, R8, UR5, R0, P2, P1 ;  /* 0x0000000508687c10 */ /* 0x000fe200097e2400 */
[----:B------:R-:W-:Y:S02]  /*0900*/  @!UP1 UIADD3 UR22, UR31, UR4, URZ ;  /* 0x000000041f169290 */ /* 0x000fe4000fffe03f */
[----:B------:R-:W-:Y:S01]  /*0910*/  @!UP1 UMOV UR24, UR30 ;  /* 0x0000001e00189c82 */ /* 0x000fe20008000000 */
[----:B------:R-:W-:Y:S05]  /*0920*/  @P0 BRA `(.L_x_828) ;  /* 0x000000d000000947 */ /* 0x000fea0003800000 */
[----:B------:R-:W-:Y:S02]  /*0930*/  USHF.R.S32.HI UR26, URZ, 0x1f, UR23 ;  /* 0x0000001f3f1a7899 */ /* 0x000fe40008011417 */
[----:B------:R-:W-:-:S02]  /*0940*/  ULDC.64 UR4, c[0x0][0x198] ;  /* 0x0000660000047ab9 */ /* 0x000fc40000000a00 */
[----:B------:R-:W-:Y:S02]  /*0950*/  UIMAD UR26, UR26, UR4, URZ ;  /* 0x000000041a1a72a4 */ /* 0x000fe4000f8e023f */
[----:B------:R-:W-:Y:S02]  /*0960*/  UIMAD.WIDE.U32 UR28, UR23, UR4, URZ ;  /* 0x00000004171c72a5 */ /* 0x000fe4000f8e003f */
[----:B------:R-:W-:Y:S02]  /*0970*/  UIMAD UR26, UR23, UR5, UR26 ;  /* 0x00000005171a72a4 */ /* 0x000fe4000f8e021a */
[----:B------:R-:W-:Y:S02]  /*0980*/  USHF.R.S32.HI UR7, URZ, 0x1f, UR15 ;  /* 0x0000001f3f077899 */ /* 0x000fe4000801140f */
[----:B------:R-:W-:Y:S02]  /*0990*/  ULDC.64 UR4, c[0x0][0x180] ;  /* 0x0000600000047ab9 */ /* 0x000fe40000000a00 */
[----:B------:R-:W-:-:S02]  /*09a0*/  UIADD3 UR27, UR29, UR26, URZ ;  /* 0x0000001a1d1b7290 */ /* 0x000fc4000fffe03f */
[----:B------:R-:W-:Y:S02]  /*09b0*/  UIMAD UR7, UR7, UR4, URZ ;  /* 0x00000004070772a4 */ /* 0x000fe4000f8e023f */
[----:B------:R-:W-:Y:S02]  /*09c0*/  UMOV UR26, UR28 ;  /* 0x0000001c001a7c82 */ /* 0x000fe40008000000 */
[----:B------:R-:W-:Y:S02]  /*09d0*/  UIMAD UR7, UR15, UR5, UR7 ;  /* 0x000000050f0772a4 */ /* 0x000fe4000f8e0207 */
[----:B------:R-:W-:-:S04]  /*09e0*/  UIMAD.WIDE.U32 UR28, UR15, UR4, UR26 ;  /* 0x000000040f1c72a5 */ /* 0x000fc8000f8e001a */
[----:B------:R-:W-:Y:S02]  /*09f0*/  UIADD3 UR7, UR29, UR7, URZ ;  /* 0x000000071d077290 */ /* 0x000fe4000fffe03f */
.L_x_828:
[----:B------:R-:W-:Y:S01]  /*0a00*/  IABS R4, c[0x0][0x1c8] ;  /* 0x0000720000047a13 */ /* 0x000fe20000000000 */
[----:B------:R-:W2:Y:S01]  /*0a10*/  S2R R5, SR_CTAID.Z ;  /* 0x0000000000057919 */ /* 0x000ea20000002700 */
[----:B------:R-:W-:Y:S02]  /*0a20*/  ULDC UR4, c[0x0][0x1c8] ;  /* 0x0000720000047ab9 */ /* 0x000fe40000000800 */
[----:B------:R-:W3:Y:S01]  /*0a30*/  I2F.RP R2, R4 ;  /* 0x0000000400027306 */ /* 0x000ee20000209400 */
[----:B------:R-:W-:Y:S02]  /*0a40*/  ULOP3.LUT UR4, UR14, UR4, URZ, 0x3c, !UPT ;  /* 0x000000040e047292 */ /* 0x000fe4000f8e3c3f */
[----:B------:R-:W-:-:S04]  /*0a50*/  @UP0 UIADD3 UR25, UR23, UR25, URZ ;  /* 0x0000001917190290 */ /* 0x000fc8000fffe03f */
[----:B------:R-:W-:Y:S01]  /*0a60*/  ISETP.LE.AND P1, PT, RZ, UR4, PT ;  /* 0x00000004ff007c0c */ /* 0x000fe2000bf23270 */
[----:B------:R-:W-:Y:S02]  /*0a70*/  ULDC.64 UR4, c[0x0][0x1a0] ;  /* 0x0000680000047ab9 */ /* 0x000fe40000000a00 */
[----:B------:R-:W-:-:S04]  /*0a80*/  @UP0 UIMAD.WIDE.U32 UR26, UR25, UR4, URZ ;  /* 0x00000004191a02a5 */ /* 0x000fc8000f8e003f */
[----:B------:R-:W-:Y:S01]  /*0a90*/  @UP0 UIMAD UR5, UR25, UR5, UR27 ;  /* 0x00000005190502a4 */ /* 0x000fe2000f8e021b */
[----:B---3--:R-:W3:Y:S01]  /*0aa0*/  MUFU.RCP R2, R2 ;  /* 0x0000000200027308 */ /* 0x008ee20000001000 */
[----:B--2---:R-:W-:Y:S02]  /*0ab0*/  IABS R5, R5 ;  /* 0x0000000500057213 */ /* 0x004fe40000000000 */
[----:B---3--:R-:W-:-:S05]  /*0ac0*/  IADD3 R2, R2, 0xffffffe, RZ ;  /* 0x0ffffffe02027810 */ /* 0x008fca0007ffe0ff */
[----:B------:R-:W2:Y:S02]  /*0ad0*/  F2I.FTZ.U32.TRUNC.NTZ R3, R2 ;  /* 0x0000000200037305 */ /* 0x000ea4000021f000 */
[----:B--2---:R-:W-:Y:S02]  /*0ae0*/  IMAD.MOV R0, RZ, RZ, -R3 ;  /* 0x000000ffff007224 */ /* 0x004fe400078e0a03 */
        /* <DEDUP_REMOVED lines=11> */
[----:B------:R-:W-:-:S13]  /*0ba0*/  ISETP.GE.U32.AND P3, PT, R2, R4, PT ;  /* 0x000000040200720c */ /* 0x000fda0003f66070 */
[----:B------:R-:W-:-:S05]  /*0bb0*/  @P3 IADD3 R0, R0, 0x1, RZ ;  /* 0x0000000100003810 */ /* 0x000fca0007ffe0ff */
[----:B------:R-:W-:-:S05]  /*0bc0*/  IMAD.MOV.U32 R6, RZ, RZ, R0 ;  /* 0x000000ffff067224 */ /* 0x000fca00078e0000 */
[----:B------:R-:W-:Y:S02]  /*0bd0*/  @!P1 IADD3 R6, -R6, RZ, RZ ;  /* 0x000000ff06069210 */ /* 0x000fe40007ffe1ff */
        /* <DEDUP_REMOVED lines=14> */
.L_x_829:
[CC--:B------:R-:W-:Y:S01]  /*0cc0*/  LEA.HI R0, R9.reuse, R101.reuse, RZ, 0x3 ;  /* 0x0000006509007211 */ /* 0x0c0fe200078f18ff */
[----:B------:R-:W2:Y:S01]  /*0cd0*/  S2R R18, SR_CTAID.Z ;  /* 0x0000000000127919 */ /* 0x000ea20000002700 */
[----:B------:R-:W-:Y:S01]  /*0ce0*/  LEA.HI R3, R9, R101, RZ, 0x4 ;  /* 0x0000006509037211 */ /* 0x000fe200078f20ff */
[----:B------:R-:W-:Y:S01]  /*0cf0*/  IMAD.MOV.U32 R25, RZ, RZ, 0x10 ;  /* 0x00000010ff197424 */ /* 0x000fe200078e00ff */
[----:B------:R-:W-:Y:S01]  /*0d00*/  SHF.R.S32.HI R16, RZ, 0x3, R0 ;  /* 0x00000003ff107819 */ /* 0x000fe20000011400 */
[----:B------:R-:W-:Y:S01]  /*0d10*/  IMAD.U32 R14, RZ, RZ, UR10 ;  /* 0x0000000aff0e7e24 */ /* 0x000fe2000f8e00ff */
[----:B------:R-:W-:Y:S01]  /*0d20*/  LOP3.LUT R0, R0, 0xfffffff8, RZ, 0xc0, !PT ;  /* 0xfffffff800007812 */ /* 0x000fe200078ec0ff */
[----:B------:R-:W-:Y:S01]  /*0d30*/  BSSY B0, `(.L_x_830) ;  /* 0x0000075000007945 */ /* 0x000fe20003800000 */
        /* <DEDUP_REMOVED lines=8> */
[----:B------:R-:W-:Y:S01]  /*0dc0*/  IMAD.WIDE R14, R14, 0x40, R16 ;  /* 0x000000400e0e7825 */ /* 0x000fe200078e0210 */
[----:B------:R-:W-:Y:S02]  /*0dd0*/  LOP3.LUT R2, R0, 0xfffffffe, RZ, 0xc0, !PT ;  /* 0xfffffffe00027812 */ /* 0x000fe400078ec0ff */
[----:B------:R-:W-:Y:S01]  /*0de0*/  LOP3.LUT R4, R7, 0x38, R114, 0xf8, !PT ;  /* 0x0000003807047812 */ /* 0x000fe200078ef872 */
[----:B------:R-:W-:Y:S01]  /*0df0*/  IMAD.IADD R0, R101, 0x1, -R3 ;  /* 0x0000000165007824 */ /* 0x000fe200078e0a03 */
[----:B------:R-:W-:Y:S01]  /*0e00*/  SHF.R.U32.HI R7, RZ, 0x3, R7 ;  /* 0x00000003ff077819 */ /* 0x000fe20000011607 */
[----:B------:R-:W-:Y:S01]  /*0e10*/  IMAD.IADD R23, R5, 0x1, -R2 ;  /* 0x0000000105177824 */ /* 0x000fe200078e0a02 */
[----:B------:R-:W-:-:S02]  /*0e20*/  LEA.HI R5, R9, R101, RZ, 0x6 ;  /* 0x0000006509057211 */ /* 0x000fc400078f30ff */
[----:B------:R-:W-:Y:S01]  /*0e30*/  SHF.R.S32.HI R2, RZ, 0x1f, R0 ;  /* 0x0000001fff027819 */ /* 0x000fe20000011400 */
[----:B------:R-:W-:Y:S01]  /*0e40*/  IMAD.SHL.U32 R8, R23, 0x8, RZ ;  /* 0x0000000817087824 */ /* 0x000fe200078e00ff */
[----:B------:R-:W-:Y:S01]  /*0e50*/  LOP3.LUT R7, R4, R7, RZ, 0x3c, !PT ;  /* 0x0000000704077212 */ /* 0x000fe200078e3cff */
[----:B------:R-:W-:Y:S01]  /*0e60*/  IMAD.SHL.U32 R5, R5, 0x8, RZ ;  /* 0x0000000805057824 */ /* 0x000fe200078e00ff */
[----:B------:R-:W-:Y:S02]  /*0e70*/  LEA.HI R11, R2, R0, RZ, 0x3 ;  /* 0x00000000020b7211 */ /* 0x000fe400078f18ff */
[----:B------:R-:W-:Y:S02]  /*0e80*/  SHF.R.S32.HI R115, RZ, 0x1f, R114 ;  /* 0x0000001fff737819 */ /* 0x000fe40000011472 */
[----:B------:R-:W-:Y:S02]  /*0e90*/  LOP3.LUT R4, R11, 0xfffffff8, RZ, 0xc0, !PT ;  /* 0xfffffff80b047812 */ /* 0x000fe400078ec0ff */
[----:B------:R-:W-:Y:S01]  /*0ea0*/  IADD3 R2, P0, R114, UR24, RZ ;  /* 0x0000001872027c10 */ /* 0x000fe2000ff1e0ff */
[----:B------:R3:W-:Y:S01]  /*0eb0*/  STL.64 [R1+0x58], R114 ;  /* 0x0000587201007387 */ /* 0x0007e20000100a00 */
[----:B------:R-:W-:Y:S01]  /*0ec0*/  LOP3.LUT R199, R7, 0xfffffe00, R5, 0xf8, !PT ;  /* 0xfffffe0007c77812 */ /* 0x000fe200078ef805 */
[----:B------:R-:W-:Y:S01]  /*0ed0*/  IMAD.IADD R0, R0, 0x1, -R4 ;  /* 0x0000000100007824 */ /* 0x000fe200078e0a04 */
[----:B------:R-:W-:Y:S01]  /*0ee0*/  IADD3.X R3, R115, UR22, RZ, P0, !PT ;  /* 0x0000001673037c10 */ /* 0x000fe200087fe4ff */
[C---:B------:R-:W-:Y:S01]  /*0ef0*/  IMAD R4, R17.reuse, c[0x0][0x198], RZ ;  /* 0x0000660011047a24 */ /* 0x040fe200078e02ff */
[----:B------:R-:W-:Y:S01]  /*0f00*/  SHF.R.S32.HI R103, RZ, 0x5, R12 ;  /* 0x00000005ff677819 */ /* 0x000fe2000001140c */
[----:B------:R-:W-:Y:S01]  /*0f10*/  IMAD R7, R17, c[0x0][0x1a0], RZ ;  /* 0x0000680011077a24 */ /* 0x000fe200078e02ff */
[----:B------:R-:W-:Y:S01]  /*0f20*/  LOP3.LUT P3, RZ, R0, 0x4, RZ, 0xc0, !PT ;  /* 0x0000000400ff7812 */ /* 0x000fe2000786c0ff */
[----:B--2---:R-:W-:Y:S01]  /*0f30*/  IMAD.WIDE.U32 R18, R18, c[0x0][0x1a8], R2 ;  /* 0x00006a0012127a25 */ /* 0x004fe200078e0002 */
[----:B------:R-:W-:Y:S01]  /*0f40*/  LOP3.LUT P2, RZ, R0, 0x2, RZ, 0xc0, !PT ;  /* 0x0000000200ff7812 */ /* 0x000fe2000784c0ff */
[----:B------:R-:W-:Y:S01]  /*0f50*/  USHF.R.S32.HI UR22, URZ, 0x6, UR8 ;  /* 0x000000063f167899 */ /* 0x000fe20008011408 */
[----:B------:R-:W-:Y:S01]  /*0f60*/  IADD3 R111, R114, 0x40, RZ ;  /* 0x00000040726f7810 */ /* 0x000fe20007ffe0ff */
[----:B------:R-:W-:Y:S01]  /*0f70*/  IMAD.SHL.U32 R0, R0, 0x40, RZ ;  /* 0x0000004000007824 */ /* 0x000fe200078e00ff */
[----:B------:R-:W-:Y:S01]  /*0f80*/  IADD3 R110, R114, 0x80, RZ ;  /* 0x00000080726e7810 */ /* 0x000fe20007ffe0ff */
[----:B------:R-:W-:-:S02]  /*0f90*/  IMAD R10, R16, c[0x0][0x19c], R4 ;  /* 0x00006700100a7a24 */ /* 0x000fc400078e0204 */
[----:B------:R-:W-:Y:S01]  /*0fa0*/  IMAD.WIDE.U32 R2, R16, c[0x0][0x1a0], R114 ;  /* 0x0000680010027a25 */ /* 0x000fe200078e0072 */
[----:B------:R-:W-:-:S03]  /*0fb0*/  LOP3.LUT R0, R0, 0x1c0, RZ, 0xc0, !PT ;  /* 0x000001c000007812 */ /* 0x000fc600078ec0ff */
[----:B------:R-:W-:Y:S01]  /*0fc0*/  IMAD.WIDE.U32 R4, R16, c[0x0][0x198], R114 ;  /* 0x0000660010047a25 */ /* 0x000fe200078e0072 */
[----:B------:R-:W-:Y:S02]  /*0fd0*/  LOP3.LUT R8, R0, 0x8, R8, 0xf8, !PT ;  /* 0x0000000800087812 */ /* 0x000fe400078ef808 */
[----:B------:R-:W-:Y:S01]  /*0fe0*/  IADD3 R2, P0, R2, UR26, RZ ;  /* 0x0000001a02027c10 */ /* 0x000fe2000ff1e0ff */
[----:B------:R-:W-:Y:S01]  /*0ff0*/  IMAD R9, R16, c[0x0][0x1a4], R7 ;  /* 0x0000690010097a24 */ /* 0x000fe200078e0207 */
[----:B------:R-:W-:Y:S01]  /*1000*/  SHF.R.U32.HI R7, RZ, 0x3, R0 ;  /* 0x00000003ff077819 */ /* 0x000fe20000011600 */
[----:B------:R-:W-:Y:S01]  /*1010*/  IMAD.SHL.U32 R199, R199, 0x2, RZ ;  /* 0x00000002c7c77824 */ /* 0x000fe200078e00ff */
[----:B------:R-:W-:Y:S02]  /*1020*/  SHF.R.S32.HI R0, RZ, 0x1f, R6 ;  /* 0x0000001fff007819 */ /* 0x000fe40000011406 */
[----:B------:R-:W-:Y:S02]  /*1030*/  IADD3 R4, P1, R4, UR28, RZ ;  /* 0x0000001c04047c10 */ /* 0x000fe4000ff3e0ff */
[----:B------:R-:W-:Y:S01]  /*1040*/  LOP3.LUT R8, R8, R7, RZ, 0x3c, !PT ;  /* 0x0000000708087212 */ /* 0x000fe200078e3cff */
[C---:B------:R-:W-:Y:S01]  /*1050*/  IMAD R7, R0.reuse, c[0x0][0x1b0], RZ ;  /* 0x00006c0000077a24 */ /* 0x040fe200078e02ff */
[----:B------:R-:W-:Y:S01]  /*1060*/  IADD3.X R3, R3, UR5, R9, P0, !PT ;  /* 0x0000000503037c10 */ /* 0x000fe200087fe409 */
[----:B------:R-:W-:Y:S01]  /*1070*/  IMAD R0, R0, c[0x0][0x1b8], RZ ;  /* 0x00006e0000007a24 */ /* 0x000fe200078e02ff */
[----:B------:R-:W-:Y:S01]  /*1080*/  IADD3.X R5, R5, UR7, R10, P1, !PT ;  /* 0x0000000705057c10 */ /* 0x000fe20008ffe40a */
[C---:B------:R-:W-:Y:S01]  /*1090*/  IMAD R9, R6.reuse, c[0x0][0x1b4], R7 ;  /* 0x00006d0006097a24 */ /* 0x040fe200078e0207 */
[----:B------:R-:W-:Y:S01]  /*10a0*/  SHF.R.S32.HI R10, RZ, 0x1f, R12 ;  /* 0x0000001fff0a7819 */ /* 0x000fe2000001140c */
[C---:B------:R-:W-:Y:S01]  /*10b0*/  IMAD R7, R6.reuse, c[0x0][0x1bc], R0 ;  /* 0x00006f0006077a24 */ /* 0x040fe200078e0200 */
[----:B------:R-:W-:Y:S01]  /*10c0*/  UIADD3 UR7, -UR11, UR13, URZ ;  /* 0x0000000d0b077290 */ /* 0x000fe2000fffe13f */
[----:B------:R-:W-:Y:S01]  /*10d0*/  IMAD.WIDE.U32 R28, R6, c[0x0][0x1b8], R2 ;  /* 0x00006e00061c7a25 */ /* 0x000fe200078e0002 */
[----:B------:R-:W-:Y:S01]  /*10e0*/  SHF.R.S32.HI R2, RZ, 0x1f, R20 ;  /* 0x0000001fff027819 */ /* 0x000fe20000011414 */
[----:B------:R-:W-:Y:S01]  /*10f0*/  ULDC.64 UR4, c[0x0][0x1a8] ;  /* 0x00006a0000047ab9 */ /* 0x000fe20000000a00 */
[----:B------:R-:W-:Y:S01]  /*1100*/  LEA.HI R0, R10, R103, RZ, 0x2 ;  /* 0x000000670a007211 */ /* 0x000fe200078f10ff */
[----:B------:R-:W-:Y:S01]  /*1110*/  IMAD.WIDE.U32 R30, R6, c[0x0][0x1b0], R4 ;  /* 0x00006c00061e7a25 */ /* 0x000fe200078e0004 */
[----:B------:R-:W-:Y:S01]  /*1120*/  LEA.HI R3, R2, R20, RZ, 0x2 ;  /* 0x0000001402037211 */ /* 0x000fe200078f10ff */
[----:B------:R-:W-:Y:S01]  /*1130*/  UIMAD UR4, UR21, UR4, URZ ;  /* 0x00000004150472a4 */ /* 0x000fe2000f8e023f */
[----:B------:R-:W-:Y:S01]  /*1140*/  LOP3.LUT R0, R0, 0xffffffc, RZ, 0xc0, !PT ;  /* 0x0ffffffc00007812 */ /* 0x000fe200078ec0ff */
[----:B------:R-:W-:Y:S01]  /*1150*/  IMAD.IADD R26, R29, 0x1, R7 ;  /* 0x000000011d1a7824 */ /* 0x000fe200078e0207 */
[----:B------:R-:W-:Y:S01]  /*1160*/  SHF.R.S32.HI R100, RZ, 0x2, R3 ;  /* 0x00000002ff647819 */ /* 0x000fe20000011403 */
[----:B------:R3:W-:Y:S01]  /*1170*/  STL.64 [R1+0x70], R30 ;  /* 0x0000701e01007387 */ /* 0x0007e20000100a00 */
[----:B------:R-:W-:Y:S01]  /*1180*/  IMAD.IADD R33, R31, 0x1, R9 ;  /* 0x000000011f217824 */ /* 0x000fe200078e0209 */
[----:B------:R-:W-:Y:S01]  /*1190*/  ISETP.GE.AND P0, PT, R16, UR7, PT ;  /* 0x0000000710007c0c */ /* 0x000fe2000bf06270 */
[----:B------:R-:W-:Y:S01]  /*11a0*/  IMAD.IADD R0, R103, 0x1, -R0 ;  /* 0x0000000167007824 */ /* 0x000fe200078e0a00 */
[----:B------:R3:W-:Y:S01]  /*11b0*/  STL.64 [R1+0x68], R28 ;  /* 0x0000681c01007387 */ /* 0x0007e20000100a00 */
[----:B------:R-:W-:Y:S01]  /*11c0*/  UIMAD UR5, UR14, UR5, UR4 ;  /* 0x000000050e0572a4 */ /* 0x000fe2000f8e0204 */
[----:B------:R-:W-:Y:S01]  /*11d0*/  IMAD.SHL.U32 R5, R11, 0x40, RZ ;  /* 0x000000400b057824 */ /* 0x000fe200078e00ff */
[----:B------:R-:W-:Y:S01]  /*11e0*/  SEL R4, R25, 0xfffffff0, !P2 ;  /* 0xfffffff019047807 */ /* 0x000fe20005000000 */
[----:B------:R-:W-:-:S02]  /*11f0*/  IMAD R21, R0, 0x10, R100 ;  /* 0x0000001000157824 */ /* 0x000fc400078e0264 */
[----:B------:R-:W-:Y:S01]  /*1200*/  IMAD.MOV.U32 R2, RZ, RZ, 0x20 ;  /* 0x00000020ff027424 */ /* 0x000fe200078e00ff */
[----:B------:R-:W-:Y:S02]  /*1210*/  IADD3 R13, R19, UR5, RZ ;  /* 0x00000005130d7c10 */ /* 0x000fe4000fffe0ff */
[----:B------:R3:W-:Y:S01]  /*1220*/  STL [R1+0xd0], R21 ;  /* 0x0000d01501007387 */ /* 0x0007e20000100800 */
[----:B------:R-:W-:Y:S02]  /*1230*/  LOP3.LUT R5, R8, 0xfffffe00, R5, 0xf8, !PT ;  /* 0xfffffe0008057812 */ /* 0x000fe400078ef805 */
[----:B------:R-:W-:Y:S01]  /*1240*/  SEL R2, R2, 0xffffffe0, !P3 ;  /* 0xffffffe002027807 */ /* 0x000fe20005800000 */
[----:B------:R3:W-:Y:S04]  /*1250*/  STL [R1+0x54], R111 ;  /* 0x0000546f01007387 */ /* 0x0007e80000100800 */
[----:B------:R3:W-:Y:S04]  /*1260*/  STL [R1+0x78], R110 ;  /* 0x0000786e01007387 */ /* 0x0007e80000100800 */
[----:B------:R3:W-:Y:S04]  /*1270*/  STL [R1+0x80], R26 ;  /* 0x0000801a01007387 */ /* 0x0007e80000100800 */
[----:B------:R3:W-:Y:S01]  /*1280*/  STL [R1+0x64], R33 ;  /* 0x0000642101007387 */ /* 0x0007e20000100800 */
        /* <DEDUP_REMOVED lines=31> */
.L_x_831:
[----:B------:R-:W-:Y:S05]  /*1480*/  BSYNC B0 ;  /* 0x0000000000007941 */ /* 0x000fea0003800000 */
.L_x_830:
[----:B------:R-:W-:Y:S01]  /*1490*/  LOP3.LUT R0, R3, 0x7ffffffc, RZ, 0xc0, !PT ;  /* 0x7ffffffc03007812 */ /* 0x000fe200078ec0ff */
[----:B------:R-:W-:Y:S01]  /*14a0*/  ULEA UR4, UR22, UR6, 0x6 ;  /* 0x0000000616047291 */ /* 0x000fe2000f8e303f */
[----:B------:R-:W-:Y:S01]  /*14b0*/  IADD3 R22, R16, 0x10, RZ ;  /* 0x0000001010167810 */ /* 0x000fe20007ffe0ff */
[----:B------:R-:W-:Y:S02]  /*14c0*/  BSSY B0, `(.L_x_832) ;  /* 0x000002c000007945 */ /* 0x000fe40003800000 */
[----:B------:R-:W-:Y:S01]  /*14d0*/  IMAD.IADD R0, R20, 0x1, -R0 ;  /* 0x0000000114007824 */ /* 0x000fe200078e0a00 */
[----:B------:R-:W-:Y:S01]  /*14e0*/  ISETP.GE.AND P1, PT, R22, UR7, PT ;  /* 0x0000000716007c0c */ /* 0x000fe2000bf26270 */
[----:B------:R-:W-:Y:S02]  /*14f0*/  UIADD3 UR4, UR4, -0x40, URZ ;  /* 0xffffffc004047890 */ /* 0x000fe4000fffe03f */
[----:B------:R-:W-:-:S04]  /*1500*/  IMAD.SHL.U32 R0, R0, 0x2, RZ ;  /* 0x0000000200007824 */ /* 0x000fc800078e00ff */
[----:B------:R-:W-:Y:S02]  /*1510*/  IMAD R0, R21, c[0x0][0x228], R0 ;  /* 0x00008a0015007a24 */ /* 0x000fe400078e0200 */
[----:B------:R-:W-:-:S03]  /*1520*/  IMAD.U32 R3, RZ, RZ, UR4 ;  /* 0x00000004ff037e24 */ /* 0x000fc6000f8e00ff */
[----:B------:R-:W-:Y:S02]  /*1530*/  IADD3 R200, P0, R0, UR4, RZ ;  /* 0x0000000400c87c10 */ /* 0x000fe4000ff1e0ff */
        /* <DEDUP_REMOVED lines=36> */
.L_x_833:
[----:B------:R-:W-:Y:S05]  /*1780*/  BSYNC B0 ;  /* 0x0000000000007941 */ /* 0x000fea0003800000 */
.L_x_832:
[----:B---3--:R-:W-:Y:S01]  /*1790*/  IADD3 R21, R16, 0x20, RZ ;  /* 0x0000002010157810 */ /* 0x008fe20007ffe0ff */
[----:B------:R-:W-:Y:S03]  /*17a0*/  BSSY B0, `(.L_x_834) ;  /* 0x0000024000007945 */ /* 0x000fe60003800000 */
[----:B------:R-:W-:-:S13]  /*17b0*/  ISETP.GE.AND P0, PT, R21, UR7, PT ;  /* 0x0000000715007c0c */ /* 0x000fda000bf06270 */
        /* <DEDUP_REMOVED lines=34> */
.L_x_835:
[----:B------:R-:W-:Y:S05]  /*19e0*/  BSYNC B0 ;  /* 0x0000000000007941 */ /* 0x000fea0003800000 */
.L_x_834:
        /* <DEDUP_REMOVED lines=41> */
.L_x_837:
[----:B------:R-:W-:Y:S05]  /*1c80*/  BSYNC B0 ;  /* 0x0000000000007941 */ /* 0x000fea0003800000 */
.L_x_836:
[----:B------:R-:W-:Y:S01]  /*1c90*/  IMAD.MOV.U32 R108, RZ, RZ, R32 ;  /* 0x000000ffff6c7224 */ /* 0x000fe200078e0020 */
[----:B------:R-:W-:Y:S01]  /*1ca0*/  UIADD3 UR24, UR22, -0x1, URZ ;  /* 0xffffffff16187890 */ /* 0x000fe2000fffe03f */
[----:B------:R-:W-:Y:S01]  /*1cb0*/  IMAD.MOV.U32 R109, RZ, RZ, R33 ;  /* 0x000000ffff6d7224 */ /* 0x000fe200078e0021 */
[----:B------:R-:W-:Y:S01]  /*1cc0*/  MOV R108, R30 ;  /* 0x0000001e006c7202 */ /* 0x000fe20000000f00 */
[----:B------:R-:W-:Y:S01]  /*1cd0*/  BSSY B0, `(.L_x_838) ;  /* 0x0000024000007945 */ /* 0x000fe20003800000 */
[----:B------:R-:W-:Y:S01]  /*1ce0*/  UIMAD UR23, UR24, -0x40, UR12 ;  /* 0xffffffc0181778a4 */ /* 0x000fe2000f8e020c */
[----:B------:R-:W-:Y:S01]  /*1cf0*/  MOV R105, UR26 ;  /* 0x0000001a00697c02 */ /* 0x000fe20008000f00 */
[----:B------:R-:W-:Y:S01]  /*1d00*/  USHF.R.S32.HI UR28, URZ, 0x1f, UR24 ;  /* 0x0000001f3f1c7899 */ /* 0x000fe20008011418 */
[----:B------:R3:W-:Y:S01]  /*1d10*/  STL.64 [R1+0x60], R108 ;  /* 0x0000606c01007387 */ /* 0x0007e20000100a00 */
[----:B------:R-:W-:Y:S02]  /*1d20*/  UIMAD UR5, UR25, UR24, URZ ;  /* 0x00000018190572a4 */ /* 0x000fe4000f8e023f */
[----:B------:R-:W-:Y:S01]  /*1d30*/  ISETP.GE.AND P0, PT, R16, UR23, PT ;  /* 0x0000001710007c0c */ /* 0x000fe2000bf06270 */
[----:B--2---:R-:W-:Y:S01]  /*1d40*/  IMAD.WIDE.U32 R6, R105, UR24, R108 ;  /* 0x0000001869067c25 */ /* 0x004fe2000f8e006c */
        /* <DEDUP_REMOVED lines=28> */
.L_x_839:
[----:B------:R-:W-:Y:S05]  /*1f10*/  BSYNC B0 ;  /* 0x0000000000007941 */ /* 0x000fea0003800000 */
.L_x_838:
        /* <DEDUP_REMOVED lines=33> */
.L_x_841:
[----:B------:R-:W-:Y:S05]  /*2130*/  BSYNC B0 ;  /* 0x0000000000007941 */ /* 0x000fea0003800000 */
.L_x_840:
[----:B------:R-:W-:Y:S01]  /*2140*/  ISETP.GE.AND P0, PT, R21, UR23, PT ;  /* 0x0000001715007c0c */ /* 0x000fe2000bf06270 */
[----:B------:R-:W-:-:S12]  /*2150*/  BSSY B0, `(.L_x_842) ;  /* 0x000001f000007945 */ /* 0x000fd80003800000 */
        /* <DEDUP_REMOVED lines=30> */
.L_x_843:
[----:B------:R-:W-:Y:S05]  /*2340*/  BSYNC B0 ;  /* 0x0000000000007941 */ /* 0x000fea0003800000 */
.L_x_842:
[----:B------:R-:W-:Y:S01]  /*2350*/  ISETP.GE.AND P0, PT, R20, UR23, PT ;  /* 0x0000001714007c0c */ /* 0x000fe2000bf06270 */
[----:B------:R-:W-:-:S12]  /*2360*/  BSSY B0, `(.L_x_844) ;  /* 0x0000021000007945 */ /* 0x000fd80003800000 */
        /* <DEDUP_REMOVED lines=32> */
.L_x_845:
[----:B------:R-:W-:Y:S05]  /*2570*/  BSYNC B0 ;  /* 0x0000000000007941 */ /* 0x000fea0003800000 */
.L_x_844:
        /* <DEDUP_REMOVED lines=16> */
[----:B--2---:R-:W-:Y:S01]  /*2680*/  IMAD.U32 R6, RZ, RZ, UR6 ;  /* 0x00000006ff067e24 */ /* 0x004fe2000f8e00ff */
[----:B------:R-:W2:Y:S01]  /*2690*/  @P0 MUFU.RCP R3, c[0x0][0x238] ;  /* 0x00008e0000030b08 */ /* 0x000ea20000001000 */
[----:B------:R-:W-:Y:S01]  /*26a0*/  ISETP.GE.AND P1, PT, R16, UR23, PT ;  /* 0x0000001710007c0c */ /* 0x000fe2000bf26270 */
[----:B------:R-:W-:Y:S02]  /*26b0*/  ULDC.64 UR4, c[0x0][0x1a0] ;  /* 0x0000680000047ab9 */ /* 0x000fe40000000a00 */
[----:B------:R-:W-:-:S05]  /*26c0*/  IMAD.U32 R7, RZ, RZ, UR7 ;  /* 0x00000007ff077e24 */ /* 0x000fca000f8e00ff */
[----:B------:R-:W2:Y:S01]  /*26d0*/  @P0 LDG.E R0, [R6.64] ;  /* 0x0000001006000981 */ /* 0x000ea2000c1e1900 */
        /* <DEDUP_REMOVED lines=11> */
[----:B--2---:R-:W-:-:S04]  /*2790*/  @P0 FMUL.FTZ R0, R0, R3 ;  /* 0x0000000300000220 */ /* 0x004fc80000410000 */
[----:B------:R2:W5:Y:S01]  /*27a0*/  @P0 R2UR UR6, R0 ;  /* 0x00000000000603c2 */ /* 0x00056200000e0000 */
[C---:B------:R-:W-:Y:S02]  /*27b0*/  LEA R6, P0, R8.reuse, R28, 0x6 ;  /* 0x0000001c08067211 */ /* 0x040fe400078030ff */
[----:B--2---:R-:W-:Y:S01]  /*27c0*/  MOV R0, UR4 ;  /* 0x0000000400007c02 */ /* 0x004fe20008000f00 */
[----:B------:R-:W-:Y:S02]  /*27d0*/  UMOV UR4, URZ ;  /* 0x0000003f00047c82 */ /* 0x000fe40008000000 */
[----:B-----5:R-:W-:Y:S01]  /*27e0*/  @UP1 UMOV UR4, UR6 ;  /* 0x0000000600041c82 */ /* 0x020fe20008000000 */
[----:B------:R-:W-:Y:S01]  /*27f0*/  LEA.HI.X R7, R8, R26, R0, 0x6, P0 ;  /* 0x0000001a08077211 */ /* 0x000fe200000f3400 */
[----:B------:R-:W-:Y:S05]  /*2800*/  @P1 BRA `(.L_x_847) ;  /* 0x0000019000001947 */ /* 0x000fea0003800000 */
[----:B----4-:R-:W-:Y:S02]  /*2810*/  ISETP.GE.AND P3, PT, R114, c[0x0][0x220], PT ;  /* 0x0000880072007a0c */ /* 0x010fe40003f66270 */
        /* <DEDUP_REMOVED lines=24> */
.L_x_847:
[----:B----4-:R-:W-:Y:S05]  /*29a0*/  BSYNC B0 ;  /* 0x0000000000007941 */ /* 0x010fea0003800000 */
.L_x_846:
        /* <DEDUP_REMOVED lines=35> */
.L_x_849:
[----:B------:R-:W-:Y:S05]  /*2be0*/  BSYNC B0 ;  /* 0x0000000000007941 */ /* 0x000fea0003800000 */
.L_x_848:
        /* <DEDUP_REMOVED lines=35> */
.L_x_851:
[----:B------:R-:W-:Y:S05]  /*2e20*/  BSYNC B0 ;  /* 0x0000000000007941 */ /* 0x000fea0003800000 */
.L_x_850:
[----:B------:R-:W-:Y:S01]  /*2e30*/  ISETP.GE.AND P0, PT, R20, UR23, PT ;  /* 0x0000001714007c0c */ /* 0x000fe2000bf06270 */
[----:B------:R-:W-:-:S12]  /*2e40*/  BSSY B0, `(.L_x_852) ;  /* 0x0000023000007945 */ /* 0x000fd80003800000 */
        /* <DEDUP_REMOVED lines=34> */
.L_x_853:
[----:B------:R-:W-:Y:S05]  /*3070*/  BSYNC B0 ;  /* 0x0000000000007941 */ /* 0x000fea0003800000 */
.L_x_852:
[C---:B------:R-:W-:Y:S01]  /*3080*/  IMAD.SHL.U32 R0, R24.reuse, 0x40, RZ ;  /* 0x0000004018007824 */ /* 0x040fe200078e00ff */
[----:B------:R-:W-:Y:S01]  /*3090*/  R2P PR, R24, 0x6 ;  /* 0x0000000618007804 */ /* 0x000fe20000000000 */
[----:B------:R-:W-:Y:S01]  /*30a0*/  IMAD.SHL.U32 R3, R16, 0x8, RZ ;  /* 0x0000000810037824 */ /* 0x000fe200078e00ff */
[----:B------:R-:W0:Y:S01]  /*30b0*/  LDGDEPBAR ;  /* 0x00000000000079af */ /* 0x000e220000000000 */
[----:B--2---:R-:W-:Y:S01]  /*30c0*/  IMAD.SHL.U32 R7, R101, 0x2, RZ ;  /* 0x0000000265077824 */ /* 0x004fe200078e00ff */
[----:B------:R-:W-:Y:S01]  /*30d0*/  LOP3.LUT R0, R0, 0x1c0, RZ, 0xc0, !PT ;  /* 0x000001c000007812 */ /* 0x000fe200078ec0ff */
[----:B------:R-:W-:Y:S01]  /*30e0*/  IMAD.U32 R6, RZ, RZ, UR12 ;  /* 0x0000000cff067e24 */ /* 0x000fe2000f8e00ff */
[----:B------:R-:W-:Y:S02]  /*30f0*/  UISETP.GE.AND UP0, UPT, UR12, 0x41, UPT ;  /* 0x000000410c00788c */ /* 0x000fe4000bf06270 */
[----:B------:R-:W-:Y:S02]  /*3100*/  LOP3.LUT R3, R0, 0x8, R3, 0xf8, !PT ;  /* 0x0000000800037812 */ /* 0x000fe400078ef803 */
[----:B------:R-:W-:-:S02]  /*3110*/  SHF.R.U32.HI R0, RZ, 0x3, R0 ;  /* 0x00000003ff007819 */ /* 0x000fc40000011600 */
[----:B------:R-:W-:Y:S02]  /*3120*/  LOP3.LUT R7, R7, 0x6, RZ, 0xc0, !PT ;  /* 0x0000000607077812 */ /* 0x000fe400078ec0ff */
[----:B------:R-:W-:Y:S01]  /*3130*/  LOP3.LUT R0, R3, R0, RZ, 0x3c, !PT ;  /* 0x0000000003007212 */ /* 0x000fe200078e3cff */
[----:B------:R-:W-:-:S04]  /*3140*/  IMAD R3, R103, 0x400, R5 ;  /* 0x0000040067037824 */ /* 0x000fc800078e0205 */
[----:B------:R-:W-:Y:S02]  /*3150*/  IMAD R0, R23, 0x200, R0 ;  /* 0x0000020017007824 */ /* 0x000fe400078e0200 */
[----:B------:R-:W-:Y:S02]  /*3160*/  IMAD.SHL.U32 R183, R3, 0x2, RZ ;  /* 0x0000000203b77824 */ /* 0x000fe400078e00ff */
[----:B------:R-:W-:Y:S02]  /*3170*/  IMAD.SHL.U32 R176, R0, 0x2, RZ ;  /* 0x0000000200b07824 */ /* 0x000fe400078e00ff */
[--C-:B------:R-:W-:Y:S01]  /*3180*/  IMAD R184, R4, 0x2, R183.reuse ;  /* 0x0000000204b87824 */ /* 0x100fe200078e02b7 */
[----:B------:R-:W-:Y:S01]  /*3190*/  LDSM.16.M88.4 R8, [R183] ;  /* 0x00000000b708783b */ /* 0x000fe20000000200 */
[----:B------:R-:W-:Y:S01]  /*31a0*/  IMAD R186, R2, 0x2, R183 ;  /* 0x0000000202ba7824 */ /* 0x000fe200078e02b7 */
[----:B------:R-:W-:Y:S01]  /*31b0*/  IADD3 R0, R176, 0x6000, RZ ;  /* 0x00006000b0007810 */ /* 0x000fe20007ffe0ff */
[----:B------:R-:W-:Y:S01]  /*31c0*/  IMAD R185, R2, 0x2, R184 ;  /* 0x0000000202b97824 */ /* 0x000fe200078e02b8 */
[----:B------:R-:W2:Y:S01]  /*31d0*/  LDSM.16.M88.4 R20, [R176+0x6000] ;  /* 0x00600000b014783b */ /* 0x000ea20000000200 */
[----:B------:R-:W-:Y:S01]  /*31e0*/  IADD3 R187, R176, 0x6020, RZ ;  /* 0x00006020b0bb7810 */ /* 0x000fe20007ffe0ff */
[----:B------:R-:W-:Y:S01]  /*31f0*/  IMAD.U32 R3, RZ, RZ, UR24 ;  /* 0x00000018ff037e24 */ /* 0x000fe2000f8e00ff */
[----:B------:R-:W-:Y:S01]  /*3200*/  @P1 IADD3 R187, R0, -0x20, RZ ;  /* 0xffffffe000bb1810 */ /* 0x000fe20007ffe0ff */
[----:B------:R-:W5:Y:S01]  /*3210*/  LDSM.16.M88.4 R32, [R176+0x6800] ;  /* 0x00680000b020783b */ /* 0x000f620000000200 */
[----:B------:R-:W-:-:S02]  /*3220*/  IMAD.MOV.U32 R0, RZ, RZ, 0x40 ;  /* 0x00000040ff007424 */ /* 0x000fc400078e00ff */
[----:B------:R-:W-:Y:S01]  /*3230*/  IMAD R3, R3, 0x40, R7 ;  /* 0x0000004003037824 */ /* 0x000fe200078e0207 */
[----:B------:R-:W1:Y:S01]  /*3240*/  LDSM.16.M88.4 R28, [R176+0x7000] ;  /* 0x00700000b01c783b */ /* 0x000e620000000200 */
[----:B------:R-:W-:Y:S02]  /*3250*/  IADD3 R198, R187, 0x800, RZ ;  /* 0x00000800bbc67810 */ /* 0x000fe40007ffe0ff */
[----:B------:R-:W-:Y:S01]  /*3260*/  SEL R0, R0, 0xffffffc0, !P2 ;  /* 0xffffffc000007807 */ /* 0x000fe20005000000 */
[----:B------:R-:W3:Y:S01]  /*3270*/  LDSM.16.M88.4 R24, [R176+0x7800] ;  /* 0x00780000b018783b */ /* 0x000ee20000000200 */
[----:B------:R-:W-:Y:S02]  /*3280*/  ISETP.GE.AND P2, PT, R3, UR12, PT ;  /* 0x0000000c03007c0c */ /* 0x000fe4000bf46270 */
[C---:B------:R-:W-:Y:S01]  /*3290*/  IADD3 R197, R187.reuse, 0x1000, RZ ;  /* 0x00001000bbc57810 */ /* 0x040fe20007ffe0ff */
[----:B------:R-:W-:Y:S01]  /*32a0*/  LDSM.16.M88.4 R12, [R184] ;  /* 0x00000000b80c783b */ /* 0x000fe20000000200 */
[----:B------:R-:W-:Y:S01]  /*32b0*/  IMAD.IADD R182, R176, 0x1, R0 ;  /* 0x00000001b0b67824 */ /* 0x000fe200078e0200 */
[----:B------:R-:W-:Y:S01]  /*32c0*/  IADD3 R196, R187, 0x1800, RZ ;  /* 0x00001800bbc47810 */ /* 0x000fe20007ffe0ff */
[----:B------:R-:W-:Y:S01]  /*32d0*/  IMAD.IADD R181, R0, 0x1, R187 ;  /* 0x0000000100b57824 */ /* 0x000fe200078e02bb */
[----:B------:R-:W4:Y:S01]  /*32e0*/  LDSM.16.M88.4 R36, [R187] ;  /* 0x00000000bb24783b */ /* 0x000f220000000200 */
[----:B------:R-:W-:Y:S01]  /*32f0*/  IMAD R0, R103, 0x10, R100 ;  /* 0x0000001067007824 */ /* 0x000fe200078e0264 */
[----:B------:R-:W-:-:S02]  /*3300*/  IADD3 R195, R187, 0x2000, RZ ;  /* 0x00002000bbc37810 */ /* 0x000fc40007ffe0ff */
[----:B------:R-:W1:Y:S01]  /*3310*/  LDSM.16.M88.4 R52, [R187+0x800] ;  /* 0x00080000bb34783b */ /* 0x000e620000000200 */
[C---:B------:R-:W-:Y:S02]  /*3320*/  IADD3 R194, R187.reuse, 0x2800, RZ ;  /* 0x00002800bbc27810 */ /* 0x040fe40007ffe0ff */
[----:B------:R-:W-:Y:S01]  /*3330*/  IADD3 R102, R0, UR11, RZ ;  /* 0x0000000b00667c10 */ /* 0x000fe2000fffe0ff */
[----:B------:R-:W1:Y:S01]  /*3340*/  LDSM.16.M88.4 R64, [R187+0x1000] ;  /* 0x00100000bb40783b */ /* 0x000e620000000200 */
[C---:B------:R-:W-:Y:S02]  /*3350*/  IADD3 R193, R187.reuse, 0x3000, RZ ;  /* 0x00003000bbc17810 */ /* 0x040fe40007ffe0ff */
[----:B------:R-:W-:Y:S01]  /*3360*/  IADD3 R0, R6, -UR13, R102 ;  /* 0x8000000d06007c10 */ /* 0x000fe2000fffe066 */
[----:B------:R-:W1:Y:S01]  /*3370*/  LDSM.16.M88.4 R56, [R187+0x1800] ;  /* 0x00180000bb38783b */ /* 0x000e620000000200 */
[C---:B------:R-:W-:Y:S02]  /*3380*/  IADD3 R192, R187.reuse, 0x3800, RZ ;  /* 0x00003800bbc07810 */ /* 0x040fe40007ffe0ff */
[C---:B------:R-:W-:Y:S01]  /*3390*/  IADD3 R191, R187.reuse, 0x4000, RZ ;  /* 0x00004000bbbf7810 */ /* 0x040fe20007ffe0ff */
[----:B------:R-:W-:Y:S01]  /*33a0*/  LDSM.16.M88.4 R80, [R182+0x6800] ;  /* 0x00680000b650783b */ /* 0x000fe20000000200 */
[----:B------:R-:W-:Y:S01]  /*33b0*/  IMAD.IADD R6, R0, 0x1, -R3 ;  /* 0x0000000100067824 */ /* 0x000fe200078e0a03 */
[----:B------:R-:W-:Y:S01]  /*33c0*/  IADD3 R190, R187, 0x4800, RZ ;  /* 0x00004800bbbe7810 */ /* 0x000fe20007ffe0ff */
[----:B--2---:R-:W-:Y:S01]  /*33d0*/  HMMA.16816.F32 R16, R8, R20, RZ ;  /* 0x000000140810723c */ /* 0x004fe200000018ff */
[----:B------:R-:W-:Y:S02]  /*33e0*/  LDSM.16.M88.4 R84, [R182+0x7800] ;  /* 0x00780000b654783b */ /* 0x000fe40000000200 */
[----:B------:R-:W-:-:S02]  /*33f0*/  IABS R6, R6 ;  /* 0x0000000600067213 */ /* 0x000fc40000000000 */
[C---:B------:R-:W-:Y:S01]  /*3400*/  IADD3 R189, R187.reuse, 0x5000, RZ ;  /* 0x00005000bbbd7810 */ /* 0x040fe20007ffe0ff */
[----:B------:R-:W-:Y:S01]  /*3410*/  LDSM.16.M88.4 R92, [R181] ;  /* 0x00000000b55c783b */ /* 0x000fe20000000200 */
[----:B------:R-:W-:Y:S01]  /*3420*/  IADD3 R188, R187, 0x5800, RZ ;  /* 0x00005800bbbc7810 */ /* 0x000fe20007ffe0ff */
[C---:B------:R-:W-:Y:S02]  /*3430*/  HMMA.16816.F32 R20, R8.reuse, R22, RZ ;  /* 0x000000160814723c */ /* 0x040fe400000018ff */
[----:B------:R-:W-:Y:S04]  /*3440*/  LDSM.16.M88.4 R88, [R181+0x1800] ;  /* 0x00180000b558783b */ /* 0x000fe80000000200 */
[----:B------:R-:W-:Y:S02]  /*3450*/  LDSM.16.M88.4 R96, [R176+0x9000] ;  /* 0x00900000b060783b */ /* 0x000fe40000000200 */
[C---:B-----5:R-:W-:Y:S02]  /*3460*/  HMMA.16816.F32 R40, R8.reuse, R32, RZ ;  /* 0x000000200828723c */ /* 0x060fe400000018ff */
[----:B------:R-:W-:Y:S06]  /*3470*/  STL [R1+0xc8], R102 ;  /* 0x0000c86601007387 */ /* 0x000fec0000100800 */
[C---:B------:R-:W-:Y:S08]  /*3480*/  HMMA.16816.F32 R44, R8.reuse, R34, RZ ;  /* 0x00000022082c723c */ /* 0x040ff000000018ff */
[C---:B-1----:R-:W-:Y:S08]  /*3490*/  HMMA.16816.F32 R48, R8.reuse, R28, RZ ;  /* 0x0000001c0830723c */ /* 0x042ff000000018ff */
[C---:B------:R-:W-:Y:S08]  /*34a0*/  HMMA.16816.F32 R60, R8.reuse, R30, RZ ;  /* 0x0000001e083c723c */ /* 0x040ff000000018ff */
[C---:B---3--:R-:W-:Y:S08]  /*34b0*/  HMMA.16816.F32 R76, R8.reuse, R24, RZ ;  /* 0x00000018084c723c */ /* 0x048ff000000018ff */
[----:B------:R-:W-:Y:S01]  /*34c0*/  HMMA.16816.F32 R72, R8, R26, RZ ;  /* 0x0000001a0848723c */ /* 0x000fe200000018ff */
[----:B------:R-:W-:Y:S07]  /*34d0*/  LDSM.16.M88.4 R8, [R186] ;  /* 0x00000000ba08783b */ /* 0x000fee0000000200 */
[C---:B----4-:R-:W-:Y:S01]  /*34e0*/  HMMA.16816.F32 R68, R12.reuse, R36, R16 ;  /* 0x000000240c44723c */ /* 0x050fe20000001810 */
[----:B------:R-:W-:Y:S07]  /*34f0*/  LDSM.16.M88.4 R16, [R185] ;  /* 0x00000000b910783b */ /* 0x000fee0000000200 */
[C---:B------:R-:W-:Y:S01]  /*3500*/  HMMA.16816.F32 R32, R12.reuse, R38, R20 ;  /* 0x000000260c20723c */ /* 0x040fe20000001814 */
[----:B------:R-:W1:Y:S07]  /*3510*/  LDSM.16.M88.4 R36, [R182+0x6000] ;  /* 0x00600000b624783b */ /* 0x000e6e0000000200 */
[C---:B------:R-:W-:Y:S01]  /*3520*/  HMMA.16816.F32 R28, R12.reuse, R52, R40 ;  /* 0x000000340c1c723c */ /* 0x040fe20000001828 */
[----:B------:R-:W2:Y:S07]  /*3530*/  LDSM.16.M88.4 R40, [R182+0x7000] ;  /* 0x00700000b628783b */ /* 0x000eae0000000200 */
[C---:B------:R-:W-:Y:S08]  /*3540*/  HMMA.16816.F32 R24, R12.reuse, R54, R44 ;  /* 0x000000360c18723c */ /* 0x040ff0000000182c */
[C---:B------:R-:W-:Y:S08]  /*3550*/  HMMA.16816.F32 R20, R12.reuse, R64, R48 ;  /* 0x000000400c14723c */ /* 0x040ff00000001830 */
[C---:B------:R-:W-:Y:S08]  /*3560*/  HMMA.16816.F32 R44, R12.reuse, R66, R60 ;  /* 0x000000420c2c723c */ /* 0x040ff0000000183c */
[C---:B------:R-:W-:Y:S01]  /*3570*/  HMMA.16816.F32 R52, R12.reuse, R56, R76 ;  /* 0x000000380c34723c */ /* 0x040fe2000000184c */
[----:B------:R-:W-:Y:S07]  /*3580*/  LDSM.16.M88.4 R76, [R181+0x1000] ;  /* 0x00100000b54c783b */ /* 0x000fee0000000200 */
[----:B------:R-:W-:Y:S01]  /*3590*/  HMMA.16816.F32 R64, R12, R58, R72 ;  /* 0x0000003a0c40723c */ /* 0x000fe20000001848 */
[----:B------:R-:W3:Y:S04]  /*35a0*/  LDSM.16.M88.4 R72, [R181+0x800] ;  /* 0x00080000b548783b */ /* 0x000ee80000000200 */
[----:B------:R-:W-:Y:S03]  /*35b0*/  LDSM.16.M88.4 R12, [R183+0x2000] ;  /* 0x00200000b70c783b */ /* 0x000fe60000000200 */
[C---:B-1----:R-:W-:Y:S08]  /*35c0*/  HMMA.16816.F32 R68, R8.reuse, R36, R68 ;  /* 0x000000240844723c */ /* 0x042ff00000001844 */
[C---:B------:R-:W-:Y:S08]  /*35d0*/  HMMA.16816.F32 R60, R8.reuse, R38, R32 ;  /* 0x00000026083c723c */ /* 0x040ff00000001820 */
[C---:B------:R-:W-:Y:S08]  /*35e0*/  HMMA.16816.F32 R56, R8.reuse, R80, R28 ;  /* 0x000000500838723c */ /* 0x040ff0000000181c */
[C---:B------:R-:W-:Y:S01]  /*35f0*/  HMMA.16816.F32 R48, R8.reuse, R82, R24 ;  /* 0x000000520830723c */ /* 0x040fe20000001818 */
[----:B------:R-:W1:Y:S07]  /*3600*/  LDSM.16.M88.4 R80, [R176+0x8000] ;  /* 0x00800000b050783b */ /* 0x000e6e0000000200 */
[C---:B--2---:R-:W-:Y:S08]  /*3610*/  HMMA.16816.F32 R32, R8.reuse, R40, R20 ;  /* 0x000000280820723c */ /* 0x044ff00000001814 */
[C---:B------:R-:W-:Y:S08]  /*3620*/  HMMA.16816.F32 R24, R8.reuse, R84, R52 ;  /* 0x000000540818723c */ /* 0x040ff00000001834 */
[C---:B------:R-:W-:Y:S01]  /*3630*/  HMMA.16816.F32 R20, R8.reuse, R86, R64 ;  /* 0x000000560814723c */ /* 0x040fe20000001840 */
[----:B------:R-:W2:Y:S04]  /*3640*/  LDSM.16.M88.4 R84, [R176+0x8800] ;  /* 0x00880000b054783b */ /* 0x000ea80000000200 */
[----:B------:R-:W4:Y:S03]  /*3650*/  LDSM.16.M88.4 R64, [R176+0x9800] ;  /* 0x00980000b040783b */ /* 0x000f260000000200 */
[----:B------:R-:W-:Y:S01]  /*3660*/  HMMA.16816.F32 R28, R8, R42, R44 ;  /* 0x0000002a081c723c */ /* 0x000fe2000000182c */
[----:B------:R-:W-:Y:S07]  /*3670*/  LDSM.16.M88.4 R8, [R184+0x2000] ;  /* 0x00200000b808783b */ /* 0x000fee0000000200 */
[C---:B------:R-:W-:Y:S01]  /*3680*/  HMMA.16816.F32 R36, R16.reuse, R92, R68 ;  /* 0x0000005c1024723c */ /* 0x040fe20000001844 */
[----:B------:R-:W5:Y:S07]  /*3690*/  LDSM.16.M88.4 R68, [R187+0x2000] ;  /* 0x00200000bb44783b */ /* 0x000f6e0000000200 */
[C---:B------:R-:W-:Y:S01]  /*36a0*/  HMMA.16816.F32 R40, R16.reuse, R94, R60 ;  /* 0x0000005e1028723c */ /* 0x040fe2000000183c */
[----:B------:R-:W-:Y:S07]  /*36b0*/  LDSM.16.M88.4 R92, [R181+0x3800] ;  /* 0x00380000b55c783b */ /* 0x000fee0000000200 */
[C---:B---3--:R-:W-:Y:S08]  /*36c0*/  HMMA.16816.F32 R52, R16.reuse, R72, R56 ;  /* 0x000000481034723c */ /* 0x048ff00000001838 */
[C---:B------:R-:W-:Y:S01]  /*36d0*/  HMMA.16816.F32 R44, R16.reuse, R74, R48 ;  /* 0x0000004a102c723c */ /* 0x040fe20000001830 */
[----:B------:R-:W-:Y:S07]  /*36e0*/  LDSM.16.M88.4 R72, [R182+0x8800] ;  /* 0x00880000b648783b */ /* 0x000fee0000000200 */
[C---:B------:R-:W-:Y:S08]  /*36f0*/  HMMA.16816.F32 R48, R16.reuse, R76, R32 ;  /* 0x0000004c1030723c */ /* 0x040ff00000001820 */
[C---:B------:R-:W-:Y:S01]  /*3700*/  HMMA.16816.F32 R28, R16.reuse, R78, R28 ;  /* 0x0000004e101c723c */ /* 0x040fe2000000181c */
[----:B------:R-:W3:Y:S07]  /*3710*/  LDSM.16.M88.4 R76, [R187+0x2800] ;  /* 0x00280000bb4c783b */ /* 0x000eee0000000200 */
[C---:B------:R-:W-:Y:S08]  /*3720*/  HMMA.16816.F32 R60, R16.reuse, R88, R24 ;  /* 0x00000058103c723c */ /* 0x040ff00000001818 */
[----:B------:R-:W-:Y:S01]  /*3730*/  HMMA.16816.F32 R24, R16, R90, R20 ;  /* 0x0000005a1018723c */ /* 0x000fe20000001814 */
[----:B------:R-:W-:Y:S04]  /*3740*/  LDSM.16.M88.4 R16, [R186+0x2000] ;  /* 0x00200000ba10783b */ /* 0x000fe80000000200 */
[----:B------:R-:W-:Y:S03]  /*3750*/  LDSM.16.M88.4 R88, [R181+0x3000] ;  /* 0x00300000b558783b */ /* 0x000fe60000000200 */
[C---:B-1----:R-:W-:Y:S08]  /*3760*/  HMMA.16816.F32 R20, R12.reuse, R80, R36 ;  /* 0x000000500c14723c */ /* 0x042ff00000001824 */
[C---:B------:R-:W-:Y:S01]  /*3770*/  HMMA.16816.F32 R32, R12.reuse, R82, R40 ;  /* 0x000000520c20723c */ /* 0x040fe20000001828 */
[----:B------:R-:W-:Y:S07]  /*3780*/  LDSM.16.M88.4 R80, [R187+0x3000] ;  /* 0x00300000bb50783b */ /* 0x000fee0000000200 */
[C---:B--2---:R-:W-:Y:S01]  /*3790*/  HMMA.16816.F32 R36, R12.reuse, R84, R52 ;  /* 0x000000540c24723c */ /* 0x044fe20000001834 */
[----:B------:R-:W-:Y:S07]  /*37a0*/  LDSM.16.M88.4 R52, [R187+0x3800] ;  /* 0x00380000bb34783b */ /* 0x000fee0000000200 */
[C---:B------:R-:W-:Y:S01]  /*37b0*/  HMMA.16816.F32 R40, R12.reuse, R86, R44 ;  /* 0x000000560c28723c */ /* 0x040fe2000000182c */
[----:B------:R-:W1:Y:S07]  /*37c0*/  LDSM.16.M88.4 R84, [R182+0x8000] ;  /* 0x00800000b654783b */ /* 0x000e6e0000000200 */
[C---:B------:R-:W-:Y:S08]  /*37d0*/  HMMA.16816.F32 R56, R12.reuse, R98, R28 ;  /* 0x000000620c38723c */ /* 0x040ff0000000181c */
[C---:B------:R-:W-:Y:S08]  /*37e0*/  HMMA.16816.F32 R48, R12.reuse, R96, R48 ;  /* 0x000000600c30723c */ /* 0x040ff00000001830 */
[C---:B----4-:R-:W-:Y:S08]  /*37f0*/  HMMA.16816.F32 R60, R12.reuse, R64, R60 ;  /* 0x000000400c3c723c */ /* 0x050ff0000000183c */
[----:B------:R-:W-:Y:S01]  /*3800*/  HMMA.16816.F32 R28, R12, R66, R24 ;  /* 0x000000420c1c723c */ /* 0x000fe20000001818 */
[----:B------:R-:W-:Y:S07]  /*3810*/  LDSM.16.M88.4 R64, [R181+0x2000] ;  /* 0x00200000b540783b */ /* 0x000fee0000000200 */
[C---:B-----5:R-:W-:Y:S08]  /*3820*/  HMMA.16816.F32 R12, R8.reuse, R68, R20 ;  /* 0x00000044080c723c */ /* 0x060ff00000001814 */
[C---:B------:R-:W-:Y:S01]  /*3830*/  HMMA.16816.F32 R24, R8.reuse, R70, R32 ;  /* 0x000000460818723c */ /* 0x040fe20000001820 */
[----:B------:R-:W2:Y:S07]  /*3840*/  LDSM.16.M88.4 R68, [R182+0x9000] ;  /* 0x00900000b644783b */ /* 0x000eae0000000200 */
[C---:B---3--:R-:W-:Y:S08]  /*3850*/  HMMA.16816.F32 R20, R8.reuse, R76, R36 ;  /* 0x0000004c0814723c */ /* 0x048ff00000001824 */
[----:B------:R-:W-:Y:S01]  /*3860*/  HMMA.16816.F32 R40, R8, R78, R40 ;  /* 0x0000004e0828723c */ /* 0x000fe20000001828 */
[----:B------:R-:W3:Y:S07]  /*3870*/  LDSM.16.M88.4 R76, [R182+0x9800] ;  /* 0x00980000b64c783b */ /* 0x000eee0000000200 */
[----:B-1----:R-:W-:Y:S01]  /*3880*/  HMMA.16816.F32 R44, R16, R84, R12 ;  /* 0x00000054102c723c */ /* 0x002fe2000000180c */
[----:B------:R-:W1:Y:S07]  /*3890*/  LDSM.16.M88.4 R12, [R185+0x2000] ;  /* 0x00200000b90c783b */ /* 0x000e6e0000000200 */
[C---:B------:R-:W-:Y:S08]  /*38a0*/  HMMA.16816.F32 R48, R8.reuse, R80, R48 ;  /* 0x000000500830723c */ /* 0x040ff00000001830 */
[C---:B------:R-:W-:Y:S01]  /*38b0*/  HMMA.16816.F32 R56, R8.reuse, R82, R56 ;  /* 0x000000520838723c */ /* 0x040fe20000001838 */
[----:B------:R-:W4:Y:S07]  /*38c0*/  LDSM.16.M88.4 R80, [R181+0x2800] ;  /* 0x00280000b550783b */ /* 0x000f2e0000000200 */
[C---:B------:R-:W-:Y:S08]  /*38d0*/  HMMA.16816.F32 R60, R8.reuse, R52, R60 ;  /* 0x00000034083c723c */ /* 0x040ff0000000183c */
[----:B------:R-:W-:Y:S01]  /*38e0*/  HMMA.16816.F32 R52, R8, R54, R28 ;  /* 0x000000360834723c */ /* 0x000fe2000000181c */
[----:B------:R-:W-:Y:S07]  /*38f0*/  LDSM.16.M88.4 R8, [R183+0x4000] ;  /* 0x00400000b708783b */ /* 0x000fee0000000200 */
[C---:B------:R-:W-:Y:S01]  /*3900*/  HMMA.16816.F32 R36, R16.reuse, R86, R24 ;  /* 0x000000561024723c */ /* 0x040fe20000001818 */
[----:B------:R-:W-:Y:S07]  /*3910*/  LDSM.16.M88.4 R84, [R176+0xb800] ;  /* 0x00b80000b054783b */ /* 0x000fee0000000200 */
[C---:B------:R-:W-:Y:S08]  /*3920*/  HMMA.16816.F32 R32, R16.reuse, R72, R20 ;  /* 0x000000481020723c */ /* 0x040ff00000001814 */
[C---:B------:R-:W-:Y:S01]  /*3930*/  HMMA.16816.F32 R28, R16.reuse, R74, R40 ;  /* 0x0000004a101c723c */ /* 0x040fe20000001828 */
[----:B------:R-:W5:Y:S07]  /*3940*/  LDSM.16.M88.4 R72, [R176+0xa000] ;  /* 0x00a00000b048783b */ /* 0x000f6e0000000200 */
[C---:B--2---:R-:W-:Y:S08]  /*3950*/  HMMA.16816.F32 R24, R16.reuse, R68, R48 ;  /* 0x000000441018723c */ /* 0x044ff00000001830 */
[C---:B------:R-:W-:Y:S01]  /*3960*/  HMMA.16816.F32 R20, R16.reuse, R70, R56 ;  /* 0x000000461014723c */ /* 0x040fe20000001838 */
[----:B------:R-:W-:Y:S07]  /*3970*/  LDSM.16.M88.4 R68, [R176+0xa800] ;  /* 0x00a80000b044783b */ /* 0x000fee0000000200 */
[C---:B---3--:R-:W-:Y:S01]  /*3980*/  HMMA.16816.F32 R56, R16.reuse, R76, R60 ;  /* 0x0000004c1038723c */ /* 0x048fe2000000183c */
[----:B------:R-:W2:Y:S07]  /*3990*/  LDSM.16.M88.4 R60, [R176+0xb000] ;  /* 0x00b00000b03c783b */ /* 0x000eae0000000200 */
[----:B------:R-:W-:Y:S01]  /*39a0*/  HMMA.16816.F32 R52, R16, R78, R52 ;  /* 0x0000004e1034723c */ /* 0x000fe20000001834 */
[----:B------:R-:W-:Y:S04]  /*39b0*/  LDSM.16.M88.4 R16, [R184+0x4000] ;  /* 0x00400000b810783b */ /* 0x000fe80000000200 */
[----:B------:R-:W3:Y:S03]  /*39c0*/  LDSM.16.M88.4 R76, [R187+0x4000] ;  /* 0x00400000bb4c783b */ /* 0x000ee60000000200 */
[C---:B-1----:R-:W-:Y:S08]  /*39d0*/  HMMA.16816.F32 R48, R12.reuse, R64, R44 ;  /* 0x000000400c30723c */ /* 0x042ff0000000182c */
[C---:B------:R-:W-:Y:S08]  /*39e0*/  HMMA.16816.F32 R44, R12.reuse, R66, R36 ;  /* 0x000000420c2c723c */ /* 0x040ff00000001824 */
[C---:B----4-:R-:W-:Y:S07]  /*39f0*/  HMMA.16816.F32 R40, R12.reuse, R80, R32 ;  /* 0x000000500c28723c */ /* 0x050fee0000001820 */
[C---:B------:R-:W-:Y:S01]  /*3a00*/  IADD3 R81, R3.reuse, 0x29, RZ ;  /* 0x0000002903517810 */ /* 0x040fe20007ffe0ff */
[----:B------:R-:W-:Y:S01]  /*3a10*/  HMMA.16816.F32 R32, R12, R88, R24 ;  /* 0x000000580c20723c */ /* 0x000fe20000001818 */
[----:B------:R-:W-:-:S07]  /*3a20*/  IADD3 R80, R3, 0x39, RZ ;  /* 0x0000003903507810 */ /* 0x000fce0007ffe0ff */
[C---:B------:R-:W-:Y:S08]  /*3a30*/  HMMA.16816.F32 R24, R12.reuse, R90, R20 ;  /* 0x0000005a0c18723c */ /* 0x040ff00000001814 */
[C---:B------:R-:W-:Y:S07]  /*3a40*/  HMMA.16816.F32 R36, R12.reuse, R82, R28 ;  /* 0x000000520c24723c */ /* 0x040fee000000181c */
[C---:B------:R-:W-:Y:S01]  /*3a50*/  IADD3 R82, R3.reuse, 0x9, RZ ;  /* 0x0000000903527810 */ /* 0x040fe20007ffe0ff */
[----:B------:R-:W-:Y:S01]  /*3a60*/  HMMA.16816.F32 R20, R12, R92, R56 ;  /* 0x0000005c0c14723c */ /* 0x000fe20000001838 */
[----:B------:R-:W-:-:S02]  /*3a70*/  IADD3 R83, R3, 0x31, RZ ;  /* 0x0000003103537810 */ /* 0x000fc40007ffe0ff */
[----:B------:R-:W-:-:S05]  /*3a80*/  ISETP.GE.AND P6, PT, R82, UR12, PT ;  /* 0x0000000c52007c0c */ /* 0x000fca000bfc6270 */
[----:B------:R-:W-:Y:S01]  /*3a90*/  HMMA.16816.F32 R12, R12, R94, R52 ;  /* 0x0000005e0c0c723c */ /* 0x000fe20000001834 */
[----:B------:R1:W4:Y:S01]  /*3aa0*/  I2F R94, R6 ;  /* 0x00000006005e7306 */ /* 0x0003220000201400 */
[----:B------:R-:W-:Y:S06]  /*3ab0*/  LDSM.16.M88.4 R52, [R187+0x4800] ;  /* 0x00480000bb34783b */ /* 0x000fec0000000200 */
[C---:B-----5:R-:W-:Y:S07]  /*3ac0*/  HMMA.16816.F32 R44, R8.reuse, R74, R44 ;  /* 0x0000004a082c723c */ /* 0x060fee000000182c */
[C---:B------:R-:W-:Y:S01]  /*3ad0*/  IADD3 R74, R3.reuse, 0x20, RZ ;  /* 0x00000020034a7810 */ /* 0x040fe20007ffe0ff */
[----:B------:R-:W-:Y:S01]  /*3ae0*/  HMMA.16816.F32 R28, R8, R72, R48 ;  /* 0x00000048081c723c */ /* 0x000fe20000001830 */
[----:B------:R-:W-:-:S06]  /*3af0*/  IADD3 R75, R3, 0x21, RZ ;  /* 0x00000021034b7810 */ /* 0x000fcc0007ffe0ff */
[C---:B------:R-:W-:Y:S01]  /*3b00*/  IADD3 R73, R3.reuse, 0x18, RZ ;  /* 0x0000001803497810 */ /* 0x040fe20007ffe0ff */
[----:B--2---:R-:W-:Y:S01]  /*3b10*/  HMMA.16816.F32 R56, R8, R60, R32 ;  /* 0x0000003c0838723c */ /* 0x004fe20000001820 */
[----:B------:R-:W2:Y:S01]  /*3b20*/  LDSM.16.M88.4 R32, [R187+0x5000] ;  /* 0x00500000bb20783b */ /* 0x000ea20000000200 */
[----:B------:R-:W-:Y:S02]  /*3b30*/  IADD3 R72, R3, 0x19, RZ ;  /* 0x0000001903487810 */ /* 0x000fe40007ffe0ff */
[----:B------:R-:W-:-:S04]  /*3b40*/  ISETP.GE.AND P3, PT, R73, UR12, PT ;  /* 0x0000000c49007c0c */ /* 0x000fc8000bf66270 */
[C---:B------:R-:W-:Y:S01]  /*3b50*/  HMMA.16816.F32 R64, R8.reuse, R62, R24 ;  /* 0x0000003e0840723c */ /* 0x040fe20000001818 */
[----:B------:R-:W-:Y:S07]  /*3b60*/  LDSM.16.M88.4 R24, [R182+0xa000] ;  /* 0x00a00000b618783b */ /* 0x000fee0000000200 */
[C---:B------:R-:W-:Y:S01]  /*3b70*/  HMMA.16816.F32 R60, R8.reuse, R84, R20 ;  /* 0x00000054083c723c */ /* 0x040fe20000001814 */
[----:B------:R-:W5:Y:S06]  /*3b80*/  LDSM.16.M88.4 R20, [R187+0x5800] ;  /* 0x00580000bb14783b */ /* 0x000f6c0000000200 */
[C---:B------:R-:W-:Y:S01]  /*3b90*/  IADD3 R85, R3.reuse, 0x8, RZ ;  /* 0x0000000803557810 */ /* 0x040fe20007ffe0ff */
[----:B------:R-:W-:Y:S01]  /*3ba0*/  HMMA.16816.F32 R48, R8, R86, R12 ;  /* 0x000000560830723c */ /* 0x000fe2000000180c */
[----:B------:R-:W2:Y:S01]  /*3bb0*/  LDSM.16.M88.4 R12, [R186+0x4000] ;  /* 0x00400000ba0c783b */ /* 0x000ea20000000200 */
[----:B------:R-:W-:-:S02]  /*3bc0*/  IADD3 R84, R3, 0x38, RZ ;  /* 0x0000003803547810 */ /* 0x000fc40007ffe0ff */
[C---:B-1----:R-:W-:Y:S01]  /*3bd0*/  IMAD.IADD R6, R0.reuse, 0x1, -R85 ;  /* 0x0000000100067824 */ /* 0x042fe200078e0a55 */
[----:B------:R-:W-:Y:S02]  /*3be0*/  ISETP.GE.AND P0, PT, R85, UR12, PT ;  /* 0x0000000c55007c0c */ /* 0x000fe4000bf06270 */
[----:B------:R-:W-:Y:S01]  /*3bf0*/  IADD3 R87, R3, 0x1, RZ ;  /* 0x0000000103577810 */ /* 0x000fe20007ffe0ff */
[----:B------:R-:W-:Y:S01]  /*3c00*/  HMMA.16816.F32 R40, R8, R68, R40 ;  /* 0x000000440828723c */ /* 0x000fe20000001828 */
[----:B------:R-:W-:Y:S02]  /*3c10*/  IABS R6, R6 ;  /* 0x0000000600067213 */ /* 0x000fe40000000000 */
[----:B------:R-:W-:Y:S01]  /*3c20*/  ISETP.GE.AND P1, PT, R87, UR12, PT ;  /* 0x0000000c57007c0c */ /* 0x000fe2000bf26270 */
[----:B------:R-:W-:-:S04]  /*3c30*/  IMAD.IADD R7, R0, 0x1, -R87 ;  /* 0x0000000100077824 */ /* 0x000fc800078e0a57 */
[----:B------:R-:W-:Y:S01]  /*3c40*/  HMMA.16816.F32 R68, R8, R70, R36 ;  /* 0x000000460844723c */ /* 0x000fe20000001824 */
[----:B------:R-:W-:-:S04]  /*3c50*/  IABS R7, R7 ;  /* 0x0000000700077213 */ /* 0x000fc80000000000 */
[----:B------:R1:W-:Y:S02]  /*3c60*/  I2F R92, R7 ;  /* 0x00000007005c7306 */ /* 0x0003e40000201400 */
[C---:B------:R-:W-:Y:S01]  /*3c70*/  IMAD.IADD R8, R0.reuse, 0x1, -R82 ;  /* 0x0000000100087824 */ /* 0x040fe200078e0a52 */
[C---:B---3--:R-:W-:Y:S07]  /*3c80*/  HMMA.16816.F32 R44, R16.reuse, R78, R44 ;  /* 0x0000004e102c723c */ /* 0x048fee000000182c */
[C---:B------:R-:W-:Y:S01]  /*3c90*/  IADD3 R79, R3.reuse, 0x10, RZ ;  /* 0x00000010034f7810 */ /* 0x040fe20007ffe0ff */
[C---:B------:R-:W-:Y:S01]  /*3ca0*/  HMMA.16816.F32 R36, R16.reuse, R76, R28 ;  /* 0x0000004c1024723c */ /* 0x040fe2000000181c */
[----:B------:R-:W-:Y:S01]  /*3cb0*/  IADD3 R78, R3, 0x11, RZ ;  /* 0x00000011034e7810 */ /* 0x000fe20007ffe0ff */
[----:B------:R-:W-:Y:S01]  /*3cc0*/  LDSM.16.M88.4 R28, [R182+0xa800] ;  /* 0x00a80000b61c783b */ /* 0x000fe20000000200 */
[----:B------:R-:W-:Y:S01]  /*3cd0*/  ISETP.GE.AND P5, PT, R79, UR12, PT ;  /* 0x0000000c4f007c0c */ /* 0x000fe2000bfa6270 */
[----:B-1----:R-:W-:Y:S01]  /*3ce0*/  IMAD.MOV.U32 R7, RZ, RZ, R6 ;  /* 0x000000ffff077224 */ /* 0x002fe200078e0006 */
[----:B------:R-:W-:Y:S01]  /*3cf0*/  IABS R6, R8 ;  /* 0x0000000800067213 */ /* 0x000fe20000000000 */
[----:B------:R-:W-:Y:S01]  /*3d00*/  IMAD.IADD R8, R0, 0x1, -R79 ;  /* 0x0000000100087824 */ /* 0x000fe200078e0a4f */
[C---:B------:R-:W-:Y:S01]  /*3d10*/  IADD3 R77, R3.reuse, 0x28, RZ ;  /* 0x00000028034d7810 */ /* 0x040fe20007ffe0ff */
[----:B------:R1:W-:Y:S01]  /*3d20*/  I2F R91, R7 ;  /* 0x00000007005b7306 */ /* 0x0003e20000201400 */
[----:B--2---:R-:W-:Y:S01]  /*3d30*/  HMMA.16816.F32 R56, R16, R32, R56 ;  /* 0x000000201038723c */ /* 0x004fe20000001838 */
[----:B------:R-:W-:-:S02]  /*3d40*/  IADD3 R76, R3, 0x30, RZ ;  /* 0x00000030034c7810 */ /* 0x000fc40007ffe0ff */
[----:B------:R-:W-:-:S05]  /*3d50*/  ISETP.GE.AND P4, PT, R78, UR12, PT ;  /* 0x0000000c4e007c0c */ /* 0x000fca000bf86270 */
[----:B------:R-:W-:Y:S01]  /*3d60*/  HMMA.16816.F32 R64, R16, R34, R64 ;  /* 0x000000221040723c */ /* 0x000fe20000001840 */
[----:B------:R-:W2:Y:S01]  /*3d70*/  LDSM.16.M88.4 R32, [R182+0xb000] ;  /* 0x00b00000b620783b */ /* 0x000ea20000000200 */
[----:B-1----:R-:W-:Y:S01]  /*3d80*/  IMAD.MOV.U32 R7, RZ, RZ, R6 ;  /* 0x000000ffff077224 */ /* 0x002fe200078e0006 */
[----:B------:R-:W-:Y:S01]  /*3d90*/  IABS R6, R8 ;  /* 0x0000000800067213 */ /* 0x000fe20000000000 */
[----:B------:R-:W-:-:S04]  /*3da0*/  IMAD.IADD R8, R0, 0x1, -R78 ;  /* 0x0000000100087824 */ /* 0x000fc800078e0a4e */
[C---:B-----5:R-:W-:Y:S01]  /*3db0*/  HMMA.16816.F32 R60, R16.reuse, R20, R60 ;  /* 0x00000014103c723c */ /* 0x060fe2000000183c */
[----:B------:R1:W-:Y:S07]  /*3dc0*/  I2F R96, R7 ;  /* 0x0000000700607306 */ /* 0x0003ee0000201400 */
[C---:B------:R-:W-:Y:S01]  /*3dd0*/  HMMA.16816.F32 R48, R16.reuse, R22, R48 ;  /* 0x000000161030723c */ /* 0x040fe20000001830 */
[----:B------:R-:W3:Y:S07]  /*3de0*/  LDSM.16.M88.4 R20, [R182+0xb800] ;  /* 0x00b80000b614783b */ /* 0x000eee0000000200 */
[----:B------:R-:W-:Y:S01]  /*3df0*/  HMMA.16816.F32 R40, R16, R52, R40 ;  /* 0x000000341028723c */ /* 0x000fe20000001828 */
[----:B-1----:R-:W-:Y:S01]  /*3e00*/  IMAD.MOV.U32 R7, RZ, RZ, R6 ;  /* 0x000000ffff077224 */ /* 0x002fe200078e0006 */
[----:B------:R-:W-:Y:S01]  /*3e10*/  IABS R6, R8 ;  /* 0x0000000800067213 */ /* 0x000fe20000000000 */
[----:B------:R-:W-:-:S02]  /*3e20*/  IMAD.IADD R8, R0, 0x1, -R74 ;  /* 0x0000000100087824 */ /* 0x000fc400078e0a4a */
[----:B------:R1:W-:Y:S03]  /*3e30*/  I2F R101, R7 ;  /* 0x0000000700657306 */ /* 0x0003e60000201400 */
[C---:B------:R-:W-:Y:S05]  /*3e40*/  HMMA.16816.F32 R36, R12.reuse, R24, R36 ;  /* 0x000000180c24723c */ /* 0x040fea0000001824 */
[----:B------:R5:W-:Y:S03]  /*3e50*/  I2F R97, R6 ;  /* 0x0000000600617306 */ /* 0x000be60000201400 */
[----:B------:R-:W-:Y:S01]  /*3e60*/  HMMA.16816.F32 R44, R12, R26, R44 ;  /* 0x0000001a0c2c723c */ /* 0x000fe2000000182c */
[----:B------:R-:W-:Y:S01]  /*3e70*/  LDSM.16.M88.4 R24, [R181+0x4000] ;  /* 0x00400000b518783b */ /* 0x000fe20000000200 */
[----:B-1----:R-:W-:-:S06]  /*3e80*/  IMAD.IADD R7, R0, 0x1, -R73 ;  /* 0x0000000100077824 */ /* 0x002fcc00078e0a49 */
[----:B------:R-:W-:Y:S01]  /*3e90*/  HMMA.16816.F32 R52, R16, R54, R68 ;  /* 0x000000361034723c */ /* 0x000fe20000001844 */
[----:B------:R-:W-:Y:S01]  /*3ea0*/  IABS R7, R7 ;  /* 0x0000000700077213 */ /* 0x000fe20000000000 */
[----:B-----5:R-:W-:-:S03]  /*3eb0*/  IMAD.IADD R6, R0, 0x1, -R72 ;  /* 0x0000000100067824 */ /* 0x020fc600078e0a48 */
[----:B------:R1:W-:Y:S02]  /*3ec0*/  I2F R100, R7 ;  /* 0x0000000700647306 */ /* 0x0003e40000201400 */
[----:B------:R-:W-:Y:S01]  /*3ed0*/  IMAD.IADD R16, R0, 0x1, -R83 ;  /* 0x0000000100107824 */ /* 0x000fe200078e0a53 */
[----:B--2---:R-:W-:Y:S01]  /*3ee0*/  HMMA.16816.F32 R56, R12, R32, R56 ;  /* 0x000000200c38723c */ /* 0x004fe20000001838 */
[----:B------:R-:W-:-:S07]  /*3ef0*/  IABS R6, R6 ;  /* 0x0000000600067213 */ /* 0x000fce0000000000 */
[----:B------:R-:W-:Y:S01]  /*3f00*/  HMMA.16816.F32 R64, R12, R34, R64 ;  /* 0x000000220c40723c */ /* 0x000fe20000001840 */
[----:B------:R-:W-:Y:S01]  /*3f10*/  LDSM.16.M88.4 R32, [R181+0x4800] ;  /* 0x00480000b520783b */ /* 0x000fe20000000200 */
[----:B-1----:R-:W-:Y:S01]  /*3f20*/  IMAD.MOV.U32 R7, RZ, RZ, R6 ;  /* 0x000000ffff077224 */ /* 0x002fe200078e0006 */
[----:B------:R-:W-:Y:S01]  /*3f30*/  IABS R6, R8 ;  /* 0x0000000800067213 */ /* 0x000fe20000000000 */
[----:B------:R-:W-:-:S04]  /*3f40*/  IMAD.IADD R8, R0, 0x1, -R75 ;  /* 0x0000000100087824 */ /* 0x000fc800078e0a4b */
[C---:B---3--:R-:W-:Y:S01]  /*3f50*/  HMMA.16816.F32 R68, R12.reuse, R20, R60 ;  /* 0x000000140c44723c */ /* 0x048fe2000000183c */
[----:B------:R1:W-:Y:S07]  /*3f60*/  I2F R102, R7 ;  /* 0x0000000700667306 */ /* 0x0003ee0000201400 */
[C---:B------:R-:W-:Y:S08]  /*3f70*/  HMMA.16816.F32 R40, R12.reuse, R28, R40 ;  /* 0x0000001c0c28723c */ /* 0x040ff00000001828 */
[C---:B------:R-:W-:Y:S01]  /*3f80*/  HMMA.16816.F32 R52, R12.reuse, R30, R52 ;  /* 0x0000001e0c34723c */ /* 0x040fe20000001834 */
[----:B-1----:R-:W-:Y:S01]  /*3f90*/  IMAD.MOV.U32 R7, RZ, RZ, R6 ;  /* 0x000000ffff077224 */ /* 0x002fe200078e0006 */
[----:B------:R-:W-:Y:S01]  /*3fa0*/  IABS R6, R8 ;  /* 0x0000000800067213 */ /* 0x000fe20000000000 */
[----:B------:R-:W-:Y:S01]  /*3fb0*/  IMAD.IADD R8, R0, 0x1, -R77 ;  /* 0x0000000100087824 */ /* 0x000fe200078e0a4d */
[----:B------:R-:W-:Y:S01]  /*3fc0*/  LDSM.16.M88.4 R28, [R181+0x5000] ;  /* 0x00500000b51c783b */ /* 0x000fe20000000200 */
[----:B------:R1:W-:Y:S03]  /*3fd0*/  I2F R98, R7 ;  /* 0x0000000700627306 */ /* 0x0003e60000201400 */
[----:B------:R-:W-:Y:S01]  /*3fe0*/  HMMA.16816.F32 R60, R12, R22, R48 ;  /* 0x000000160c3c723c */ /* 0x000fe20000001830 */
[----:B-1----:R-:W-:Y:S01]  /*3ff0*/  IMAD.MOV.U32 R7, RZ, RZ, R6 ;  /* 0x000000ffff077224 */ /* 0x002fe200078e0006 */
[----:B------:R-:W-:-:S02]  /*4000*/  IABS R6, R8 ;  /* 0x0000000800067213 */ /* 0x000fc40000000000 */
[----:B------:R-:W1:Y:S01]  /*4010*/  LDSM.16.M88.4 R8, [R185+0x4000] ;  /* 0x00400000b908783b */ /* 0x000e620000000200 */
[----:B------:R2:W-:Y:S08]  /*4020*/  I2F R99, R7 ;  /* 0x0000000700637306 */ /* 0x0005f00000201400 */
[----:B------:R3:W-:Y:S01]  /*4030*/  I2F R95, R6 ;  /* 0x00000006005f7306 */ /* 0x0007e20000201400 */
[----:B--2---:R-:W-:-:S05]  /*4040*/  IMAD.IADD R7, R0, 0x1, -R81 ;  /* 0x0000000100077824 */ /* 0x004fca00078e0a51 */
[----:B------:R-:W-:Y:S01]  /*4050*/  IABS R7, R7 ;  /* 0x0000000700077213 */ /* 0x000fe20000000000 */
[----:B---3--:R-:W-:-:S03]  /*4060*/  IMAD.IADD R6, R0, 0x1, -R76 ;  /* 0x0000000100067824 */ /* 0x008fc600078e0a4c */
[----:B------:R2:W-:Y:S02]  /*4070*/  I2F R93, R7 ;  /* 0x00000007005d7306 */ /* 0x0005e40000201400 */
[----:B------:R-:W-:Y:S01]  /*4080*/  IABS R6, R6 ;  /* 0x0000000600067213 */ /* 0x000fe20000000000 */
[----:B-1----:R-:W-:Y:S04]  /*4090*/  HMMA.16816.F32 R40, R8, R32, R40 ;  /* 0x000000200828723c */ /* 0x002fe80000001828 */
[----:B--2---:R-:W-:Y:S01]  /*40a0*/  IMAD.MOV.U32 R7, RZ, RZ, R6 ;  /* 0x000000ffff077224 */ /* 0x004fe200078e0006 */
[----:B------:R-:W-:Y:S01]  /*40b0*/  IABS R6, R16 ;  /* 0x0000001000067213 */ /* 0x000fe20000000000 */
[C---:B------:R-:W-:Y:S02]  /*40c0*/  IMAD.IADD R16, R0.reuse, 0x1, -R84 ;  /* 0x0000000100107824 */ /* 0x040fe400078e0a54 */
[----:B------:R1:W-:Y:S02]  /*40d0*/  I2F R90, R7 ;  /* 0x00000007005a7306 */ /* 0x0003e40000201400 */
[----:B-1----:R-:W-:Y:S01]  /*40e0*/  IMAD.MOV.U32 R7, RZ, RZ, R6 ;  /* 0x000000ffff077224 */ /* 0x002fe200078e0006 */
[----:B------:R-:W-:Y:S01]  /*40f0*/  IABS R6, R16 ;  /* 0x0000001000067213 */ /* 0x000fe20000000000 */
[C---:B------:R-:W-:Y:S01]  /*4100*/  IMAD.IADD R16, R0.reuse, 0x1, -R80 ;  /* 0x0000000100107824 */ /* 0x040fe200078e0a50 */
[----:B------:R-:W-:-:S03]  /*4110*/  IADD3 R0, R0, 0x8, RZ ;  /* 0x0000000800007810 */ /* 0x000fc60007ffe0ff */
[----:B------:R1:W-:Y:S02]  /*4120*/  I2F R89, R7 ;  /* 0x0000000700597306 */ /* 0x0003e40000201400 */
[C---:B------:R-:W-:Y:S02]  /*4130*/  IMAD.IADD R12, R0.reuse, 0x1, -R85 ;  /* 0x00000001000c7824 */ /* 0x040fe400078e0a55 */
[----:B-1----:R-:W-:Y:S01]  /*4140*/  IMAD.MOV.U32 R7, RZ, RZ, R6 ;  /* 0x000000ffff077224 */ /* 0x002fe200078e0006 */
[----:B------:R-:W-:Y:S02]  /*4150*/  IABS R6, R16 ;  /* 0x0000001000067213 */ /* 0x000fe40000000000 */
[C---:B------:R-:W-:Y:S01]  /*4160*/  HMMA.16816.F32 R16, R8.reuse, R24, R36 ;  /* 0x000000180810723c */ /* 0x040fe20000001824 */
[----:B------:R1:W-:Y:S07]  /*4170*/  I2F R88, R7 ;  /* 0x0000000700587306 */ /* 0x0003ee0000201400 */
[C---:B------:R-:W-:Y:S01]  /*4180*/  HMMA.16816.F32 R24, R8.reuse, R26, R44 ;  /* 0x0000001a0818723c */ /* 0x040fe2000000182c */
[----:B------:R2:W-:Y:S07]  /*4190*/  I2F R86, R6 ;  /* 0x0000000600567306 */ /* 0x0005ee0000201400 */
[----:B------:R-:W-:Y:S01]  /*41a0*/  HMMA.16816.F32 R44, R8, R34, R52 ;  /* 0x00000022082c723c */ /* 0x000fe20000001834 */
[----:B-1----:R-:W-:-:S05]  /*41b0*/  IMAD.IADD R7, R0, 0x1, -R3 ;  /* 0x0000000100077824 */ /* 0x002fca00078e0a03 */
[----:B------:R-:W-:Y:S02]  /*41c0*/  IABS R7, R7 ;  /* 0x0000000700077213 */ /* 0x000fe40000000000 */
[----:B----4-:R-:W-:Y:S01]  /*41d0*/  FFMA.FTZ R13, R94, -UR4, R16 ;  /* 0x800000045e0d7c23 */ /* 0x010fe20008010010 */
[C---:B------:R-:W-:Y:S01]  /*41e0*/  HMMA.16816.F32 R36, R8.reuse, R28, R56 ;  /* 0x0000001c0824723c */ /* 0x040fe20000001838 */
[----:B--2---:R-:W-:Y:S01]  /*41f0*/  IMAD.IADD R6, R0, 0x1, -R87 ;  /* 0x0000000100067824 */ /* 0x004fe200078e0a57 */
[----:B------:R1:W2:Y:S04]  /*4200*/  I2F R14, R7 ;  /* 0x00000007000e7306 */ /* 0x0002a80000201400 */
[----:B------:R-:W-:Y:S02]  /*4210*/  IABS R6, R6 ;  /* 0x0000000600067213 */ /* 0x000fe40000000000 */
[----:B------:R-:W-:Y:S03]  /*4220*/  HMMA.16816.F32 R28, R8, R30, R64 ;  /* 0x0000001e081c723c */ /* 0x000fe60000001840 */
[----:B-1----:R-:W-:Y:S01]  /*4230*/  IMAD.MOV.U32 R7, RZ, RZ, R6 ;  /* 0x000000ffff077224 */ /* 0x002fe200078e0006 */
[----:B------:R-:W-:Y:S01]  /*4240*/  IABS R6, R12 ;  /* 0x0000000c00067213 */ /* 0x000fe20000000000 */
[----:B--2---:R-:W-:-:S02]  /*4250*/  FFMA.FTZ R12, R14, -UR4, R18 ;  /* 0x800000040e0c7c23 */ /* 0x004fc40008010012 */
[----:B------:R1:W2:Y:S01]  /*4260*/  I2F R15, R7 ;  /* 0x00000007000f7306 */ /* 0x0002a20000201400 */
[----:B------:R-:W-:Y:S02]  /*4270*/  FFMA.FTZ R14, R92, -UR4, R17 ;  /* 0x800000045c0e7c23 */ /* 0x000fe40008010011 */
[----:B------:R-:W-:-:S05]  /*4280*/  FSEL R49, R12, -INF , !P2 ;  /* 0xff8000000c317808 */ /* 0x000fca0005000000 */
[----:B------:R-:W3:Y:S01]  /*4290*/  I2F R20, R6 ;  /* 0x0000000600147306 */ /* 0x000ee20000201400 */
[C---:B-1----:R-:W-:Y:S02]  /*42a0*/  IMAD.IADD R7, R0.reuse, 0x1, -R82 ;  /* 0x0000000100077824 */ /* 0x042fe400078e0a52 */
[----:B--2---:R-:W-:Y:S02]  /*42b0*/  FFMA.FTZ R12, R15, -UR4, R19 ;  /* 0x800000040f0c7c23 */ /* 0x004fe40008010013 */
[----:B------:R-:W1:Y:S01]  /*42c0*/  LDSM.16.M88.4 R16, [R181+0x5800] ;  /* 0x00580000b510783b */ /* 0x000e620000000200 */
[----:B------:R-:W-:Y:S01]  /*42d0*/  IABS R3, R7 ;  /* 0x0000000700037213 */ /* 0x000fe20000000000 */
[----:B------:R-:W-:Y:S01]  /*42e0*/  IMAD.IADD R7, R0, 0x1, -R79 ;  /* 0x0000000100077824 */ /* 0x000fe200078e0a4f */
[----:B------:R-:W-:Y:S01]  /*42f0*/  FSEL R48, R12, -INF , !P1 ;  /* 0xff8000000c307808 */ /* 0x000fe20004800000 */
[----:B---3--:R-:W-:Y:S01]  /*4300*/  FFMA.FTZ R12, R20, -UR4, R26 ;  /* 0x80000004140c7c23 */ /* 0x008fe2000801001a */
[----:B------:R-:W-:-:S04]  /*4310*/  DEPBAR.LE SB0, 0x0 ;  /* 0x000080000000791a */ /* 0x000fc80000000000 */
[----:B------:R-:W-:Y:S01]  /*4320*/  IMAD.MOV.U32 R6, RZ, RZ, R3 ;  /* 0x000000ffff067224 */ /* 0x000fe200078e0003 */
[----:B------:R-:W-:Y:S01]  /*4330*/  IABS R3, R7 ;  /* 0x0000000700037213 */ /* 0x000fe20000000000 */
[----:B------:R-:W-:Y:S01]  /*4340*/  IMAD.IADD R7, R0, 0x1, -R78 ;  /* 0x0000000100077824 */ /* 0x000fe200078e0a4e */
[----:B------:R-:W-:Y:S01]  /*4350*/  FSEL R50, R12, -INF , !P0 ;  /* 0xff8000000c327808 */ /* 0x000fe20004000000 */
[----:B------:R2:W3:Y:S01]  /*4360*/  I2F R21, R6 ;  /* 0x0000000600157306 */ /* 0x0004e20000201400 */
[----:B------:R-:W-:Y:S02]  /*4370*/  FFMA.FTZ R15, R101, -UR4, R40 ;  /* 0x80000004650f7c23 */ /* 0x000fe40008010028 */
[----:B--2---:R-:W-:Y:S01]  /*4380*/  IMAD.MOV.U32 R6, RZ, RZ, R3 ;  /* 0x000000ffff067224 */ /* 0x004fe200078e0003 */
[----:B------:R-:W-:Y:S01]  /*4390*/  IABS R3, R7 ;  /* 0x0000000700037213 */ /* 0x000fe20000000000 */
[----:B------:R-:W-:Y:S01]  /*43a0*/  IMAD.IADD R7, R0, 0x1, -R73 ;  /* 0x0000000100077824 */ /* 0x000fe200078e0a49 */
[----:B------:R-:W-:-:S02]  /*43b0*/  FSEL R73, R13, -INF , !P2 ;  /* 0xff8000000d497808 */ /* 0x000fc40005000000 */
[----:B------:R2:W-:Y:S01]  /*43c0*/  I2F R23, R6 ;  /* 0x0000000600177306 */ /* 0x0005e20000201400 */
[----:B------:R-:W-:Y:S01]  /*43d0*/  FFMA.FTZ R13, R91, -UR4, R24 ;  /* 0x800000045b0d7c23 */ /* 0x000fe20008010018 */
[----:B------:R-:W-:Y:S01]  /*43e0*/  BAR.SYNC.DEFER_BLOCKING 0x0 ;  /* 0x0000000000007b1d */ /* 0x000fe20000010000 */
[----:B------:R-:W-:Y:S01]  /*43f0*/  ISETP.GE.AND P2, PT, R72, UR12, PT ;  /* 0x0000000c48007c0c */ /* 0x000fe2000bf46270 */
[----:B---3--:R-:W-:-:S05]  /*4400*/  FFMA.FTZ R12, R21, -UR4, R27 ;  /* 0x80000004150c7c23 */ /* 0x008fca000801001b */
[----:B------:R-:W-:Y:S01]  /*4410*/  FSEL R56, R12, -INF , !P6 ;  /* 0xff8000000c387808 */ /* 0x000fe20007000000 */
[----:B--2---:R-:W-:Y:S01]  /*4420*/  IMAD.MOV.U32 R6, RZ, RZ, R3 ;  /* 0x000000ffff067224 */ /* 0x004fe200078e0003 */
[----:B------:R-:W-:Y:S01]  /*4430*/  IABS R3, R7 ;  /* 0x0000000700037213 */ /* 0x000fe20000000000 */
[----:B------:R-:W-:Y:S01]  /*4440*/  IMAD.IADD R7, R0, 0x1, -R72 ;  /* 0x0000000100077824 */ /* 0x000fe200078e0a48 */
[----:B------:R-:W-:Y:S01]  /*4450*/  FSEL R72, R14, -INF , !P1 ;  /* 0xff8000000e487808 */ /* 0x000fe20004800000 */
[----:B------:R2:W3:Y:S01]  /*4460*/  I2F R22, R6 ;  /* 0x0000000600167306 */ /* 0x0004e20000201400 */
[----:B------:R-:W-:Y:S01]  /*4470*/  ISETP.GE.AND P1, PT, R74, UR12, PT ;  /* 0x0000000c4a007c0c */ /* 0x000fe2000bf26270 */
[----:B------:R-:W-:-:S05]  /*4480*/  FFMA.FTZ R14, R97, -UR4, R41 ;  /* 0x80000004610e7c23 */ /* 0x000fca0008010029 */
[----:B------:R-:W-:Y:S01]  /*4490*/  FSEL R78, R14, -INF , !P4 ;  /* 0xff8000000e4e7808 */ /* 0x000fe20006000000 */
[----:B--2---:R-:W-:Y:S01]  /*44a0*/  IMAD.MOV.U32 R6, RZ, RZ, R3 ;  /* 0x000000ffff067224 */ /* 0x004fe200078e0003 */
[----:B------:R-:W-:Y:S01]  /*44b0*/  IABS R3, R7 ;  /* 0x0000000700037213 */ /* 0x000fe20000000000 */
[----:B------:R-:W-:Y:S01]  /*44c0*/  IMAD.IADD R7, R0, 0x1, -R74 ;  /* 0x0000000100077824 */ /* 0x000fe200078e0a4a */
[----:B------:R-:W-:Y:S01]  /*44d0*/  FSEL R74, R13, -INF , !P0 ;  /* 0xff8000000d4a7808 */ /* 0x000fe20004000000 */
[----:B------:R2:W4:Y:S01]  /*44e0*/  I2F R33, R6 ;  /* 0x0000000600217306 */ /* 0x0005220000201400 */
[----:B------:R-:W-:Y:S01]  /*44f0*/  FFMA.FTZ R13, R96, -UR4, R25 ;  /* 0x80000004600d7c23 */ /* 0x000fe20008010019 */
[----:B------:R-:W-:Y:S01]  /*4500*/  ISETP.GE.AND P0, PT, R75, UR12, PT ;  /* 0x0000000c4b007c0c */ /* 0x000fe2000bf06270 */
[----:B---3--:R-:W-:Y:S01]  /*4510*/  FFMA.FTZ R12, R22, -UR4, R43 ;  /* 0x80000004160c7c23 */ /* 0x008fe2000801002b */
[----:B-1----:R-:W-:Y:S02]  /*4520*/  HMMA.16816.F32 R24, R8, R16, R68 ;  /* 0x000000100818723c */ /* 0x002fe40000001844 */
[----:B------:R-:W-:Y:S01]  /*4530*/  FSEL R51, R13, -INF , !P6 ;  /* 0xff8000000d337808 */ /* 0x000fe20007000000 */
[----:B------:R-:W-:Y:S01]  /*4540*/  FFMA.FTZ R13, R23, -UR4, R42 ;  /* 0x80000004170d7c23 */ /* 0x000fe2000801002a */
[----:B------:R-:W-:-:S02]  /*4550*/  FSEL R58, R12, -INF , !P4 ;  /* 0xff8000000c3a7808 */ /* 0x000fc40006000000 */
[----:B------:R-:W-:Y:S02]  /*4560*/  ISETP.GE.AND P6, PT, R77, UR12, PT ;  /* 0x0000000c4d007c0c */ /* 0x000fe4000bfc6270 */
[----:B------:R-:W-:Y:S01]  /*4570*/  FSEL R59, R13, -INF , !P5 ;  /* 0xff8000000d3b7808 */ /* 0x000fe20006800000 */
[----:B------:R-:W-:Y:S01]  /*4580*/  FFMA.FTZ R13, R100, -UR4, R44 ;  /* 0x80000004640d7c23 */ /* 0x000fe2000801002c */
[----:B------:R-:W-:Y:S01]  /*4590*/  ISETP.GE.AND P4, PT, R76, UR12, PT ;  /* 0x0000000c4c007c0c */ /* 0x000fe2000bf86270 */
[----:B--2---:R-:W-:Y:S01]  /*45a0*/  IMAD.MOV.U32 R6, RZ, RZ, R3 ;  /* 0x000000ffff067224 */ /* 0x004fe200078e0003 */
[----:B------:R-:W-:Y:S01]  /*45b0*/  IABS R3, R7 ;  /* 0x0000000700037213 */ /* 0x000fe20000000000 */
[----:B------:R-:W-:Y:S02]  /*45c0*/  IMAD.IADD R7, R0, 0x1, -R75 ;  /* 0x0000000100077824 */ /* 0x000fe400078e0a4b */
[----:B------:R1:W-:Y:S01]  /*45d0*/  I2F R35, R6 ;  /* 0x0000000600237306 */ /* 0x0003e20000201400 */
[----:B----4-:R-:W-:-:S05]  /*45e0*/  FFMA.FTZ R12, R33, -UR4, R46 ;  /* 0x80000004210c7c23 */ /* 0x010fca000801002e */
[----:B------:R-:W-:-:S03]  /*45f0*/  FSEL R57, R12, -INF , !P3 ;  /* 0xff8000000c397808 */ /* 0x000fc60005800000 */
[----:B------:R-:W-:Y:S02]  /*4600*/  FFMA.FTZ R17, R90, -UR4, R24 ;  /* 0x800000045a117c23 */ /* 0x000fe40008010018 */
[----:B------:R-:W-:-:S03]  /*4610*/  FFMA.FTZ R16, R89, -UR4, R25 ;  /* 0x8000000459107c23 */ /* 0x000fc60008010019 */
[----:B------:R-:W-:Y:S01]  /*4620*/  FSEL R169, R17, -INF , !P4 ;  /* 0xff80000011a97808 */ /* 0x000fe20006000000 */
[----:B-1----:R-:W-:Y:S01]  /*4630*/  IMAD.MOV.U32 R6, RZ, RZ, R3 ;  /* 0x000000ffff067224 */ /* 0x002fe200078e0003 */
[----:B------:R-:W-:Y:S01]  /*4640*/  IABS R3, R7 ;  /* 0x0000000700037213 */ /* 0x000fe20000000000 */
[C---:B------:R-:W-:Y:S01]  /*4650*/  IMAD.IADD R7, R0.reuse, 0x1, -R77 ;  /* 0x0000000100077824 */ /* 0x040fe200078e0a4d */
[----:B------:R-:W-:Y:S01]  /*4660*/  FSEL R77, R15, -INF , !P5 ;  /* 0xff8000000f4d7808 */ /* 0x000fe20006800000 */
[----:B------:R1:W-:Y:S01]  /*4670*/  I2F R32, R6 ;  /* 0x0000000600207306 */ /* 0x0003e20000201400 */
[----:B------:R-:W-:Y:S01]  /*4680*/  ISETP.GE.AND P5, PT, R81, UR12, PT ;  /* 0x0000000c51007c0c */ /* 0x000fe2000bfa6270 */
[----:B-1----:R-:W-:Y:S01]  /*4690*/  IMAD.MOV.U32 R6, RZ, RZ, R3 ;  /* 0x000000ffff067224 */ /* 0x002fe200078e0003 */
[----:B------:R-:W-:Y:S01]  /*46a0*/  IABS R3, R7 ;  /* 0x0000000700037213 */ /* 0x000fe20000000000 */
[----:B------:R-:W-:-:S04]  /*46b0*/  IMAD.IADD R7, R0, 0x1, -R81 ;  /* 0x0000000100077824 */ /* 0x000fc800078e0a51 */
[----:B------:R1:W-:Y:S02]  /*46c0*/  I2F R34, R6 ;  /* 0x0000000600227306 */ /* 0x0003e40000201400 */
[----:B-1----:R-:W-:Y:S01]  /*46d0*/  IMAD.MOV.U32 R6, RZ, RZ, R3 ;  /* 0x000000ffff067224 */ /* 0x002fe200078e0003 */
[----:B------:R-:W-:Y:S01]  /*46e0*/  IABS R3, R7 ;  /* 0x0000000700037213 */ /* 0x000fe20000000000 */
[----:B------:R-:W-:Y:S01]  /*46f0*/  IMAD.IADD R7, R0, 0x1, -R76 ;  /* 0x0000000100077824 */ /* 0x000fe200078e0a4c */
[----:B------:R-:W-:-:S03]  /*4700*/  FSEL R76, R13, -INF , !P3 ;  /* 0xff8000000d4c7808 */ /* 0x000fc60005800000 */
[----:B------:R1:W2:Y:S01]  /*4710*/  I2F R23, R6 ;  /* 0x0000000600177306 */ /* 0x0002a20000201400 */
[----:B------:R-:W-:Y:S01]  /*4720*/  HMMA.16816.F32 R12, R8, R18, R60 ;  /* 0x00000012080c723c */ /* 0x000fe2000000183c */
[----:B------:R-:W-:-:S04]  /*4730*/  ISETP.GE.AND P3, PT, R83, UR12, PT ;  /* 0x0000000c53007c0c */ /* 0x000fc8000bf66270 */
[----:B------:R-:W-:Y:S02]  /*4740*/  FSEL R171, R16, -INF , !P3 ;  /* 0xff80000010ab7808 */ /* 0x000fe40005800000 */
[----:B------:R-:W-:Y:S02]  /*4750*/  FFMA.FTZ R9, R102, -UR4, R45 ;  /* 0x8000000466097c23 */ /* 0x000fe4000801002d */
[----:B------:R-:W-:Y:S02]  /*4760*/  FFMA.FTZ R10, R98, -UR4, R36 ;  /* 0x80000004620a7c23 */ /* 0x000fe40008010024 */
[----:B------:R-:W-:Y:S01]  /*4770*/  FFMA.FTZ R19, R95, -UR4, R28 ;  /* 0x800000045f137c23 */ /* 0x000fe2000801001c */
[----:B------:R-:W-:Y:S01]  /*4780*/  FSEL R66, R9, -INF , !P2 ;  /* 0xff80000009427808 */ /* 0x000fe20005000000 */
[----:B------:R-:W-:Y:S01]  /*4790*/  FFMA.FTZ R18, R93, -UR4, R29 ;  /* 0x800000045d127c23 */ /* 0x000fe2000801001d */
[----:B------:R-:W-:Y:S01]  /*47a0*/  FSEL R172, R10, -INF , !P1 ;  /* 0xff8000000aac7808 */ /* 0x000fe20004800000 */
[----:B-1----:R-:W-:Y:S01]  /*47b0*/  IMAD.MOV.U32 R6, RZ, RZ, R3 ;  /* 0x000000ffff067224 */ /* 0x002fe200078e0003 */
[----:B------:R-:W-:Y:S01]  /*47c0*/  IABS R3, R7 ;  /* 0x0000000700037213 */ /* 0x000fe20000000000 */
[----:B------:R-:W-:Y:S01]  /*47d0*/  IMAD.IADD R7, R0, 0x1, -R83 ;  /* 0x0000000100077824 */ /* 0x000fe200078e0a53 */
[----:B------:R-:W-:Y:S01]  /*47e0*/  FSEL R166, R19, -INF , !P6 ;  /* 0xff80000013a67808 */ /* 0x000fe20007000000 */
[----:B------:R1:W3:Y:S01]  /*47f0*/  I2F R21, R6 ;  /* 0x0000000600157306 */ /* 0x0002e20000201400 */
[----:B--2---:R-:W-:Y:S01]  /*4800*/  FFMA.FTZ R10, R23, -UR4, R30 ;  /* 0x80000004170a7c23 */ /* 0x004fe2000801001e */
[----:B------:R-:W-:-:S03]  /*4810*/  FSEL R168, R18, -INF , !P5 ;  /* 0xff80000012a87808 */ /* 0x000fc60006800000 */
[----:B------:R-:W-:Y:S01]  /*4820*/  FFMA.FTZ R12, R88, -UR4, R12 ;  /* 0x80000004580c7c23 */ /* 0x000fe2000801000c */
[----:B------:R-:W-:Y:S01]  /*4830*/  FSEL R152, R10, -INF , !P6 ;  /* 0xff8000000a987808 */ /* 0x000fe20007000000 */
[----:B------:R-:W-:Y:S02]  /*4840*/  FFMA.FTZ R13, R86, -UR4, R13 ;  /* 0x80000004560d7c23 */ /* 0x000fe4000801000d */
[----:B-1----:R-:W-:Y:S01]  /*4850*/  IMAD.MOV.U32 R6, RZ, RZ, R3 ;  /* 0x000000ffff067224 */ /* 0x002fe200078e0003 */
[----:B------:R-:W-:Y:S01]  /*4860*/  IABS R3, R7 ;  /* 0x0000000700037213 */ /* 0x000fe20000000000 */
[C---:B------:R-:W-:Y:S02]  /*4870*/  IMAD.IADD R7, R0.reuse, 0x1, -R84 ;  /* 0x0000000100077824 */ /* 0x040fe400078e0a54 */
[----:B------:R1:W2:Y:S01]  /*4880*/  I2F R20, R6 ;  /* 0x0000000600147306 */ /* 0x0002a20000201400 */
[----:B------:R-:W-:Y:S02]  /*4890*/  IMAD.IADD R0, R0, 0x1, -R80 ;  /* 0x0000000100007824 */ /* 0x000fe400078e0a50 */
[----:B---3--:R-:W-:-:S03]  /*48a0*/  FFMA.FTZ R9, R21, -UR4, R31 ;  /* 0x8000000415097c23 */ /* 0x008fc6000801001f */
[----:B------:R-:W-:Y:S02]  /*48b0*/  IABS R0, R0 ;  /* 0x0000000000007213 */ /* 0x000fe40000000000 */
[----:B------:R-:W-:-:S04]  /*48c0*/  FSEL R153, R9, -INF , !P5 ;  /* 0xff80000009997808 */ /* 0x000fc80006800000 */
[----:B------:R-:W3:Y:S01]  /*48d0*/  I2F R0, R0 ;  /* 0x0000000000007306 */ /* 0x000ee20000201400 */
[----:B-1----:R-:W-:Y:S01]  /*48e0*/  IMAD.MOV.U32 R6, RZ, RZ, R3 ;  /* 0x000000ffff067224 */ /* 0x002fe200078e0003 */
[----:B------:R-:W-:Y:S01]  /*48f0*/  IABS R3, R7 ;  /* 0x0000000700037213 */ /* 0x000fe20000000000 */
[----:B------:R-:W-:-:S05]  /*4900*/  FFMA.FTZ R7, R32, -UR4, R38 ;  /* 0x8000000420077c23 */ /* 0x000fca0008010026 */
[----:B------:R1:W4:Y:S01]  /*4910*/  I2F R11, R6 ;  /* 0x00000006000b7306 */ /* 0x0003220000201400 */
[----:B------:R-:W-:Y:S01]  /*4920*/  FSEL R167, R7, -INF , !P1 ;  /* 0xff80000007a77808 */ /* 0x000fe20004800000 */
[----:B--2---:R-:W-:Y:S01]  /*4930*/  FFMA.FTZ R7, R20, -UR4, R26 ;  /* 0x8000000414077c23 */ /* 0x004fe2000801001a */
[----:B------:R-:W-:-:S05]  /*4940*/  ISETP.GE.AND P1, PT, R80, UR12, PT ;  /* 0x0000000c50007c0c */ /* 0x000fca000bf26270 */
[----:B------:R2:W5:Y:S01]  /*4950*/  I2F R8, R3 ;  /* 0x0000000300087306 */ /* 0x0005620000201400 */
[----:B---3--:R-:W-:Y:S01]  /*4960*/  FFMA.FTZ R0, R0, -UR4, R15 ;  /* 0x8000000400007c23 */ /* 0x008fe2000801000f */
[----:B------:R-:W-:Y:S02]  /*4970*/  FSEL R154, R7, -INF , !P4 ;  /* 0xff800000079a7808 */ /* 0x000fe40006000000 */
[----:B------:R-:W-:Y:S02]  /*4980*/  FSEL R174, R13, -INF , !P1 ;  /* 0xff8000000dae7808 */ /* 0x000fe40004800000 */
[----:B------:R-:W-:Y:S01]  /*4990*/  FSEL R170, R0, -INF , !P1 ;  /* 0xff80000000aa7808 */ /* 0x000fe20004800000 */
[----:B-1----:R-:W-:Y:S02]  /*49a0*/  FFMA.FTZ R6, R35, -UR4, R47 ;  /* 0x8000000423067c23 */ /* 0x002fe4000801002f */
[----:B----4-:R-:W-:-:S03]  /*49b0*/  FFMA.FTZ R11, R11, -UR4, R27 ;  /* 0x800000040b0b7c23 */ /* 0x010fc6000801001b */
[----:B------:R-:W-:Y:S01]  /*49c0*/  FSEL R67, R6, -INF , !P2 ;  /* 0xff80000006437808 */ /* 0x000fe20005000000 */
[----:B------:R-:W-:Y:S01]  /*49d0*/  FFMA.FTZ R6, R99, -UR4, R37 ;  /* 0x8000000463067c23 */ /* 0x000fe20008010025 */
[----:B------:R-:W-:Y:S01]  /*49e0*/  ISETP.GE.AND P2, PT, R84, UR12, PT ;  /* 0x0000000c54007c0c */ /* 0x000fe2000bf46270 */
[----:B--2---:R-:W-:Y:S01]  /*49f0*/  FFMA.FTZ R3, R34, -UR4, R39 ;  /* 0x8000000422037c23 */ /* 0x004fe20008010027 */
[----:B------:R-:W-:Y:S01]  /*4a00*/  FSEL R164, R11, -INF , !P3 ;  /* 0xff8000000ba47808 */ /* 0x000fe20005800000 */
[----:B-----5:R-:W-:Y:S01]  /*4a10*/  FFMA.FTZ R8, R8, -UR4, R14 ;  /* 0x8000000408087c23 */ /* 0x020fe2000801000e */
[----:B------:R-:W-:Y:S02]  /*4a20*/  FSEL R155, R6, -INF , !P0 ;  /* 0xff800000069b7808 */ /* 0x000fe40004000000 */
[----:B------:R-:W-:Y:S02]  /*4a30*/  FSEL R113, R3, -INF , !P0 ;  /* 0xff80000003717808 */ /* 0x000fe40004000000 */
[----:B------:R-:W-:-:S02]  /*4a40*/  PLOP3.LUT P0, PT, PT, PT, UP0, 0x80, 0x0 ;  /* 0x000000000000781c */ /* 0x000fc40003f0f008 */
[----:B------:R-:W-:Y:S02]  /*4a50*/  FSEL R173, R12, -INF , !P2 ;  /* 0xff8000000cad7808 */ /* 0x000fe40005000000 */
[----:B------:R-:W-:-:S09]  /*4a60*/  FSEL R165, R8, -INF , !P2 ;  /* 0xff80000008a57808 */ /* 0x000fd20005000000 */
        /* <DEDUP_REMOVED lines=26> */
[C---:B------:R-:W-:Y:S01]  /*4c10*/  IADD3 R0, P5, R3.reuse, UR27, RZ ;  /* 0x0000001b03007c10 */ /* 0x040fe2000ffbe0ff */
        /* <DEDUP_REMOVED lines=25> */
[----:B------:R-:W-:Y:S02]  /*4db0*/  @!P2 LEA.HI.X R15, R3, c[0x0][0x16c], R6, 0x1, P1 ;  /* 0x00005b00030faa11 */ /* 0x000fe400008f0c06 */
[----:B------:R-:W-:Y:S02]  /*4dc0*/  IADD3.X R6, R6, UR20, RZ, P5, !PT ;  /* 0x0000001406067c10 */ /* 0x000fe4000affe4ff */
[C---:B-----5:R-:W-:Y:S01]  /*4dd0*/  @!P3 LEA R12, P5, R0.reuse, c[0x0][0x168], 0x1 ;  /* 0x00005a00000cba11 */ /* 0x060fe200078a08ff */
[----:B------:R-:W-:Y:S01]  /*4de0*/  @!PT LDS RZ, [RZ] ;  /* 0x00000000fffff984 */ /* 0x000fe20000000800 */
[----:B------:R-:W-:Y:S01]  /*4df0*/  @!PT LDS RZ, [RZ] ;  /* 0x00000000fffff984 */ /* 0x000fe20000000800 */
[----:B------:R-:W-:Y:S01]  /*4e00*/  @!PT LDS RZ, [RZ] ;  /* 0x00000000fffff984 */ /* 0x000fe20000000800 */
[----:B------:R4:W-:Y:S01]  /*4e10*/  @!P2 LDGSTS.E.BYPASS.LTC128B.128 [R199+0xa800], [R14.64+0x100] ;  /* 0x0a8001000ec7afae */ /* 0x0009e2000b901d50 */
[C---:B---3--:R-:W-:Y:S02]  /*4e20*/  @!P2 LEA R10, P1, R0.reuse, c[0x0][0x168], 0x1 ;  /* 0x00005a00000aaa11 */ /* 0x048fe400078208ff */
[C---:B------:R-:W-:Y:S01]  /*4e30*/  @!P4 LEA.HI.X R17, R0.reuse, c[0x0][0x16c], R6, 0x1, P6 ;  /* 0x00005b000011ca11 */ /* 0x040fe200030f0c06 */
[----:B------:R1:W-:Y:S01]  /*4e40*/  @P4 STS.128 [R199+0x7000], RZ ;  /* 0x007000ffc7004388 */ /* 0x0003e20000000c00 */
[----:B------:R-:W-:-:S02]  /*4e50*/  IADD3 R3, P6, R0, UR27, RZ ;  /* 0x0000001b00037c10 */ /* 0x000fc4000ffde0ff */
[C-C-:B------:R-:W-:Y:S01]  /*4e60*/  @!P3 LEA.HI.X R13, R0.reuse, c[0x0][0x16c], R6.reuse, 0x1, P5 ;  /* 0x00005b00000dba11 */ /* 0x140fe200028f0c06 */
[----:B------:R-:W-:Y:S01]  /*4e70*/  @!PT LDS RZ, [RZ] ;  /* 0x00000000fffff984 */ /* 0x000fe20000000800 */
[----:B------:R-:W-:Y:S01]  /*4e80*/  @!PT LDS RZ, [RZ] ;  /* 0x00000000fffff984 */ /* 0x000fe20000000800 */
[----:B------:R-:W-:Y:S01]  /*4e90*/  @!PT LDS RZ, [RZ] ;  /* 0x00000000fffff984 */ /* 0x000fe20000000800 */
[----:B------:R1:W-:Y:S01]  /*4ea0*/  @!P4 LDGSTS.E.BYPASS.LTC128B.128 [R199+0x7000], [R16.64] ;  /* 0x0700000010c7cfae */ /* 0x0003e2000b901d50 */
[----:B------:R-:W-:Y:S02]  /*4eb0*/  @!P2 LEA.HI.X R11, R0, c[0x0][0x16c], R6, 0x1, P1 ;  /* 0x00005b00000baa11 */ /* 0x000fe400008f0c06 */
[----:B------:R-:W-:Y:S01]  /*4ec0*/  IADD3.X R6, R6, UR20, RZ, P6, !PT ;  /* 0x0000001406067c10 */ /* 0x000fe2000b7fe4ff */
[----:B------:R1:W-:Y:S01]  /*4ed0*/  @P3 STS.128 [R199+0x9000], RZ ;  /* 0x009000ffc7003388 */ /* 0x0003e20000000c00 */
[----:B--2---:R-:W-:-:S03]  /*4ee0*/  @!P3 LEA R8, P1, R3, c[0x0][0x168], 0x1 ;  /* 0x00005a000308ba11 */ /* 0x004fc600078208ff */
        /* <DEDUP_REMOVED lines=9> */
[----:B------:R1:W-:Y:S01]  /*4f80*/  @!P2 LDGSTS.E.BYPASS.LTC128B.128 [R199+0xb000], [R10.64+0x100] ;  /* 0x0b0001000ac7afae */ /* 0x0003e2000b901d50 */
[----:B----4-:R-:W-:-:S03]  /*4f90*/  @!P4 LEA R14, P5, R3, c[0x0][0x168], 0x1 ;  /* 0x00005a00030eca11 */ /* 0x010fc600078a08ff */
        /* <DEDUP_REMOVED lines=19> */
.L_x_856:
[----:B------:R-:W-:Y:S05]  /*50d0*/  BSYNC B0 ;  /* 0x0000000000007941 */ /* 0x000fea0003800000 */
.L_x_855:
[----:B------:R-:W0:Y:S02]  /*50e0*/  LDGDEPBAR ;  /* 0x00000000000079af */ /* 0x000e240000000000 */
.L_x_854:
[----:B------:R-:W-:Y:S01]  /*50f0*/  FMNMX.FTZ R0, R49, R48, !PT ;  /* 0x0000003031007209 */ /* 0x000fe20007810000 */
[----:B------:R-:W-:Y:S01]  /*5100*/  IMAD.U32 R7, RZ, RZ, UR10 ;  /* 0x0000000aff077e24 */ /* 0x000fe2000f8e00ff */
[----:B------:R-:W-:Y:S01]  /*5110*/  FMNMX.FTZ R3, R73, R72, !PT ;  /* 0x0000004849037209 */ /* 0x000fe20007810000 */
[----:B------:R-:W-:Y:S01]  /*5120*/  STL [R1+0xe8], R185 ;  /* 0x0000e8b901007387 */ /* 0x000fe20000100800 */
[----:B------:R-:W-:Y:S01]  /*5130*/  FMNMX.FTZ R0, R50, R0, !PT ;  /* 0x0000000032007209 */ /* 0x000fe20007810000 */
[----:B-1----:R-:W-:Y:S01]  /*5140*/  IMAD R9, R7, 0x4, R103 ;  /* 0x0000000407097824 */ /* 0x002fe200078e0267 */
[----:B------:R-:W-:Y:S01]  /*5150*/  FMNMX.FTZ R3, R74, R3, !PT ;  /* 0x000000034a037209 */ /* 0x000fe20007810000 */
[----:B------:R-:W-:Y:S01]  /*5160*/  STL [R1+0xe4], R184 ;  /* 0x0000e4b801007387 */ /* 0x000fe20000100800 */
[----:B------:R-:W-:Y:S01]  /*5170*/  FMNMX.FTZ R0, R56, R0, !PT ;  /* 0x0000000038007209 */ /* 0x000fe20007810000 */
[----:B------:R-:W-:Y:S01]  /*5180*/  ULEA.HI.SX32 UR6, UR8, 0xffffffff, 0x1a ;  /* 0xffffffff08067891 */ /* 0x000fe2000f8fd23f */
[----:B------:R-:W-:Y:S01]  /*5190*/  FMNMX.FTZ R3, R51, R3, !PT ;  /* 0x0000000333037209 */ /* 0x000fe20007810000 */
[----:B------:R-:W-:Y:S01]  /*51a0*/  STL [R1+0xe0], R183 ;  /* 0x0000e0b701007387 */ /* 0x000fe20000100800 */
[----:B------:R-:W-:Y:S01]  /*51b0*/  FMNMX.FTZ R0, R59, R0, !PT ;  /* 0x000000003b007209 */ /* 0x000fe20007810000 */
[----:B------:R-:W-:Y:S01]  /*51c0*/  IMAD.WIDE.U32 R52, R9, -0x326172a9, RZ ;  /* 0xcd9e8d5709347825 */ /* 0x000fe200078e00ff */
[----:B------:R-:W-:Y:S01]  /*51d0*/  FMNMX.FTZ R3, R77, R3, !PT ;  /* 0x000000034d037209 */ /* 0x000fe20007810000 */
[----:B------:R-:W-:Y:S01]  /*51e0*/  STL [R1+0xdc], R182 ;  /* 0x0000dcb601007387 */ /* 0x000fe20000100800 */
[----:B------:R-:W-:Y:S01]  /*51f0*/  FMNMX.FTZ R0, R58, R0, !PT ;  /* 0x000000003a007209 */ /* 0x000fe20007810000 */
[----:B------:R-:W-:Y:S01]  /*5200*/  USHF.L.U32 UR6, UR6, 0x1, URZ ;  /* 0x0000000106067899 */ /* 0x000fe2000800063f */
[----:B------:R-:W-:Y:S01]  /*5210*/  FMNMX.FTZ R3, R78, R3, !PT ;  /* 0x000000034e037209 */ /* 0x000fe20007810000 */
[----:B------:R-:W-:Y:S01]  /*5220*/  STL [R1+0xd8], R181 ;  /* 0x0000d8b501007387 */ /* 0x000fe20000100800 */
[----:B------:R-:W-:Y:S01]  /*5230*/  FMNMX.FTZ R0, R57, R0, !PT ;  /* 0x0000000039007209 */ /* 0x000fe20007810000 */
[----:B------:R-:W-:Y:S01]  /*5240*/  ULOP3.LUT UR7, UR6, UR19, URZ, 0x3c, !UPT ;  /* 0x0000001306077292 */ /* 0x000fe2000f8e3c3f */
[----:B------:R-:W-:Y:S01]  /*5250*/  FMNMX.FTZ R3, R76, R3, !PT ;  /* 0x000000034c037209 */ /* 0x000fe20007810000 */
[----:B------:R-:W-:Y:S01]  /*5260*/  STL [R1+0xd4], R176 ;  /* 0x0000d4b001007387 */ /* 0x000fe20000100800 */
[----:B------:R-:W-:Y:S01]  /*5270*/  FMNMX.FTZ R0, R67, R0, !PT ;  /* 0x0000000043007209 */ /* 0x000fe20007810000 */
[----:B------:R-:W-:Y:S01]  /*5280*/  IMAD.WIDE.U32 R114, R107, -0x2daee0ad, RZ ;  /* 0xd2511f536b727825 */ /* 0x000fe200078e00ff */
[----:B------:R-:W-:Y:S01]  /*5290*/  FMNMX.FTZ R3, R66, R3, !PT ;  /* 0x0000000342037209 */ /* 0x000fe20007810000 */
[----:B------:R-:W-:Y:S01]  /*52a0*/  STL [R1+0x18], R9 ;  /* 0x0000180901007387 */ /* 0x000fe20000100800 */
        /* <DEDUP_REMOVED lines=25> */
[C---:B------:R-:W-:Y:S01]  /*5440*/  IMAD R180, R2.reuse, 0x2, R177 ;  /* 0x0000000202b47824 */ /* 0x040fe200078e02b1 */
[----:B------:R-:W-:Y:S01]  /*5450*/  FMNMX.FTZ R3, R173, R3, !PT ;  /* 0x00000003ad037209 */ /* 0x000fe20007810000 */
[----:B------:R-:W-:Y:S01]  /*5460*/  IMAD R179, R2, 0x2, R178 ;  /* 0x0000000202b37824 */ /* 0x000fe200078e02b2 */
[----:B------:R-:W-:Y:S01]  /*5470*/  FMNMX.FTZ R0, R170, R0, !PT ;  /* 0x00000000aa007209 */ /* 0x000fe20007810000 */
[----:B------:R-:W-:Y:S01]  /*5480*/  LDSM.16.MT88.4 R28, [R177+0xe000] ;  /* 0x00e00000b11c783b */ /* 0x000fe20000004200 */
[----:B------:R-:W-:Y:S01]  /*5490*/  FMNMX.FTZ R3, R174, R3, !PT ;  /* 0x00000003ae037209 */ /* 0x000fe20007810000 */
[----:B------:R-:W-:-:S02]  /*54a0*/  UIADD3 UR6, UR6, 0x1, URZ ;  /* 0x0000000106067890 */ /* 0x000fc4000fffe03f */
[----:B------:R-:W1:Y:S02]  /*54b0*/  SHFL.BFLY PT, R6, R0, 0x2, 0x1f ;  /* 0x0c401f0000067f89 */ /* 0x000e6400000e0000 */
[----:B------:R-:W-:Y:S02]  /*54c0*/  ULOP3.LUT UR6, UR6, UR19, URZ, 0x3c, !UPT ;  /* 0x0000001306067292 */ /* 0x000fe4000f8e3c3f */
[----:B------:R-:W2:Y:S04]  /*54d0*/  SHFL.BFLY PT, R112, R3, 0x2, 0x1f ;  /* 0x0c401f0003707f89 */ /* 0x000ea800000e0000 */
[----:B------:R-:W-:Y:S04]  /*54e0*/  LDSM.16.MT88.4 R32, [R179+0xc000] ;  /* 0x00c00000b320783b */ /* 0x000fe80000004200 */
[----:B------:R-:W-:Y:S04]  /*54f0*/  LDSM.16.MT88.4 R36, [R180+0xc000] ;  /* 0x00c00000b424783b */ /* 0x000fe80000004200 */
[----:B------:R-:W-:Y:S04]  /*5500*/  LDSM.16.MT88.4 R24, [R178+0xe000] ;  /* 0x00e00000b218783b */ /* 0x000fe80000004200 */
[----:B------:R-:W-:Y:S01]  /*5510*/  LDSM.16.MT88.4 R20, [R180+0xe000] ;  /* 0x00e00000b414783b */ /* 0x000fe20000004200 */
[----:B-1----:R-:W-:-:S03]  /*5520*/  FMNMX.FTZ R0, R0, R6, !PT ;  /* 0x0000000600007209 */ /* 0x002fc60007810000 */
[----:B------:R-:W-:Y:S01]  /*5530*/  LDSM.16.MT88.4 R44, [R178+0xc000] ;  /* 0x00c00000b22c783b */ /* 0x000fe20000004200 */
[----:B------:R-:W-:Y:S02]  /*5540*/  LOP3.LUT R6, R104, UR18, RZ, 0x3c, !PT ;  /* 0x0000001268067c12 */ /* 0x000fe4000f8e3cff */
[----:B--2---:R-:W-:Y:S01]  /*5550*/  FMNMX.FTZ R112, R3, R112, !PT ;  /* 0x0000007003707209 */ /* 0x004fe20007810000 */
[----:B------:R-:W-:Y:S04]  /*5560*/  SHFL.BFLY PT, R8, R0, 0x1, 0x1f ;  /* 0x0c201f0000087f89 */ /* 0x000fe800000e0000 */
[----:B------:R1:W-:Y:S04]  /*5570*/  STL [R1+0x1c], R6 ;  /* 0x00001c0601007387 */ /* 0x0003e80000100800 */
[----:B------:R-:W2:Y:S01]  /*5580*/  SHFL.BFLY PT, R11, R112, 0x1, 0x1f ;  /* 0x0c201f00700b7f89 */ /* 0x000ea200000e0000 */
[----:B-1----:R-:W-:Y:S01]  /*5590*/  LOP3.LUT R6, R53, R6, RZ, 0x3c, !PT ;  /* 0x0000000635067212 */ /* 0x002fe200078e3cff */
[----:B------:R-:W-:Y:S01]  /*55a0*/  IMAD R53, R106, 0x10000, R106 ;  /* 0x000100006a357824 */ /* 0x000fe200078e026a */
[----:B--2---:R-:W-:-:S03]  /*55b0*/  FMNMX.FTZ R112, R112, R11, !PT ;  /* 0x0000000b70707209 */ /* 0x004fc60007810000 */
[----:B------:R-:W-:Y:S01]  /*55c0*/  IMAD.WIDE.U32 R64, R6, -0x2daee0ad, RZ ;  /* 0xd2511f5306407825 */ /* 0x000fe200078e00ff */
[----:B------:R-:W-:Y:S01]  /*55d0*/  LOP3.LUT R6, R115, UR7, RZ, 0x3c, !PT ;  /* 0x0000000773067c12 */ /* 0x000fe2000f8e3cff */
[----:B------:R-:W-:Y:S02]  /*55e0*/  UIADD3 UR7, UR18, 0x1715609d, URZ ;  /* 0x1715609d12077890 */ /* 0x000fe4000fffe03f */
[----:B------:R-:W-:Y:S01]  /*55f0*/  FMUL.FTZ R12, R112, c[0x0][0x23c] ;  /* 0x00008f00700c7a20 */ /* 0x000fe20000410000 */
[----:B------:R-:W-:Y:S01]  /*5600*/  LOP3.LUT R3, R65, UR5, R114, 0x96, !PT ;  /* 0x0000000541037c12 */ /* 0x000fe2000f8e9672 */
[----:B------:R-:W-:Y:S01]  /*5610*/  IMAD.WIDE.U32 R6, R6, -0x326172a9, RZ ;  /* 0xcd9e8d5706067825 */ /* 0x000fe200078e00ff */
[----:B------:R-:W-:-:S03]  /*5620*/  UIADD3 UR5, UR19, -0x56f99767, URZ ;  /* 0xa906689913057890 */ /* 0x000fc6000fffe03f */
[----:B------:R-:W-:Y:S01]  /*5630*/  IMAD.WIDE.U32 R40, R3, -0x326172a9, RZ ;  /* 0xcd9e8d5703287825 */ /* 0x000fe200078e00ff */
[----:B------:R-:W-:Y:S02]  /*5640*/  FMNMX.FTZ R3, R0, R8, !PT ;  /* 0x0000000800037209 */ /* 0x000fe40007810000 */
[----:B------:R-:W-:Y:S02]  /*5650*/  LOP3.LUT R7, R7, UR23, R52, 0x96, !PT ;  /* 0x0000001707077c12 */ /* 0x000fe4000f8e9634 */
[----:B------:R-:W-:Y:S01]  /*5660*/  LOP3.LUT R8, R41, UR22, R6, 0x96, !PT ;  /* 0x0000001629087c12 */ /* 0x000fe2000f8e9606 */
[C---:B------:R-:W-:Y:S01]  /*5670*/  FMUL.FTZ R0, R3.reuse, c[0x0][0x23c] ;  /* 0x00008f0003007a20 */ /* 0x040fe20000410000 */
[----:B------:R-:W-:Y:S01]  /*5680*/  FSETP.NEU.FTZ.AND P1, PT, R3, -INF , PT ;  /* 0xff8000000300780b */ /* 0x000fe20003f3d000 */
[----:B------:R-:W-:-:S03]  /*5690*/  IMAD.WIDE.U32 R6, R7, -0x2daee0ad, RZ ;  /* 0xd2511f5307067825 */ /* 0x000fc600078e00ff */
[----:B------:R-:W-:Y:S01]  /*56a0*/  FSEL R0, R0, RZ, P1 ;  /* 0x000000ff00007208 */ /* 0x000fe20000800000 */
[----:B------:R-:W-:Y:S01]  /*56b0*/  IMAD.WIDE.U32 R8, R8, -0x2daee0ad, RZ ;  /* 0xd2511f5308087825 */ /* 0x000fe200078e00ff */
[----:B------:R-:W-:Y:S02]  /*56c0*/  LOP3.LUT R7, R7, UR21, R64, 0x96, !PT ;  /* 0x0000001507077c12 */ /* 0x000fe4000f8e9640 */
[----:B------:R-:W-:Y:S01]  /*56d0*/  FSETP.NEU.FTZ.AND P1, PT, R112, -INF , PT ;  /* 0xff8000007000780b */ /* 0x000fe20003f3d000 */
[----:B------:R-:W-:Y:S01]  /*56e0*/  FFMA.FTZ R10, R49, c[0x0][0x23c], -R0 ;  /* 0x00008f00310a7a23 */ /* 0x000fe20000010800 */
[----:B------:R-:W-:Y:S01]  /*56f0*/  LOP3.LUT R9, R9, UR14, R6, 0x96, !PT ;  /* 0x0000000e09097c12 */ /* 0x000fe2000f8e9606 */
[----:B------:R-:W-:Y:S01]  /*5700*/  IMAD.WIDE.U32 R6, R7, -0x326172a9, RZ ;  /* 0xcd9e8d5707067825 */ /* 0x000fe200078e00ff */
[----:B------:R-:W-:Y:S01]  /*5710*/  FSEL R12, R12, RZ, P1 ;  /* 0x000000ff0c0c7208 */ /* 0x000fe20000800000 */
[----:B------:R1:W-:Y:S02]  /*5720*/  MUFU.EX2 R181, R10 ;  /* 0x0000000a00b57308 */ /* 0x0003e40000000800 */
[----:B------:R-:W-:Y:S01]  /*5730*/  IMAD.WIDE.U32 R18, R9, -0x326172a9, RZ ;  /* 0xcd9e8d5709127825 */ /* 0x000fe200078e00ff */
[----:B------:R-:W-:-:S03]  /*5740*/  LOP3.LUT R7, R7, UR15, R40, 0x96, !PT ;  /* 0x0000000f07077c12 */ /* 0x000fc6000f8e9628 */
[--C-:B------:R-:W-:Y:S02]  /*5750*/  FFMA.FTZ R9, R48, c[0x0][0x23c], -R0.reuse ;  /* 0x00008f0030097a23 */ /* 0x100fe40000010800 */
[----:B------:R-:W-:Y:S02]  /*5760*/  FFMA.FTZ R5, R56, c[0x0][0x23c], -R0 ;  /* 0x00008f0038057a23 */ /* 0x000fe40000010800 */
[----:B------:R-:W2:Y:S01]  /*5770*/  MUFU.EX2 R201, R9 ;  /* 0x0000000900c97308 */ /* 0x000ea20000000800 */
[----:B-1----:R-:W-:Y:S01]  /*5780*/  LOP3.LUT R10, R19, UR11, R6, 0x96, !PT ;  /* 0x0000000b130a7c12 */ /* 0x002fe2000f8e9606 */
[----:B------:R-:W-:-:S06]  /*5790*/  IMAD.WIDE.U32 R6, R7, -0x2daee0ad, RZ ;  /* 0xd2511f5307067825 */ /* 0x000fcc00078e00ff */
[----:B------:R2:W-:Y:S01]  /*57a0*/  MUFU.EX2 R79, R5 ;  /* 0x00000005004f7308 */ /* 0x0005e20000000800 */
[----:B------:R-:W-:Y:S01]  /*57b0*/  IMAD.WIDE.U32 R54, R10, -0x2daee0ad, RZ ;  /* 0xd2511f530a367825 */ /* 0x000fe200078e00ff */
[----:B------:R-:W-:-:S04]  /*57c0*/  LOP3.LUT R8, R7, UR8, R8, 0x96, !PT ;  /* 0x0000000807087c12 */ /* 0x000fc8000f8e9608 */
[----:B------:R-:W-:Y:S01]  /*57d0*/  LOP3.LUT R16, R55, UR5, R6, 0x96, !PT ;  /* 0x0000000537107c12 */ /* 0x000fe2000f8e9606 */
[----:B------:R-:W-:-:S04]  /*57e0*/  IMAD.WIDE.U32 R42, R8, -0x326172a9, RZ ;  /* 0xcd9e8d57082a7825 */ /* 0x000fc800078e00ff */
[----:B------:R-:W-:Y:S01]  /*57f0*/  IMAD.WIDE.U32 R16, R16, -0x326172a9, RZ ;  /* 0xcd9e8d5710107825 */ /* 0x000fe200078e00ff */
[----:B--2---:R-:W-:-:S03]  /*5800*/  F2FP.PACK_AB R5, R201, R181 ;  /* 0x000000b5c905723e */ /* 0x004fc600000000ff */
[----:B------:R-:W-:Y:S01]  /*5810*/  FFMA.FTZ R8, R72, c[0x0][0x23c], -R12 ;  /* 0x00008f0048087a23 */ /* 0x000fe2000001080c */
[----:B------:R-:W-:Y:S01]  /*5820*/  LOP3.LUT R7, R16, 0xffff, RZ, 0xc0, !PT ;  /* 0x0000ffff10077812 */ /* 0x000fe200078ec0ff */
[----:B------:R-:W-:Y:S01]  /*5830*/  FFMA.FTZ R9, R50, c[0x0][0x23c], -R0 ;  /* 0x00008f0032097a23 */ /* 0x000fe20000010800 */
[----:B------:R-:W-:Y:S01]  /*5840*/  LOP3.LUT R14, R16, 0xff, RZ, 0xc0, !PT ;  /* 0x000000ff100e7812 */ /* 0x000fe200078ec0ff */
[----:B------:R1:W-:Y:S01]  /*5850*/  MUFU.EX2 R252, R8 ;  /* 0x0000000800fc7308 */ /* 0x0003e20000000800 */
[----:B------:R-:W-:Y:S01]  /*5860*/  FFMA.FTZ R6, R73, c[0x0][0x23c], -R12 ;  /* 0x00008f0049067a23 */ /* 0x000fe2000001080c */
[----:B------:R-:W-:Y:S02]  /*5870*/  SHF.R.U32.HI R11, RZ, 0x8, R7 ;  /* 0x00000008ff0b7819 */ /* 0x000fe40000011607 */
[----:B------:R-:W-:Y:S02]  /*5880*/  SHF.R.U32.HI R13, RZ, 0x18, R16 ;  /* 0x00000018ff0d7819 */ /* 0x000fe40000011610 */
[----:B------:R-:W-:-:S02]  /*5890*/  PRMT R161, R5, 0x7610, R161 ;  /* 0x0000761005a17816 */ /* 0x000fc400000000a1 */
[----:B------:R2:W-:Y:S01]  /*58a0*/  MUFU.EX2 R80, R9 ;  /* 0x0000000900507308 */ /* 0x0005e20000000800 */
[----:B------:R-:W-:Y:S02]  /*58b0*/  PRMT R159, R5, 0x7632, R159 ;  /* 0x00007632059f7816 */ /* 0x000fe4000000009f */
[----:B------:R-:W-:Y:S02]  /*58c0*/  PRMT R11, R14, 0x5410, R11 ;  /* 0x000054100e0b7816 */ /* 0x000fe4000000000b */
[----:B-1----:R-:W-:-:S03]  /*58d0*/  SHF.R.U32.HI R8, RZ, 0x10, R16 ;  /* 0x00000010ff087819 */ /* 0x002fc60000011610 */
[----:B------:R1:W3:Y:S01]  /*58e0*/  MUFU.EX2 R227, R6 ;  /* 0x0000000600e37308 */ /* 0x0002e20000000800 */
[----:B------:R-:W-:Y:S01]  /*58f0*/  LOP3.LUT R10, R8, 0xff, RZ, 0xc0, !PT ;  /* 0x000000ff080a7812 */ /* 0x000fe200078ec0ff */
[--C-:B------:R-:W-:Y:S02]  /*5900*/  FFMA.FTZ R8, R51, c[0x0][0x23c], -R12.reuse ;  /* 0x00008f0033087a23 */ /* 0x100fe4000001080c */
[----:B------:R-:W-:Y:S01]  /*5910*/  LDSM.16.MT88.4 R48, [R177+0xc000] ;  /* 0x00c00000b130783b */ /* 0x000fe20000004200 */
[----:B--2---:R-:W-:-:S03]  /*5920*/  FFMA.FTZ R9, R74, c[0x0][0x23c], -R12 ;  /* 0x00008f004a097a23 */ /* 0x004fc6000001080c */
[----:B------:R-:W-:Y:S01]  /*5930*/  MUFU.EX2 R224, R8 ;  /* 0x0000000800e07308 */ /* 0x000fe20000000800 */
[----:B------:R-:W-:Y:S02]  /*5940*/  PRMT R10, R10, 0x5410, R13 ;  /* 0x000054100a0a7816 */ /* 0x000fe4000000000d */
[----:B-1----:R-:W-:-:S05]  /*5950*/  LOP3.LUT R6, R17, UR25, R42, 0x96, !PT ;  /* 0x0000001911067c12 */ /* 0x002fca000f8e962a */
[----:B------:R1:W2:Y:S01]  /*5960*/  MUFU.EX2 R182, R9 ;  /* 0x0000000900b67308 */ /* 0x0002a20000000800 */
[----:B---3--:R-:W-:Y:S02]  /*5970*/  F2FP.PACK_AB R4, R252, R227 ;  /* 0x000000e3fc04723e */ /* 0x008fe400000000ff */
[----:B------:R-:W-:Y:S02]  /*5980*/  LOP3.LUT R7, R6, 0xffff, RZ, 0xc0, !PT ;  /* 0x0000ffff06077812 */ /* 0x000fe400078ec0ff */
[C---:B------:R-:W-:Y:S02]  /*5990*/  PRMT R157, R4.reuse, 0x7610, R157 ;  /* 0x00007610049d7816 */ /* 0x040fe4000000009d */
[----:B------:R-:W-:Y:S02]  /*59a0*/  SHF.R.U32.HI R7, RZ, 0x8, R7 ;  /* 0x00000008ff077819 */ /* 0x000fe40000011607 */
[----:B------:R-:W-:Y:S02]  /*59b0*/  PRMT R156, R4, 0x7632, R156 ;  /* 0x00007632049c7816 */ /* 0x000fe4000000009c */
[----:B------:R-:W-:-:S04]  /*59c0*/  F2FP.PACK_AB R4, R79, R80 ;  /* 0x000000504f04723e */ /* 0x000fc800000000ff */
[----:B------:R-:W-:Y:S02]  /*59d0*/  PRMT R163, R4, 0x7610, R163 ;  /* 0x0000761004a37816 */ /* 0x000fe400000000a3 */
[----:B-1----:R-:W-:Y:S02]  /*59e0*/  LOP3.LUT R9, R6, 0xff, RZ, 0xc0, !PT ;  /* 0x000000ff06097812 */ /* 0x002fe400078ec0ff */
[----:B--2---:R-:W-:Y:S02]  /*59f0*/  F2FP.PACK_AB R2, R224, R182 ;  /* 0x000000b6e002723e */ /* 0x004fe400000000ff */
[----:B------:R-:W-:Y:S02]  /*5a00*/  PRMT R9, R9, 0x5410, R7 ;  /* 0x0000541009097816 */ /* 0x000fe40000000007 */
[--C-:B------:R-:W-:Y:S02]  /*5a10*/  SHF.R.U32.HI R7, RZ, 0x10, R6.reuse ;  /* 0x00000010ff077819 */ /* 0x100fe40000011606 */
[----:B------:R-:W-:-:S02]  /*5a20*/  SHF.R.U32.HI R6, RZ, 0x18, R6 ;  /* 0x00000018ff067819 */ /* 0x000fc40000011606 */
[----:B------:R-:W-:Y:S02]  /*5a30*/  LOP3.LUT R7, R7, 0xff, RZ, 0xc0, !PT ;  /* 0x000000ff07077812 */ /* 0x000fe400078ec0ff */
[C---:B------:R-:W-:Y:S02]  /*5a40*/  PRMT R160, R2.reuse, 0x7610, R160 ;  /* 0x0000761002a07816 */ /* 0x040fe400000000a0 */
[----:B------:R-:W-:Y:S01]  /*5a50*/  PRMT R158, R2, 0x7632, R158 ;  /* 0x00007632029e7816 */ /* 0x000fe2000000009e */
[--C-:B------:R-:W-:Y:S01]  /*5a60*/  HSET2.LE.AND R2, R9, R53.reuse, PT ;  /* 0x0000003509027233 */ /* 0x100fe20003803000 */
[----:B------:R-:W-:Y:S02]  /*5a70*/  PRMT R6, R7, 0x5410, R6 ;  /* 0x0000541007067816 */ /* 0x000fe40000000006 */
[----:B------:R-:W-:Y:S02]  /*5a80*/  PRMT R162, R4, 0x7632, R162 ;  /* 0x0000763204a27816 */ /* 0x000fe400000000a2 */
[----:B------:R-:W-:Y:S01]  /*5a90*/  PRMT R4, R157, 0x5410, R156 ;  /* 0x000054109d047816 */ /* 0x000fe2000000009c */
[--C-:B------:R-:W-:Y:S01]  /*5aa0*/  HSET2.LE.AND R5, R6, R53.reuse, PT ;  /* 0x0000003506057233 */ /* 0x100fe20003803000 */
[----:B------:R-:W-:Y:S01]  /*5ab0*/  PRMT R7, R160, 0x5410, R158 ;  /* 0x00005410a0077816 */ /* 0x000fe2000000009e */
[----:B------:R-:W-:Y:S01]  /*5ac0*/  HSET2.LE.AND R6, R11, R53, PT ;  /* 0x000000350b067233 */ /* 0x000fe20003803000 */
[----:B------:R-:W-:-:S02]  /*5ad0*/  LOP3.LUT R4, R2, R4, RZ, 0xc0, !PT ;  /* 0x0000000402047212 */ /* 0x000fc400078ec0ff */
[----:B------:R-:W-:Y:S02]  /*5ae0*/  PRMT R2, R161, 0x5410, R159 ;  /* 0x00005410a1027816 */ /* 0x000fe4000000009f */
[----:B------:R-:W-:Y:S02]  /*5af0*/  LOP3.LUT R6, R6, R7, RZ, 0xc0, !PT ;  /* 0x0000000706067212 */ /* 0x000fe400078ec0ff */
[----:B------:R-:W-:Y:S01]  /*5b00*/  LOP3.LUT R5, R5, R2, RZ, 0xc0, !PT ;  /* 0x0000000205057212 */ /* 0x000fe200078ec0ff */
[----:B------:R-:W-:Y:S01]  /*5b10*/  HSET2.LE.AND R2, R10, R53, PT ;  /* 0x000000350a027233 */ /* 0x000fe20003803000 */
[----:B------:R-:W-:Y:S01]  /*5b20*/  PRMT R7, R163, 0x5410, R162 ;  /* 0x00005410a3077816 */ /* 0x000fe200000000a2 */
[----:B------:R-:W1:Y:S03]  /*5b30*/  LDSM.16.MT88.4 R8, [R179+0xe000] ;  /* 0x00e00000b308783b */ /* 0x000e660000004200 */
[----:B------:R-:W-:Y:S01]  /*5b40*/  LOP3.LUT R7, R2, R7, RZ, 0xc0, !PT ;  /* 0x0000000702077212 */ /* 0x000fe200078ec0ff */
[----:B------:R-:W-:-:S04]  /*5b50*/  FFMA.FTZ R2, R59, c[0x0][0x23c], -R0 ;  /* 0x00008f003b027a23 */ /* 0x000fc80000010800 */
[----:B------:R2:W-:Y:S02]  /*5b60*/  MUFU.EX2 R226, R2 ;  /* 0x0000000200e27308 */ /* 0x0005e40000000800 */
[C---:B------:R-:W-:Y:S08]  /*5b70*/  HMMA.16816.F32 R96, R4.reuse, R32, RZ ;  /* 0x000000200460723c */ /* 0x040ff000000018ff */
[----:B------:R-:W-:Y:S01]  /*5b80*/  HMMA.16816.F32 R108, R4, R34, RZ ;  /* 0x00000022046c723c */ /* 0x000fe200000018ff */
[----:B------:R-:W3:Y:S01]  /*5b90*/  LDSM.16.MT88.4 R32, [R180+0x10000] ;  /* 0x01000000b420783b */ /* 0x000ee20000004200 */
[----:B--2---:R-:W-:-:S06]  /*5ba0*/  FFMA.FTZ R2, R58, c[0x0][0x23c], -R0 ;  /* 0x00008f003a027a23 */ /* 0x004fcc0000010800 */
[C---:B------:R-:W-:Y:S01]  /*5bb0*/  HMMA.16816.F32 R128, R4.reuse, R36, RZ ;  /* 0x000000240480723c */ /* 0x040fe200000018ff */
[----:B------:R2:W-:Y:S07]  /*5bc0*/  MUFU.EX2 R184, R2 ;  /* 0x0000000200b87308 */ /* 0x0005ee0000000800 */
[C---:B------:R-:W-:Y:S01]  /*5bd0*/  HMMA.16816.F32 R116, R4.reuse, R38, RZ ;  /* 0x000000260474723c */ /* 0x040fe200000018ff */
[----:B------:R-:W-:Y:S07]  /*5be0*/  LDSM.16.MT88.4 R36, [R179+0x10000] ;  /* 0x01000000b324783b */ /* 0x000fee0000004200 */
[----:B-1----:R-:W-:Y:S01]  /*5bf0*/  HMMA.16816.F32 R68, R4, R8, RZ ;  /* 0x000000080444723c */ /* 0x002fe200000018ff */
[----:B--2---:R-:W-:-:S04]  /*5c00*/  FFMA.FTZ R2, R57, c[0x0][0x23c], -R0 ;  /* 0x00008f0039027a23 */ /* 0x004fc80000010800 */
[----:B------:R1:W-:Y:S02]  /*5c10*/  MUFU.EX2 R225, R2 ;  /* 0x0000000200e17308 */ /* 0x0003e40000000800 */
[--C-:B------:R-:W-:Y:S01]  /*5c20*/  FFMA.FTZ R8, R78, c[0x0][0x23c], -R12.reuse ;  /* 0x00008f004e087a23 */ /* 0x100fe2000001080c */
[C---:B------:R-:W-:Y:S05]  /*5c30*/  HMMA.16816.F32 R92, R4.reuse, R28, RZ ;  /* 0x0000001c045c723c */ /* 0x040fea00000018ff */
[----:B------:R2:W-:Y:S03]  /*5c40*/  MUFU.EX2 R183, R8 ;  /* 0x0000000800b77308 */ /* 0x0005e60000000800 */
[----:B------:R-:W-:Y:S01]  /*5c50*/  HMMA.16816.F32 R72, R4, R30, RZ ;  /* 0x0000001e0448723c */ /* 0x000fe200000018ff */
[----:B------:R-:W4:Y:S01]  /*5c60*/  LDSM.16.MT88.4 R28, [R177+0x10000] ;  /* 0x01000000b11c783b */ /* 0x000f220000004200 */
[----:B-1----:R-:W-:-:S06]  /*5c70*/  FFMA.FTZ R2, R77, c[0x0][0x23c], -R12 ;  /* 0x00008f004d027a23 */ /* 0x002fcc000001080c */
[----:B------:R-:W-:Y:S01]  /*5c80*/  HMMA.16816.F32 R124, R4, R24, RZ ;  /* 0x00000018047c723c */ /* 0x000fe200000018ff */
[----:B------:R1:W1:Y:S01]  /*5c90*/  MUFU.EX2 R176, R2 ;  /* 0x0000000200b07308 */ /* 0x0002620000000800 */
[----:B--2---:R-:W-:-:S06]  /*5ca0*/  FFMA.FTZ R8, R76, c[0x0][0x23c], -R12 ;  /* 0x00008f004c087a23 */ /* 0x004fcc000001080c */
[C---:B------:R-:W-:Y:S01]  /*5cb0*/  HMMA.16816.F32 R104, R4.reuse, R26, RZ ;  /* 0x0000001a0468723c */ /* 0x040fe200000018ff */
[----:B------:R-:W2:Y:S01]  /*5cc0*/  LDSM.16.MT88.4 R24, [R178+0x10000] ;  /* 0x01000000b218783b */ /* 0x000ea20000004200 */
[----:B------:R3:W-:Y:S06]  /*5cd0*/  MUFU.EX2 R203, R8 ;  /* 0x0000000800cb7308 */ /* 0x0007ec0000000800 */
[----:B------:R-:W-:Y:S01]  /*5ce0*/  HMMA.16816.F32 R60, R4, R10, RZ ;  /* 0x0000000a043c723c */ /* 0x000fe200000018ff */
[----:B-1----:R-:W-:-:S05]  /*5cf0*/  LOP3.LUT R2, R43, UR7, R18, 0x96, !PT ;  /* 0x000000072b027c12 */ /* 0x002fca000f8e9612 */
[----:B------:R-:W-:Y:S02]  /*5d00*/  IMAD.WIDE.U32 R14, R2, -0x2daee0ad, RZ ;  /* 0xd2511f53020e7825 */ /* 0x000fe400078e00ff */
[C---:B------:R-:W-:Y:S02]  /*5d10*/  HMMA.16816.F32 R120, R4.reuse, R20, RZ ;  /* 0x000000140478723c */ /* 0x040fe400000018ff */
[----:B------:R-:W-:Y:S01]  /*5d20*/  FFMA.FTZ R10, R66, c[0x0][0x23c], -R12 ;  /* 0x00008f00420a7a23 */ /* 0x000fe2000001080c */
[----:B------:R-:W-:Y:S02]  /*5d30*/  SHF.R.U32.HI R9, RZ, 0x10, R14 ;  /* 0x00000010ff097819 */ /* 0x000fe4000001160e */
[----:B---3--:R-:W-:Y:S01]  /*5d40*/  LOP3.LUT R8, R14, 0xffff, RZ, 0xc0, !PT ;  /* 0x0000ffff0e087812 */ /* 0x008fe200078ec0ff */
[----:B------:R1:W-:Y:S01]  /*5d50*/  MUFU.EX2 R175, R10 ;  /* 0x0000000a00af7308 */ /* 0x0003e20000000800 */
[----:B------:R-:W-:Y:S01]  /*5d60*/  LOP3.LUT R13, R9, 0xff, RZ, 0xc0, !PT ;  /* 0x000000ff090d7812 */ /* 0x000fe200078ec0ff */
[----:B------:R-:W-:Y:S01]  /*5d70*/  FFMA.FTZ R9, R67, c[0x0][0x23c], -R0 ;  /* 0x00008f0043097a23 */ /* 0x000fe20000010800 */
[----:B------:R-:W-:Y:S01]  /*5d80*/  LOP3.LUT R2, R15, UR24, R54, 0x96, !PT ;  /* 0x000000180f027c12 */ /* 0x000fe2000f8e9636 */
[----:B------:R-:W-:Y:S01]  /*5d90*/  HMMA.16816.F32 R100, R4, R48, RZ ;  /* 0x000000300464723c */ /* 0x000fe200000018ff */
[----:B------:R-:W-:Y:S01]  /*5da0*/  SHF.R.U32.HI R19, RZ, 0x8, R8 ;  /* 0x00000008ff137819 */ /* 0x000fe20000011608 */
[----:B------:R-:W-:Y:S01]  /*5db0*/  IMAD.MOV.U32 R67, RZ, RZ, R80 ;  /* 0x000000ffff437224 */ /* 0x000fe200078e0050 */
[C---:B------:R-:W-:Y:S01]  /*5dc0*/  LOP3.LUT R8, R2.reuse, 0xffff, RZ, 0xc0, !PT ;  /* 0x0000ffff02087812 */ /* 0x040fe200078ec0ff */
[----:B------:R3:W2:Y:S01]  /*5dd0*/  MUFU.EX2 R185, R9 ;  /* 0x0000000900b97308 */ /* 0x0006a20000000800 */
[----:B------:R-:W-:-:S02]  /*5de0*/  LOP3.LUT R18, R2, 0xff, RZ, 0xc0, !PT ;  /* 0x000000ff02127812 */ /* 0x000fc400078ec0ff */
[----:B------:R-:W-:Y:S01]  /*5df0*/  SHF.R.U32.HI R11, RZ, 0x8, R8 ;  /* 0x00000008ff0b7819 */ /* 0x000fe20000011608 */
[C---:B------:R-:W-:Y:S01]  /*5e00*/  HMMA.16816.F32 R136, R4.reuse, R50, RZ ;  /* 0x000000320488723c */ /* 0x040fe200000018ff */
[--C-:B------:R-:W-:Y:S02]  /*5e10*/  SHF.R.U32.HI R8, RZ, 0x18, R2.reuse ;  /* 0x00000018ff087819 */ /* 0x100fe40000011602 */
[----:B------:R-:W-:Y:S01]  /*5e20*/  PRMT R11, R18, 0x5410, R11 ;  /* 0x00005410120b7816 */ /* 0x000fe2000000000b */
[----:B------:R-:W-:Y:S01]  /*5e30*/  IMAD.MOV.U32 R18, RZ, RZ, R79 ;  /* 0x000000ffff127224 */ /* 0x000fe200078e004f */
[----:B-1----:R-:W-:Y:S02]  /*5e40*/  SHF.R.U32.HI R10, RZ, 0x10, R2 ;  /* 0x00000010ff0a7819 */ /* 0x002fe40000011602 */
[----:B------:R-:W-:Y:S01]  /*5e50*/  LOP3.LUT R21, R14, 0xff, RZ, 0xc0, !PT ;  /* 0x000000ff0e157812 */ /* 0x000fe200078ec0ff */
[----:B------:R-:W-:Y:S01]  /*5e60*/  HMMA.16816.F32 R88, R4, R22, RZ ;  /* 0x000000160458723c */ /* 0x000fe200000018ff */
[----:B------:R-:W-:-:S02]  /*5e70*/  LOP3.LUT R2, R10, 0xff, RZ, 0xc0, !PT ;  /* 0x000000ff0a027812 */ /* 0x000fc400078ec0ff */
[----:B------:R-:W-:Y:S02]  /*5e80*/  SHF.R.U32.HI R20, RZ, 0x18, R14 ;  /* 0x00000018ff147819 */ /* 0x000fe4000001160e */
[----:B---3--:R-:W-:Y:S02]  /*5e90*/  F2FP.PACK_AB R9, R183, R176 ;  /* 0x000000b0b709723e */ /* 0x008fe400000000ff */
[----:B------:R-:W-:Y:S01]  /*5ea0*/  PRMT R10, R2, 0x5410, R8 ;  /* 0x00005410020a7816 */ /* 0x000fe20000000008 */
[----:B------:R-:W-:Y:S01]  /*5eb0*/  HMMA.16816.F32 R76, R4, R32, RZ ;  /* 0x00000020044c723c */ /* 0x000fe200000018ff */
[----:B------:R-:W-:Y:S02]  /*5ec0*/  F2FP.PACK_AB R2, R184, R226 ;  /* 0x000000e2b802723e */ /* 0x000fe400000000ff */
[----:B--2---:R-:W-:Y:S02]  /*5ed0*/  F2FP.PACK_AB R8, R185, R225 ;  /* 0x000000e1b908723e */ /* 0x004fe400000000ff */
[----:B------:R-:W-:-:S02]  /*5ee0*/  PRMT R150, R9, 0x7610, R150 ;  /* 0x0000761009967816 */ /* 0x000fc40000000096 */
[----:B------:R-:W-:Y:S01]  /*5ef0*/  PRMT R148, R9, 0x7632, R148 ;  /* 0x0000763209947816 */ /* 0x000fe20000000094 */
[C---:B------:R-:W-:Y:S01]  /*5f00*/  HMMA.16816.F32 R140, R4.reuse, R44, RZ ;  /* 0x0000002c048c723c */ /* 0x040fe200000018ff */
[C---:B------:R-:W-:Y:S02]  /*5f10*/  PRMT R151, R2.reuse, 0x7610, R151 ;  /* 0x0000761002977816 */ /* 0x040fe40000000097 */
[----:B------:R-:W-:Y:S01]  /*5f20*/  PRMT R149, R2, 0x7632, R149 ;  /* 0x0000763202957816 */ /* 0x000fe20000000095 */
[----:B------:R-:W-:Y:S01]  /*5f30*/  HSET2.LE.AND R2, R11, R53, PT ;  /* 0x000000350b027233 */ /* 0x000fe20003803000 */
[----:B------:R-:W-:Y:S02]  /*5f40*/  F2FP.PACK_AB R9, R175, R203 ;  /* 0x000000cbaf09723e */ /* 0x000fe400000000ff */
[C---:B------:R-:W-:Y:S01]  /*5f50*/  PRMT R145, R8.reuse, 0x7610, R145 ;  /* 0x0000761008917816 */ /* 0x040fe20000000091 */
[----:B------:R-:W-:Y:S01]  /*5f60*/  HMMA.16816.F32 R132, R4, R46, RZ ;  /* 0x0000002e0484723c */ /* 0x000fe200000018ff */
[----:B------:R-:W-:Y:S01]  /*5f70*/  PRMT R144, R8, 0x7632, R144 ;  /* 0x0000763208907816 */ /* 0x000fe20000000090 */
[----:B------:R-:W-:Y:S01]  /*5f80*/  LDSM.16.MT88.4 R44, [R177+0xc800] ;  /* 0x00c80000b12c783b */ /* 0x000fe20000004200 */
[----:B------:R-:W-:-:S02]  /*5f90*/  PRMT R8, R150, 0x5410, R148 ;  /* 0x0000541096087816 */ /* 0x000fc40000000094 */
[C---:B------:R-:W-:Y:S02]  /*5fa0*/  PRMT R147, R9.reuse, 0x7610, R147 ;  /* 0x0000761009937816 */ /* 0x040fe40000000093 */
[----:B------:R-:W-:Y:S01]  /*5fb0*/  PRMT R146, R9, 0x7632, R146 ;  /* 0x0000763209927816 */ /* 0x000fe20000000092 */
[--C-:B------:R-:W-:Y:S01]  /*5fc0*/  HSET2.LE.AND R9, R10, R53.reuse, PT ;  /* 0x000000350a097233 */ /* 0x100fe20003803000 */
[----:B------:R-:W-:Y:S01]  /*5fd0*/  PRMT R19, R21, 0x5410, R19 ;  /* 0x0000541015137816 */ /* 0x000fe20000000013 */
[----:B----4-:R-:W-:Y:S01]  /*5fe0*/  HMMA.16816.F32 R56, R4, R28, RZ ;  /* 0x0000001c0438723c */ /* 0x010fe200000018ff */
[----:B------:R-:W-:Y:S02]  /*5ff0*/  LOP3.LUT R8, R2, R8, RZ, 0xc0, !PT ;  /* 0x0000000802087212 */ /* 0x000fe400078ec0ff */
[----:B------:R-:W-:Y:S01]  /*6000*/  PRMT R13, R13, 0x5410, R20 ;  /* 0x000054100d0d7816 */ /* 0x000fe20000000014 */
[----:B------:R-:W-:Y:S01]  /*6010*/  HSET2.LE.AND R10, R19, R53, PT ;  /* 0x00000035130a7233 */ /* 0x000fe20003803000 */
[----:B------:R-:W-:-:S02]  /*6020*/  PRMT R2, R151, 0x5410, R149 ;  /* 0x0000541097027816 */ /* 0x000fc40000000095 */
[----:B------:R-:W-:Y:S01]  /*6030*/  PRMT R11, R147, 0x5410, R146 ;  /* 0x00005410930b7816 */ /* 0x000fe20000000092 */
[C---:B------:R-:W-:Y:S01]  /*6040*/  HMMA.16816.F32 R48, R4.reuse, R30, RZ ;  /* 0x0000001e0430723c */ /* 0x040fe200000018ff */
[----:B------:R-:W-:Y:S01]  /*6050*/  LOP3.LUT R9, R9, R2, RZ, 0xc0, !PT ;  /* 0x0000000209097212 */ /* 0x000fe200078ec0ff */
[----:B------:R-:W-:Y:S01]  /*6060*/  HSET2.LE.AND R2, R13, R53, PT ;  /* 0x000000350d027233 */ /* 0x000fe20003803000 */
[----:B------:R-:W-:Y:S01]  /*6070*/  LOP3.LUT R10, R10, R11, RZ, 0xc0, !PT ;  /* 0x0000000b0a0a7212 */ /* 0x000fe200078ec0ff */
[----:B------:R-:W-:Y:S04]  /*6080*/  LDSM.16.MT88.4 R28, [R177+0xe800] ;  /* 0x00e80000b11c783b */ /* 0x000fe80000004200 */
[C---:B------:R-:W-:Y:S08]  /*6090*/  HMMA.16816.F32 R84, R4.reuse, R24, RZ ;  /* 0x000000180454723c */ /* 0x040ff000000018ff */
[C---:B------:R-:W-:Y:S01]  /*60a0*/  HMMA.16816.F32 R80, R4.reuse, R26, RZ ;  /* 0x0000001a0450723c */ /* 0x040fe200000018ff */
[----:B------:R-:W1:Y:S07]  /*60b0*/  LDSM.16.MT88.4 R24, [R179+0xc800] ;  /* 0x00c80000b318783b */ /* 0x000e6e0000004200 */
[C---:B------:R-:W-:Y:S08]  /*60c0*/  HMMA.16816.F32 R32, R4.reuse, R34, RZ ;  /* 0x000000220420723c */ /* 0x040ff000000018ff */
[C---:B------:R-:W-:Y:S08]  /*60d0*/  HMMA.16816.F32 R20, R4.reuse, R36, RZ ;  /* 0x000000240414723c */ /* 0x040ff000000018ff */
[----:B------:R-:W-:Y:S07]  /*60e0*/  HMMA.16816.F32 R220, R4, R38, RZ ;  /* 0x0000002604dc723c */ /* 0x000fee00000018ff */
[----:B------:R-:W-:-:S04]  /*60f0*/  PRMT R4, R145, 0x5410, R144 ;  /* 0x0000541091047816 */ /* 0x000fc80000000090 */
[----:B------:R-:W-:Y:S02]  /*6100*/  LOP3.LUT R11, R2, R4, RZ, 0xc0, !PT ;  /* 0x00000004020b7212 */ /* 0x000fe400078ec0ff */
[----:B------:R-:W2:Y:S01]  /*6110*/  LDSM.16.MT88.4 R4, [R180+0xc800] ;  /* 0x00c80000b404783b */ /* 0x000ea20000004200 */
[----:B------:R-:W-:Y:S02]  /*6120*/  LOP3.LUT R2, R115, UR6, RZ, 0x3c, !PT ;  /* 0x0000000673027c12 */ /* 0x000fe4000f8e3cff */
[----:B------:R-:W-:Y:S02]  /*6130*/  IMAD.MOV.U32 R207, RZ, RZ, R21 ;  /* 0x000000ffffcf7224 */ /* 0x000fe400078e0015 */
[----:B------:R-:W-:Y:S01]  /*6140*/  IMAD.MOV.U32 R206, RZ, RZ, R22 ;  /* 0x000000ffffce7224 */ /* 0x000fe200078e0016 */
[----:B-1----:R-:W-:Y:S01]  /*6150*/  HMMA.16816.F32 R212, R8, R24, R96 ;  /* 0x0000001808d4723c */ /* 0x002fe20000001860 */
[----:B------:R-:W-:Y:S02]  /*6160*/  IMAD.MOV.U32 R205, RZ, RZ, R23 ;  /* 0x000000ffffcd7224 */ /* 0x000fe400078e0017 */
[----:B------:R-:W-:-:S02]  /*6170*/  IMAD.MOV.U32 R204, RZ, RZ, R20 ;  /* 0x000000ffffcc7224 */ /* 0x000fc400078e0014 */
[----:B------:R-:W1:Y:S03]  /*6180*/  LDSM.16.MT88.4 R20, [R178+0xc800] ;  /* 0x00c80000b214783b */ /* 0x000e660000004200 */
[C---:B------:R-:W-:Y:S01]  /*6190*/  HMMA.16816.F32 R96, R8.reuse, R26, R108 ;  /* 0x0000001a0860723c */ /* 0x040fe2000000186c */
[----:B------:R-:W3:Y:S06]  /*61a0*/  LDSM.16.MT88.4 R24, [R180+0xe800] ;  /* 0x00e80000b418783b */ /* 0x000eec0000004200 */
[----:B------:R-:W-:Y:S01]  /*61b0*/  IMAD.MOV.U32 R109, RZ, RZ, R207 ;  /* 0x000000ffff6d7224 */ /* 0x000fe200078e00cf */
[----:B------:R-:W-:Y:S01]  /*61c0*/  HMMA.16816.F32 R248, R8, R44, R100 ;  /* 0x0000002c08f8723c */ /* 0x000fe20000001864 */
[----:B------:R-:W-:-:S02]  /*61d0*/  IMAD.MOV.U32 R110, RZ, RZ, R206 ;  /* 0x000000ffff6e7224 */ /* 0x000fc400078e00ce */
[----:B------:R-:W-:Y:S02]  /*61e0*/  IMAD.MOV.U32 R111, RZ, RZ, R205 ;  /* 0x000000ffff6f7224 */ /* 0x000fe400078e00cd */
[----:B------:R-:W-:-:S03]  /*61f0*/  IMAD.MOV.U32 R108, RZ, RZ, R204 ;  /* 0x000000ffff6c7224 */ /* 0x000fc600078e00cc */
[C---:B------:R-:W-:Y:S08]  /*6200*/  HMMA.16816.F32 R240, R8.reuse, R28, R92 ;  /* 0x0000001c08f0723c */ /* 0x040ff0000000185c */
[C---:B------:R-:W-:Y:S01]  /*6210*/  HMMA.16816.F32 R72, R8.reuse, R30, R72 ;  /* 0x0000001e0848723c */ /* 0x040fe20000001848 */
[----:B------:R-:W-:Y:S07]  /*6220*/  LDSM.16.MT88.4 R28, [R180+0x10800] ;  /* 0x01080000b41c783b */ /* 0x000fee0000004200 */
[C---:B--2---:R-:W-:Y:S08]  /*6230*/  HMMA.16816.F32 R244, R8.reuse, R4, R128 ;  /* 0x0000000408f4723c */ /* 0x044ff00000001880 */
[C---:B------:R-:W-:Y:S01]  /*6240*/  HMMA.16816.F32 R228, R8.reuse, R6, R116 ;  /* 0x0000000608e4723c */ /* 0x040fe20000001874 */
[----:B------:R-:W2:Y:S06]  /*6250*/  LDSM.16.MT88.4 R4, [R178+0xe800] ;  /* 0x00e80000b204783b */ /* 0x000eac0000004200 */
[----:B------:R-:W-:Y:S01]  /*6260*/  IMAD.MOV.U32 R117, RZ, RZ, R200 ;  /* 0x000000ffff757224 */ /* 0x000fe200078e00c8 */
[----:B-1----:R-:W-:Y:S01]  /*6270*/  HMMA.16816.F32 R216, R8, R20, R140 ;  /* 0x0000001408d8723c */ /* 0x002fe2000000188c */
[----:B------:R-:W-:Y:S01]  /*6280*/  IMAD.MOV.U32 R119, RZ, RZ, R185 ;  /* 0x000000ffff777224 */ /* 0x000fe200078e00b9 */
[----:B------:R-:W-:-:S05]  /*6290*/  LOP3.LUT R185, R14, 0xffff, RZ, 0xc0, !PT ;  /* 0x0000ffff0eb97812 */ /* 0x000fca00078ec0ff */
[----:B------:R-:W-:Y:S01]  /*62a0*/  SHF.R.U32.HI R142, RZ, 0x18, R16 ;  /* 0x00000018ff8e7819 */ /* 0x000fe20000011610 */
[----:B------:R-:W-:Y:S01]  /*62b0*/  HMMA.16816.F32 R36, R8, R22, R132 ;  /* 0x000000160824723c */ /* 0x000fe20000001884 */
[----:B------:R-:W1:Y:S01]  /*62c0*/  LDSM.16.MT88.4 R20, [R179+0xe800] ;  /* 0x00e80000b314783b */ /* 0x000e620000004200 */
[----:B------:R-:W-:Y:S02]  /*62d0*/  LOP3.LUT R141, R14, 0xff, RZ, 0xc0, !PT ;  /* 0x000000ff0e8d7812 */ /* 0x000fe400078ec0ff */
[----:B------:R-:W-:-:S03]  /*62e0*/  SHF.R.U32.HI R143, RZ, 0x18, R14 ;  /* 0x00000018ff8f7819 */ /* 0x000fc6000001160e */
[----:B------:R-:W-:Y:S01]  /*62f0*/  IMAD.MOV.U32 R132, RZ, RZ, R224 ;  /* 0x000000ffff847224 */ /* 0x000fe200078e00e0 */
[----:B---3--:R-:W-:Y:S01]  /*6300*/  HMMA.16816.F32 R236, R8, R24, R120 ;  /* 0x0000001808ec723c */ /* 0x008fe20000001878 */
[----:B------:R-:W-:Y:S02]  /*6310*/  IMAD.MOV.U32 R133, RZ, RZ, R203 ;  /* 0x000000ffff857224 */ /* 0x000fe400078e00cb */
[----:B------:R-:W-:Y:S02]  /*6320*/  IMAD.MOV.U32 R134, RZ, RZ, R202 ;  /* 0x000000ffff867224 */ /* 0x000fe400078e00ca */
[----:B------:R-:W-:-:S03]  /*6330*/  IMAD.MOV.U32 R135, RZ, RZ, R201 ;  /* 0x000000ffff877224 */ /* 0x000fc600078e00c9 */
[C---:B------:R-:W-:Y:S01]  /*6340*/  HMMA.16816.F32 R88, R8.reuse, R26, R88 ;  /* 0x0000001a0858723c */ /* 0x040fe20000001858 */
[----:B------:R-:W3:Y:S07]  /*6350*/  LDSM.16.MT88.4 R24, [R178+0x10800] ;  /* 0x01080000b218783b */ /* 0x000eee0000004200 */
[C---:B------:R-:W-:Y:S08]  /*6360*/  HMMA.16816.F32 R232, R8.reuse, R46, R136 ;  /* 0x0000002e08e8723c */ /* 0x040ff00000001888 */
[C---:B--2---:R-:W-:Y:S07]  /*6370*/  HMMA.16816.F32 R208, R8.reuse, R4, R124 ;  /* 0x0000000408d0723c */ /* 0x044fee000000187c */
[----:B------:R-:W-:Y:S01]  /*6380*/  IMAD.MOV.U32 R125, RZ, RZ, R227 ;  /* 0x000000ffff7d7224 */ /* 0x000fe200078e00e3 */
[----:B------:R-:W-:Y:S01]  /*6390*/  HMMA.16816.F32 R104, R8, R6, R104 ;  /* 0x000000060868723c */ /* 0x000fe20000001868 */
[----:B------:R-:W2:Y:S01]  /*63a0*/  LDSM.16.MT88.4 R4, [R177+0x10800] ;  /* 0x01080000b104783b */ /* 0x000ea20000004200 */
[----:B------:R-:W-:-:S02]  /*63b0*/  IMAD.MOV.U32 R126, RZ, RZ, R226 ;  /* 0x000000ffff7e7224 */ /* 0x000fc400078e00e2 */
[----:B------:R-:W-:Y:S02]  /*63c0*/  IMAD.MOV.U32 R127, RZ, RZ, R225 ;  /* 0x000000ffff7f7224 */ /* 0x000fe400078e00e1 */
[----:B------:R-:W-:Y:S01]  /*63d0*/  IMAD.MOV.U32 R124, RZ, RZ, R252 ;  /* 0x000000ffff7c7224 */ /* 0x000fe200078e00fc */
[----:B------:R-:W-:Y:S01]  /*63e0*/  SHF.R.U32.HI R252, RZ, 0x10, R16 ;  /* 0x00000010fffc7819 */ /* 0x000fe20000011610 */
[C---:B-1----:R-:W-:Y:S07]  /*63f0*/  HMMA.16816.F32 R204, R8.reuse, R20, R68 ;  /* 0x0000001408cc723c */ /* 0x042fee0000001844 */
[----:B------:R-:W-:Y:S01]  /*6400*/  IMAD.MOV.U32 R70, RZ, RZ, R18 ;  /* 0x000000ffff467224 */ /* 0x000fe200078e0012 */
[----:B------:R-:W-:Y:S01]  /*6410*/  HMMA.16816.F32 R100, R8, R22, R60 ;  /* 0x000000160864723c */ /* 0x000fe2000000183c */
[----:B------:R-:W-:Y:S01]  /*6420*/  IMAD.MOV.U32 R71, RZ, RZ, R67 ;  /* 0x000000ffff477224 */ /* 0x000fe200078e0043 */
[----:B------:R-:W-:Y:S01]  /*6430*/  LOP3.LUT R67, R16, 0xffff, RZ, 0xc0, !PT ;  /* 0x0000ffff10437812 */ /* 0x000fe200078ec0ff */
[----:B------:R-:W-:Y:S01]  /*6440*/  IMAD.MOV.U32 R69, RZ, RZ, R184 ;  /* 0x000000ffff457224 */ /* 0x000fe200078e00b8 */
[----:B------:R-:W-:Y:S01]  /*6450*/  SHF.R.U32.HI R184, RZ, 0x10, R14 ;  /* 0x00000010ffb87819 */ /* 0x000fe2000001160e */
[----:B------:R-:W-:-:S02]  /*6460*/  IMAD.MOV.U32 R68, RZ, RZ, R181 ;  /* 0x000000ffff447224 */ /* 0x000fc400078e00b5 */
[----:B------:R-:W-:Y:S01]  /*6470*/  LOP3.LUT R22, R16, 0xff, RZ, 0xc0, !PT ;  /* 0x000000ff10167812 */ /* 0x000fe200078ec0ff */
[----:B---3--:R-:W-:Y:S01]  /*6480*/  HMMA.16816.F32 R128, R8, R24, R84 ;  /* 0x000000180880723c */ /* 0x008fe20000001854 */
[----:B------:R-:W-:-:S06]  /*6490*/  IMAD.MOV.U32 R62, RZ, RZ, R175 ;  /* 0x000000ffff3e7224 */ /* 0x000fcc00078e00af */
[----:B------:R-:W-:Y:S01]  /*64a0*/  IMAD.MOV.U32 R87, RZ, RZ, R133 ;  /* 0x000000ffff577224 */ /* 0x000fe200078e0085 */
[----:B------:R-:W-:Y:S01]  /*64b0*/  HMMA.16816.F32 R92, R8, R28, R76 ;  /* 0x0000001c085c723c */ /* 0x000fe2000000184c */
[----:B------:R-:W-:Y:S02]  /*64c0*/  IMAD.MOV.U32 R84, RZ, RZ, R126 ;  /* 0x000000ffff547224 */ /* 0x000fe400078e007e */
[----:B------:R-:W-:-:S04]  /*64d0*/  IMAD.MOV.U32 R86, RZ, RZ, R127 ;  /* 0x000000ffff567224 */ /* 0x000fc800078e007f */
[----:B------:R-:W-:Y:S01]  /*64e0*/  IMAD.MOV.U32 R79, RZ, RZ, R62 ;  /* 0x000000ffff4f7224 */ /* 0x000fe200078e003e */
[----:B------:R-:W-:Y:S01]  /*64f0*/  HMMA.16816.F32 R44, R8, R30, R32 ;  /* 0x0000001e082c723c */ /* 0x000fe20000001820 */
[----:B------:R-:W-:-:S07]  /*6500*/  IMAD.MOV.U32 R62, RZ, RZ, R135 ;  /* 0x000000ffff3e7224 */ /* 0x000fce00078e0087 */
[C---:B--2---:R-:W-:Y:S07]  /*6510*/  HMMA.16816.F32 R224, R8.reuse, R4, R56 ;  /* 0x0000000408e0723c */ /* 0x044fee0000001838 */
[----:B------:R-:W-:Y:S01]  /*6520*/  IMAD.WIDE.U32 R4, R2, -0x326172a9, RZ ;  /* 0xcd9e8d5702047825 */ /* 0x000fe200078e00ff */
[----:B------:R-:W-:Y:S01]  /*6530*/  HMMA.16816.F32 R200, R8, R6, R48 ;  /* 0x0000000608c8723c */ /* 0x000fe20000001830 */
[----:B------:R-:W1:Y:S01]  /*6540*/  LDC.U8 R51, c[0x0][0x2d8] ;  /* 0x0000b600ff337b82 */ /* 0x000e620000000000 */
[----:B------:R-:W-:-:S02]  /*6550*/  LOP3.LUT R56, R15, UR24, R54, 0x96, !PT ;  /* 0x000000180f387c12 */ /* 0x000fc4000f8e9636 */
[----:B------:R-:W-:Y:S02]  /*6560*/  LOP3.LUT R5, R5, UR23, R52, 0x96, !PT ;  /* 0x0000001705057c12 */ /* 0x000fe4000f8e9634 */
[----:B------:R-:W-:Y:S02]  /*6570*/  LOP3.LUT R2, R41, UR22, R4, 0x96, !PT ;  /* 0x0000001629027c12 */ /* 0x000fe4000f8e9604 */
[----:B------:R-:W-:Y:S01]  /*6580*/  HMMA.16816.F32 R120, R8, R26, R80 ;  /* 0x0000001a0878723c */ /* 0x000fe20000001850 */
[----:B------:R-:W-:-:S04]  /*6590*/  IMAD.WIDE.U32 R4, R5, -0x2daee0ad, RZ ;  /* 0xd2511f5305047825 */ /* 0x000fc800078e00ff */
[----:B------:R-:W-:Y:S01]  /*65a0*/  IMAD.WIDE.U32 R20, R2, -0x2daee0ad, RZ ;  /* 0xd2511f5302147825 */ /* 0x000fe200078e00ff */
[----:B------:R-:W-:Y:S02]  /*65b0*/  LOP3.LUT R5, R5, UR21, R64, 0x96, !PT ;  /* 0x0000001505057c12 */ /* 0x000fe4000f8e9640 */
[----:B------:R-:W-:Y:S01]  /*65c0*/  LOP3.LUT R64, R17, UR25, R42, 0x96, !PT ;  /* 0x0000001911407c12 */ /* 0x000fe2000f8e962a */
[----:B------:R-:W-:Y:S01]  /*65d0*/  IMAD.MOV.U32 R80, RZ, RZ, R108 ;  /* 0x000000ffff507224 */ /* 0x000fe200078e006c */
[----:B------:R-:W-:Y:S01]  /*65e0*/  LOP3.LUT R2, R21, UR14, R4, 0x96, !PT ;  /* 0x0000000e15027c12 */ /* 0x000fe2000f8e9604 */
[----:B------:R-:W-:-:S04]  /*65f0*/  IMAD.WIDE.U32 R18, R5, -0x326172a9, RZ ;  /* 0xcd9e8d5705127825 */ /* 0x000fc800078e00ff */
[----:B------:R-:W-:Y:S01]  /*6600*/  IMAD.WIDE.U32 R6, R2, -0x326172a9, RZ ;  /* 0xcd9e8d5702067825 */ /* 0x000fe200078e00ff */
[C-C-:B------:R-:W-:Y:S02]  /*6610*/  LOP3.LUT R2, R19.reuse, UR15, R40.reuse, 0x96, !PT ;  /* 0x0000000f13027c12 */ /* 0x140fe4000f8e9628 */
[----:B------:R-:W-:Y:S01]  /*6620*/  LOP3.LUT R19, R19, UR15, R40, 0x96, !PT ;  /* 0x0000000f13137c12 */ /* 0x000fe2000f8e9628 */
[----:B------:R-:W-:Y:S01]  /*6630*/  IMAD.MOV.U32 R81, RZ, RZ, R109 ;  /* 0x000000ffff517224 */ /* 0x000fe200078e006d */
[----:B------:R-:W-:Y:S01]  /*6640*/  LOP3.LUT R13, R7, UR11, R18, 0x96, !PT ;  /* 0x0000000b070d7c12 */ /* 0x000fe2000f8e9612 */
[----:B------:R-:W-:Y:S01]  /*6650*/  IMAD.WIDE.U32 R4, R2, -0x2daee0ad, RZ ;  /* 0xd2511f5302047825 */ /* 0x000fe200078e00ff */
[----:B-1----:R-:W-:-:S03]  /*6660*/  ISETP.GE.U32.AND P4, PT, R51, R22, PT ;  /* 0x000000163300720c */ /* 0x002fc60003f86070 */
[----:B------:R-:W-:Y:S01]  /*6670*/  IMAD.WIDE.U32 R58, R13, -0x2daee0ad, RZ ;  /* 0xd2511f530d3a7825 */ /* 0x000fe200078e00ff */
[----:B------:R-:W-:-:S03]  /*6680*/  LOP3.LUT R5, R5, UR8, R20, 0x96, !PT ;  /* 0x0000000805057c12 */ /* 0x000fc6000f8e9614 */
[----:B------:R-:W-:Y:S01]  /*6690*/  IMAD.MOV.U32 R82, RZ, RZ, R110 ;  /* 0x000000ffff527224 */ /* 0x000fe200078e006e */
[----:B------:R-:W-:Y:S01]  /*66a0*/  LOP3.LUT R2, R59, UR5, R4, 0x96, !PT ;  /* 0x000000053b027c12 */ /* 0x000fe2000f8e9604 */
[----:B------:R-:W-:-:S04]  /*66b0*/  IMAD.WIDE.U32 R20, R5, -0x326172a9, RZ ;  /* 0xcd9e8d5705147825 */ /* 0x000fc800078e00ff */
[----:B------:R-:W-:Y:S01]  /*66c0*/  IMAD.WIDE.U32 R4, R2, -0x326172a9, RZ ;  /* 0xcd9e8d5702047825 */ /* 0x000fe200078e00ff */
[C-C-:B------:R-:W-:Y:S02]  /*66d0*/  LOP3.LUT R65, R21.reuse, UR7, R6.reuse, 0x96, !PT ;  /* 0x0000000715417c12 */ /* 0x140fe4000f8e9606 */
[----:B------:R-:W-:Y:S01]  /*66e0*/  LOP3.LUT R23, R21, UR7, R6, 0x96, !PT ;  /* 0x0000000715177c12 */ /* 0x000fe2000f8e9606 */
[----:B------:R-:W-:Y:S01]  /*66f0*/  IMAD R2, R19, -0x2daee0ad, RZ ;  /* 0xd2511f5313027824 */ /* 0x000fe200078e02ff */
[----:B------:R-:W-:Y:S01]  /*6700*/  LOP3.LUT R7, R5, UR25, R20, 0x96, !PT ;  /* 0x0000001905077c12 */ /* 0x000fe2000f8e9614 */
[----:B------:R-:W-:Y:S01]  /*6710*/  IMAD.WIDE.U32 R18, R13, -0x2daee0ad, RZ ;  /* 0xd2511f530d127825 */ /* 0x000fe200078e00ff */
[C---:B------:R-:W-:Y:S02]  /*6720*/  LOP3.LUT R24, R4.reuse, 0xff, RZ, 0xc0, !PT ;  /* 0x000000ff04187812 */ /* 0x040fe400078ec0ff */
[----:B------:R-:W-:Y:S01]  /*6730*/  LOP3.LUT R57, R4, 0xffff, RZ, 0xc0, !PT ;  /* 0x0000ffff04397812 */ /* 0x000fe200078ec0ff */
[----:B------:R-:W-:Y:S01]  /*6740*/  IMAD.MOV.U32 R83, RZ, RZ, R111 ;  /* 0x000000ffff537224 */ /* 0x000fe200078e006f */
[----:B------:R-:W-:-:S02]  /*6750*/  LOP3.LUT R2, R19, UR5, R2, 0x96, !PT ;  /* 0x0000000513027c12 */ /* 0x000fc4000f8e9602 */
[--C-:B------:R-:W-:Y:S02]  /*6760*/  SHF.R.U32.HI R59, RZ, 0x10, R4.reuse ;  /* 0x00000010ff3b7819 */ /* 0x100fe40000011604 */
[----:B------:R-:W-:Y:S01]  /*6770*/  SHF.R.U32.HI R21, RZ, 0x18, R4 ;  /* 0x00000018ff157819 */ /* 0x000fe20000011604 */
[----:B------:R-:W-:Y:S01]  /*6780*/  IMAD.WIDE.U32 R4, R2, -0x326172a9, RZ ;  /* 0xcd9e8d5702047825 */ /* 0x000fe200078e00ff */
[C---:B------:R-:W-:Y:S02]  /*6790*/  ISETP.GE.U32.AND P2, PT, R51.reuse, R24, PT ;  /* 0x000000183300720c */ /* 0x040fe40003f46070 */
[----:B------:R-:W-:Y:S02]  /*67a0*/  ISETP.GE.U32.AND P3, PT, R51, R21, PT ;  /* 0x000000153300720c */ /* 0x000fe40003f66070 */
[----:B------:R-:W-:Y:S02]  /*67b0*/  LOP3.LUT R6, R5, UR25, R20, 0x96, !PT ;  /* 0x0000001905067c12 */ /* 0x000fe4000f8e9614 */
[----:B------:R-:W-:-:S02]  /*67c0*/  LOP3.LUT R14, R4, 0xffff, RZ, 0xc0, !PT ;  /* 0x0000ffff040e7812 */ /* 0x000fc400078ec0ff */
[----:B------:R-:W-:Y:S02]  /*67d0*/  LOP3.LUT R16, R4, 0xff, RZ, 0xc0, !PT ;  /* 0x000000ff04107812 */ /* 0x000fe400078ec0ff */
[--C-:B------:R-:W-:Y:S02]  /*67e0*/  SHF.R.U32.HI R13, RZ, 0x10, R4.reuse ;  /* 0x00000010ff0d7819 */ /* 0x100fe40000011604 */
[----:B------:R-:W-:Y:S01]  /*67f0*/  SHF.R.U32.HI R15, RZ, 0x18, R4 ;  /* 0x00000018ff0f7819 */ /* 0x000fe20000011604 */
[----:B------:R-:W-:Y:S01]  /*6800*/  IMAD.WIDE.U32 R4, R23, -0x2daee0ad, RZ ;  /* 0xd2511f5317047825 */ /* 0x000fe200078e00ff */
[----:B------:R-:W-:Y:S02]  /*6810*/  SHF.R.U32.HI R14, RZ, 0x8, R14 ;  /* 0x00000008ff0e7819 */ /* 0x000fe4000001160e */
[----:B------:R-:W-:Y:S02]  /*6820*/  LOP3.LUT R13, R13, 0xff, RZ, 0xc0, !PT ;  /* 0x000000ff0d0d7812 */ /* 0x000fe400078ec0ff */
[----:B------:R-:W-:-:S02]  /*6830*/  LOP3.LUT R2, R5, UR24, R18, 0x96, !PT ;  /* 0x0000001805027c12 */ /* 0x000fc4000f8e9612 */
[C---:B------:R-:W-:Y:S01]  /*6840*/  LOP3.LUT R17, R4.reuse, 0xffff, RZ, 0xc0, !PT ;  /* 0x0000ffff04117812 */ /* 0x040fe200078ec0ff */
[----:B------:R-:W-:Y:S01]  /*6850*/  FFMA.FTZ R5, R167, c[0x0][0x23c], -R0 ;  /* 0x00008f00a7057a23 */ /* 0x000fe20000010800 */
[----:B------:R-:W-:Y:S01]  /*6860*/  LOP3.LUT R19, R4, 0xff, RZ, 0xc0, !PT ;  /* 0x000000ff04137812 */ /* 0x000fe200078ec0ff */
[----:B------:R-:W-:Y:S01]  /*6870*/  IMAD.MOV.U32 R167, RZ, RZ, R68 ;  /* 0x000000ffffa77224 */ /* 0x000fe200078e0044 */
[--C-:B------:R-:W-:Y:S01]  /*6880*/  SHF.R.U32.HI R18, RZ, 0x10, R4.reuse ;  /* 0x00000010ff127819 */ /* 0x100fe20000011604 */
[----:B------:R1:W-:Y:S01]  /*6890*/  MUFU.EX2 R116, R5 ;  /* 0x0000000500747308 */ /* 0x0003e20000000800 */
[----:B------:R-:W-:Y:S01]  /*68a0*/  SHF.R.U32.HI R20, RZ, 0x18, R4 ;  /* 0x00000018ff147819 */ /* 0x000fe20000011604 */
[----:B------:R-:W-:Y:S01]  /*68b0*/  IMAD.MOV.U32 R68, RZ, RZ, R134 ;  /* 0x000000ffff447224 */ /* 0x000fe200078e0086 */
[----:B------:R-:W-:Y:S02]  /*68c0*/  SHF.R.U32.HI R4, RZ, 0x10, R7 ;  /* 0x00000010ff047819 */ /* 0x000fe40000011607 */
[----:B------:R-:W-:-:S02]  /*68d0*/  PRMT R23, R16, 0x5410, R14 ;  /* 0x0000541010177816 */ /* 0x000fc4000000000e */
[----:B------:R-:W-:Y:S02]  /*68e0*/  LOP3.LUT R4, R4, 0xff, RZ, 0xc0, !PT ;  /* 0x000000ff04047812 */ /* 0x000fe400078ec0ff */
[----:B------:R-:W-:Y:S01]  /*68f0*/  PRMT R22, R13, 0x5410, R15 ;  /* 0x000054100d167816 */ /* 0x000fe2000000000f */
[--C-:B------:R-:W-:Y:S01]  /*6900*/  FFMA.FTZ R13, R152, c[0x0][0x23c], -R0.reuse ;  /* 0x00008f00980d7a23 */ /* 0x100fe20000010800 */
[----:B------:R-:W-:Y:S02]  /*6910*/  ISETP.GE.U32.AND P6, PT, R51, R4, PT ;  /* 0x000000043300720c */ /* 0x000fe40003fc6070 */
[----:B------:R-:W-:Y:S01]  /*6920*/  LOP3.LUT R4, R6, 0xffff, RZ, 0xc0, !PT ;  /* 0x0000ffff06047812 */ /* 0x000fe200078ec0ff */
[----:B------:R2:W-:Y:S01]  /*6930*/  MUFU.EX2 R60, R13 ;  /* 0x0000000d003c7308 */ /* 0x0005e20000000800 */
[----:B-1----:R-:W-:-:S07]  /*6940*/  FFMA.FTZ R5, R113, c[0x0][0x23c], -R0 ;  /* 0x00008f0071057a23 */ /* 0x002fce0000010800 */
[----:B------:R1:W-:Y:S01]  /*6950*/  MUFU.EX2 R175, R5 ;  /* 0x0000000500af7308 */ /* 0x0003e20000000800 */
[----:B--2---:R-:W-:Y:S02]  /*6960*/  LOP3.LUT R13, R2, 0xff, RZ, 0xc0, !PT ;  /* 0x000000ff020d7812 */ /* 0x004fe400078ec0ff */
[----:B-1----:R-:W-:Y:S02]  /*6970*/  SHF.R.U32.HI R5, RZ, 0x8, R4 ;  /* 0x00000008ff057819 */ /* 0x002fe40000011604 */
[----:B------:R-:W-:-:S04]  /*6980*/  LOP3.LUT R4, R6, 0xff, RZ, 0xc0, !PT ;  /* 0x000000ff06047812 */ /* 0x000fc800078ec0ff */
[----:B------:R-:W-:Y:S01]  /*6990*/  PRMT R21, R4, 0x5410, R5 ;  /* 0x0000541004157816 */ /* 0x000fe20000000005 */
[----:B------:R-:W-:Y:S01]  /*69a0*/  FFMA.FTZ R4, R172, c[0x0][0x23c], -R12 ;  /* 0x00008f00ac047a23 */ /* 0x000fe2000001080c */
[--C-:B------:R-:W-:Y:S02]  /*69b0*/  SHF.R.U32.HI R5, RZ, 0x10, R6.reuse ;  /* 0x00000010ff057819 */ /* 0x100fe40000011606 */
[----:B------:R-:W-:Y:S01]  /*69c0*/  SHF.R.U32.HI R6, RZ, 0x18, R6 ;  /* 0x00000018ff067819 */ /* 0x000fe20000011606 */
[----:B------:R1:W-:Y:S02]  /*69d0*/  MUFU.EX2 R118, R4 ;  /* 0x0000000400767308 */ /* 0x0003e40000000800 */
[----:B-1----:R-:W-:Y:S01]  /*69e0*/  LOP3.LUT R4, R5, 0xff, RZ, 0xc0, !PT ;  /* 0x000000ff05047812 */ /* 0x002fe200078ec0ff */
[----:B------:R-:W-:-:S03]  /*69f0*/  FFMA.FTZ R5, R155, c[0x0][0x23c], -R12 ;  /* 0x00008f009b057a23 */ /* 0x000fc6000001080c */
[----:B------:R-:W-:Y:S02]  /*6a00*/  PRMT R16, R4, 0x5410, R6 ;  /* 0x0000541004107816 */ /* 0x000fe40000000006 */
[----:B------:R1:W2:Y:S01]  /*6a10*/  MUFU.EX2 R61, R5 ;  /* 0x00000005003d7308 */ /* 0x0002a20000000800 */
[----:B------:R-:W-:Y:S01]  /*6a20*/  SHF.R.U32.HI R4, RZ, 0x8, R17 ;  /* 0x00000008ff047819 */ /* 0x000fe20000011611 */
[----:B------:R-:W-:-:S03]  /*6a30*/  FFMA.FTZ R6, R154, c[0x0][0x23c], -R0 ;  /* 0x00008f009a067a23 */ /* 0x000fc60000010800 */
[----:B------:R-:W-:Y:S02]  /*6a40*/  PRMT R15, R19, 0x5410, R4 ;  /* 0x00005410130f7816 */ /* 0x000fe40000000004 */
[----:B------:R-:W-:Y:S01]  /*6a50*/  LOP3.LUT R4, R18, 0xff, RZ, 0xc0, !PT ;  /* 0x000000ff12047812 */ /* 0x000fe200078ec0ff */
[----:B------:R2:W-:Y:S03]  /*6a60*/  MUFU.EX2 R85, R6 ;  /* 0x0000000600557308 */ /* 0x0005e60000000800 */
[----:B------:R-:W-:Y:S02]  /*6a70*/  PRMT R14, R4, 0x5410, R20 ;  /* 0x00005410040e7816 */ /* 0x000fe40000000014 */
[----:B------:R-:W-:Y:S01]  /*6a80*/  SHF.R.U32.HI R4, RZ, 0x18, R7 ;  /* 0x00000018ff047819 */ /* 0x000fe20000011607 */
[----:B-1----:R-:W-:-:S03]  /*6a90*/  FFMA.FTZ R5, R153, c[0x0][0x23c], -R0 ;  /* 0x00008f0099057a23 */ /* 0x002fc60000010800 */
[----:B------:R-:W-:Y:S01]  /*6aa0*/  ISETP.GE.U32.AND P5, PT, R51, R4, PT ;  /* 0x000000043300720c */ /* 0x000fe20003fa6070 */
[----:B------:R-:W-:Y:S01]  /*6ab0*/  HSET2.LE.AND R17, R14, R53, PT ;  /* 0x000000350e117233 */ /* 0x000fe20003803000 */
[----:B------:R1:W-:Y:S01]  /*6ac0*/  MUFU.EX2 R63, R5 ;  /* 0x00000005003f7308 */ /* 0x0003e20000000800 */
[----:B--2---:R-:W-:-:S04]  /*6ad0*/  F2FP.PACK_AB R6, R61, R118 ;  /* 0x000000763d06723e */ /* 0x004fc800000000ff */
[C---:B------:R-:W-:Y:S02]  /*6ae0*/  PRMT R140, R6.reuse, 0x7610, R140 ;  /* 0x00007610068c7816 */ /* 0x040fe4000000008c */
[----:B------:R-:W-:-:S04]  /*6af0*/  PRMT R139, R6, 0x7632, R139 ;  /* 0x00007632068b7816 */ /* 0x000fc8000000008b */
[----:B------:R-:W-:Y:S02]  /*6b00*/  PRMT R18, R140, 0x5410, R139 ;  /* 0x000054108c127816 */ /* 0x000fe4000000008b */
[C---:B-1----:R-:W-:Y:S02]  /*6b10*/  LOP3.LUT R5, R7.reuse, 0xff, RZ, 0xc0, !PT ;  /* 0x000000ff07057812 */ /* 0x042fe400078ec0ff */
[----:B------:R-:W-:Y:S02]  /*6b20*/  LOP3.LUT R7, R7, 0xffff, RZ, 0xc0, !PT ;  /* 0x0000ffff07077812 */ /* 0x000fe400078ec0ff */
[----:B------:R-:W-:Y:S01]  /*6b30*/  ISETP.GE.U32.AND P1, PT, R51, R5, PT ;  /* 0x000000053300720c */ /* 0x000fe20003f26070 */
[----:B------:R-:W-:Y:S01]  /*6b40*/  FFMA.FTZ R5, R164, c[0x0][0x23c], -R0 ;  /* 0x00008f00a4057a23 */ /* 0x000fe20000010800 */
[----:B------:R-:W-:Y:S02]  /*6b50*/  SHF.R.U32.HI R4, RZ, 0x8, R7 ;  /* 0x00000008ff047819 */ /* 0x000fe40000011607 */
[----:B------:R-:W-:Y:S01]  /*6b60*/  SHF.R.U32.HI R7, RZ, 0x18, R2 ;  /* 0x00000018ff077819 */ /* 0x000fe20000011602 */
[----:B------:R1:W-:Y:S01]  /*6b70*/  MUFU.EX2 R181, R5 ;  /* 0x0000000500b57308 */ /* 0x0003e20000000800 */
[----:B------:R-:W-:-:S07]  /*6b80*/  LOP3.LUT R4, R4, 0xffff, RZ, 0xc0, !PT ;  /* 0x0000ffff04047812 */ /* 0x000fce00078ec0ff */
[----:B------:R-:W-:-:S05]  /*6b90*/  @!P1 HADD2 R66, -R140.H0_H0, -RZ.H0_H0 ;  /* 0xa00000ff8c429230 */ /* 0x000fca0000000900 */
[----:B------:R-:W-:Y:S02]  /*6ba0*/  @!P1 PRMT R140, R66, 0x5410, RZ ;  /* 0x00005410428c9816 */ /* 0x000fe400000000ff */
[----:B------:R-:W-:Y:S01]  /*6bb0*/  ISETP.GE.U32.AND P1, PT, R51, R4, PT ;  /* 0x000000043300720c */ /* 0x000fe20003f26070 */
[----:B-1----:R-:W-:Y:S01]  /*6bc0*/  FFMA.FTZ R5, R165, c[0x0][0x23c], -R0 ;  /* 0x00008f00a5057a23 */ /* 0x002fe20000010800 */
[----:B------:R-:W-:Y:S01]  /*6bd0*/  LOP3.LUT R4, R2, 0xffff, RZ, 0xc0, !PT ;  /* 0x0000ffff02047812 */ /* 0x000fe200078ec0ff */
[----:B------:R-:W-:Y:S02]  /*6be0*/  IMAD.MOV.U32 R51, RZ, RZ, R69 ;  /* 0x000000ffff337224 */ /* 0x000fe400078e0045 */
[----:B------:R1:W2:Y:S01]  /*6bf0*/  MUFU.EX2 R52, R5 ;  /* 0x0000000500347308 */ /* 0x0002a20000000800 */
[----:B------:R-:W-:Y:S01]  /*6c00*/  SHF.R.U32.HI R6, RZ, 0x8, R4 ;  /* 0x00000008ff067819 */ /* 0x000fe20000011604 */
[----:B------:R-:W-:Y:S02]  /*6c10*/  FFMA.FTZ R4, R168, c[0x0][0x23c], -R12 ;  /* 0x00008f00a8047a23 */ /* 0x000fe4000001080c */
[----:B------:R-:W-:Y:S01]  /*6c20*/  IMAD.MOV.U32 R69, RZ, RZ, R132 ;  /* 0x000000ffff457224 */ /* 0x000fe200078e0084 */
[----:B------:R-:W-:Y:S01]  /*6c30*/  PRMT R13, R13, 0x5410, R6 ;  /* 0x000054100d0d7816 */ /* 0x000fe20000000006 */
[----:B------:R-:W-:-:S02]  /*6c40*/  HSET2.LE.AND R6, R23, R53, PT ;  /* 0x0000003517067233 */ /* 0x000fc40003803000 */
[----:B------:R-:W-:Y:S02]  /*6c50*/  MUFU.EX2 R76, R4 ;  /* 0x00000004004c7308 */ /* 0x000fe40000000800 */
[----:B------:R-:W-:Y:S01]  /*6c60*/  HSET2.LE.AND R13, R13, R53, PT ;  /* 0x000000350d0d7233 */ /* 0x000fe20003803000 */
[----:B-1----:R-:W-:Y:S02]  /*6c70*/  FFMA.FTZ R5, R166, c[0x0][0x23c], -R12 ;  /* 0x00008f00a6057a23 */ /* 0x002fe4000001080c */
[----:B--2---:R-:W-:-:S03]  /*6c80*/  IMAD.MOV.U32 R66, RZ, RZ, R52 ;  /* 0x000000ffff427224 */ /* 0x004fc600078e0034 */
[----:B------:R1:W2:Y:S02]  /*6c90*/  MUFU.EX2 R52, R5 ;  /* 0x0000000500347308 */ /* 0x0002a40000000800 */
[----:B-1----:R-:W-:-:S04]  /*6ca0*/  SHF.R.U32.HI R5, RZ, 0x10, R2 ;  /* 0x00000010ff057819 */ /* 0x002fc80000011602 */
[----:B------:R-:W-:Y:S01]  /*6cb0*/  LOP3.LUT R2, R5, 0xff, RZ, 0xc0, !PT ;  /* 0x000000ff05027812 */ /* 0x000fe200078ec0ff */
[--C-:B------:R-:W-:Y:S02]  /*6cc0*/  HSET2.LE.AND R5, R16, R53.reuse, PT ;  /* 0x0000003510057233 */ /* 0x100fe40003803000 */
[--C-:B------:R-:W-:Y:S01]  /*6cd0*/  HSET2.LE.AND R16, R15, R53.reuse, PT ;  /* 0x000000350f107233 */ /* 0x100fe20003803000 */
[--C-:B------:R-:W-:Y:S01]  /*6ce0*/  FFMA.FTZ R15, R171, c[0x0][0x23c], -R12.reuse ;  /* 0x00008f00ab0f7a23 */ /* 0x100fe2000001080c */
[----:B------:R-:W-:Y:S01]  /*6cf0*/  PRMT R4, R2, 0x5410, R7 ;  /* 0x0000541002047816 */ /* 0x000fe20000000007 */
[--C-:B------:R-:W-:Y:S01]  /*6d00*/  FFMA.FTZ R2, R169, c[0x0][0x23c], -R12.reuse ;  /* 0x00008f00a9027a23 */ /* 0x100fe2000001080c */
[--C-:B------:R-:W-:Y:S01]  /*6d10*/  HSET2.LE.AND R7, R22, R53.reuse, PT ;  /* 0x0000003516077233 */ /* 0x100fe20003803000 */
[----:B------:R1:W-:Y:S02]  /*6d20*/  MUFU.EX2 R77, R15 ;  /* 0x0000000f004d7308 */ /* 0x0003e40000000800 */
[----:B------:R-:W-:Y:S01]  /*6d30*/  HSET2.LE.AND R14, R4, R53, PT ;  /* 0x00000035040e7233 */ /* 0x000fe20003803000 */
[----:B------:R-:W-:-:S02]  /*6d40*/  FFMA.FTZ R4, R173, c[0x0][0x23c], -R12 ;  /* 0x00008f00ad047a23 */ /* 0x000fc4000001080c */
[----:B------:R-:W-:-:S03]  /*6d50*/  FFMA.FTZ R12, R174, c[0x0][0x23c], -R12 ;  /* 0x00008f00ae0c7a23 */ /* 0x000fc6000001080c */
[----:B------:R3:W4:Y:S01]  /*6d60*/  MUFU.EX2 R78, R2 ;  /* 0x00000002004e7308 */ /* 0x0007220000000800 */
[----:B-1----:R-:W-:Y:S01]  /*6d70*/  FFMA.FTZ R15, R170, c[0x0][0x23c], -R0 ;  /* 0x00008f00aa0f7a23 */ /* 0x002fe20000010800 */
[----:B------:R-:W-:-:S06]  /*6d80*/  F2FP.PACK_AB R0, R175, R116 ;  /* 0x00000074af00723e */ /* 0x000fcc00000000ff */
[----:B------:R1:W-:Y:S01]  /*6d90*/  MUFU.EX2 R54, R4 ;  /* 0x0000000400367308 */ /* 0x0003e20000000800 */
[C---:B------:R-:W-:Y:S02]  /*6da0*/  PRMT R138, R0.reuse, 0x7632, R138 ;  /* 0x00007632008a7816 */ /* 0x040fe4000000008a */
[----:B------:R-:W-:Y:S01]  /*6db0*/  PRMT R137, R0, 0x7610, R137 ;  /* 0x0000761000897816 */ /* 0x000fe20000000089 */
[----:B---3--:R-:W-:-:S04]  /*6dc0*/  HSET2.LE.AND R2, R21, R53, PT ;  /* 0x0000003515027233 */ /* 0x008fc80003803000 */
[----:B------:R-:W3:Y:S01]  /*6dd0*/  MUFU.EX2 R24, R12 ;  /* 0x0000000c00187308 */ /* 0x000ee20000000800 */
[----:B------:R-:W-:-:S04]  /*6de0*/  PRMT R0, R137, 0x5410, R138 ;  /* 0x0000541089007816 */ /* 0x000fc8000000008a */
[----:B------:R-:W-:Y:S02]  /*6df0*/  LOP3.LUT R5, R5, R0, RZ, 0xc0, !PT ;  /* 0x0000000005057212 */ /* 0x000fe400078ec0ff */
[----:B------:R-:W-:Y:S01]  /*6e00*/  F2FP.PACK_AB R0, R63, R60 ;  /* 0x0000003c3f00723e */ /* 0x000fe200000000ff */
[----:B------:R3:W3:Y:S01]  /*6e10*/  MUFU.EX2 R55, R15 ;  /* 0x0000000f00377308 */ /* 0x0006e20000000800 */
[----:B-1----:R-:W-:Y:S02]  /*6e20*/  LOP3.LUT R4, R2, R18, RZ, 0xc0, !PT ;  /* 0x0000001202047212 */ /* 0x002fe400078ec0ff */
[----:B--2---:R-:W-:Y:S02]  /*6e30*/  F2FP.PACK_AB R2, R76, R52 ;  /* 0x000000344c02723e */ /* 0x004fe400000000ff */
[----:B------:R-:W-:Y:S02]  /*6e40*/  PRMT R114, R0, 0x7632, R114 ;  /* 0x0000763200727816 */ /* 0x000fe40000000072 */
[----:B------:R-:W-:-:S02]  /*6e50*/  PRMT R136, R2, 0x7610, R136 ;  /* 0x0000761002887816 */ /* 0x000fc40000000088 */
[----:B------:R-:W-:Y:S02]  /*6e60*/  PRMT R115, R2, 0x7632, R115 ;  /* 0x0000763202737816 */ /* 0x000fe40000000073 */
[----:B------:R-:W-:Y:S02]  /*6e70*/  PRMT R113, R0, 0x7610, R113 ;  /* 0x0000761000717816 */ /* 0x000fe40000000071 */
[----:B------:R-:W-:Y:S02]  /*6e80*/  PRMT R0, R136, 0x5410, R115 ;  /* 0x0000541088007816 */ /* 0x000fe40000000073 */
[----:B----4-:R-:W-:Y:S02]  /*6e90*/  F2FP.PACK_AB R2, R77, R78 ;  /* 0x0000004e4d02723e */ /* 0x010fe400000000ff */
[----:B------:R-:W-:Y:S02]  /*6ea0*/  LOP3.LUT R6, R6, R0, RZ, 0xc0, !PT ;  /* 0x0000000006067212 */ /* 0x000fe400078ec0ff */
[----:B------:R-:W-:-:S02]  /*6eb0*/  PRMT R0, R113, 0x5410, R114 ;  /* 0x0000541071007816 */ /* 0x000fc40000000072 */
[C---:B------:R-:W-:Y:S02]  /*6ec0*/  PRMT R35, R2.reuse, 0x7610, R35 ;  /* 0x0000761002237816 */ /* 0x040fe40000000023 */
[----:B------:R-:W-:Y:S02]  /*6ed0*/  LOP3.LUT R7, R7, R0, RZ, 0xc0, !PT ;  /* 0x0000000007077212 */ /* 0x000fe400078ec0ff */
[----:B------:R-:W-:Y:S02]  /*6ee0*/  F2FP.PACK_AB R0, R181, R85 ;  /* 0x00000055b500723e */ /* 0x000fe400000000ff */
[----:B------:R-:W-:Y:S02]  /*6ef0*/  PRMT R34, R2, 0x7632, R34 ;  /* 0x0000763202227816 */ /* 0x000fe40000000022 */
[C---:B------:R-:W-:Y:S02]  /*6f00*/  PRMT R33, R0.reuse, 0x7632, R33 ;  /* 0x0000763200217816 */ /* 0x040fe40000000021 */
[----:B------:R-:W-:-:S02]  /*6f10*/  PRMT R32, R0, 0x7610, R32 ;  /* 0x0000761000207816 */ /* 0x000fc40000000020 */
[----:B------:R-:W-:Y:S02]  /*6f20*/  PRMT R0, R35, 0x5410, R34 ;  /* 0x0000541023007816 */ /* 0x000fe40000000022 */
[----:B---3--:R-:W-:Y:S02]  /*6f30*/  F2FP.PACK_AB R2, R24, R54 ;  /* 0x000000361802723e */ /* 0x008fe400000000ff */
[----:B------:R-:W-:Y:S02]  /*6f40*/  LOP3.LUT R108, R13, R0, RZ, 0xc0, !PT ;  /* 0x000000000d6c7212 */ /* 0x000fe400078ec0ff */
[----:B------:R-:W-:Y:S02]  /*6f50*/  PRMT R0, R32, 0x5410, R33 ;  /* 0x0000541020007816 */ /* 0x000fe40000000021 */
[----:B------:R-:W-:Y:S02]  /*6f60*/  PRMT R31, R2, 0x7610, R31 ;  /* 0x00007610021f7816 */ /* 0x000fe4000000001f */
[----:B------:R-:W-:-:S02]  /*6f70*/  LOP3.LUT R109, R14, R0, RZ, 0xc0, !PT ;  /* 0x000000000e6d7212 */ /* 0x000fc400078ec0ff */
[----:B------:R-:W1:Y:S01]  /*6f80*/  LDSM.16.MT88.4 R12, [R179+0x10800] ;  /* 0x01080000b30c783b */ /* 0x000e620000004200 */
[----:B------:R-:W-:Y:S02]  /*6f90*/  F2FP.PACK_AB R0, R55, R66 ;  /* 0x000000423700723e */ /* 0x000fe400000000ff */
[----:B------:R-:W-:Y:S02]  /*6fa0*/  PRMT R30, R2, 0x7632, R30 ;  /* 0x00007632021e7816 */ /* 0x000fe4000000001e */
[C---:B------:R-:W-:Y:S02]  /*6fb0*/  PRMT R29, R0.reuse, 0x7610, R29 ;  /* 0x00007610001d7816 */ /* 0x040fe4000000001d */
[----:B------:R-:W-:Y:S02]  /*6fc0*/  PRMT R28, R0, 0x7632, R28 ;  /* 0x00007632001c7816 */ /* 0x000fe4000000001c */
[----:B------:R-:W-:-:S04]  /*6fd0*/  PRMT R0, R31, 0x5410, R30 ;  /* 0x000054101f007816 */ /* 0x000fc8000000001e */
[----:B------:R-:W-:Y:S02]  /*6fe0*/  LOP3.LUT R110, R16, R0, RZ, 0xc0, !PT ;  /* 0x00000000106e7212 */ /* 0x000fe400078ec0ff */
[----:B------:R-:W-:-:S04]  /*6ff0*/  PRMT R0, R29, 0x5410, R28 ;  /* 0x000054101d007816 */ /* 0x000fc8000000001c */
[----:B------:R-:W-:Y:S01]  /*7000*/  LOP3.LUT R111, R17, R0, RZ, 0xc0, !PT ;  /* 0x00000000116f7212 */ /* 0x000fe200078ec0ff */
[C---:B-1----:R-:W-:Y:S07]  /*7010*/  HMMA.16816.F32 R20, R8.reuse, R12, R80 ;  /* 0x0000000c0814723c */ /* 0x042fee0000001850 */
[----:B------:R-:W-:Y:S01]  /*7020*/  IMAD.MOV.U32 R82, RZ, RZ, R124 ;  /* 0x000000ffff527224 */ /* 0x000fe200078e007c */
[----:B------:R-:W-:Y:S01]  /*7030*/  HMMA.16816.F32 R16, R8, R14, R220 ;  /* 0x0000000e0810723c */ /* 0x000fe200000018dc */
[----:B------:R-:W1:Y:S01]  /*7040*/  LDSM.16.MT88.4 R12, [R177+0xd000] ;  /* 0x00d00000b10c783b */ /* 0x000e620000004200 */
[----:B------:R-:W-:-:S02]  /*7050*/  IMAD.MOV.U32 R83, RZ, RZ, R125 ;  /* 0x000000ffff537224 */ /* 0x000fc400078e007d */
[----:B------:R-:W-:Y:S01]  /*7060*/  IMAD.MOV.U32 R80, RZ, RZ, R70 ;  /* 0x000000ffff507224 */ /* 0x000fe200078e0046 */
[----:B------:R-:W2:Y:S01]  /*7070*/  LDSM.16.MT88.4 R8, [R178+0xd000] ;  /* 0x00d00000b208783b */ /* 0x000ea20000004200 */
[----:B------:R-:W-:Y:S02]  /*7080*/  IMAD.MOV.U32 R81, RZ, RZ, R71 ;  /* 0x000000ffff517224 */ /* 0x000fe400078e0047 */
[----:B------:R-:W-:Y:S02]  /*7090*/  IMAD.MOV.U32 R223, RZ, RZ, R24 ;  /* 0x000000ffffdf7224 */ /* 0x000fe400078e0018 */
[----:B------:R-:W-:Y:S02]  /*70a0*/  IMAD.MOV.U32 R70, RZ, RZ, R117 ;  /* 0x000000ffff467224 */ /* 0x000fe400078e0075 */
[----:B------:R-:W-:Y:S02]  /*70b0*/  IMAD.MOV.U32 R71, RZ, RZ, R119 ;  /* 0x000000ffff477224 */ /* 0x000fe400078e0077 */
[----:B------:R-:W-:-:S02]  /*70c0*/  IMAD.MOV.U32 R220, RZ, RZ, R77 ;  /* 0x000000ffffdc7224 */ /* 0x000fc400078e004d */
[----:B------:R-:W-:Y:S02]  /*70d0*/  IMAD.MOV.U32 R2, RZ, RZ, R71 ;  /* 0x000000ffff027224 */ /* 0x000fe400078e0047 */
[----:B------:R-:W-:Y:S02]  /*70e0*/  IMAD.MOV.U32 R222, RZ, RZ, R55 ;  /* 0x000000ffffde7224 */ /* 0x000fe400078e0037 */
[----:B------:R-:W-:Y:S01]  /*70f0*/  IMAD.MOV.U32 R221, RZ, RZ, R54 ;  /* 0x000000ffffdd7224 */ /* 0x000fe200078e0036 */
[C---:B-1----:R-:W-:Y:S07]  /*7100*/  HMMA.16816.F32 R132, R4.reuse, R12, R248 ;  /* 0x0000000c0484723c */ /* 0x042fee00000018f8 */
[----:B------:R-:W-:Y:S01]  /*7110*/  IMAD.MOV.U32 R250, RZ, RZ, R68 ;  /* 0x000000fffffa7224 */ /* 0x000fe200078e0044 */
[----:B------:R-:W-:Y:S01]  /*7120*/  HMMA.16816.F32 R24, R4, R14, R232 ;  /* 0x0000000e0418723c */ /* 0x000fe200000018e8 */
[----:B------:R-:W1:Y:S01]  /*7130*/  LDSM.16.MT88.4 R12, [R180+0xd000] ;  /* 0x00d00000b40c783b */ /* 0x000e620000004200 */
[----:B------:R-:W-:-:S02]  /*7140*/  IMAD.MOV.U32 R251, RZ, RZ, R62 ;  /* 0x000000fffffb7224 */ /* 0x000fc400078e003e */
[----:B------:R-:W-:Y:S02]  /*7150*/  IMAD.MOV.U32 R249, RZ, RZ, R78 ;  /* 0x000000fffff97224 */ /* 0x000fe400078e004e */
[----:B------:R-:W-:Y:S02]  /*7160*/  IMAD.MOV.U32 R248, RZ, RZ, R85 ;  /* 0x000000fffff87224 */ /* 0x000fe400078e0055 */
[C---:B--2---:R-:W-:Y:S01]  /*7170*/  HMMA.16816.F32 R124, R4.reuse, R8, R216 ;  /* 0x00000008047c723c */ /* 0x044fe200000018d8 */
[----:B------:R-:W-:Y:S02]  /*7180*/  IMAD.MOV.U32 R232, RZ, RZ, R60 ;  /* 0x000000ffffe87224 */ /* 0x000fe400078e003c */
[----:B------:R-:W-:Y:S02]  /*7190*/  IMAD.MOV.U32 R234, RZ, RZ, R63 ;  /* 0x000000ffffea7224 */ /* 0x000fe400078e003f */
[----:B------:R-:W-:Y:S02]  /*71a0*/  IMAD.MOV.U32 R235, RZ, RZ, R76 ;  /* 0x000000ffffeb7224 */ /* 0x000fe400078e004c */
[----:B------:R-:W-:Y:S01]  /*71b0*/  IMAD.MOV.U32 R216, RZ, RZ, R116 ;  /* 0x000000ffffd87224 */ /* 0x000fe200078e0074 */
[----:B------:R-:W-:Y:S01]  /*71c0*/  HMMA.16816.F32 R36, R4, R10, R36 ;  /* 0x0000000a0424723c */ /* 0x000fe20000001824 */
[----:B------:R-:W-:Y:S01]  /*71d0*/  IMAD.MOV.U32 R217, RZ, RZ, R118 ;  /* 0x000000ffffd97224 */ /* 0x000fe200078e0076 */
[----:B------:R-:W2:Y:S01]  /*71e0*/  LDSM.16.MT88.4 R8, [R179+0xd000] ;  /* 0x00d00000b308783b */ /* 0x000ea20000004200 */
[----:B------:R-:W-:-:S02]  /*71f0*/  IMAD.MOV.U32 R219, RZ, RZ, R61 ;  /* 0x000000ffffdb7224 */ /* 0x000fc400078e003d */
[----:B------:R-:W-:Y:S02]  /*7200*/  IMAD.MOV.U32 R218, RZ, RZ, R175 ;  /* 0x000000ffffda7224 */ /* 0x000fe400078e00af */
[----:B------:R-:W-:Y:S02]  /*7210*/  IMAD.MOV.U32 R233, RZ, RZ, R52 ;  /* 0x000000ffffe97224 */ /* 0x000fe400078e0034 */
[----:B------:R-:W-:Y:S01]  /*7220*/  LDSM.16.MT88.4 R52, [R177+0xf800] ;  /* 0x00f80000b134783b */ /* 0x000fe20000004200 */
[C---:B-1----:R-:W-:Y:S07]  /*7230*/  HMMA.16816.F32 R116, R4.reuse, R12, R244 ;  /* 0x0000000c0474723c */ /* 0x042fee00000018f4 */
[----:B------:R-:W-:Y:S01]  /*7240*/  IMAD.MOV.U32 R246, RZ, RZ, R70 ;  /* 0x000000fffff67224 */ /* 0x000fe200078e0046 */
[----:B------:R-:W-:Y:S01]  /*7250*/  HMMA.16816.F32 R40, R4, R14, R228 ;  /* 0x0000000e0428723c */ /* 0x000fe200000018e4 */
[----:B------:R-:W1:Y:S01]  /*7260*/  LDSM.16.MT88.4 R12, [R177+0xf000] ;  /* 0x00f00000b10c783b */ /* 0x000e620000004200 */
[----:B------:R-:W-:-:S02]  /*7270*/  IMAD.MOV.U32 R247, RZ, RZ, R79 ;  /* 0x000000fffff77224 */ /* 0x000fc400078e004f */
[----:B------:R-:W-:Y:S02]  /*7280*/  IMAD.MOV.U32 R244, RZ, RZ, R86 ;  /* 0x000000fffff47224 */ /* 0x000fe400078e0056 */
[----:B------:R-:W-:Y:S02]  /*7290*/  IMAD.MOV.U32 R245, RZ, RZ, R87 ;  /* 0x000000fffff57224 */ /* 0x000fe400078e0057 */
[----:B------:R-:W-:Y:S01]  /*72a0*/  IMAD.MOV.U32 R228, RZ, RZ, R69 ;  /* 0x000000ffffe47224 */ /* 0x000fe200078e0045 */
[----:B--2---:R-:W-:Y:S01]  /*72b0*/  HMMA.16816.F32 R60, R4, R10, R96 ;  /* 0x0000000a043c723c */ /* 0x004fe20000001860 */
[----:B------:R-:W-:Y:S02]  /*72c0*/  IMAD.MOV.U32 R231, RZ, RZ, R51 ;  /* 0x000000ffffe77224 */ /* 0x000fe400078e0033 */
[----:B------:R-:W-:Y:S02]  /*72d0*/  IMAD.MOV.U32 R230, RZ, RZ, R80 ;  /* 0x000000ffffe67224 */ /* 0x000fe400078e0050 */
[----:B------:R-:W-:-:S03]  /*72e0*/  IMAD.MOV.U32 R229, RZ, RZ, R84 ;  /* 0x000000ffffe57224 */ /* 0x000fc600078e0054 */
[----:B------:R-:W-:Y:S01]  /*72f0*/  HMMA.16816.F32 R48, R4, R8, R212 ;  /* 0x000000080430723c */ /* 0x000fe200000018d4 */
[----:B------:R-:W2:Y:S06]  /*7300*/  LDSM.16.MT88.4 R8, [R178+0xf000] ;  /* 0x00f00000b208783b */ /* 0x000eac0000004200 */
[----:B------:R-:W-:Y:S02]  /*7310*/  IMAD.MOV.U32 R214, RZ, RZ, R81 ;  /* 0x000000ffffd67224 */ /* 0x000fe400078e0051 */
[----:B------:R-:W-:Y:S02]  /*7320*/  IMAD.MOV.U32 R213, RZ, RZ, R82 ;  /* 0x000000ffffd57224 */ /* 0x000fe400078e0052 */
[----:B------:R-:W-:-:S02]  /*7330*/  IMAD.MOV.U32 R212, RZ, RZ, R83 ;  /* 0x000000ffffd47224 */ /* 0x000fc400078e0053 */
[----:B------:R-:W-:Y:S01]  /*7340*/  IMAD.MOV.U32 R215, RZ, RZ, R167 ;  /* 0x000000ffffd77224 */ /* 0x000fe200078e00a7 */
[C---:B-1----:R-:W-:Y:S01]  /*7350*/  HMMA.16816.F32 R68, R4.reuse, R12, R240 ;  /* 0x0000000c0444723c */ /* 0x042fe200000018f0 */
[----:B------:R1:W3:Y:S04]  /*7360*/  LDL.LU.S16 R242, [R1+0x20] ;  /* 0x0000200001f27983 */ /* 0x0002e80000300600 */
[----:B------:R1:W4:Y:S01]  /*7370*/  LDL.LU.S16 R243, [R1+0x24] ;  /* 0x0000240001f37983 */ /* 0x0003220000300600 */
[----:B------:R-:W1:Y:S01]  /*7380*/  LDC.U8 R241, c[0x0][0x2d8] ;  /* 0x0000b600fff17b82 */ /* 0x000e620000000000 */
[----:B------:R-:W-:Y:S01]  /*7390*/  SHF.R.U32.HI R0, RZ, 0x8, R57 ;  /* 0x00000008ff007819 */ /* 0x000fe20000011639 */
[----:B------:R-:W-:Y:S01]  /*73a0*/  HMMA.16816.F32 R72, R4, R14, R72 ;  /* 0x0000000e0448723c */ /* 0x000fe20000001848 */
[----:B------:R-:W1:Y:S02]  /*73b0*/  LDSM.16.MT88.4 R12, [R180+0xf000] ;  /* 0x00f00000b40c783b */ /* 0x000e640000004200 */
[----:B------:R-:W-:-:S05]  /*73c0*/  LOP3.LUT R0, R0, 0xffff, RZ, 0xc0, !PT ;  /* 0x0000ffff00007812 */ /* 0x000fca00078ec0ff */
[C---:B--2---:R-:W-:Y:S08]  /*73d0*/  HMMA.16816.F32 R76, R4.reuse, R8, R208 ;  /* 0x00000008044c723c */ /* 0x044ff000000018d0 */
[C---:B------:R-:W-:Y:S01]  /*73e0*/  HMMA.16816.F32 R80, R4.reuse, R10, R104 ;  /* 0x0000000a0450723c */ /* 0x040fe20000001868 */
[----:B------:R-:W2:Y:S07]  /*73f0*/  LDSM.16.MT88.4 R8, [R179+0xf000] ;  /* 0x00f00000b308783b */ /* 0x000eae0000004200 */
[C---:B-1----:R-:W-:Y:S08]  /*7400*/  HMMA.16816.F32 R84, R4.reuse, R12, R236 ;  /* 0x0000000c0454723c */ /* 0x042ff000000018ec */
[C---:B------:R-:W-:Y:S01]  /*7410*/  HMMA.16816.F32 R88, R4.reuse, R14, R88 ;  /* 0x0000000e0458723c */ /* 0x040fe20000001858 */
[----:B------:R-:W1:Y:S07]  /*7420*/  LDSM.16.MT88.4 R12, [R177+0x11000] ;  /* 0x01100000b10c783b */ /* 0x000e6e0000004200 */
[C---:B--2---:R-:W-:Y:S08]  /*7430*/  HMMA.16816.F32 R96, R4.reuse, R8, R204 ;  /* 0x000000080460723c */ /* 0x044ff000000018cc */
[C---:B------:R-:W-:Y:S01]  /*7440*/  HMMA.16816.F32 R100, R4.reuse, R10, R100 ;  /* 0x0000000a0464723c */ /* 0x040fe20000001864 */
[----:B------:R-:W2:Y:S07]  /*7450*/  LDSM.16.MT88.4 R8, [R178+0x11000] ;  /* 0x01100000b208783b */ /* 0x000eae0000004200 */
[C---:B-1----:R-:W-:Y:S08]  /*7460*/  HMMA.16816.F32 R104, R4.reuse, R12, R224 ;  /* 0x0000000c0468723c */ /* 0x042ff000000018e0 */
[C---:B------:R-:W-:Y:S01]  /*7470*/  HMMA.16816.F32 R152, R4.reuse, R14, R200 ;  /* 0x0000000e0498723c */ /* 0x040fe200000018c8 */
[----:B------:R-:W1:Y:S07]  /*7480*/  LDSM.16.MT88.4 R12, [R180+0x11000] ;  /* 0x01100000b40c783b */ /* 0x000e6e0000004200 */
[C---:B--2---:R-:W-:Y:S01]  /*7490*/  HMMA.16816.F32 R164, R4.reuse, R8, R128 ;  /* 0x0000000804a4723c */ /* 0x044fe20000001880 */
[----:B------:R-:W2:Y:S07]  /*74a0*/  LDSM.16.MT88.4 R128, [R177+0xd800] ;  /* 0x00d80000b180783b */ /* 0x000eae0000004200 */
[C---:B------:R-:W-:Y:S01]  /*74b0*/  HMMA.16816.F32 R172, R4.reuse, R10, R120 ;  /* 0x0000000a04ac723c */ /* 0x040fe20000001878 */
[----:B------:R-:W2:Y:S04]  /*74c0*/  LDSM.16.MT88.4 R8, [R179+0x11000] ;  /* 0x01100000b308783b */ /* 0x000ea80000004200 */
[----:B------:R-:W2:Y:S03]  /*74d0*/  LDSM.16.MT88.4 R120, [R178+0xd800] ;  /* 0x00d80000b278783b */ /* 0x000ea60000004200 */
[C---:B-1----:R-:W-:Y:S01]  /*74e0*/  HMMA.16816.F32 R168, R4.reuse, R12, R92 ;  /* 0x0000000c04a8723c */ /* 0x042fe2000000185c */
[----:B------:R-:W-:Y:S01]  /*74f0*/  ULDC UR6, c[0x0][0x228] ;  /* 0x00008a0000067ab9 */ /* 0x000fe20000000800 */
[----:B------:R-:W-:Y:S06]  /*7500*/  LDSM.16.MT88.4 R92, [R178+0x11800] ;  /* 0x01180000b25c783b */ /* 0x000fec0000004200 */
[----:B------:R-:W-:Y:S01]  /*7510*/  HMMA.16816.F32 R12, R4, R14, R44 ;  /* 0x0000000e040c723c */ /* 0x000fe2000000182c */
[----:B------:R-:W-:Y:S07]  /*7520*/  LDSM.16.MT88.4 R44, [R179+0xd800] ;  /* 0x00d80000b32c783b */ /* 0x000fee0000004200 */
[----:B--2---:R-:W-:Y:S08]  /*7530*/  HMMA.16816.F32 R132, R108, R128, R132 ;  /* 0x000000806c84723c */ /* 0x004ff00000001884 */
[C---:B------:R-:W-:Y:S08]  /*7540*/  HMMA.16816.F32 R20, R4.reuse, R8, R20 ;  /* 0x000000080414723c */ /* 0x040ff00000001814 */
[----:B------:R-:W-:Y:S08]  /*7550*/  HMMA.16816.F32 R16, R4, R10, R16 ;  /* 0x0000000a0410723c */ /* 0x000ff00000001810 */
[C---:B------:R-:W-:Y:S08]  /*7560*/  HMMA.16816.F32 R124, R108.reuse, R120, R124 ;  /* 0x000000786c7c723c */ /* 0x040ff0000000187c */
[C---:B------:R-:W-:Y:S01]  /*7570*/  HMMA.16816.F32 R120, R108.reuse, R122, R36 ;  /* 0x0000007a6c78723c */ /* 0x040fe20000001824 */
[----:B------:R-:W1:Y:S07]  /*7580*/  LDSM.16.MT88.4 R36, [R180+0xd800] ;  /* 0x00d80000b424783b */ /* 0x000e6e0000004200 */
[C---:B------:R-:W-:Y:S08]  /*7590*/  HMMA.16816.F32 R128, R108.reuse, R130, R24 ;  /* 0x000000826c80723c */ /* 0x040ff00000001818 */
[C---:B-1----:R-:W-:Y:S08]  /*75a0*/  HMMA.16816.F32 R116, R108.reuse, R36, R116 ;  /* 0x000000246c74723c */ /* 0x042ff00000001874 */
[C---:B------:R-:W-:Y:S08]  /*75b0*/  HMMA.16816.F32 R36, R108.reuse, R38, R40 ;  /* 0x000000266c24723c */ /* 0x040ff00000001828 */
[C---:B------:R-:W-:Y:S08]  /*75c0*/  HMMA.16816.F32 R40, R108.reuse, R44, R48 ;  /* 0x0000002c6c28723c */ /* 0x040ff00000001830 */
[C---:B------:R-:W-:Y:S08]  /*75d0*/  HMMA.16816.F32 R44, R108.reuse, R46, R60 ;  /* 0x0000002e6c2c723c */ /* 0x040ff0000000183c */
[C---:B------:R-:W-:Y:S08]  /*75e0*/  HMMA.16816.F32 R48, R108.reuse, R52, R68 ;  /* 0x000000346c30723c */ /* 0x040ff00000001844 */
[----:B------:R-:W-:Y:S01]  /*75f0*/  HMMA.16816.F32 R52, R108, R54, R72 ;  /* 0x000000366c34723c */ /* 0x000fe20000001848 */
[----:B---3--:R-:W-:-:S02]  /*7600*/  @!P1 HADD2 R242, -R139.H0_H0, -RZ.H0_H0 ;  /* 0xa00000ff8bf29230 */ /* 0x008fc40000000900 */
[----:B----4-:R-:W-:-:S03]  /*7610*/  @!P5 HADD2 R243, -R138.H0_H0, -RZ.H0_H0 ;  /* 0xa00000ff8af3d230 */ /* 0x010fc60000000900 */
[----:B------:R-:W-:Y:S02]  /*7620*/  PRMT R5, R242, 0x7610, R5 ;  /* 0x00007610f2057816 */ /* 0x000fe40000000005 */
[----:B------:R-:W-:Y:S02]  /*7630*/  PRMT R4, R243, 0x7610, R4 ;  /* 0x00007610f3047816 */ /* 0x000fe40000000004 */
[----:B------:R-:W-:Y:S02]  /*7640*/  @!P1 PRMT R139, R5, 0x5410, RZ ;  /* 0x00005410058b9816 */ /* 0x000fe400000000ff */
[----:B------:R-:W-:Y:S02]  /*7650*/  @!P5 PRMT R138, R4, 0x5410, RZ ;  /* 0x00005410048ad816 */ /* 0x000fe400000000ff */
[----:B------:R1:W2:Y:S01]  /*7660*/  LDL.LU.S16 R4, [R1+0x28] ;  /* 0x0000280001047983 */ /* 0x0002a20000300600 */
[----:B------:R-:W-:Y:S01]  /*7670*/  IMAD.MOV.U32 R243, RZ, RZ, R215 ;  /* 0x000000fffff37224 */ /* 0x000fe200078e00d7 */
[----:B------:R-:W-:Y:S01]  /*7680*/  ISETP.GE.U32.AND P1, PT, R241, R0, PT ;  /* 0x00000000f100720c */ /* 0x000fe20003f26070 */
[----:B--2---:R-:W-:Y:S01]  /*7690*/  @!P6 HADD2 R4, -R137.H0_H0, -RZ.H0_H0 ;  /* 0xa00000ff8904e230 */ /* 0x004fe20000000900 */
[----:B------:R-:W-:Y:S01]  /*76a0*/  IMAD.MOV.U32 R215, RZ, RZ, R246 ;  /* 0x000000ffffd77224 */ /* 0x000fe200078e00f6 */
[----:B------:R-:W-:-:S03]  /*76b0*/  LOP3.LUT R0, R59, 0xff, RZ, 0xc0, !PT ;  /* 0x000000ff3b007812 */ /* 0x000fc600078ec0ff */
[----:B------:R-:W-:-:S04]  /*76c0*/  PRMT R60, R4, 0x7610, R60 ;  /* 0x00007610043c7816 */ /* 0x000fc8000000003c */
[----:B------:R-:W-:Y:S02]  /*76d0*/  @!P6 PRMT R137, R60, 0x5410, RZ ;  /* 0x000054103c89e816 */ /* 0x000fe400000000ff */
[----:B------:R1:W2:Y:S01]  /*76e0*/  LDL.LU.S16 R60, [R1+0x30] ;  /* 0x00003000013c7983 */ /* 0x0002a20000300600 */
[----:B------:R-:W-:-:S03]  /*76f0*/  IMAD.MOV.U32 R246, RZ, RZ, R2 ;  /* 0x000000fffff67224 */ /* 0x000fc600078e0002 */
[----:B------:R1:W3:Y:S01]  /*7700*/  LDL.LU.S16 R2, [R1+0x2c] ;  /* 0x00002c0001027983 */ /* 0x0002e20000300600 */
[----:B--2---:R-:W-:-:S05]  /*7710*/  @!P2 HADD2 R60, -R136.H0_H0, -RZ.H0_H0 ;  /* 0xa00000ff883ca230 */ /* 0x004fca0000000900 */
[----:B------:R-:W-:Y:S02]  /*7720*/  PRMT R7, R60, 0x7610, R7 ;  /* 0x000076103c077816 */ /* 0x000fe40000000007 */
[----:B------:R1:W2:Y:S01]  /*7730*/  LDL.LU.S16 R60, [R1+0x34] ;  /* 0x00003400013c7983 */ /* 0x0002a20000300600 */
[----:B------:R-:W-:Y:S01]  /*7740*/  IMAD.WIDE.U32 R4, R65, -0x2daee0ad, RZ ;  /* 0xd2511f5341047825 */ /* 0x000fe200078e00ff */
[----:B------:R-:W-:-:S04]  /*7750*/  ISETP.GE.U32.AND P5, PT, R241, R0, PT ;  /* 0x00000000f100720c */ /* 0x000fc80003fa6070 */
[----:B------:R-:W-:Y:S02]  /*7760*/  LOP3.LUT R0, R5, UR24, R58, 0x96, !PT ;  /* 0x0000001805007c12 */ /* 0x000fe4000f8e963a */
[----:B------:R-:W-:Y:S02]  /*7770*/  @!P2 PRMT R136, R7, 0x5410, RZ ;  /* 0x000054100788a816 */ /* 0x000fe400000000ff */
[----:B------:R-:W-:Y:S01]  /*7780*/  LOP3.LUT R7, R0, 0xff, RZ, 0xc0, !PT ;  /* 0x000000ff00077812 */ /* 0x000fe200078ec0ff */
[----:B--2---:R-:W-:-:S05]  /*7790*/  @!P3 HADD2 R60, -R114.H0_H0, -RZ.H0_H0 ;  /* 0xa00000ff723cb230 */ /* 0x004fca0000000900 */
[----:B------:R-:W-:Y:S02]  /*77a0*/  PRMT R68, R60, 0x7610, R68 ;  /* 0x000076103c447816 */ /* 0x000fe40000000044 */
[----:B------:R1:W2:Y:S04]  /*77b0*/  LDL.LU.S16 R60, [R1+0x38] ;  /* 0x00003800013c7983 */ /* 0x0002a80000300600 */
[----:B------:R1:W4:Y:S01]  /*77c0*/  LDL.LU.S16 R69, [R1+0x40] ;  /* 0x0000400001457983 */ /* 0x0003220000300600 */
[----:B------:R-:W-:Y:S01]  /*77d0*/  ISETP.GE.U32.AND P2, PT, R241, R7, PT ;  /* 0x00000007f100720c */ /* 0x000fe20003f46070 */
[----:B---3--:R-:W-:-:S05]  /*77e0*/  @!P1 HADD2 R2, -R115.H0_H0, -RZ.H0_H0 ;  /* 0xa00000ff73029230 */ /* 0x008fca0000000900 */
[----:B------:R-:W-:Y:S02]  /*77f0*/  PRMT R6, R2, 0x7610, R6 ;  /* 0x0000761002067816 */ /* 0x000fe40000000006 */
[----:B------:R-:W-:-:S04]  /*7800*/  LOP3.LUT R2, R0, 0xffff, RZ, 0xc0, !PT ;  /* 0x0000ffff00027812 */ /* 0x000fc800078ec0ff */
[----:B------:R-:W-:Y:S01]  /*7810*/  SHF.R.U32.HI R2, RZ, 0x8, R2 ;  /* 0x00000008ff027819 */ /* 0x000fe20000011602 */
[----:B----4-:R-:W-:-:S05]  /*7820*/  @!P2 HADD2 R69, -R35.H0_H0, -RZ.H0_H0 ;  /* 0xa00000ff2345a230 */ /* 0x010fca0000000900 */
[----:B------:R-:W-:Y:S02]  /*7830*/  PRMT R58, R69, 0x7610, R58 ;  /* 0x00007610453a7816 */ /* 0x000fe4000000003a */
[----:B------:R1:W3:Y:S01]  /*7840*/  LDL.LU.S16 R69, [R1+0x3c] ;  /* 0x00003c0001457983 */ /* 0x0002e20000300600 */
[----:B------:R-:W-:Y:S02]  /*7850*/  LOP3.LUT R2, R2, 0xffff, RZ, 0xc0, !PT ;  /* 0x0000ffff02027812 */ /* 0x000fe400078ec0ff */
[----:B------:R-:W-:Y:S02]  /*7860*/  @!P1 PRMT R115, R6, 0x5410, RZ ;  /* 0x0000541006739816 */ /* 0x000fe400000000ff */
[----:B------:R-:W-:Y:S02]  /*7870*/  ISETP.GE.U32.AND P1, PT, R241, R2, PT ;  /* 0x00000002f100720c */ /* 0x000fe40003f26070 */
[--C-:B------:R-:W-:Y:S02]  /*7880*/  SHF.R.U32.HI R6, RZ, 0x18, R0.reuse ;  /* 0x00000018ff067819 */ /* 0x100fe40000011600 */
[----:B------:R-:W-:-:S04]  /*7890*/  SHF.R.U32.HI R0, RZ, 0x10, R0 ;  /* 0x00000010ff007819 */ /* 0x000fc80000011600 */
[----:B------:R-:W-:Y:S02]  /*78a0*/  LOP3.LUT R0, R0, 0xff, RZ, 0xc0, !PT ;  /* 0x000000ff00007812 */ /* 0x000fe400078ec0ff */
[----:B------:R-:W-:Y:S02]  /*78b0*/  @!P3 PRMT R114, R68, 0x5410, RZ ;  /* 0x000054104472b816 */ /* 0x000fe400000000ff */
[----:B------:R-:W-:Y:S02]  /*78c0*/  ISETP.GE.U32.AND P3, PT, R241, R0, PT ;  /* 0x00000000f100720c */ /* 0x000fe40003f66070 */
[----:B------:R-:W-:Y:S02]  /*78d0*/  SHF.R.U32.HI R0, RZ, 0x18, R56 ;  /* 0x00000018ff007819 */ /* 0x000fe40000011638 */
[----:B------:R-:W-:Y:S02]  /*78e0*/  @!P2 PRMT R35, R58, 0x5410, RZ ;  /* 0x000054103a23a816 */ /* 0x000fe400000000ff */
[----:B------:R1:W4:Y:S01]  /*78f0*/  LDL.LU.S16 R58, [R1+0x44] ;  /* 0x00004400013a7983 */ /* 0x0003220000300600 */
[----:B---3--:R-:W-:-:S05]  /*7900*/  @!P1 HADD2 R69, -R34.H0_H0, -RZ.H0_H0 ;  /* 0xa00000ff22459230 */ /* 0x008fca0000000900 */
[----:B------:R-:W-:Y:S01]  /*7910*/  PRMT R2, R69, 0x7610, R2 ;  /* 0x0000761045027816 */ /* 0x000fe20000000002 */
[----:B--2---:R-:W-:Y:S01]  /*7920*/  @!P5 HADD2 R60, -R113.H0_H0, -RZ.H0_H0 ;  /* 0xa00000ff713cd230 */ /* 0x004fe20000000900 */
[C---:B------:R-:W-:Y:S01]  /*7930*/  ISETP.GE.U32.AND P6, PT, R241.reuse, R6, PT ;  /* 0x00000006f100720c */ /* 0x040fe20003fc6070 */
[----:B------:R-:W-:Y:S01]  /*7940*/  IMAD.MOV.U32 R242, RZ, RZ, R243 ;  /* 0x000000fffff27224 */ /* 0x000fe200078e00f3 */
[----:B------:R-:W-:Y:S01]  /*7950*/  @!P1 PRMT R34, R2, 0x5410, RZ ;  /* 0x0000541002229816 */ /* 0x000fe200000000ff */
[----:B------:R-:W-:Y:S01]  /*7960*/  LDSM.16.MT88.4 R68, [R180+0xf800] ;  /* 0x00f80000b444783b */ /* 0x000fe20000004200 */
[----:B------:R-:W-:Y:S02]  /*7970*/  LOP3.LUT R2, R56, 0xff, RZ, 0xc0, !PT ;  /* 0x000000ff38027812 */ /* 0x000fe400078ec0ff */
[C---:B------:R-:W-:Y:S02]  /*7980*/  ISETP.GE.U32.AND P1, PT, R241.reuse, R0, PT ;  /* 0x00000000f100720c */ /* 0x040fe40003f26070 */
[----:B------:R-:W-:-:S02]  /*7990*/  ISETP.GE.U32.AND P2, PT, R241, R2, PT ;  /* 0x00000002f100720c */ /* 0x000fc40003f46070 */
[----:B------:R-:W-:Y:S02]  /*79a0*/  LOP3.LUT R0, R56, 0xffff, RZ, 0xc0, !PT ;  /* 0x0000ffff38007812 */ /* 0x000fe400078ec0ff */
[----:B------:R-:W-:Y:S02]  /*79b0*/  SHF.R.U32.HI R2, RZ, 0x10, R56 ;  /* 0x00000010ff027819 */ /* 0x000fe40000011638 */
[----:B------:R1:W2:Y:S01]  /*79c0*/  LDL.LU.S16 R56, [R1+0x48] ;  /* 0x0000480001387983 */ /* 0x0002a20000300600 */
[----:B------:R-:W-:-:S03]  /*79d0*/  PRMT R59, R60, 0x7610, R59 ;  /* 0x000076103c3b7816 */ /* 0x000fc6000000003b */
[----:B------:R-:W3:Y:S01]  /*79e0*/  LDSM.16.MT88.4 R60, [R178+0xf800] ;  /* 0x00f80000b23c783b */ /* 0x000ee20000004200 */
[----:B--2---:R-:W-:-:S05]  /*79f0*/  @!P3 HADD2 R56, -R32.H0_H0, -RZ.H0_H0 ;  /* 0xa00000ff2038b230 */ /* 0x004fca0000000900 */
[----:B------:R-:W-:-:S04]  /*7a00*/  PRMT R74, R56, 0x7610, R74 ;  /* 0x00007610384a7816 */ /* 0x000fc8000000004a */
[----:B------:R-:W-:Y:S02]  /*7a10*/  @!P3 PRMT R32, R74, 0x5410, RZ ;  /* 0x000054104a20b816 */ /* 0x000fe400000000ff */
[----:B------:R1:W2:Y:S01]  /*7a20*/  LDL.LU.S16 R74, [R1+0x50] ;  /* 0x00005000014a7983 */ /* 0x0002a20000300600 */
[----:B----4-:R-:W-:Y:S01]  /*7a30*/  @!P6 HADD2 R58, -R33.H0_H0, -RZ.H0_H0 ;  /* 0xa00000ff213ae230 */ /* 0x010fe20000000900 */
[----:B------:R-:W-:-:S04]  /*7a40*/  @!P5 PRMT R113, R59, 0x5410, RZ ;  /* 0x000054103b71d816 */ /* 0x000fc800000000ff */
[----:B------:R-:W-:-:S04]  /*7a50*/  PRMT R57, R58, 0x7610, R57 ;  /* 0x000076103a397816 */ /* 0x000fc80000000039 */
[----:B------:R-:W-:Y:S02]  /*7a60*/  @!P6 PRMT R33, R57, 0x5410, RZ ;  /* 0x000054103921e816 */ /* 0x000fe400000000ff */
[----:B---3--:R-:W-:Y:S01]  /*7a70*/  HMMA.16816.F32 R56, R108, R60, R76 ;  /* 0x0000003c6c38723c */ /* 0x008fe2000000184c */
[----:B------:R-:W-:Y:S01]  /*7a80*/  SHF.R.U32.HI R0, RZ, 0x8, R0 ;  /* 0x00000008ff007819 */ /* 0x000fe20000011600 */
[----:B------:R-:W-:Y:S01]  /*7a90*/  IMAD.MOV.U32 R243, RZ, RZ, R251 ;  /* 0x000000fffff37224 */ /* 0x000fe200078e00fb */
[----:B------:R-:W-:Y:S01]  /*7aa0*/  LOP3.LUT R2, R2, 0xff, RZ, 0xc0, !PT ;  /* 0x000000ff02027812 */ /* 0x000fe200078ec0ff */
[----:B------:R-:W-:Y:S01]  /*7ab0*/  IMAD.MOV.U32 R240, RZ, RZ, R242 ;  /* 0x000000fffff07224 */ /* 0x000fe200078e00f2 */
[----:B--2---:R-:W-:Y:S01]  /*7ac0*/  @!P2 HADD2 R74, -R150.H0_H0, -RZ.H0_H0 ;  /* 0xa00000ff964aa230 */ /* 0x004fe20000000900 */
[----:B------:R-:W2:Y:S04]  /*7ad0*/  LDSM.16.MT88.4 R76, [R179+0xf800] ;  /* 0x00f80000b34c783b */ /* 0x000ea80000004200 */
[----:B------:R-:W-:-:S02]  /*7ae0*/  PRMT R61, R74, 0x7610, R61 ;  /* 0x000076104a3d7816 */ /* 0x000fc4000000003d */
[----:B------:R1:W3:Y:S01]  /*7af0*/  LDL.LU.S16 R74, [R1+0x4c] ;  /* 0x00004c00014a7983 */ /* 0x0002e20000300600 */
[----:B------:R-:W-:-:S04]  /*7b00*/  LOP3.LUT R0, R0, 0xffff, RZ, 0xc0, !PT ;  /* 0x0000ffff00007812 */ /* 0x000fc800078ec0ff */
[----:B------:R-:W-:Y:S02]  /*7b10*/  ISETP.GE.U32.AND P6, PT, R241, R0, PT ;  /* 0x00000000f100720c */ /* 0x000fe40003fc6070 */
[----:B------:R-:W-:-:S04]  /*7b20*/  LOP3.LUT R0, R64, 0xffff, RZ, 0xc0, !PT ;  /* 0x0000ffff40007812 */ /* 0x000fc800078ec0ff */
[----:B------:R-:W-:-:S07]  /*7b30*/  SHF.R.U32.HI R0, RZ, 0x8, R0 ;  /* 0x00000008ff007819 */ /* 0x000fce0000011600 */
[----:B---3--:R-:W-:-:S05]  /*7b40*/  @!P6 HADD2 R74, -R148.H0_H0, -RZ.H0_H0 ;  /* 0xa00000ff944ae230 */ /* 0x008fca0000000900 */
[----:B------:R-:W-:Y:S02]  /*7b50*/  PRMT R60, R74, 0x7610, R60 ;  /* 0x000076104a3c7816 */ /* 0x000fe4000000003c */
[----:B------:R1:W3:Y:S01]  /*7b60*/  LDL.LU.S16 R74, [R1+0x84] ;  /* 0x00008400014a7983 */ /* 0x0002e20000300600 */
[----:B------:R-:W-:Y:S02]  /*7b70*/  ISETP.GE.U32.AND P5, PT, R241, R2, PT ;  /* 0x00000002f100720c */ /* 0x000fe40003fa6070 */
[----:B------:R-:W-:-:S04]  /*7b80*/  LOP3.LUT R0, R0, 0xffff, RZ, 0xc0, !PT ;  /* 0x0000ffff00007812 */ /* 0x000fc800078ec0ff */
[----:B------:R-:W-:Y:S02]  /*7b90*/  ISETP.GE.U32.AND P3, PT, R241, R0, PT ;  /* 0x00000000f100720c */ /* 0x000fe40003f66070 */
[----:B------:R-:W-:Y:S02]  /*7ba0*/  LOP3.LUT R0, R64, 0xff, RZ, 0xc0, !PT ;  /* 0x000000ff40007812 */ /* 0x000fe400078ec0ff */
[----:B------:R-:W-:Y:S02]  /*7bb0*/  @!P2 PRMT R150, R61, 0x5410, RZ ;  /* 0x000054103d96a816 */ /* 0x000fe400000000ff */
[----:B------:R-:W-:Y:S02]  /*7bc0*/  ISETP.GE.U32.AND P2, PT, R241, R0, PT ;  /* 0x00000000f100720c */ /* 0x000fe40003f46070 */
[----:B------:R-:W-:-:S04]  /*7bd0*/  SHF.R.U32.HI R0, RZ, 0x10, R64 ;  /* 0x00000010ff007819 */ /* 0x000fc80000011640 */
[----:B------:R-:W-:Y:S02]  /*7be0*/  LOP3.LUT R0, R0, 0xff, RZ, 0xc0, !PT ;  /* 0x000000ff00007812 */ /* 0x000fe400078ec0ff */
[----:B------:R-:W-:Y:S02]  /*7bf0*/  @!P6 PRMT R148, R60, 0x5410, RZ ;  /* 0x000054103c94e816 */ /* 0x000fe400000000ff */
[----:B------:R-:W-:Y:S02]  /*7c00*/  ISETP.GE.U32.AND P6, PT, R241, R0, PT ;  /* 0x00000000f100720c */ /* 0x000fe40003fc6070 */
[----:B------:R-:W-:Y:S01]  /*7c10*/  SHF.R.U32.HI R0, RZ, 0x18, R64 ;  /* 0x00000018ff007819 */ /* 0x000fe20000011640 */
[----:B---3--:R-:W-:-:S05]  /*7c20*/  @!P5 HADD2 R74, -R151.H0_H0, -RZ.H0_H0 ;  /* 0xa00000ff974ad230 */ /* 0x008fca0000000900 */
[----:B------:R-:W-:Y:S02]  /*7c30*/  PRMT R73, R74, 0x7610, R73 ;  /* 0x000076104a497816 */ /* 0x000fe40000000049 */
[----:B------:R1:W3:Y:S04]  /*7c40*/  LDL.LU.S16 R74, [R1+0x7c] ;  /* 0x00007c00014a7983 */ /* 0x0002e80000300600 */
[----:B------:R1:W4:Y:S02]  /*7c50*/  LDL.LU.S16 R64, [R1+0x8c] ;  /* 0x00008c0001407983 */ /* 0x0003240000300600 */
[----:B----4-:R-:W-:-:S05]  /*7c60*/  @!P2 HADD2 R64, -R157.H0_H0, -RZ.H0_H0 ;  /* 0xa00000ff9d40a230 */ /* 0x010fca0000000900 */
[----:B------:R-:W-:Y:S02]  /*7c70*/  PRMT R72, R64, 0x7610, R72 ;  /* 0x0000761040487816 */ /* 0x000fe40000000048 */
[----:B------:R1:W4:Y:S01]  /*7c80*/  LDL.LU.S16 R64, [R1+0x88] ;  /* 0x0000880001407983 */ /* 0x0003220000300600 */
[----:B------:R-:W-:-:S03]  /*7c90*/  @!P5 PRMT R151, R73, 0x5410, RZ ;  /* 0x000054104997d816 */ /* 0x000fc600000000ff */
[----:B------:R1:W2:Y:S01]  /*7ca0*/  LDL.LU.S16 R73, [R1+0x90] ;  /* 0x0000900001497983 */ /* 0x0002a20000300600 */
[----:B----4-:R-:W-:-:S05]  /*7cb0*/  @!P3 HADD2 R64, -R156.H0_H0, -RZ.H0_H0 ;  /* 0xa00000ff9c40b230 */ /* 0x010fca0000000900 */
[----:B------:R-:W-:-:S04]  /*7cc0*/  PRMT R6, R64, 0x7610, R6 ;  /* 0x0000761040067816 */ /* 0x000fc80000000006 */
[----:B------:R-:W-:Y:S02]  /*7cd0*/  @!P3 PRMT R156, R6, 0x5410, RZ ;  /* 0x00005410069cb816 */ /* 0x000fe400000000ff */
[----:B------:R1:W4:Y:S01]  /*7ce0*/  LDL.LU.S16 R6, [R1+0x94] ;  /* 0x0000940001067983 */ /* 0x0003220000300600 */
[----:B------:R-:W-:Y:S01]  /*7cf0*/  ISETP.GE.U32.AND P5, PT, R241, R0, PT ;  /* 0x00000000f100720c */ /* 0x000fe20003fa6070 */
[----:B---3--:R-:W-:Y:S01]  /*7d00*/  @!P1 HADD2 R74, -R149.H0_H0, -RZ.H0_H0 ;  /* 0xa00000ff954a9230 */ /* 0x008fe20000000900 */
[----:B------:R-:W-:Y:S01]  /*7d10*/  SHF.R.U32.HI R0, RZ, 0x8, R67 ;  /* 0x00000008ff007819 */ /* 0x000fe20000011643 */
[----:B--2---:R-:W-:-:S03]  /*7d20*/  @!P6 HADD2 R73, -R161.H0_H0, -RZ.H0_H0 ;  /* 0xa00000ffa149e230 */ /* 0x004fc60000000900 */
[----:B------:R-:W-:Y:S02]  /*7d30*/  PRMT R65, R74, 0x7610, R65 ;  /* 0x000076104a417816 */ /* 0x000fe40000000041 */
[----:B------:R-:W-:Y:S02]  /*7d40*/  LOP3.LUT R0, R0, 0xffff, RZ, 0xc0, !PT ;  /* 0x0000ffff00007812 */ /* 0x000fe400078ec0ff */
[----:B------:R-:W-:Y:S02]  /*7d50*/  @!P1 PRMT R149, R65, 0x5410, RZ ;  /* 0x0000541041959816 */ /* 0x000fe400000000ff */
[----:B------:R-:W-:Y:S02]  /*7d60*/  ISETP.GE.U32.AND P1, PT, R241, R0, PT ;  /* 0x00000000f100720c */ /* 0x000fe40003f26070 */
[----:B------:R-:W-:-:S04]  /*7d70*/  PRMT R0, R73, 0x7610, R0 ;  /* 0x0000761049007816 */ /* 0x000fc80000000000 */
[----:B------:R-:W-:Y:S02]  /*7d80*/  @!P6 PRMT R161, R0, 0x5410, RZ ;  /* 0x0000541000a1e816 */ /* 0x000fe400000000ff */
[----:B------:R-:W-:Y:S01]  /*7d90*/  LOP3.LUT R0, R252, 0xff, RZ, 0xc0, !PT ;  /* 0x000000fffc007812 */ /* 0x000fe200078ec0ff */
[----:B----4-:R-:W-:-:S05]  /*7da0*/  @!P5 HADD2 R6, -R159.H0_H0, -RZ.H0_H0 ;  /* 0xa00000ff9f06d230 */ /* 0x010fca0000000900 */
[----:B------:R-:W-:-:S04]  /*7db0*/  PRMT R2, R6, 0x7610, R2 ;  /* 0x0000761006027816 */ /* 0x000fc80000000002 */
[----:B------:R-:W-:Y:S02]  /*7dc0*/  @!P5 PRMT R159, R2, 0x5410, RZ ;  /* 0x00005410029fd816 */ /* 0x000fe400000000ff */
[----:B------:R1:W2:Y:S01]  /*7dd0*/  LDL.LU.S16 R2, [R1+0x98] ;  /* 0x0000980001027983 */ /* 0x0002a20000300600 */
[----:B------:R-:W-:-:S03]  /*7de0*/  ISETP.GE.U32.AND P5, PT, R241, R0, PT ;  /* 0x00000000f100720c */ /* 0x000fc60003fa6070 */
[----:B------:R1:W3:Y:S01]  /*7df0*/  LDL.LU.S16 R0, [R1+0x9c] ;  /* 0x00009c0001007983 */ /* 0x0002e20000300600 */
[----:B------:R-:W-:Y:S01]  /*7e00*/  HMMA.16816.F32 R60, R108, R62, R80 ;  /* 0x0000003e6c3c723c */ /* 0x000fe20000001850 */
[----:B---3--:R-:W-:Y:S02]  /*7e10*/  @!P1 HADD2 R0, -R158.H0_H0, -RZ.H0_H0 ;  /* 0xa00000ff9e009230 */ /* 0x008fe40000000900 */
[----:B--2---:R-:W-:-:S03]  /*7e20*/  @!P4 HADD2 R2, -R160.H0_H0, -RZ.H0_H0 ;  /* 0xa00000ffa002c230 */ /* 0x004fc60000000900 */
[----:B------:R-:W-:Y:S02]  /*7e30*/  PRMT R11, R0, 0x7610, R11 ;  /* 0x00007610000b7816 */ /* 0x000fe4000000000b */
[----:B------:R-:W-:Y:S02]  /*7e40*/  SHF.R.U32.HI R0, RZ, 0x8, R185 ;  /* 0x00000008ff007819 */ /* 0x000fe400000116b9 */
[----:B------:R-:W-:Y:S01]  /*7e50*/  PRMT R80, R2, 0x7610, R80 ;  /* 0x0000761002507816 */ /* 0x000fe20000000050 */
[----:B------:R1:W5:Y:S01]  /*7e60*/  LDL.LU R185, [R1+0xe8] ;  /* 0x0000e80001b97983 */ /* 0x0003620000300800 */
[----:B------:R-:W-:Y:S02]  /*7e70*/  LOP3.LUT R0, R0, 0xffff, RZ, 0xc0, !PT ;  /* 0x0000ffff00007812 */ /* 0x000fe400078ec0ff */
[----:B------:R-:W-:Y:S02]  /*7e80*/  @!P4 PRMT R160, R80, 0x5410, RZ ;  /* 0x0000541050a0c816 */ /* 0x000fe400000000ff */
[----:B------:R-:W-:-:S02]  /*7e90*/  ISETP.GE.U32.AND P4, PT, R241, R0, PT ;  /* 0x00000000f100720c */ /* 0x000fc40003f86070 */
[----:B------:R1:W2:Y:S01]  /*7ea0*/  LDL.LU.S16 R0, [R1+0xa4] ;  /* 0x0000a40001007983 */ /* 0x0002a20000300600 */
[----:B------:R-:W-:Y:S02]  /*7eb0*/  IMAD.MOV.U32 R242, RZ, RZ, R243 ;  /* 0x000000fffff27224 */ /* 0x000fe400078e00f3 */
[----:B------:R-:W-:Y:S02]  /*7ec0*/  IMAD.MOV.U32 R243, RZ, RZ, R212 ;  /* 0x000000fffff37224 */ /* 0x000fe400078e00d4 */
[----:B------:R-:W-:Y:S02]  /*7ed0*/  IMAD.MOV.U32 R212, RZ, RZ, R213 ;  /* 0x000000ffffd47224 */ /* 0x000fe400078e00d5 */
[----:B------:R-:W-:Y:S02]  /*7ee0*/  IMAD.MOV.U32 R213, RZ, RZ, R214 ;  /* 0x000000ffffd57224 */ /* 0x000fe400078e00d6 */
[----:B------:R-:W-:Y:S02]  /*7ef0*/  IMAD.MOV.U32 R214, RZ, RZ, R230 ;  /* 0x000000ffffd67224 */ /* 0x000fe400078e00e6 */
[----:B------:R-:W-:Y:S01]  /*7f00*/  IMAD.MOV.U32 R230, RZ, RZ, R231 ;  /* 0x000000ffffe67224 */ /* 0x000fe200078e00e7 */
[----:B------:R-:W-:Y:S01]  /*7f10*/  @!P1 PRMT R158, R11, 0x5410, RZ ;  /* 0x000054100b9e9816 */ /* 0x000fe200000000ff */
[----:B------:R-:W-:Y:S01]  /*7f20*/  IMAD.MOV.U32 R231, RZ, RZ, R183 ;  /* 0x000000ffffe77224 */ /* 0x000fe200078e00b7 */
[----:B--2---:R-:W-:-:S05]  /*7f30*/  @!P5 HADD2 R0, -R163.H0_H0, -RZ.H0_H0 ;  /* 0xa00000ffa300d230 */ /* 0x004fca0000000900 */
[----:B------:R-:W-:Y:S02]  /*7f40*/  PRMT R10, R0, 0x7610, R10 ;  /* 0x00007610000a7816 */ /* 0x000fe4000000000a */
[----:B------:R-:W-:Y:S02]  /*7f50*/  LOP3.LUT R0, R184, 0xff, RZ, 0xc0, !PT ;  /* 0x000000ffb8007812 */ /* 0x000fe400078ec0ff */
[----:B------:R1:W5:Y:S02]  /*7f60*/  LDL.LU R184, [R1+0xe4] ;  /* 0x0000e40001b87983 */ /* 0x0003640000300800 */
[C---:B------:R-:W-:Y:S02]  /*7f70*/  ISETP.GE.U32.AND P1, PT, R241.reuse, R0, PT ;  /* 0x00000000f100720c */ /* 0x040fe40003f26070 */
[----:B------:R1:W5:Y:S04]  /*7f80*/  LDL.LU R183, [R1+0xe0] ;  /* 0x0000e00001b77983 */ /* 0x0003680000300800 */
[----:B------:R1:W2:Y:S04]  /*7f90*/  LDL.LU.S16 R11, [R1+0xa0] ;  /* 0x0000a000010b7983 */ /* 0x0002a80000300600 */
[----:B------:R1:W3:Y:S01]  /*7fa0*/  LDL.LU.S16 R0, [R1+0xa8] ;  /* 0x0000a80001007983 */ /* 0x0002e20000300600 */
[----:B------:R-:W-:Y:S01]  /*7fb0*/  ISETP.GE.U32.AND P3, PT, R241, R141, PT ;  /* 0x0000008df100720c */ /* 0x000fe20003f66070 */
[----:B------:R-:W-:Y:S01]  /*7fc0*/  IMAD.MOV.U32 R211, RZ, RZ, R240 ;  /* 0x000000ffffd37224 */ /* 0x000fe200078e00f0 */
[----:B------:R-:W-:Y:S01]  /*7fd0*/  SHF.R.U32.HI R2, RZ, 0x10, R4 ;  /* 0x00000010ff027819 */ /* 0x000fe20000011604 */
[----:B------:R-:W-:-:S02]  /*7fe0*/  IMAD.MOV.U32 R210, RZ, RZ, R242 ;  /* 0x000000ffffd27224 */ /* 0x000fc400078e00f2 */
[----:B------:R-:W-:Y:S02]  /*7ff0*/  IMAD.MOV.U32 R240, RZ, RZ, R243 ;  /* 0x000000fffff07224 */ /* 0x000fe400078e00f3 */
[----:B------:R-:W-:Y:S02]  /*8000*/  IMAD.MOV.U32 R242, RZ, RZ, R212 ;  /* 0x000000fffff27224 */ /* 0x000fe400078e00d4 */
[----:B------:R-:W-:Y:S02]  /*8010*/  IMAD.MOV.U32 R243, RZ, RZ, R213 ;  /* 0x000000fffff37224 */ /* 0x000fe400078e00d5 */
[----:B------:R-:W-:Y:S02]  /*8020*/  IMAD.MOV.U32 R212, RZ, RZ, R214 ;  /* 0x000000ffffd47224 */ /* 0x000fe400078e00d6 */
[----:B------:R-:W-:Y:S02]  /*8030*/  IMAD.MOV.U32 R213, RZ, RZ, R228 ;  /* 0x000000ffffd57224 */ /* 0x000fe400078e00e4 */
[----:B------:R-:W-:-:S02]  /*8040*/  IMAD.MOV.U32 R214, RZ, RZ, R250 ;  /* 0x000000ffffd67224 */ /* 0x000fc400078e00fa */
[----:B------:R-:W-:Y:S02]  /*8050*/  IMAD.MOV.U32 R228, RZ, RZ, R182 ;  /* 0x000000ffffe47224 */ /* 0x000fe400078e00b6 */
[----:B------:R1:W5:Y:S01]  /*8060*/  LDL.LU R182, [R1+0xdc] ;  /* 0x0000dc0001b67983 */ /* 0x0003620000300800 */
[----:B------:R-:W-:-:S03]  /*8070*/  IMAD.MOV.U32 R250, RZ, RZ, R181 ;  /* 0x000000fffffa7224 */ /* 0x000fc600078e00b5 */
[----:B------:R1:W5:Y:S01]  /*8080*/  LDL.LU R181, [R1+0xd8] ;  /* 0x0000d80001b57983 */ /* 0x0003620000300800 */
[----:B---3--:R-:W-:-:S05]  /*8090*/  @!P3 HADD2 R0, -R147.H0_H0, -RZ.H0_H0 ;  /* 0xa00000ff9300b230 */ /* 0x008fca0000000900 */
[----:B------:R-:W-:Y:S02]  /*80a0*/  PRMT R8, R0, 0x7610, R8 ;  /* 0x0000761000087816 */ /* 0x000fe40000000008 */
[----:B------:R-:W-:Y:S02]  /*80b0*/  LOP3.LUT R0, R2, 0xff, RZ, 0xc0, !PT ;  /* 0x000000ff02007812 */ /* 0x000fe400078ec0ff */
[----:B------:R1:W3:Y:S01]  /*80c0*/  LDL.LU.S16 R2, [R1+0xac] ;  /* 0x0000ac0001027983 */ /* 0x0002e20000300600 */
[----:B------:R-:W-:Y:S02]  /*80d0*/  @!P2 PRMT R157, R72, 0x5410, RZ ;  /* 0x00005410489da816 */ /* 0x000fe400000000ff */
[----:B------:R-:W-:Y:S02]  /*80e0*/  ISETP.GE.U32.AND P2, PT, R241, R142, PT ;  /* 0x0000008ef100720c */ /* 0x000fe40003f46070 */
[C---:B------:R-:W-:Y:S02]  /*80f0*/  LOP3.LUT R6, R4.reuse, 0xff, RZ, 0xc0, !PT ;  /* 0x000000ff04067812 */ /* 0x040fe400078ec0ff */
[----:B------:R-:W-:-:S02]  /*8100*/  LOP3.LUT R5, R4, 0xffff, RZ, 0xc0, !PT ;  /* 0x0000ffff04057812 */ /* 0x000fc400078ec0ff */
[----:B------:R-:W-:-:S07]  /*8110*/  SHF.R.U32.HI R4, RZ, 0x18, R4 ;  /* 0x00000018ff047819 */ /* 0x000fce0000011604 */
[----:B--2---:R-:W-:-:S05]  /*8120*/  @!P2 HADD2 R11, -R162.H0_H0, -RZ.H0_H0 ;  /* 0xa00000ffa20ba230 */ /* 0x004fca0000000900 */
[----:B------:R-:W-:-:S04]  /*8130*/  PRMT R9, R11, 0x7610, R9 ;  /* 0x000076100b097816 */ /* 0x000fc80000000009 */
[----:B------:R-:W-:Y:S02]  /*8140*/  @!P2 PRMT R162, R9, 0x5410, RZ ;  /* 0x0000541009a2a816 */ /* 0x000fe400000000ff */
[----:B------:R-:W-:Y:S01]  /*8150*/  ISETP.GE.U32.AND P2, PT, R241, R4, PT ;  /* 0x00000004f100720c */ /* 0x000fe20003f46070 */
[----:B------:R-:W-:Y:S02]  /*8160*/  FADD.FTZ R4, R211, R210 ;  /* 0x000000d2d3047221 */ /* 0x000fe40000010000 */
[----:B------:R-:W-:Y:S02]  /*8170*/  IMAD.MOV.U32 R211, RZ, RZ, R242 ;  /* 0x000000ffffd37224 */ /* 0x000fe400078e00f2 */
[----:B------:R-:W-:Y:S02]  /*8180*/  IMAD.MOV.U32 R242, RZ, RZ, R243 ;  /* 0x000000fffff27224 */ /* 0x000fe400078e00f3 */
[----:B------:R-:W-:Y:S02]  /*8190*/  IMAD.MOV.U32 R243, RZ, RZ, R228 ;  /* 0x000000fffff37224 */ /* 0x000fe400078e00e4 */
[----:B------:R-:W-:Y:S01]  /*81a0*/  IMAD.MOV.U32 R228, RZ, RZ, R229 ;  /* 0x000000ffffe47224 */ /* 0x000fe200078e00e5 */
[----:B------:R-:W-:Y:S01]  /*81b0*/  HMMA.16816.F32 R72, R108, R76, R96 ;  /* 0x0000004c6c48723c */ /* 0x000fe20000001860 */
[----:B------:R-:W-:Y:S01]  /*81c0*/  IMAD.MOV.U32 R229, RZ, RZ, R176 ;  /* 0x000000ffffe57224 */ /* 0x000fe200078e00b0 */
[----:B---3--:R-:W-:-:S05]  /*81d0*/  @!P4 HADD2 R2, -R146.H0_H0, -RZ.H0_H0 ;  /* 0xa00000ff9202c230 */ /* 0x008fca0000000900 */
[----:B------:R-:W-:Y:S02]  /*81e0*/  PRMT R27, R2, 0x7610, R27 ;  /* 0x00007610021b7816 */ /* 0x000fe4000000001b */
[----:B------:R1:W2:Y:S04]  /*81f0*/  LDL.LU.S16 R2, [R1+0xb0] ;  /* 0x0000b00001027983 */ /* 0x0002a80000300600 */
[----:B------:R1:W5:Y:S01]  /*8200*/  LDL.LU R176, [R1+0xd4] ;  /* 0x0000d40001b07983 */ /* 0x0003620000300800 */
[----:B------:R-:W-:-:S03]  /*8210*/  @!P4 PRMT R146, R27, 0x5410, RZ ;  /* 0x000054101b92c816 */ /* 0x000fc600000000ff */
[----:B------:R1:W3:Y:S04]  /*8220*/  LDL.LU.S16 R99, [R1+0xc4] ;  /* 0x0000c40001637983 */ /* 0x0002e80000300600 */
[----:B------:R1:W4:Y:S04]  /*8230*/  LDL.LU.S16 R98, [R1+0xc0] ;  /* 0x0000c00001627983 */ /* 0x0003280000300600 */
[----:B------:R1:W3:Y:S04]  /*8240*/  LDL.LU.S16 R97, [R1+0xbc] ;  /* 0x0000bc0001617983 */ /* 0x0002e80000300600 */
[----:B------:R1:W3:Y:S04]  /*8250*/  LDL.LU.S16 R96, [R1+0xb8] ;  /* 0x0000b80001607983 */ /* 0x0002e80000300600 */
[----:B------:R1:W4:Y:S01]  /*8260*/  LDL.LU.S16 R27, [R1+0xb4] ;  /* 0x0000b400011b7983 */ /* 0x0003220000300600 */
[----:B------:R-:W-:-:S02]  /*8270*/  @!P3 PRMT R147, R8, 0x5410, RZ ;  /* 0x000054100893b816 */ /* 0x000fc400000000ff */
[----:B------:R-:W-:Y:S02]  /*8280*/  ISETP.GE.U32.AND P3, PT, R241, R0, PT ;  /* 0x00000000f100720c */ /* 0x000fe40003f66070 */
[----:B------:R-:W-:-:S04]  /*8290*/  SHF.R.U32.HI R0, RZ, 0x8, R5 ;  /* 0x00000008ff007819 */ /* 0x000fc80000011605 */
[----:B------:R-:W-:Y:S02]  /*82a0*/  LOP3.LUT R0, R0, 0xffff, RZ, 0xc0, !PT ;  /* 0x0000ffff00007812 */ /* 0x000fe400078ec0ff */
[C---:B------:R-:W-:Y:S01]  /*82b0*/  ISETP.GE.U32.AND P6, PT, R241.reuse, R143, PT ;  /* 0x0000008ff100720c */ /* 0x040fe20003fc6070 */
[----:B------:R-:W-:Y:S01]  /*82c0*/  USHF.L.U32 UR6, UR6, 0x3, URZ ;  /* 0x0000000306067899 */ /* 0x000fe2000800063f */
[C---:B------:R-:W-:Y:S01]  /*82d0*/  ISETP.GE.U32.AND P4, PT, R241.reuse, R0, PT ;  /* 0x00000000f100720c */ /* 0x040fe20003f86070 */
[----:B------:R-:W-:Y:S01]  /*82e0*/  FADD.FTZ R0, R242, R4 ;  /* 0x00000004f2007221 */ /* 0x000fe20000010000 */
[----:B------:R-:W-:Y:S01]  /*82f0*/  @!P5 PRMT R163, R10, 0x5410, RZ ;  /* 0x000054100aa3d816 */ /* 0x000fe200000000ff */
[----:B------:R-:W-:Y:S01]  /*8300*/  UIMAD.WIDE UR24, UR6, 0x2, URZ ;  /* 0x00000002061878a5 */ /* 0x000fe2000f8e023f */
[----:B------:R-:W-:Y:S01]  /*8310*/  ISETP.GE.U32.AND P5, PT, R241, R6, PT ;  /* 0x00000006f100720c */ /* 0x000fe20003fa6070 */
[----:B------:R-:W-:Y:S02]  /*8320*/  FADD.FTZ R0, R212, R0 ;  /* 0x00000000d4007221 */ /* 0x000fe40000010000 */
[----:B------:R-:W-:Y:S01]  /*8330*/  IMAD.MOV.U32 R251, RZ, RZ, R220 ;  /* 0x000000fffffb7224 */ /* 0x000fe200078e00dc */
[----:B------:R-:W-:Y:S01]  /*8340*/  HMMA.16816.F32 R76, R108, R78, R100 ;  /* 0x0000004e6c4c723c */ /* 0x000fe20000001864 */
[----:B------:R-:W-:Y:S01]  /*8350*/  IMAD.MOV.U32 R220, RZ, RZ, R66 ;  /* 0x000000ffffdc7224 */ /* 0x000fe200078e0042 */
[----:B------:R-:W-:Y:S01]  /*8360*/  LDSM.16.MT88.4 R100, [R180+0x11800] ;  /* 0x01180000b464783b */ /* 0x000fe20000004200 */
[----:B------:R-:W-:-:S03]  /*8370*/  FADD.FTZ R0, R228, R0 ;  /* 0x00000000e4007221 */ /* 0x000fc60000010000 */
[----:B------:R-:W-:Y:S02]  /*8380*/  LDSM.16.MT88.4 R8, [R179+0x11800] ;  /* 0x01180000b308783b */ /* 0x000fe40000004200 */
[----:B------:R-:W-:Y:S02]  /*8390*/  HMMA.16816.F32 R64, R108, R68, R84 ;  /* 0x000000446c40723c */ /* 0x000fe40000001854 */
[----:B------:R-:W1:Y:S01]  /*83a0*/  LDSM.16.MT88.4 R84, [R177+0x11800] ;  /* 0x01180000b154783b */ /* 0x000e620000004200 */
[----:B------:R-:W-:-:S04]  /*83b0*/  FADD.FTZ R0, R230, R0 ;  /* 0x00000000e6007221 */ /* 0x000fc80000010000 */
[----:B------:R-:W-:-:S04]  /*83c0*/  FADD.FTZ R0, R244, R0 ;  /* 0x00000000f4007221 */ /* 0x000fc80000010000 */
[----:B------:R-:W-:-:S04]  /*83d0*/  FADD.FTZ R0, R246, R0 ;  /* 0x00000000f6007221 */ /* 0x000fc80000010000 */
[----:B------:R-:W-:-:S04]  /*83e0*/  FADD.FTZ R0, R216, R0 ;  /* 0x00000000d8007221 */ /* 0x000fc80000010000 */
[----:B------:R-:W-:-:S04]  /*83f0*/  FADD.FTZ R0, R218, R0 ;  /* 0x00000000da007221 */ /* 0x000fc80000010000 */
[----:B------:R-:W-:Y:S01]  /*8400*/  FADD.FTZ R0, R232, R0 ;  /* 0x00000000e8007221 */ /* 0x000fe20000010000 */
[C---:B------:R-:W-:Y:S08]  /*8410*/  HMMA.16816.F32 R68, R108.reuse, R70, R88 ;  /* 0x000000466c44723c */ /* 0x040ff00000001858 */
[C---:B------:R-:W-:Y:S08]  /*8420*/  HMMA.16816.F32 R88, R108.reuse, R92, R164 ;  /* 0x0000005c6c58723c */ /* 0x040ff000000018a4 */
[C---:B------:R-:W-:Y:S08]  /*8430*/  HMMA.16816.F32 R92, R108.reuse, R94, R172 ;  /* 0x0000005e6c5c723c */ /* 0x040ff000000018ac */
[C---:B-1----:R-:W-:Y:S08]  /*8440*/  HMMA.16816.F32 R80, R108.reuse, R84, R104 ;  /* 0x000000546c50723c */ /* 0x042ff00000001868 */
[C---:B------:R-:W-:Y:S08]  /*8450*/  HMMA.16816.F32 R84, R108.reuse, R86, R152 ;  /* 0x000000566c54723c */ /* 0x040ff00000001898 */
[----:B------:R-:W-:Y:S01]  /*8460*/  HMMA.16816.F32 R104, R108, R8, R20 ;  /* 0x000000086c68723c */ /* 0x000fe20000001814 */
[----:B--2---:R-:W-:-:S05]  /*8470*/  @!P1 HADD2 R2, -R145.H0_H0, -RZ.H0_H0 ;  /* 0xa00000ff91029230 */ /* 0x004fca0000000900 */
[----:B------:R-:W-:Y:S01]  /*8480*/  PRMT R5, R2, 0x7610, R5 ;  /* 0x0000761002057816 */ /* 0x000fe20000000005 */
[----:B------:R-:W-:-:S04]  /*8490*/  FADD.FTZ R2, R240, R211 ;  /* 0x000000d3f0027221 */ /* 0x000fc80000010000 */
[----:B------:R-:W-:Y:S01]  /*84a0*/  FADD.FTZ R2, R243, R2 ;  /* 0x00000002f3027221 */ /* 0x000fe20000010000 */
[----:B------:R-:W-:Y:S02]  /*84b0*/  @!P1 PRMT R145, R5, 0x5410, RZ ;  /* 0x0000541005919816 */ /* 0x000fe400000000ff */
[----:B------:R-:W-:Y:S01]  /*84c0*/  LEA R4, P1, R215, c[0x0][0x1f8], 0x1 ;  /* 0x00007e00d7047a11 */ /* 0x000fe200078208ff */
[----:B------:R-:W-:Y:S01]  /*84d0*/  FADD.FTZ R2, R213, R2 ;  /* 0x00000002d5027221 */ /* 0x000fe20000010000 */
[----:B---3--:R-:W-:Y:S02]  /*84e0*/  @!P3 HADD2 R96, -R29.H0_H0, -RZ.H0_H0 ;  /* 0xa00000ff1d60b230 */ /* 0x008fe40000000900 */
[----:B----4-:R-:W-:Y:S01]  /*84f0*/  @!P2 HADD2 R27, -R28.H0_H0, -RZ.H0_H0 ;  /* 0xa00000ff1c1ba230 */ /* 0x010fe20000000900 */
[----:B------:R-:W-:-:S04]  /*8500*/  LEA.HI.X R5, R215, c[0x0][0x1fc], R214, 0x1, P1 ;  /* 0x00007f00d7057a11 */ /* 0x000fc800008f0cd6 */
[----:B------:R-:W-:Y:S01]  /*8510*/  PRMT R6, R27, 0x7610, R6 ;  /* 0x000076101b067816 */ /* 0x000fe20000000006 */
[----:B------:R-:W-:Y:S01]  /*8520*/  FADD.FTZ R2, R229, R2 ;  /* 0x00000002e5027221 */ /* 0x000fe20000010000 */
[----:B------:R-:W-:Y:S02]  /*8530*/  PRMT R7, R96, 0x7610, R7 ;  /* 0x0000761060077816 */ /* 0x000fe40000000007 */
[----:B------:R-:W-:Y:S01]  /*8540*/  @!P2 PRMT R28, R6, 0x5410, RZ ;  /* 0x00005410061ca816 */ /* 0x000fe200000000ff */
[----:B------:R-:W-:Y:S01]  /*8550*/  @!P6 HADD2 R99, -R144.H0_H0, -RZ.H0_H0 ;  /* 0xa00000ff9063e230 */ /* 0x000fe20000000900 */
[----:B------:R-:W-:Y:S01]  /*8560*/  IADD3 R6, P1, R4, UR24, RZ ;  /* 0x0000001804067c10 */ /* 0x000fe2000ff3e0ff */
[----:B------:R-:W-:Y:S01]  /*8570*/  FADD.FTZ R2, R231, R2 ;  /* 0x00000002e7027221 */ /* 0x000fe20000010000 */
[----:B------:R-:W-:Y:S02]  /*8580*/  @!P3 PRMT R29, R7, 0x5410, RZ ;  /* 0x00005410071db816 */ /* 0x000fe400000000ff */
[----:B------:R-:W-:Y:S01]  /*8590*/  IADD3.X R7, R5, UR25, RZ, P1, !PT ;  /* 0x0000001905077c10 */ /* 0x000fe20008ffe4ff */
[----:B------:R-:W-:Y:S01]  /*85a0*/  FADD.FTZ R2, R245, R2 ;  /* 0x00000002f5027221 */ /* 0x000fe20000010000 */
[----:B------:R-:W-:Y:S01]  /*85b0*/  PRMT R26, R99, 0x7610, R26 ;  /* 0x00007610631a7816 */ /* 0x000fe2000000001a */
[----:B------:R-:W-:Y:S01]  /*85c0*/  @!P5 HADD2 R98, -R31.H0_H0, -RZ.H0_H0 ;  /* 0xa00000ff1f62d230 */ /* 0x000fe20000000900 */
[----:B------:R1:W-:Y:S01]  /*85d0*/  STG.E.U16 [R4.64], R157 ;  /* 0x0000009d04007986 */ /* 0x0003e2000c101510 */
[----:B------:R-:W-:Y:S01]  /*85e0*/  @!P4 HADD2 R97, -R30.H0_H0, -RZ.H0_H0 ;  /* 0xa00000ff1e61c230 */ /* 0x000fe20000000900 */
[----:B------:R-:W-:-:S02]  /*85f0*/  @!P6 PRMT R144, R26, 0x5410, RZ ;  /* 0x000054101a90e816 */ /* 0x000fc400000000ff */
[----:B------:R1:W-:Y:S01]  /*8600*/  STG.E.U16 [R4.64+0x2], R156 ;  /* 0x0000029c04007986 */ /* 0x0003e2000c101510 */
[----:B------:R-:W-:-:S03]  /*8610*/  FADD.FTZ R2, R247, R2 ;  /* 0x00000002f7027221 */ /* 0x000fc60000010000 */
[----:B------:R1:W-:Y:S04]  /*8620*/  STG.E.U16 [R6.64], R161 ;  /* 0x000000a106007986 */ /* 0x0003e8000c101510 */
        /* <DEDUP_REMOVED lines=9> */
[----:B------:R1:W-:Y:S04]  /*86c0*/  STG.E.U16 [R4.64+0x22], R148 ;  /* 0x0000229404007986 */ /* 0x0003e8000c101510 */
        /* <DEDUP_REMOVED lines=26> */
[----:B------:R1:W-:Y:S01]  /*8870*/  STG.E.U16 [R6.64+0x72], R28 ;  /* 0x0000721c06007986 */ /* 0x0003e2000c101510 */
[----:B------:R-:W-:Y:S02]  /*8880*/  FADD.FTZ R0, R235, R2 ;  /* 0x00000002eb007221 */ /* 0x000fe40000010000 */
[----:B------:R-:W-:Y:S02]  /*8890*/  FADD.FTZ R233, R248, R233 ;  /* 0x000000e9f8e97221 */ /* 0x000fe40000010000 */
[----:B------:R-:W-:Y:S02]  /*88a0*/  FADD.FTZ R0, R249, R0 ;  /* 0x00000000f9007221 */ /* 0x000fe40000010000 */
[----:B------:R-:W-:-:S02]  /*88b0*/  FADD.FTZ R233, R250, R233 ;  /* 0x000000e9fae97221 */ /* 0x000fc40000010000 */
[----:B------:R-:W-:Y:S01]  /*88c0*/  FADD.FTZ R215, R251, R0 ;  /* 0x00000000fbd77221 */ /* 0x000fe20000010000 */
[----:B------:R-:W-:Y:S01]  /*88d0*/  HMMA.16816.F32 R96, R108, R100, R168 ;  /* 0x000000646c60723c */ /* 0x000fe200000018a8 */
[----:B------:R-:W-:Y:S02]  /*88e0*/  FADD.FTZ R233, R220, R233 ;  /* 0x000000e9dce97221 */ /* 0x000fe40000010000 */
[----:B------:R-:W-:-:S05]  /*88f0*/  FADD.FTZ R215, R221, R215 ;  /* 0x000000d7ddd77221 */ /* 0x000fca0000010000 */
[----:B------:R-:W-:Y:S01]  /*8900*/  HMMA.16816.F32 R100, R108, R102, R12 ;  /* 0x000000666c64723c */ /* 0x000fe2000000180c */
[----:B------:R-:W-:Y:S02]  /*8910*/  FADD.FTZ R233, R222, R233 ;  /* 0x000000e9dee97221 */ /* 0x000fe40000010000 */
[----:B------:R-:W-:-:S05]  /*8920*/  FADD.FTZ R215, R223, R215 ;  /* 0x000000d7dfd77221 */ /* 0x000fca0000010000 */
[----:B------:R-:W-:Y:S01]  /*8930*/  HMMA.16816.F32 R108, R108, R10, R16 ;  /* 0x0000000a6c6c723c */ /* 0x000fe20000001810 */
[----:B------:R-:W-:Y:S07]  /*8940*/  @!P0 BRA `(.L_x_857) ;  /* 0x0000552000008947 */ /* 0x000fee0003800000 */
[----:B-1----:R-:W2:Y:S01]  /*8950*/  LDL.LU R223, [R1+0xc8] ;  /* 0x0000c80001df7983 */ /* 0x002ea20000300800 */
[----:B------:R-:W-:-:S03]  /*8960*/  IMAD.U32 R0, RZ, RZ, UR12 ;  /* 0x0000000cff007e24 */ /* 0x000fc6000f8e00ff */
[----:B------:R-:W1:Y:S01]  /*8970*/  S2R R2, SR_TID.X ;  /* 0x0000000000027919 */ /* 0x000e620000002100 */
[----:B------:R-:W-:Y:S01]  /*8980*/  UIADD3 UR8, UR12, 0x3f, URZ ;  /* 0x0000003f0c087890 */ /* 0x000fe2000fffe03f */
[----:B------:R-:W3:Y:S01]  /*8990*/  LDC.U8 R234, c[0x0][0x2d8] ;  /* 0x0000b600ffea7b82 */ /* 0x000ee20000000000 */
[----:B------:R-:W-:Y:S01]  /*89a0*/  IMAD.MOV.U32 R113, RZ, RZ, R3 ;  /* 0x000000ffff717224 */ /* 0x000fe200078e0003 */
[----:B------:R-:W-:Y:S01]  /*89b0*/  IADD3 R201, P0, R4, -0x80, RZ ;  /* 0xffffff8004c97810 */ /* 0x000fe20007f1e0ff */
[----:B------:R-:W-:Y:S02]  /*89c0*/  USHF.R.S32.HI UR14, URZ, 0x1f, UR8 ;  /* 0x0000001f3f0e7899 */ /* 0x000fe40008011408 */
[----:B------:R-:W-:Y:S01]  /*89d0*/  ULDC.64 UR6, c[0x0][0x1a0] ;  /* 0x0000680000067ab9 */ /* 0x000fe20000000a00 */
[----:B------:R-:W-:Y:S01]  /*89e0*/  IADD3.X R115, R5, -0x1, RZ, P0, !PT ;  /* 0xffffffff05737810 */ /* 0x000fe200007fe4ff */
[----:B------:R-:W-:Y:S02]  /*89f0*/  ULEA.HI UR14, UR14, UR8, URZ, 0x6 ;  /* 0x000000080e0e7291 */ /* 0x000fe4000f8f303f */
[----:B------:R-:W-:-:S02]  /*8a00*/  USHF.L.U64.HI UR8, UR6, 0x4, UR7 ;  /* 0x0000000406087899 */ /* 0x000fc40008010207 */
[----:B------:R-:W-:Y:S02]  /*8a10*/  USHF.R.S32.HI UR14, URZ, 0x6, UR14 ;  /* 0x000000063f0e7899 */ /* 0x000fe4000801140e */
[----:B------:R-:W-:Y:S02]  /*8a20*/  USHF.L.U32 UR11, UR6, 0x4, URZ ;  /* 0x00000004060b7899 */ /* 0x000fe4000800063f */
[----:B------:R-:W-:Y:S01]  /*8a30*/  UIADD3 UR12, UR14, -0x2, URZ ;  /* 0xfffffffe0e0c7890 */ /* 0x000fe2000fffe03f */
[----:B-1----:R-:W-:-:S05]  /*8a40*/  LOP3.LUT R2, R2, 0x3, RZ, 0xc0, !PT ;  /* 0x0000000302027812 */ /* 0x002fca00078ec0ff */
[----:B--2---:R-:W-:-:S05]  /*8a50*/  IMAD R2, R2, -0x2, R223 ;  /* 0xfffffffe02027824 */ /* 0x004fca00078e02df */
[----:B------:R-:W-:Y:S01]  /*8a60*/  IADD3 R2, R0, -UR13, R2 ;  /* 0x8000000d00027c10 */ /* 0x000fe2000fffe002 */
[----:B------:R-:W-:-:S04]  /*8a70*/  IMAD.MOV.U32 R0, RZ, RZ, R112 ;  /* 0x000000ffff007224 */ /* 0x000fc800078e0070 */
[----:B------:R1:W-:Y:S04]  /*8a80*/  STL [R1+0x50], R2 ;  /* 0x0000500201007387 */ /* 0x0003e80000100800 */
[----:B------:R-:W1:Y:S04]  /*8a90*/  LDL.LU R249, [R1+0x18] ;  /* 0x0000180001f97983 */ /* 0x000e680000300800 */
[----:B------:R-:W2:Y:S04]  /*8aa0*/  LDL.64 R250, [R1+0x58] ;  /* 0x0000580001fa7983 */ /* 0x000ea80000100a00 */
[----:B------:R-:W4:Y:S04]  /*8ab0*/  LDL R220, [R1+0x54] ;  /* 0x0000540001dc7983 */ /* 0x000f280000100800 */
[----:B------:R-:W3:Y:S04]  /*8ac0*/  LDL R221, [R1+0x78] ;  /* 0x0000780001dd7983 */ /* 0x000ee80000100800 */
[----:B------:R-:W3:Y:S04]  /*8ad0*/  LDL.LU R222, [R1+0x1c] ;  /* 0x00001c0001de7983 */ /* 0x000ee80000300800 */
[----:B------:R-:W3:Y:S01]  /*8ae0*/  LDL.LU R223, [R1+0xcc] ;  /* 0x0000cc0001df7983 */ /* 0x000ee20000300800 */
[----:B-1----:R-:W-:Y:S01]  /*8af0*/  IMAD.WIDE.U32 R2, R249, -0x326172a9, RZ ;  /* 0xcd9e8d57f9027825 */ /* 0x002fe200078e00ff */
[----:B--2---:R-:W-:-:S04]  /*8b00*/  ISETP.GE.AND P3, PT, R250, c[0x0][0x220], PT ;  /* 0x00008800fa007a0c */ /* 0x004fc80003f66270 */
[----:B------:R1:W-:Y:S01]  /*8b10*/  STL.64 [R1+0x48], R2 ;  /* 0x0000480201007387 */ /* 0x0003e20000100a00 */
[----:B----4-:R-:W-:Y:S02]  /*8b20*/  ISETP.GE.AND P2, PT, R220, c[0x0][0x220], PT ;  /* 0x00008800dc007a0c */ /* 0x010fe40003f46270 */
[----:B---3--:R-:W-:Y:S02]  /*8b30*/  ISETP.GE.AND P1, PT, R221, c[0x0][0x220], PT ;  /* 0x00008800dd007a0c */ /* 0x008fe40003f26270 */
[----:B------:R-:W-:Y:S01]  /*8b40*/  LOP3.LUT R236, R3, R222, RZ, 0x3c, !PT ;  /* 0x000000de03ec7212 */ /* 0x000fe200078e3cff */
[----:B------:R-:W-:-:S04]  /*8b50*/  IMAD.WIDE.U32 R238, R223, -0x2daee0ad, RZ ;  /* 0xd2511f53dfee7825 */ /* 0x000fc800078e00ff */
[----:B------:R-:W-:Y:S01]  /*8b60*/  IMAD.WIDE.U32 R236, R236, -0x2daee0ad, RZ ;  /* 0xd2511f53ecec7825 */ /* 0x000fe200078e00ff */
[----:B-1----:R-:W-:Y:S01]  /*8b70*/  PRMT R2, R234, 0x7054, R234 ;  /* 0x00007054ea027816 */ /* 0x002fe200000000ea */
[----:B------:R-:W-:Y:S05]  /*8b80*/  BRA `(.L_x_858) ;  /* 0x000006a000007947 */ /* 0x000fea0003800000 */
.L_x_860:
[----:B------:R-:W2:Y:S01]  /*8b90*/  LDL.64 R204, [R1+0x70] ;  /* 0x0000700001cc7983 */ /* 0x000ea20000100a00 */
[----:B------:R-:W-:Y:S02]  /*8ba0*/  ULDC.64 UR14, c[0x0][0x198] ;  /* 0x00006600000e7ab9 */ /* 0x000fe40000000a00 */
[----:B------:R-:W-:Y:S01]  /*8bb0*/  UIADD3 UR22, UR12, -0x1, URZ ;  /* 0xffffffff0c167890 */ /* 0x000fe2000fffe03f */
[----:B------:R-:W3:Y:S03]  /*8bc0*/  LDL.64 R202, [R1+0x60] ;  /* 0x0000600001ca7983 */ /* 0x000ee60000100a00 */
[----:B------:R-:W-:Y:S01]  /*8bd0*/  USHF.R.S32.HI UR21, URZ, 0x1f, UR22 ;  /* 0x0000001f3f157899 */ /* 0x000fe20008011416 */
[----:B------:R1:W-:Y:S01]  /*8be0*/  @P3 STS.128 [R199+0x6000], RZ ;  /* 0x006000ffc7003388 */ /* 0x0003e20000000c00 */
[----:B------:R-:W-:Y:S02]  /*8bf0*/  UIMAD.WIDE.U32 UR28, UR22, UR14, URZ ;  /* 0x0000000e161c72a5 */ /* 0x000fe4000f8e003f */
[----:B------:R-:W-:Y:S04]  /*8c00*/  UIMAD UR21, UR21, UR14, URZ ;  /* 0x0000000e151572a4 */ /* 0x000fe8000f8e023f */
[----:B------:R-:W-:Y:S01]  /*8c10*/  UIMAD UR21, UR22, UR15, UR21 ;  /* 0x0000000f161572a4 */ /* 0x000fe2000f8e0215 */
[----:B------:R-:W-:Y:S02]  /*8c20*/  IMAD.U32 R2, RZ, RZ, UR28 ;  /* 0x0000001cff027e24 */ /* 0x000fe4000f8e00ff */
[----:B------:R-:W-:Y:S01]  /*8c30*/  IMAD.U32 R3, RZ, RZ, UR28 ;  /* 0x0000001cff037e24 */ /* 0x000fe2000f8e00ff */
[----:B------:R-:W-:Y:S06]  /*8c40*/  UIADD3 UR21, UR29, UR21, URZ ;  /* 0x000000151d157290 */ /* 0x000fec000fffe03f */
[----:B------:R-:W-:Y:S01]  /*8c50*/  IMAD.U32 R112, RZ, RZ, UR21 ;  /* 0x00000015ff707e24 */ /* 0x000fe2000f8e00ff */
[----:B--2---:R-:W-:Y:S04]  /*8c60*/  LEA R2, P4, R2, R204, 0x6 ;  /* 0x000000cc02027211 */ /* 0x004fe800078830ff */
[C---:B------:R-:W-:Y:S02]  /*8c70*/  @!P3 LEA R114, P0, R2.reuse, c[0x0][0x168], 0x1 ;  /* 0x00005a000272ba11 */ /* 0x040fe400078008ff */
        /* <DEDUP_REMOVED lines=18> */
[C---:B------:R-:W-:Y:S03]  /*8da0*/  @!P1 LEA R148, P0, R3.reuse, c[0x0][0x168], 0x1 ;  /* 0x00005a0003949a11 */ /* 0x040fe600078008ff */
[----:B------:R1:W-:Y:S04]  /*8db0*/  @P1 STS.128 [R199+0xa000], RZ ;  /* 0x00a000ffc7001388 */ /* 0x0003e80000000c00 */
[----:B------:R-:W-:Y:S01]  /*8dc0*/  @!PT LDS RZ, [RZ] ;  /* 0x00000000fffff984 */ /* 0x000fe20000000800 */
[----:B------:R-:W-:Y:S01]  /*8dd0*/  @!PT LDS RZ, [RZ] ;  /* 0x00000000fffff984 */ /* 0x000fe20000000800 */
[----:B------:R-:W-:Y:S01]  /*8de0*/  @!PT LDS RZ, [RZ] ;  /* 0x00000000fffff984 */ /* 0x000fe20000000800 */
[----:B------:R1:W-:Y:S04]  /*8df0*/  @!P1 LDGSTS.E.BYPASS.LTC128B.128 [R199+0xa000], [R154.64+0x100] ;  /* 0x0a0001009ac79fae */ /* 0x0003e8000b901d50 */
[----:B------:R1:W-:Y:S01]  /*8e00*/  @P3 STS.128 [R199+0x6800], RZ ;  /* 0x006800ffc7003388 */ /* 0x0003e20000000c00 */
[----:B--2---:R-:W-:Y:S02]  /*8e10*/  IADD3.X R114, R112, UR20, RZ, P5, !PT ;  /* 0x0000001470727c10 */ /* 0x004fe4000affe4ff */
        /* <DEDUP_REMOVED lines=20> */
[C---:B------:R-:W-:Y:S02]  /*8f60*/  @!P1 LEA.HI.X R141, R2.reuse, c[0x0][0x16c], R3, 0x1, P5 ;  /* 0x00005b00028d9a11 */ /* 0x040fe400028f0c03 */
[----:B------:R-:W-:Y:S01]  /*8f70*/  IADD3 R112, P6, R2, UR27, RZ ;  /* 0x0000001b02707c10 */ /* 0x000fe2000ffde0ff */
[----:B------:R-:W-:Y:S01]  /*8f80*/  @!PT LDS RZ, [RZ] ;  /* 0x00000000fffff984 */ /* 0x000fe20000000800 */
[----:B------:R-:W-:Y:S01]  /*8f90*/  @!PT LDS RZ, [RZ] ;  /* 0x00000000fffff984 */ /* 0x000fe20000000800 */
[----:B------:R-:W-:Y:S01]  /*8fa0*/  @!PT LDS RZ, [RZ] ;  /* 0x00000000fffff984 */ /* 0x000fe20000000800 */
[----:B------:R1:W-:Y:S03]  /*8fb0*/  @!P1 LDGSTS.E.BYPASS.LTC128B.128 [R199+0xa800], [R148.64+0x100] ;  /* 0x0a80010094c79fae */ /* 0x0003e6000b901d50 */
        /* <DEDUP_REMOVED lines=39> */
.L_x_858:
[----:B------:R-:W2:Y:S01]  /*9230*/  LDL.64 R2, [R1+0x68] ;  /* 0x0000680001027983 */ /* 0x000ea20000100a00 */
[----:B------:R-:W-:Y:S01]  /*9240*/  USHF.R.S32.HI UR14, URZ, 0x1f, UR12 ;  /* 0x0000001f3f0e7899 */ /* 0x000fe2000801140c */
[----:B------:R-:W-:Y:S04]  /*9250*/  DEPBAR.LE SB0, 0x0 ;  /* 0x000080000000791a */ /* 0x000fe80000000000 */
[----:B------:R-:W3:Y:S01]  /*9260*/  LDL R8, [R1+0x80] ;  /* 0x0000800001087983 */ /* 0x000ee20000100800 */
[----:B------:R-:W-:Y:S02]  /*9270*/  UIMAD UR14, UR14, UR6, URZ ;  /* 0x000000060e0e72a4 */ /* 0x000fe4000f8e023f */
[----:B------:R-:W-:Y:S01]  /*9280*/  UIMAD.WIDE.U32 UR22, UR12, UR6, URZ ;  /* 0x000000060c1672a5 */ /* 0x000fe2000f8e003f */
[----:B------:R-:W-:Y:S01]  /*9290*/  BAR.SYNC.DEFER_BLOCKING 0x0 ;  /* 0x0000000000007b1d */ /* 0x000fe20000010000 */
[----:B------:R-:W-:Y:S02]  /*92a0*/  UIMAD UR14, UR12, UR7, UR14 ;  /* 0x000000070c0e72a4 */ /* 0x000fe4000f8e020e */
[----:B------:R-:W-:Y:S02]  /*92b0*/  UISETP.GE.AND UP0, UPT, UR12, 0x1, UPT ;  /* 0x000000010c00788c */ /* 0x000fe4000bf06270 */
[----:B------:R-:W-:Y:S01]  /*92c0*/  UIADD3 UR14, UR23, UR14, URZ ;  /* 0x0000000e170e7290 */ /* 0x000fe2000fffe03f */
[----:B------:R-:W-:Y:S02]  /*92d0*/  IMAD.U32 R4, RZ, RZ, UR22 ;  /* 0x00000016ff047e24 */ /* 0x000fe4000f8e00ff */
[----:B------:R-:W-:Y:S01]  /*92e0*/  IMAD.U32 R5, RZ, RZ, UR23 ;  /* 0x00000017ff057e24 */ /* 0x000fe2000f8e00ff */
[----:B------:R-:W-:Y:S02]  /*92f0*/  @P3 STS.128 [R199+0xc000], RZ ;  /* 0x00c000ffc7003388 */ /* 0x000fe40000000c00 */
[----:B--2---:R-:W-:Y:S01]  /*9300*/  IMAD.U32 R3, RZ, RZ, UR14 ;  /* 0x0000000eff037e24 */ /* 0x004fe2000f8e00ff */
[----:B------:R-:W-:Y:S04]  /*9310*/  LEA R2, P4, R4, R2, 0x6 ;  /* 0x0000000204027211 */ /* 0x000fe800078830ff */
        /* <DEDUP_REMOVED lines=91> */
[----:B-----5:R-:W-:Y:S04]  /*98d0*/  LDSM.16.M88.4 R32, [R183] ;  /* 0x00000000b720783b */ /* 0x020fe80000000200 */
[----:B----4-:R-:W-:Y:S04]  /*98e0*/  LDSM.16.M88.4 R16, [R176+0x6800] ;  /* 0x00680000b010783b */ /* 0x010fe80000000200 */
        /* <DEDUP_REMOVED lines=144> */
[C---:B------:R-:W-:Y:S08]  /*a1f0*/  HMMA.16816.F32 R16, R160.reuse, R170, R16 ;  /* 0x000000aaa010723c */ /* 0x040ff00000001810 */
[C---:B------:R-:W-:Y:S08]  /*a200*/  HMMA.16816.F32 R20, R160.reuse, R136, R20 ;  /* 0x00000088a014723c */ /* 0x040ff00000001814 */
[C---:B------:R-:W-:Y:S08]  /*a210*/  HMMA.16816.F32 R24, R160.reuse, R138, R24 ;  /* 0x0000008aa018723c */ /* 0x040ff00000001818 */
[C---:B------:R-:W-:Y:S07]  /*a220*/  HMMA.16816.F32 R28, R160.reuse, R172, R28 ;  /* 0x000000aca01c723c */ /* 0x040fee000000181c */
[----:B------:R-:W-:Y:S01]  /*a230*/  IMAD.MOV.U32 R172, RZ, RZ, R201 ;  /* 0x000000ffffac7224 */ /* 0x000fe200078e00c9 */
[----:B------:R-:W-:Y:S04]  /*a240*/  HMMA.16816.F32 R32, R160, R174, R32 ;  /* 0x000000aea020723c */ /* 0x000fe80000001820 */
[----:B------:R-:W-:Y:S04]  /*a250*/  IMAD.MOV.U32 R173, RZ, RZ, R115 ;  /* 0x000000ffffad7224 */ /* 0x000fe800078e0073 */
        /* <DEDUP_REMOVED lines=9> */
.L_x_859:
[----:B------:R-:W2:Y:S01]  /*a2f0*/  LDL R2, [R1+0x50] ;  /* 0x0000500001027983 */ /* 0x000ea20000100800 */
[----:B------:R-:W-:Y:S01]  /*a300*/  IMAD.U32 R112, RZ, RZ, UR12 ;  /* 0x0000000cff707e24 */ /* 0x000fe2000f8e00ff */
[----:B------:R-:W-:Y:S02]  /*a310*/  UIADD3 UR21, UR19, -0x4498517b, URZ ;  /* 0xbb67ae8513157890 */ /* 0x000fe4000fffe03f */
[----:B------:R-:W3:Y:S01]  /*a320*/  LDL.64 R174, [R1+0x48] ;  /* 0x0000480001ae7983 */ /* 0x000ee20000100a00 */
[----:B------:R-:W-:Y:S02]  /*a330*/  USHF.L.U32 UR23, UR12, 0x1, URZ ;  /* 0x000000010c177899 */ /* 0x000fe4000800063f */
[----:B------:R-:W-:Y:S02]  /*a340*/  UIADD3 UR14, UR18, -0x61c88647, URZ ;  /* 0x9e3779b9120e7890 */ /* 0x000fe4000fffe03f */
[----:B------:R-:W-:Y:S01]  /*a350*/  ULOP3.LUT UR22, UR23, UR19, URZ, 0x3c, !UPT ;  /* 0x0000001317167292 */ /* 0x000fe2000f8e3c3f */
[----:B------:R4:W5:Y:S01]  /*a360*/  LDL.S16 R221, [R1+0xc] ;  /* 0x00000c0001dd7983 */ /* 0x0009620000100600 */
[----:B------:R-:W-:Y:S03]  /*a370*/  UIADD3 UR15, UR18, 0x3c6ef372, URZ ;  /* 0x3c6ef372120f7890 */ /* 0x000fe6000fffe03f */
[----:B------:R4:W3:Y:S04]  /*a380*/  LDL.S16 R220, [R1+0x10] ;  /* 0x0000100001dc7983 */ /* 0x0008e80000100600 */
[----:B------:R4:W3:Y:S04]  /*a390*/  LDL.S16 R219, [R1+0x14] ;  /* 0x0000140001db7983 */ /* 0x0008e80000100600 */
[----:B------:R4:W3:Y:S04]  /*a3a0*/  LDL.S16 R218, [R1+0x18] ;  /* 0x0000180001da7983 */ /* 0x0008e80000100600 */
[----:B------:R4:W3:Y:S01]  /*a3b0*/  LDL.S16 R216, [R1+0x24] ;  /* 0x0000240001d87983 */ /* 0x0008e20000100600 */
[----:B--2---:R-:W-:Y:S05]  /*a3c0*/  IMAD R112, R112, -0x40, R2 ;  /* 0xffffffc070707824 */ /* 0x004fea00078e0202 */
[C---:B------:R-:W-:Y:S02]  /*a3d0*/  IADD3 R2, R112.reuse, -0x1, RZ ;  /* 0xffffffff70027810 */ /* 0x040fe40007ffe0ff */
[----:B------:R-:W-:Y:S02]  /*a3e0*/  IADD3 R115, R112, -0x9, RZ ;  /* 0xfffffff770737810 */ /* 0x000fe40007ffe0ff */
[----:B------:R-:W-:Y:S02]  /*a3f0*/  ISETP.GE.AND P0, PT, R2, RZ, PT ;  /* 0x000000ff0200720c */ /* 0x000fe40003f06270 */
[----:B------:R-:W-:Y:S02]  /*a400*/  IABS R3, R112 ;  /* 0x0000007000037213 */ /* 0x000fe40000000000 */
[C---:B------:R-:W-:Y:S02]  /*a410*/  IADD3 R114, R112.reuse, -0x11, RZ ;  /* 0xffffffef70727810 */ /* 0x040fe40007ffe0ff */
[C---:B-1----:R-:W-:Y:S01]  /*a420*/  IADD3 R136, R112.reuse, -0x21, RZ ;  /* 0xffffffdf70887810 */ /* 0x042fe20007ffe0ff */
[----:B------:R-:W-:Y:S01]  /*a430*/  IMAD.MOV.U32 R147, RZ, RZ, R3 ;  /* 0x000000ffff937224 */ /* 0x000fe200078e0003 */
[C---:B------:R-:W-:Y:S04]  /*a440*/  IADD3 R3, R112.reuse, -0x8, RZ ;  /* 0xfffffff870037810 */ /* 0x040fe80007ffe0ff */
[----:B------:R-:W-:Y:S01]  /*a450*/  ISETP.GE.AND P4, PT, R3, RZ, PT ;  /* 0x000000ff0300720c */ /* 0x000fe20003f86270 */
[----:B------:R-:W1:Y:S01]  /*a460*/  I2F R147, R147 ;  /* 0x0000009300937306 */ /* 0x000e620000201400 */
[C---:B------:R-:W-:Y:S02]  /*a470*/  @!P0 IADD3 R2, -R112.reuse, 0x1, RZ ;  /* 0x0000000170028810 */ /* 0x040fe40007ffe1ff */
[----:B------:R-:W-:Y:S07]  /*a480*/  ISETP.GE.AND P0, PT, R115, RZ, PT ;  /* 0x000000ff7300720c */ /* 0x000fee0003f06270 */
[----:B------:R2:W2:Y:S02]  /*a490*/  I2F R146, R2 ;  /* 0x0000000200927306 */ /* 0x0004a40000201400 */
[C---:B------:R-:W-:Y:S04]  /*a4a0*/  @!P4 IADD3 R3, -R112.reuse, 0x8, RZ ;  /* 0x000000087003c810 */ /* 0x040fe80007ffe1ff */
[----:B------:R-:W-:Y:S02]  /*a4b0*/  @!P0 IADD3 R115, -R112, 0x9, RZ ;  /* 0x0000000970738810 */ /* 0x000fe40007ffe1ff */
[----:B------:R-:W-:Y:S02]  /*a4c0*/  ISETP.GE.AND P0, PT, R114, RZ, PT ;  /* 0x000000ff7200720c */ /* 0x000fe40003f06270 */
[----:B------:R3:W3:Y:S01]  /*a4d0*/  I2F R144, R115 ;  /* 0x0000007300907306 */ /* 0x0006e20000201400 */
[C---:B-1----:R-:W-:Y:S02]  /*a4e0*/  FFMA.FTZ R4, R147.reuse, -UR4, R4 ;  /* 0x8000000493047c23 */ /* 0x042fe40008010004 */
[----:B------:R-:W-:Y:S07]  /*a4f0*/  FFMA.FTZ R10, R147, -UR4, R10 ;  /* 0x80000004930a7c23 */ /* 0x000fee000801000a */
[----:B------:R-:W1:Y:S01]  /*a500*/  I2F R145, R3 ;  /* 0x0000000300917306 */ /* 0x000e620000201400 */
[C---:B------:R-:W-:Y:S02]  /*a510*/  @!P0 IADD3 R114, -R112.reuse, 0x11, RZ ;  /* 0x0000001170728810 */ /* 0x040fe40007ffe1ff */
[----:B--2---:R-:W-:Y:S01]  /*a520*/  IADD3 R2, R112, -0x10, RZ ;  /* 0xfffffff070027810 */ /* 0x004fe20007ffe0ff */
[C---:B------:R-:W-:Y:S02]  /*a530*/  FFMA.FTZ R5, R146.reuse, -UR4, R5 ;  /* 0x8000000492057c23 */ /* 0x040fe40008010005 */
[----:B------:R-:W-:Y:S01]  /*a540*/  FFMA.FTZ R11, R146, -UR4, R11 ;  /* 0x80000004920b7c23 */ /* 0x000fe2000801000b */
[----:B------:R-:W-:Y:S03]  /*a550*/  ISETP.GE.AND P4, PT, R2, RZ, PT ;  /* 0x000000ff0200720c */ /* 0x000fe60003f86270 */
[----:B------:R2:W2:Y:S01]  /*a560*/  I2F R142, R114 ;  /* 0x00000072008e7306 */ /* 0x0004a20000201400 */
[----:B---3--:R-:W-:Y:S01]  /*a570*/  IADD3 R115, R112, -0x18, RZ ;  /* 0xffffffe870737810 */ /* 0x008fe20007ffe0ff */
[C---:B------:R-:W-:Y:S02]  /*a580*/  FFMA.FTZ R9, R144.reuse, -UR4, R9 ;  /* 0x8000000490097c23 */ /* 0x040fe40008010009 */
[----:B------:R-:W-:Y:S06]  /*a590*/  FFMA.FTZ R15, R144, -UR4, R15 ;  /* 0x80000004900f7c23 */ /* 0x000fec000801000f */
[C---:B------:R-:W-:Y:S02]  /*a5a0*/  @!P4 IADD3 R2, -R112.reuse, 0x10, RZ ;  /* 0x000000107002c810 */ /* 0x040fe40007ffe1ff */
[----:B------:R-:W-:Y:S01]  /*a5b0*/  ISETP.GE.AND P4, PT, R115, RZ, PT ;  /* 0x000000ff7300720c */ /* 0x000fe20003f86270 */
[C---:B-1----:R-:W-:Y:S01]  /*a5c0*/  FFMA.FTZ R8, R145.reuse, -UR4, R8 ;  /* 0x8000000491087c23 */ /* 0x042fe20008010008 */
[----:B------:R1:W3:Y:S01]  /*a5d0*/  I2F R143, R2 ;  /* 0x00000002008f7306 */ /* 0x0002e20000201400 */
[C---:B------:R-:W-:Y:S01]  /*a5e0*/  IADD3 R3, R112.reuse, -0x19, RZ ;  /* 0xffffffe770037810 */ /* 0x040fe20007ffe0ff */
[----:B------:R-:W-:Y:S03]  /*a5f0*/  FFMA.FTZ R14, R145, -UR4, R14 ;  /* 0x80000004910e7c23 */ /* 0x000fe6000801000e */
[----:B------:R-:W-:Y:S02]  /*a600*/  ISETP.GE.AND P0, PT, R3, RZ, PT ;  /* 0x000000ff0300720c */ /* 0x000fe40003f06270 */
[----:B--2---:R-:W-:Y:S01]  /*a610*/  IADD3 R114, R112, -0x29, RZ ;  /* 0xffffffd770727810 */ /* 0x004fe20007ffe0ff */
[----:B------:R-:W-:Y:S03]  /*a620*/  FFMA.FTZ R13, R142, -UR4, R13 ;  /* 0x800000048e0d7c23 */ /* 0x000fe6000801000d */
[----:B------:R-:W-:Y:S01]  /*a630*/  @!P4 IADD3 R115, -R112, 0x18, RZ ;  /* 0x000000187073c810 */ /* 0x000fe20007ffe1ff */
[----:B------:R-:W-:Y:S03]  /*a640*/  FFMA.FTZ R19, R142, -UR4, R19 ;  /* 0x800000048e137c23 */ /* 0x000fe60008010013 */
[----:B------:R2:W2:Y:S03]  /*a650*/  I2F R141, R115 ;  /* 0x00000073008d7306 */ /* 0x0004a60000201400 */
[----:B------:R-:W-:Y:S02]  /*a660*/  @!P0 IADD3 R3, -R112, 0x19, RZ ;  /* 0x0000001970038810 */ /* 0x000fe40007ffe1ff */
[----:B------:R-:W-:Y:S02]  /*a670*/  ISETP.GE.AND P0, PT, R136, RZ, PT ;  /* 0x000000ff8800720c */ /* 0x000fe40003f06270 */
[----:B-1----:R-:W-:Y:S03]  /*a680*/  IADD3 R2, R112, -0x20, RZ ;  /* 0xffffffe070027810 */ /* 0x002fe60007ffe0ff */
[----:B------:R-:W1:Y:S01]  /*a690*/  I2F R140, R3 ;  /* 0x00000003008c7306 */ /* 0x000e620000201400 */
[C---:B---3--:R-:W-:Y:S01]  /*a6a0*/  FFMA.FTZ R12, R143.reuse, -UR4, R12 ;  /* 0x800000048f0c7c23 */ /* 0x048fe2000801000c */
[----:B------:R-:W-:Y:S01]  /*a6b0*/  ISETP.GE.AND P4, PT, R2, RZ, PT ;  /* 0x000000ff0200720c */ /* 0x000fe20003f86270 */
[----:B------:R-:W-:Y:S05]  /*a6c0*/  FFMA.FTZ R18, R143, -UR4, R18 ;  /* 0x800000048f127c23 */ /* 0x000fea0008010012 */
[----:B------:R-:W-:Y:S02]  /*a6d0*/  @!P0 IADD3 R136, -R112, 0x21, RZ ;  /* 0x0000002170888810 */ /* 0x000fe40007ffe1ff */
[----:B------:R-:W-:Y:S02]  /*a6e0*/  ISETP.GE.AND P0, PT, R114, RZ, PT ;  /* 0x000000ff7200720c */ /* 0x000fe40003f06270 */
[----:B------:R-:W3:Y:S01]  /*a6f0*/  I2F R138, R136 ;  /* 0x00000088008a7306 */ /* 0x000ee20000201400 */
[C---:B--2---:R-:W-:Y:S01]  /*a700*/  IADD3 R115, R112.reuse, -0x28, RZ ;  /* 0xffffffd870737810 */ /* 0x044fe20007ffe0ff */
[C---:B------:R-:W-:Y:S01]  /*a710*/  FFMA.FTZ R16, R141.reuse, -UR4, R16 ;  /* 0x800000048d107c23 */ /* 0x040fe20008010010 */
[C---:B------:R-:W-:Y:S01]  /*a720*/  @!P4 IADD3 R2, -R112.reuse, 0x20, RZ ;  /* 0x000000207002c810 */ /* 0x040fe20007ffe1ff */
[----:B------:R-:W-:Y:S01]  /*a730*/  FFMA.FTZ R22, R141, -UR4, R22 ;  /* 0x800000048d167c23 */ /* 0x000fe20008010016 */
[----:B------:R-:W-:Y:S05]  /*a740*/  ISETP.GE.AND P4, PT, R115, RZ, PT ;  /* 0x000000ff7300720c */ /* 0x000fea0003f86270 */
[----:B------:R-:W2:Y:S01]  /*a750*/  I2F R139, R2 ;  /* 0x00000002008b7306 */ /* 0x000ea20000201400 */
[----:B------:R-:W-:Y:S01]  /*a760*/  @!P0 IADD3 R114, -R112, 0x29, RZ ;  /* 0x0000002970728810 */ /* 0x000fe20007ffe1ff */
[----:B-1----:R-:W-:Y:S01]  /*a770*/  FFMA.FTZ R17, R140, -UR4, R17 ;  /* 0x800000048c117c23 */ /* 0x002fe20008010011 */
[----:B------:R-:W-:Y:S01]  /*a780*/  IADD3 R3, R112, -0x30, RZ ;  /* 0xffffffd070037810 */ /* 0x000fe20007ffe0ff */
[----:B------:R-:W-:Y:S04]  /*a790*/  FFMA.FTZ R23, R140, -UR4, R23 ;  /* 0x800000048c177c23 */ /* 0x000fe80008010017 */
[----:B------:R-:W-:Y:S02]  /*a7a0*/  @!P4 IADD3 R115, -R112, 0x28, RZ ;  /* 0x000000287073c810 */ /* 0x000fe40007ffe1ff */
[----:B------:R1:W1:Y:S01]  /*a7b0*/  I2F R136, R114 ;  /* 0x0000007200887306 */ /* 0x0002620000201400 */
[----:B------:R-:W-:Y:S01]  /*a7c0*/  ISETP.GE.AND P4, PT, R3, RZ, PT ;  /* 0x000000ff0300720c */ /* 0x000fe20003f86270 */
[C---:B---3--:R-:W-:Y:S02]  /*a7d0*/  FFMA.FTZ R21, R138.reuse, -UR4, R21 ;  /* 0x800000048a157c23 */ /* 0x048fe40008010015 */
[----:B------:R-:W-:Y:S06]  /*a7e0*/  FFMA.FTZ R27, R138, -UR4, R27 ;  /* 0x800000048a1b7c23 */ /* 0x000fec000801001b */
[----:B------:R3:W3:Y:S04]  /*a7f0*/  I2F R137, R115 ;  /* 0x0000007300897306 */ /* 0x0006e80000201400 */
[C---:B------:R-:W-:Y:S01]  /*a800*/  @!P4 IADD3 R3, -R112.reuse, 0x30, RZ ;  /* 0x000000307003c810 */ /* 0x040fe20007ffe1ff */
[C---:B--2---:R-:W-:Y:S01]  /*a810*/  FFMA.FTZ R20, R139.reuse, -UR4, R20 ;  /* 0x800000048b147c23 */ /* 0x044fe20008010014 */
[----:B------:R-:W-:Y:S01]  /*a820*/  IADD3 R2, R112, -0x31, RZ ;  /* 0xffffffcf70027810 */ /* 0x000fe20007ffe0ff */
[----:B------:R-:W-:Y:S01]  /*a830*/  FFMA.FTZ R26, R139, -UR4, R26 ;  /* 0x800000048b1a7c23 */ /* 0x000fe2000801001a */
[----:B------:R-:W-:Y:S01]  /*a840*/  LOP3.LUT R139, R237, UR21, R238, 0x96, !PT ;  /* 0x00000015ed8b7c12 */ /* 0x000fe2000f8e96ee */
[----:B------:R-:W-:Y:S01]  /*a850*/  UIADD3 UR21, UR23, 0x1, URZ ;  /* 0x0000000117157890 */ /* 0x000fe2000fffe03f */
[----:B------:R-:W-:Y:S01]  /*a860*/  ISETP.GE.AND P0, PT, R2, RZ, PT ;  /* 0x000000ff0200720c */ /* 0x000fe20003f06270 */
[----:B------:R-:W2:Y:S02]  /*a870*/  I2F R3, R3 ;  /* 0x0000000300037306 */ /* 0x000ea40000201400 */
[----:B------:R-:W-:Y:S01]  /*a880*/  ULOP3.LUT UR21, UR21, UR19, URZ, 0x3c, !UPT ;  /* 0x0000001315157292 */ /* 0x000fe2000f8e3c3f */
[----:B-1----:R-:W-:Y:S01]  /*a890*/  FMNMX.FTZ R114, R4, R0, !PT ;  /* 0x0000000004727209 */ /* 0x002fe20007810000 */
[C---:B------:R-:W-:Y:S02]  /*a8a0*/  FFMA.FTZ R25, R136.reuse, -UR4, R25 ;  /* 0x8000000488197c23 */ /* 0x040fe40008010019 */
[----:B------:R-:W-:Y:S01]  /*a8b0*/  FFMA.FTZ R31, R136, -UR4, R31 ;  /* 0x80000004881f7c23 */ /* 0x000fe2000801001f */
[----:B------:R-:W-:Y:S01]  /*a8c0*/  FMNMX.FTZ R114, R5, R114, !PT ;  /* 0x0000007205727209 */ /* 0x000fe20007810000 */
[----:B------:R-:W-:Y:S03]  /*a8d0*/  IMAD.WIDE.U32 R146, R139, -0x326172a9, RZ ;  /* 0xcd9e8d578b927825 */ /* 0x000fe600078e00ff */
[----:B------:R-:W-:Y:S02]  /*a8e0*/  FMNMX.FTZ R148, R8, R114, !PT ;  /* 0x0000007208947209 */ /* 0x000fe40007810000 */
[C---:B---3--:R-:W-:Y:S01]  /*a8f0*/  IADD3 R115, R112.reuse, -0x38, RZ ;  /* 0xffffffc870737810 */ /* 0x048fe20007ffe0ff */
[C---:B------:R-:W-:Y:S01]  /*a900*/  FFMA.FTZ R24, R137.reuse, -UR4, R24 ;  /* 0x8000000489187c23 */ /* 0x040fe20008010018 */
[C---:B------:R-:W-:Y:S01]  /*a910*/  IADD3 R114, R112.reuse, -0x39, RZ ;  /* 0xffffffc770727810 */ /* 0x040fe20007ffe0ff */
[----:B------:R-:W-:Y:S01]  /*a920*/  FFMA.FTZ R30, R137, -UR4, R30 ;  /* 0x80000004891e7c23 */ /* 0x000fe2000801001e */
[----:B------:R-:W-:Y:S02]  /*a930*/  ISETP.GE.AND P4, PT, R115, RZ, PT ;  /* 0x000000ff7300720c */ /* 0x000fe40003f86270 */
[----:B------:R-:W-:Y:S02]  /*a940*/  @!P0 IADD3 R2, -R112, 0x31, RZ ;  /* 0x0000003170028810 */ /* 0x000fe40007ffe1ff */
[----:B------:R-:W-:Y:S02]  /*a950*/  ISETP.GE.AND P0, PT, R114, RZ, PT ;  /* 0x000000ff7200720c */ /* 0x000fe40003f06270 */
[----:B------:R-:W-:Y:S01]  /*a960*/  FMNMX.FTZ R148, R9, R148, !PT ;  /* 0x0000009409947209 */ /* 0x000fe20007810000 */
[C---:B--2---:R-:W-:Y:S01]  /*a970*/  FFMA.FTZ R28, R3.reuse, -UR4, R28 ;  /* 0x80000004031c7c23 */ /* 0x044fe2000801001c */
[----:B------:R-:W1:Y:S01]  /*a980*/  I2F R2, R2 ;  /* 0x0000000200027306 */ /* 0x000e620000201400 */
[----:B------:R-:W-:Y:S01]  /*a990*/  FFMA.FTZ R34, R3, -UR4, R34 ;  /* 0x8000000403227c23 */ /* 0x000fe20008010022 */
[----:B------:R-:W-:Y:S03]  /*a9a0*/  FMNMX.FTZ R148, R12, R148, !PT ;  /* 0x000000940c947209 */ /* 0x000fe60007810000 */
[C---:B------:R-:W-:Y:S02]  /*a9b0*/  @!P4 IADD3 R115, -R112.reuse, 0x38, RZ ;  /* 0x000000387073c810 */ /* 0x040fe40007ffe1ff */
[----:B------:R-:W-:Y:S02]  /*a9c0*/  FMNMX.FTZ R148, R13, R148, !PT ;  /* 0x000000940d947209 */ /* 0x000fe40007810000 */
[----:B------:R-:W-:Y:S01]  /*a9d0*/  @!P0 IADD3 R114, -R112, 0x39, RZ ;  /* 0x0000003970728810 */ /* 0x000fe20007ffe1ff */
[----:B------:R2:W3:Y:S01]  /*a9e0*/  I2F R151, R115 ;  /* 0x0000007300977306 */ /* 0x0004e20000201400 */
[----:B------:R-:W-:Y:S04]  /*a9f0*/  FMNMX.FTZ R148, R16, R148, !PT ;  /* 0x0000009410947209 */ /* 0x000fe80007810000 */
[----:B------:R-:W-:Y:S04]  /*aa00*/  FMNMX.FTZ R148, R17, R148, !PT ;  /* 0x0000009411947209 */ /* 0x000fe80007810000 */
[----:B------:R-:W-:Y:S01]  /*aa10*/  FMNMX.FTZ R148, R20, R148, !PT ;  /* 0x0000009414947209 */ /* 0x000fe20007810000 */
[----:B------:R4:W4:Y:S03]  /*aa20*/  I2F R150, R114 ;  /* 0x0000007200967306 */ /* 0x0009260000201400 */
[----:B------:R-:W-:Y:S01]  /*aa30*/  FMNMX.FTZ R148, R21, R148, !PT ;  /* 0x0000009415947209 */ /* 0x000fe20007810000 */
[C---:B-1----:R-:W-:Y:S02]  /*aa40*/  FFMA.FTZ R29, R2.reuse, -UR4, R29 ;  /* 0x80000004021d7c23 */ /* 0x042fe4000801001d */
[----:B------:R-:W-:Y:S01]  /*aa50*/  FFMA.FTZ R35, R2, -UR4, R35 ;  /* 0x8000000402237c23 */ /* 0x000fe20008010023 */
[----:B------:R-:W-:Y:S04]  /*aa60*/  FMNMX.FTZ R148, R24, R148, !PT ;  /* 0x0000009418947209 */ /* 0x000fe80007810000 */
[----:B------:R-:W-:Y:S02]  /*aa70*/  FMNMX.FTZ R148, R25, R148, !PT ;  /* 0x0000009419947209 */ /* 0x000fe40007810000 */
[C---:B--2---:R-:W-:Y:S01]  /*aa80*/  IADD3 R115, R112.reuse, 0x8, RZ ;  /* 0x0000000870737810 */ /* 0x044fe20007ffe0ff */
[----:B---3--:R-:W-:Y:S03]  /*aa90*/  FFMA.FTZ R32, R151, -UR4, R32 ;  /* 0x8000000497207c23 */ /* 0x008fe60008010020 */
[----:B------:R-:W-:Y:S02]  /*aaa0*/  ISETP.GE.AND P4, PT, R115, RZ, PT ;  /* 0x000000ff7300720c */ /* 0x000fe40003f86270 */
[----:B----4-:R-:W-:Y:S01]  /*aab0*/  IADD3 R114, R112, 0x7, RZ ;  /* 0x0000000770727810 */ /* 0x010fe20007ffe0ff */
[----:B------:R-:W-:Y:S03]  /*aac0*/  FFMA.FTZ R33, R150, -UR4, R33 ;  /* 0x8000000496217c23 */ /* 0x000fe60008010021 */
[----:B------:R-:W-:Y:S07]  /*aad0*/  ISETP.GE.AND P0, PT, R114, RZ, PT ;  /* 0x000000ff7200720c */ /* 0x000fee0003f06270 */
[C---:B------:R-:W-:Y:S04]  /*aae0*/  @!P4 IADD3 R115, -R112.reuse, -0x8, RZ ;  /* 0xfffffff87073c810 */ /* 0x040fe80007ffe1ff */
[----:B------:R1:W2:Y:S02]  /*aaf0*/  I2F R149, R115 ;  /* 0x0000007300957306 */ /* 0x0002a40000201400 */
[----:B------:R-:W-:Y:S08]  /*ab00*/  @!P0 IADD3 R114, -R112, -0x7, RZ ;  /* 0xfffffff970728810 */ /* 0x000ff00007ffe1ff */
[----:B------:R-:W3:Y:S01]  /*ab10*/  I2F R114, R114 ;  /* 0x0000007200727306 */ /* 0x000ee20000201400 */
[----:B-1----:R-:W-:Y:S01]  /*ab20*/  FMNMX.FTZ R115, R28, R148, !PT ;  /* 0x000000941c737209 */ /* 0x002fe20007810000 */
[----:B--2---:R-:W-:Y:S03]  /*ab30*/  FFMA.FTZ R6, R149, -UR4, R6 ;  /* 0x8000000495067c23 */ /* 0x004fe60008010006 */
[----:B------:R-:W-:Y:S04]  /*ab40*/  FMNMX.FTZ R112, R29, R115, !PT ;  /* 0x000000731d707209 */ /* 0x000fe80007810000 */
[----:B------:R-:W-:Y:S04]  /*ab50*/  FMNMX.FTZ R112, R32, R112, !PT ;  /* 0x0000007020707209 */ /* 0x000fe80007810000 */
[----:B------:R-:W-:Y:S01]  /*ab60*/  FMNMX.FTZ R112, R33, R112, !PT ;  /* 0x0000007021707209 */ /* 0x000fe20007810000 */
[----:B---3--:R-:W-:Y:S01]  /*ab70*/  FFMA.FTZ R7, R114, -UR4, R7 ;  /* 0x8000000472077c23 */ /* 0x008fe20008010007 */
[----:B------:R-:W-:Y:S03]  /*ab80*/  FMNMX.FTZ R114, R6, R113, !PT ;  /* 0x0000007106727209 */ /* 0x000fe60007810000 */
[----:B------:R-:W1:Y:S01]  /*ab90*/  SHFL.BFLY PT, R115, R112, 0x2, 0x1f ;  /* 0x0c401f0070737f89 */ /* 0x000e6200000e0000 */
[----:B------:R-:W-:Y:S04]  /*aba0*/  FMNMX.FTZ R114, R7, R114, !PT ;  /* 0x0000007207727209 */ /* 0x000fe80007810000 */
[----:B------:R-:W-:Y:S04]  /*abb0*/  FMNMX.FTZ R114, R10, R114, !PT ;  /* 0x000000720a727209 */ /* 0x000fe80007810000 */
[----:B------:R-:W-:Y:S04]  /*abc0*/  FMNMX.FTZ R114, R11, R114, !PT ;  /* 0x000000720b727209 */ /* 0x000fe80007810000 */
[----:B------:R-:W-:Y:S04]  /*abd0*/  FMNMX.FTZ R114, R14, R114, !PT ;  /* 0x000000720e727209 */ /* 0x000fe80007810000 */
[----:B------:R-:W-:Y:S04]  /*abe0*/  FMNMX.FTZ R114, R15, R114, !PT ;  /* 0x000000720f727209 */ /* 0x000fe80007810000 */
[----:B------:R-:W-:Y:S02]  /*abf0*/  FMNMX.FTZ R114, R18, R114, !PT ;  /* 0x0000007212727209 */ /* 0x000fe40007810000 */
[----:B-1----:R-:W-:Y:S02]  /*ac00*/  FMNMX.FTZ R112, R112, R115, !PT ;  /* 0x0000007370707209 */ /* 0x002fe40007810000 */
[----:B------:R-:W-:Y:S02]  /*ac10*/  FMNMX.FTZ R114, R19, R114, !PT ;  /* 0x0000007213727209 */ /* 0x000fe40007810000 */
[----:B------:R-:W-:Y:S01]  /*ac20*/  LOP3.LUT R115, R239, UR22, RZ, 0x3c, !PT ;  /* 0x00000016ef737c12 */ /* 0x000fe2000f8e3cff */
[----:B------:R-:W1:Y:S01]  /*ac30*/  SHFL.BFLY PT, R145, R112, 0x1, 0x1f ;  /* 0x0c201f0070917f89 */ /* 0x000e6200000e0000 */
[----:B------:R-:W-:Y:S01]  /*ac40*/  FMNMX.FTZ R114, R22, R114, !PT ;  /* 0x0000007216727209 */ /* 0x000fe20007810000 */
[----:B------:R-:W-:Y:S02]  /*ac50*/  UIADD3 UR22, UR18, -0x255992d5, URZ ;  /* 0xdaa66d2b12167890 */ /* 0x000fe4000fffe03f */
[----:B------:R-:W-:Y:S01]  /*ac60*/  IMAD.WIDE.U32 R140, R115, -0x326172a9, RZ ;  /* 0xcd9e8d57738c7825 */ /* 0x000fe200078e00ff */
[----:B------:R-:W-:Y:S02]  /*ac70*/  FMNMX.FTZ R114, R23, R114, !PT ;  /* 0x0000007217727209 */ /* 0x000fe40007810000 */
[----:B------:R-:W-:Y:S01]  /*ac80*/  LOP3.LUT R115, R239, UR21, RZ, 0x3c, !PT ;  /* 0x00000015ef737c12 */ /* 0x000fe2000f8e3cff */
[----:B------:R-:W-:Y:S01]  /*ac90*/  UIADD3 UR21, UR19, 0x76cf5d0a, URZ ;  /* 0x76cf5d0a13157890 */ /* 0x000fe2000fffe03f */
[----:B------:R-:W-:Y:S02]  /*aca0*/  FMNMX.FTZ R114, R26, R114, !PT ;  /* 0x000000721a727209 */ /* 0x000fe40007810000 */
[----:B------:R-:W-:Y:S01]  /*acb0*/  LOP3.LUT R139, R141, UR14, R174, 0x96, !PT ;  /* 0x0000000e8d8b7c12 */ /* 0x000fe2000f8e96ae */
[----:B------:R-:W-:Y:S01]  /*acc0*/  IMAD.WIDE.U32 R136, R115, -0x326172a9, RZ ;  /* 0xcd9e8d5773887825 */ /* 0x000fe200078e00ff */
[----:B------:R-:W-:Y:S02]  /*acd0*/  FMNMX.FTZ R114, R27, R114, !PT ;  /* 0x000000721b727209 */ /* 0x000fe40007810000 */
[C---:B------:R-:W-:Y:S02]  /*ace0*/  LOP3.LUT R140, R147.reuse, UR15, R140, 0x96, !PT ;  /* 0x0000000f938c7c12 */ /* 0x040fe4000f8e968c */
[----:B------:R-:W-:Y:S02]  /*acf0*/  FMNMX.FTZ R114, R30, R114, !PT ;  /* 0x000000721e727209 */ /* 0x000fe40007810000 */
[----:B------:R-:W-:Y:S01]  /*ad00*/  LOP3.LUT R138, R147, UR15, R136, 0x96, !PT ;  /* 0x0000000f938a7c12 */ /* 0x000fe2000f8e9688 */
[----:B------:R-:W-:Y:S01]  /*ad10*/  UIADD3 UR15, UR19, 0x32370b8f, URZ ;  /* 0x32370b8f130f7890 */ /* 0x000fe2000fffe03f */
[----:B------:R-:W-:Y:S02]  /*ad20*/  FMNMX.FTZ R2, R31, R114, !PT ;  /* 0x000000721f027209 */ /* 0x000fe40007810000 */
[----:B------:R-:W-:Y:S01]  /*ad30*/  LOP3.LUT R114, R137, UR14, R174, 0x96, !PT ;  /* 0x0000000e89727c12 */ /* 0x000fe2000f8e96ae */
[----:B------:R-:W-:Y:S01]  /*ad40*/  IMAD.WIDE.U32 R136, R140, -0x2daee0ad, RZ ;  /* 0xd2511f538c887825 */ /* 0x000fe200078e00ff */
[----:B-1----:R-:W-:Y:S01]  /*ad50*/  FMNMX.FTZ R112, R112, R145, !PT ;  /* 0x0000009170707209 */ /* 0x002fe20007810000 */
[----:B------:R-:W-:Y:S01]  /*ad60*/  UIADD3 UR14, UR18, 0x78dde6e4, URZ ;  /* 0x78dde6e4120e7890 */ /* 0x000fe2000fffe03f */
[----:B------:R-:W-:Y:S01]  /*ad70*/  FMNMX.FTZ R142, R34, R2, !PT ;  /* 0x00000002228e7209 */ /* 0x000fe20007810000 */
[----:B------:R-:W-:Y:S01]  /*ad80*/  IMAD.WIDE.U32 R2, R139, -0x2daee0ad, RZ ;  /* 0xd2511f538b027825 */ /* 0x000fe200078e00ff */
[C---:B------:R-:W-:Y:S02]  /*ad90*/  FSETP.NEU.FTZ.AND P0, PT, R112.reuse, -INF , PT ;  /* 0xff8000007000780b */ /* 0x040fe40003f1d000 */
[----:B------:R-:W-:Y:S01]  /*ada0*/  FMNMX.FTZ R142, R35, R142, !PT ;  /* 0x0000008e238e7209 */ /* 0x000fe20007810000 */
[----:B------:R-:W-:Y:S01]  /*adb0*/  FMUL.FTZ R144, R112, c[0x0][0x23c] ;  /* 0x00008f0070907a20 */ /* 0x000fe20000410000 */
[----:B------:R-:W-:Y:S01]  /*adc0*/  LOP3.LUT R140, R137, UR15, R2, 0x96, !PT ;  /* 0x0000000f898c7c12 */ /* 0x000fe2000f8e9602 */
[----:B------:R-:W-:Y:S02]  /*add0*/  IMAD.WIDE.U32 R138, R138, -0x2daee0ad, RZ ;  /* 0xd2511f538a8a7825 */ /* 0x000fe400078e00ff */
[----:B------:R-:W1:Y:S01]  /*ade0*/  SHFL.BFLY PT, R145, R142, 0x2, 0x1f ;  /* 0x0c401f008e917f89 */ /* 0x000e6200000e0000 */
[----:B------:R-:W-:Y:S01]  /*adf0*/  FSEL R144, R144, RZ, P0 ;  /* 0x000000ff90907208 */ /* 0x000fe20000000000 */
[----:B------:R-:W-:Y:S01]  /*ae00*/  IMAD.WIDE.U32 R140, R140, -0x326172a9, RZ ;  /* 0xcd9e8d578c8c7825 */ /* 0x000fe200078e00ff */
[----:B------:R-:W-:Y:S03]  /*ae10*/  IADD3 R174, P0, R172, UR24, RZ ;  /* 0x00000018acae7c10 */ /* 0x000fe6000ff1e0ff */
[--C-:B------:R-:W-:Y:S01]  /*ae20*/  FFMA.FTZ R4, R4, c[0x0][0x23c], -R144.reuse ;  /* 0x00008f0004047a23 */ /* 0x100fe20000010890 */
[----:B------:R-:W-:Y:S01]  /*ae30*/  IADD3.X R175, R173, UR25, RZ, P0, !PT ;  /* 0x00000019adaf7c10 */ /* 0x000fe200087fe4ff */
[--C-:B------:R-:W-:Y:S02]  /*ae40*/  FFMA.FTZ R5, R5, c[0x0][0x23c], -R144.reuse ;  /* 0x00008f0005057a23 */ /* 0x100fe40000010890 */
[----:B------:R2:W-:Y:S01]  /*ae50*/  MUFU.EX2 R148, R4 ;  /* 0x0000000400947308 */ /* 0x0005e20000000800 */
[--C-:B------:R-:W-:Y:S02]  /*ae60*/  FFMA.FTZ R8, R8, c[0x0][0x23c], -R144.reuse ;  /* 0x00008f0008087a23 */ /* 0x100fe40000010890 */
[--C-:B------:R-:W-:Y:S02]  /*ae70*/  FFMA.FTZ R9, R9, c[0x0][0x23c], -R144.reuse ;  /* 0x00008f0009097a23 */ /* 0x100fe40000010890 */
        /* <DEDUP_REMOVED lines=9> */
[----:B------:R1:W-:Y:S01]  /*af10*/  MUFU.EX2 R217, R8 ;  /* 0x0000000800d97308 */ /* 0x0003e20000000800 */
[--C-:B------:R-:W-:Y:S02]  /*af20*/  FFMA.FTZ R29, R29, c[0x0][0x23c], -R144.reuse ;  /* 0x00008f001d1d7a23 */ /* 0x100fe40000010890 */
[----:B------:R-:W-:Y:S01]  /*af30*/  FFMA.FTZ R28, R28, c[0x0][0x23c], -R144 ;  /* 0x00008f001c1c7a23 */ /* 0x000fe20000010890 */
[----:B--2---:R-:W-:Y:S01]  /*af40*/  LOP3.LUT R4, R3, UR21, R236, 0x96, !PT ;  /* 0x0000001503047c12 */ /* 0x004fe2000f8e96ec */
[----:B------:R-:W-:Y:S04]  /*af50*/  IMAD.WIDE.U32 R2, R114, -0x2daee0ad, RZ ;  /* 0xd2511f5372027825 */ /* 0x000fe800078e00ff */
[----:B------:R-:W-:Y:S01]  /*af60*/  FADD.FTZ R0, -R112, R0 ;  /* 0x0000000070007221 */ /* 0x000fe20000010100 */
[----:B------:R2:W2:Y:S01]  /*af70*/  MUFU.EX2 R222, R9 ;  /* 0x0000000900de7308 */ /* 0x0004a20000000800 */
[----:B------:R-:W-:Y:S01]  /*af80*/  LOP3.LUT R3, R3, UR21, R236, 0x96, !PT ;  /* 0x0000001503037c12 */ /* 0x000fe2000f8e96ec */
[----:B------:R-:W-:Y:S01]  /*af90*/  UIADD3 UR21, UR18, 0x1715609d, URZ ;  /* 0x1715609d12157890 */ /* 0x000fe2000fffe03f */
[----:B------:R-:W-:Y:S01]  /*afa0*/  LOP3.LUT R114, R139, UR15, R2, 0x96, !PT ;  /* 0x0000000f8b727c12 */ /* 0x000fe2000f8e9602 */
[----:B---3--:R-:W-:Y:S01]  /*afb0*/  IMAD.WIDE.U32 R4, R4, -0x326172a9, RZ ;  /* 0xcd9e8d5704047825 */ /* 0x008fe200078e00ff */
[----:B------:R-:W-:Y:S01]  /*afc0*/  UIADD3 UR15, UR19, -0x126145ec, URZ ;  /* 0xed9eba14130f7890 */ /* 0x000fe2000fffe03f */
[----:B----4-:R-:W-:Y:S02]  /*afd0*/  F2FP.PACK_AB R158, R212, R148 ;  /* 0x00000094d49e723e */ /* 0x010fe400000000ff */
[----:B------:R-:W-:Y:S01]  /*afe0*/  IMAD.WIDE.U32 R2, R3, -0x326172a9, RZ ;  /* 0xcd9e8d5703027825 */ /* 0x000fe200078e00ff */
[----:B------:R-:W-:Y:S01]  /*aff0*/  LOP3.LUT R5, R5, UR22, R146, 0x96, !PT ;  /* 0x0000001605057c12 */ /* 0x000fe2000f8e9692 */
[----:B------:R3:W-:Y:S01]  /*b000*/  MUFU.EX2 R227, R24 ;  /* 0x0000001800e37308 */ /* 0x0007e20000000800 */
[----:B------:R-:W-:Y:S01]  /*b010*/  PRMT R157, R158, 0x7632, R157 ;  /* 0x000076329e9d7816 */ /* 0x000fe2000000009d */
[----:B------:R-:W-:Y:S01]  /*b020*/  IMAD.WIDE.U32 R114, R114, -0x326172a9, RZ ;  /* 0xcd9e8d5772727825 */ /* 0x000fe200078e00ff */
[----:B-1----:R-:W-:Y:S03]  /*b030*/  LOP3.LUT R8, R141, UR14, R4, 0x96, !PT ;  /* 0x0000000e8d087c12 */ /* 0x002fe6000f8e9604 */
[----:B------:R-:W-:Y:S01]  /*b040*/  IMAD.WIDE.U32 R4, R5, -0x2daee0ad, RZ ;  /* 0xd2511f5305047825 */ /* 0x000fe200078e00ff */
[----:B------:R-:W-:Y:S01]  /*b050*/  LOP3.LUT R2, R115, UR14, R2, 0x96, !PT ;  /* 0x0000000e73027c12 */ /* 0x000fe2000f8e9602 */
[----:B------:R-:W-:Y:S01]  /*b060*/  UIADD3 UR14, UR18, -0x4ab325aa, URZ ;  /* 0xb54cda56120e7890 */ /* 0x000fe2000fffe03f */
[----:B------:R-:W-:Y:S01]  /*b070*/  PRMT R115, R158, 0x5410, R157 ;  /* 0x000054109e737816 */ /* 0x000fe2000000009d */
[----:B------:R-:W-:Y:S01]  /*b080*/  IMAD.WIDE.U32 R206, R8, -0x2daee0ad, RZ ;  /* 0xd2511f5308ce7825 */ /* 0x000fe200078e00ff */
[----:B------:R-:W-:Y:S01]  /*b090*/  LOP3.LUT R8, R3, UR22, R146, 0x96, !PT ;  /* 0x0000001603087c12 */ /* 0x000fe2000f8e9692 */
[----:B------:R-:W-:Y:S01]  /*b0a0*/  MUFU.EX2 R223, R12 ;  /* 0x0000000c00df7308 */ /* 0x000fe20000000800 */
[----:B------:R-:W-:Y:S01]  /*b0b0*/  FMNMX.FTZ R3, R142, R145, !PT ;  /* 0x000000918e037209 */ /* 0x000fe20007810000 */
[----:B------:R-:W-:Y:S01]  /*b0c0*/  IMAD.WIDE.U32 R210, R2, -0x2daee0ad, RZ ;  /* 0xd2511f5302d27825 */ /* 0x000fe200078e00ff */
[----:B------:R-:W-:Y:S02]  /*b0d0*/  LOP3.LUT R136, R5, UR15, R136, 0x96, !PT ;  /* 0x0000000f05887c12 */ /* 0x000fe4000f8e9688 */
[----:B------:R-:W-:Y:S01]  /*b0e0*/  LOP3.LUT R143, R207, UR5, R4, 0x96, !PT ;  /* 0x00000005cf8f7c12 */ /* 0x000fe2000f8e9604 */
[----:B--2---:R-:W1:Y:S01]  /*b0f0*/  SHFL.BFLY PT, R9, R3, 0x1, 0x1f ;  /* 0x0c201f0003097f89 */ /* 0x004e6200000e0000 */
[----:B------:R-:W-:Y:S01]  /*b100*/  IMAD.WIDE.U32 R4, R8, -0x2daee0ad, RZ ;  /* 0xd2511f5308047825 */ /* 0x000fe200078e00ff */
[----:B------:R-:W-:Y:S02]  /*b110*/  F2FP.PACK_AB R150, R222, R217 ;  /* 0x000000d9de96723e */ /* 0x000fe400000000ff */
[----:B------:R-:W2:Y:S01]  /*b120*/  MUFU.EX2 R232, R13 ;  /* 0x0000000d00e87308 */ /* 0x000ea20000000800 */
[----:B------:R-:W-:Y:S01]  /*b130*/  IMAD.WIDE.U32 R204, R136, -0x326172a9, RZ ;  /* 0xcd9e8d5788cc7825 */ /* 0x000fe200078e00ff */
[----:B------:R-:W-:Y:S02]  /*b140*/  LOP3.LUT R200, R211, UR5, R4, 0x96, !PT ;  /* 0x00000005d3c87c12 */ /* 0x000fe4000f8e9604 */
[----:B------:R-:W-:Y:S01]  /*b150*/  LOP3.LUT R138, R5, UR15, R138, 0x96, !PT ;  /* 0x0000000f058a7c12 */ /* 0x000fe2000f8e968a */
[----:B------:R-:W-:Y:S01]  /*b160*/  IMAD.WIDE.U32 R142, R143, -0x326172a9, RZ ;  /* 0xcd9e8d578f8e7825 */ /* 0x000fe200078e00ff */
[----:B------:R-:W-:Y:S01]  /*b170*/  LOP3.LUT R146, R205, UR21, R140, 0x96, !PT ;  /* 0x00000015cd927c12 */ /* 0x000fe2000f8e968c */
[----:B------:R-:W-:Y:S01]  /*b180*/  UIADD3 UR15, UR19, 0x646e171e, URZ ;  /* 0x646e171e130f7890 */ /* 0x000fe2000fffe03f */
[----:B------:R-:W-:Y:S01]  /*b190*/  PRMT R171, R150, 0x7632, R171 ;  /* 0x0000763296ab7816 */ /* 0x000fe200000000ab */
[----:B------:R-:W-:Y:S01]  /*b1a0*/  IMAD.WIDE.U32 R208, R138, -0x326172a9, RZ ;  /* 0xcd9e8d578ad07825 */ /* 0x000fe200078e00ff */
[----:B------:R-:W-:Y:S01]  /*b1b0*/  LOP3.LUT R2, R143, UR14, R204, 0x96, !PT ;  /* 0x0000000e8f027c12 */ /* 0x000fe2000f8e96cc */
[----:B------:R-:W-:Y:S01]  /*b1c0*/  MUFU.EX2 R231, R16 ;  /* 0x0000001000e77308 */ /* 0x000fe20000000800 */
[----:B------:R-:W-:Y:S01]  /*b1d0*/  LOP3.LUT R5, R142, 0xff, RZ, 0xc0, !PT ;  /* 0x000000ff8e057812 */ /* 0x000fe200078ec0ff */
[----:B------:R-:W-:Y:S01]  /*b1e0*/  IMAD.WIDE.U32 R146, R146, -0x2daee0ad, RZ ;  /* 0xd2511f5392927825 */ /* 0x000fe200078e00ff */
[----:B------:R-:W-:Y:S02]  /*b1f0*/  LOP3.LUT R4, R2, 0xffff, RZ, 0xc0, !PT ;  /* 0x0000ffff02047812 */ /* 0x000fe400078ec0ff */
[----:B------:R-:W-:Y:S01]  /*b200*/  ISETP.GE.U32.AND P4, PT, R234, R5, PT ;  /* 0x00000005ea00720c */ /* 0x000fe20003f86070 */
[----:B------:R-:W-:Y:S01]  /*b210*/  IMAD.WIDE.U32 R200, R200, -0x326172a9, RZ ;  /* 0xcd9e8d57c8c87825 */ /* 0x000fe200078e00ff */
[----:B------:R-:W-:Y:S02]  /*b220*/  SHF.R.U32.HI R4, RZ, 0x8, R4 ;  /* 0x00000008ff047819 */ /* 0x000fe40000011604 */
[----:B------:R-:W-:Y:S01]  /*b230*/  LOP3.LUT R5, R2, 0xff, RZ, 0xc0, !PT ;  /* 0x000000ff02057812 */ /* 0x000fe200078ec0ff */
[----:B------:R-:W4:Y:S01]  /*b240*/  MUFU.EX2 R230, R17 ;  /* 0x0000001100e67308 */ /* 0x000f220000000800 */
[----:B------:R-:W-:Y:S01]  /*b250*/  LOP3.LUT R4, R4, 0xffff, RZ, 0xc0, !PT ;  /* 0x0000ffff04047812 */ /* 0x000fe200078ec0ff */
[----:B------:R-:W-:Y:S01]  /*b260*/  FMUL.FTZ R0, R0, c[0x0][0x23c] ;  /* 0x00008f0000007a20 */ /* 0x000fe20000410000 */
[C---:B------:R-:W-:Y:S02]  /*b270*/  ISETP.GE.U32.AND P6, PT, R234.reuse, R5, PT ;  /* 0x00000005ea00720c */ /* 0x040fe40003fc6070 */
[----:B------:R-:W-:Y:S02]  /*b280*/  ISETP.GE.U32.AND P5, PT, R234, R4, PT ;  /* 0x00000004ea00720c */ /* 0x000fe40003fa6070 */
[----:B------:R-:W-:Y:S01]  /*b290*/  LOP3.LUT R4, R142, 0xffff, RZ, 0xc0, !PT ;  /* 0x0000ffff8e047812 */ /* 0x000fe200078ec0ff */
[----:B------:R-:W-:Y:S01]  /*b2a0*/  @!P4 HADD2 R241, -R150.H0_H0, -RZ.H0_H0 ;  /* 0xa00000ff96f1c230 */ /* 0x000fe20000000900 */
[----:B-1----:R-:W-:Y:S01]  /*b2b0*/  FMNMX.FTZ R3, R3, R9, !PT ;  /* 0x0000000903037209 */ /* 0x002fe20007810000 */
[----:B------:R-:W-:Y:S01]  /*b2c0*/  MUFU.EX2 R229, R20 ;  /* 0x0000001400e57308 */ /* 0x000fe20000000800 */
[----:B------:R-:W-:Y:S02]  /*b2d0*/  SHF.R.U32.HI R4, RZ, 0x8, R4 ;  /* 0x00000008ff047819 */ /* 0x000fe40000011604 */
[----:B------:R-:W-:Y:S01]  /*b2e0*/  LOP3.LUT R202, R209, UR21, R114, 0x96, !PT ;  /* 0x00000015d1ca7c12 */ /* 0x000fe2000f8e9672 */
[----:B------:R-:W-:Y:S01]  /*b2f0*/  FMUL.FTZ R114, R3, c[0x0][0x23c] ;  /* 0x00008f0003727a20 */ /* 0x000fe20000410000 */
[----:B------:R-:W-:Y:S01]  /*b300*/  LOP3.LUT R5, R4, 0xffff, RZ, 0xc0, !PT ;  /* 0x0000ffff04057812 */ /* 0x000fe200078ec0ff */
[----:B------:R-:W-:Y:S01]  /*b310*/  @!P6 HADD2 R235, -R158.H0_H0, -RZ.H0_H0 ;  /* 0xa00000ff9eebe230 */ /* 0x000fe20000000900 */
[----:B------:R-:W-:Y:S01]  /*b320*/  LOP3.LUT R4, R147, UR15, R206, 0x96, !PT ;  /* 0x0000000f93047c12 */ /* 0x000fe2000f8e96ce */
[----:B------:R-:W-:Y:S01]  /*b330*/  @!P5 HADD2 R240, -R157.H0_H0, -RZ.H0_H0 ;  /* 0xa00000ff9df0d230 */ /* 0x000fe20000000900 */
[----:B------:R-:W-:Y:S01]  /*b340*/  FSETP.NEU.FTZ.AND P0, PT, R3, -INF , PT ;  /* 0xff8000000300780b */ /* 0x000fe20003f1d000 */
[----:B------:R-:W1:Y:S01]  /*b350*/  MUFU.EX2 R228, R21 ;  /* 0x0000001500e47308 */ /* 0x000e620000000800 */
[----:B------:R-:W-:Y:S01]  /*b360*/  @!P6 PRMT R158, R235, 0x5410, RZ ;  /* 0x00005410eb9ee816 */ /* 0x000fe200000000ff */
[----:B------:R-:W-:Y:S01]  /*b370*/  IMAD.WIDE.U32 R202, R202, -0x2daee0ad, RZ ;  /* 0xd2511f53caca7825 */ /* 0x000fe200078e00ff */
[----:B------:R-:W-:Y:S02]  /*b380*/  FSEL R114, R114, RZ, P0 ;  /* 0x000000ff72727208 */ /* 0x000fe40000000000 */
[----:B------:R-:W-:Y:S01]  /*b390*/  ISETP.GE.U32.AND P0, PT, R234, R5, PT ;  /* 0x00000005ea00720c */ /* 0x000fe20003f06070 */
[----:B------:R-:W-:Y:S01]  /*b3a0*/  STG.E.U16 [R172.64], R158 ;  /* 0x0000009eac007986 */ /* 0x000fe2000c101510 */
[----:B------:R-:W-:Y:S01]  /*b3b0*/  LOP3.LUT R5, R4, 0xff, RZ, 0xc0, !PT ;  /* 0x000000ff04057812 */ /* 0x000fe200078ec0ff */
[--C-:B------:R-:W-:Y:S01]  /*b3c0*/  FFMA.FTZ R6, R6, c[0x0][0x23c], -R114.reuse ;  /* 0x00008f0006067a23 */ /* 0x100fe20000010872 */
[----:B---3--:R-:W-:Y:S01]  /*b3d0*/  PRMT R24, R150, 0x5410, R171 ;  /* 0x0000541096187816 */ /* 0x008fe200000000ab */
[--C-:B------:R-:W-:Y:S01]  /*b3e0*/  FFMA.FTZ R7, R7, c[0x0][0x23c], -R114.reuse ;  /* 0x00008f0007077a23 */ /* 0x100fe20000010872 */
[----:B------:R-:W-:Y:S01]  /*b3f0*/  ISETP.GE.U32.AND P6, PT, R234, R5, PT ;  /* 0x00000005ea00720c */ /* 0x000fe20003fc6070 */
[----:B------:R3:W-:Y:S01]  /*b400*/  MUFU.EX2 R145, R6 ;  /* 0x0000000600917308 */ /* 0x0007e20000000800 */
[----:B------:R-:W-:Y:S01]  /*b410*/  LOP3.LUT R5, R4, 0xffff, RZ, 0xc0, !PT ;  /* 0x0000ffff04057812 */ /* 0x000fe200078ec0ff */
[--C-:B------:R-:W-:Y:S01]  /*b420*/  FFMA.FTZ R14, R14, c[0x0][0x23c], -R114.reuse ;  /* 0x00008f000e0e7a23 */ /* 0x100fe20000010872 */
[----:B------:R-:W-:Y:S01]  /*b430*/  @!P4 PRMT R150, R241, 0x5410, RZ ;  /* 0x00005410f196c816 */ /* 0x000fe200000000ff */
[--C-:B------:R-:W-:Y:S01]  /*b440*/  FFMA.FTZ R15, R15, c[0x0][0x23c], -R114.reuse ;  /* 0x00008f000f0f7a23 */ /* 0x100fe20000010872 */
[----:B------:R-:W-:Y:S01]  /*b450*/  SHF.R.U32.HI R5, RZ, 0x8, R5 ;  /* 0x00000008ff057819 */ /* 0x000fe20000011605 */
[----:B------:R-:W-:Y:S01]  /*b460*/  @!P0 HADD2 R242, -R171.H0_H0, -RZ.H0_H0 ;  /* 0xa00000ffabf28230 */ /* 0x000fe20000000900 */
[----:B------:R-:W-:Y:S01]  /*b470*/  LOP3.LUT R8, R200, 0xff, RZ, 0xc0, !PT ;  /* 0x000000ffc8087812 */ /* 0x000fe200078ec0ff */
[--C-:B------:R-:W-:Y:S01]  /*b480*/  FFMA.FTZ R10, R10, c[0x0][0x23c], -R114.reuse ;  /* 0x00008f000a0a7a23 */ /* 0x100fe20000010872 */
[----:B------:R-:W-:Y:S01]  /*b490*/  LOP3.LUT R5, R5, 0xffff, RZ, 0xc0, !PT ;  /* 0x0000ffff05057812 */ /* 0x000fe200078ec0ff */
[----:B------:R1:W-:Y:S01]  /*b4a0*/  MUFU.EX2 R211, R7 ;  /* 0x0000000700d37308 */ /* 0x0003e20000000800 */
[----:B--2---:R-:W-:Y:S01]  /*b4b0*/  F2FP.PACK_AB R170, R232, R223 ;  /* 0x000000dfe8aa723e */ /* 0x004fe200000000ff */
[--C-:B------:R-:W-:Y:S01]  /*b4c0*/  FFMA.FTZ R11, R11, c[0x0][0x23c], -R114.reuse ;  /* 0x00008f000b0b7a23 */ /* 0x100fe20000010872 */
[----:B------:R-:W-:Y:S01]  /*b4d0*/  ISETP.GE.U32.AND P4, PT, R234, R5, PT ;  /* 0x00000005ea00720c */ /* 0x000fe20003f86070 */
[--C-:B------:R-:W-:Y:S01]  /*b4e0*/  FFMA.FTZ R18, R18, c[0x0][0x23c], -R114.reuse ;  /* 0x00008f0012127a23 */ /* 0x100fe20000010872 */
[----:B------:R-:W-:Y:S01]  /*b4f0*/  LOP3.LUT R5, R146, 0xffff, RZ, 0xc0, !PT ;  /* 0x0000ffff92057812 */ /* 0x000fe200078ec0ff */
[----:B------:R-:W-:Y:S01]  /*b500*/  @!P6 HADD2 R243, -R170.H0_H0, -RZ.H0_H0 ;  /* 0xa00000ffaaf3e230 */ /* 0x000fe20000000900 */
[----:B------:R-:W-:Y:S01]  /*b510*/  @!P5 PRMT R157, R240, 0x5410, RZ ;  /* 0x00005410f09dd816 */ /* 0x000fe200000000ff */
[--C-:B------:R-:W-:Y:S01]  /*b520*/  FFMA.FTZ R19, R19, c[0x0][0x23c], -R114.reuse ;  /* 0x00008f0013137a23 */ /* 0x100fe20000010872 */
[----:B------:R-:W-:Y:S01]  /*b530*/  SHF.R.U32.HI R5, RZ, 0x8, R5 ;  /* 0x00000008ff057819 */ /* 0x000fe20000011605 */
[----:B------:R-:W2:Y:S01]  /*b540*/  MUFU.EX2 R226, R25 ;  /* 0x0000001900e27308 */ /* 0x000ea20000000800 */
[----:B------:R-:W-:Y:S01]  /*b550*/  ISETP.GE.U32.AND P5, PT, R234, R8, PT ;  /* 0x00000008ea00720c */ /* 0x000fe20003fa6070 */
[--C-:B------:R-:W-:Y:S01]  /*b560*/  FFMA.FTZ R22, R22, c[0x0][0x23c], -R114.reuse ;  /* 0x00008f0016167a23 */ /* 0x100fe20000010872 */
[----:B------:R-:W-:Y:S01]  /*b570*/  LOP3.LUT R8, R146, 0xff, RZ, 0xc0, !PT ;  /* 0x000000ff92087812 */ /* 0x000fe200078ec0ff */
[--C-:B------:R-:W-:Y:S01]  /*b580*/  FFMA.FTZ R23, R23, c[0x0][0x23c], -R114.reuse ;  /* 0x00008f0017177a23 */ /* 0x100fe20000010872 */
[----:B------:R-:W-:Y:S01]  /*b590*/  PRMT R169, R170, 0x7632, R169 ;  /* 0x00007632aaa97816 */ /* 0x000fe200000000a9 */
[----:B------:R-:W-:Y:S01]  /*b5a0*/  STG.E.U16 [R172.64+0x2], R157 ;  /* 0x0000029dac007986 */ /* 0x000fe2000c101510 */
[----:B------:R-:W-:Y:S01]  /*b5b0*/  LOP3.LUT R5, R5, 0xffff, RZ, 0xc0, !PT ;  /* 0x0000ffff05057812 */ /* 0x000fe200078ec0ff */
[--C-:B------:R-:W-:Y:S01]  /*b5c0*/  FFMA.FTZ R26, R26, c[0x0][0x23c], -R114.reuse ;  /* 0x00008f001a1a7a23 */ /* 0x100fe20000010872 */
[----:B------:R-:W-:Y:S01]  /*b5d0*/  @!P0 PRMT R171, R242, 0x5410, RZ ;  /* 0x00005410f2ab8816 */ /* 0x000fe200000000ff */
[----:B------:R-:W-:Y:S01]  /*b5e0*/  @!P4 HADD2 R244, -R169.H0_H0, -RZ.H0_H0 ;  /* 0xa00000ffa9f4c230 */ /* 0x000fe20000000900 */
[----:B------:R-:W-:Y:S01]  /*b5f0*/  ISETP.GE.U32.AND P0, PT, R234, R8, PT ;  /* 0x00000008ea00720c */ /* 0x000fe20003f06070 */
[----:B------:R-:W-:Y:S01]  /*b600*/  MUFU.EX2 R224, R29 ;  /* 0x0000001d00e07308 */ /* 0x000fe20000000800 */
[----:B------:R-:W-:Y:S01]  /*b610*/  PRMT R136, R170, 0x5410, R169 ;  /* 0x00005410aa887816 */ /* 0x000fe200000000a9 */
[----:B------:R-:W-:Y:S01]  /*b620*/  FFMA.FTZ R27, R27, c[0x0][0x23c], -R114 ;  /* 0x00008f001b1b7a23 */ /* 0x000fe20000010872 */
[----:B------:R-:W-:Y:S02]  /*b630*/  @!P6 PRMT R170, R243, 0x5410, RZ ;  /* 0x00005410f3aae816 */ /* 0x000fe400000000ff */
[----:B------:R-:W-:Y:S02]  /*b640*/  ISETP.GE.U32.AND P6, PT, R234, R5, PT ;  /* 0x00000005ea00720c */ /* 0x000fe40003fc6070 */
[----:B------:R-:W-:Y:S02]  /*b650*/  LOP3.LUT R5, R201, UR14, R208, 0x96, !PT ;  /* 0x0000000ec9057c12 */ /* 0x000fe4000f8e96d0 */
[----:B----4-:R-:W-:Y:S01]  /*b660*/  F2FP.PACK_AB R168, R230, R231 ;  /* 0x000000e7e6a8723e */ /* 0x010fe200000000ff */
[----:B------:R-:W4:Y:S01]  /*b670*/  MUFU.EX2 R225, R28 ;  /* 0x0000001c00e17308 */ /* 0x000f220000000800 */
[C---:B------:R-:W-:Y:S02]  /*b680*/  LOP3.LUT R8, R5.reuse, 0xffff, RZ, 0xc0, !PT ;  /* 0x0000ffff05087812 */ /* 0x040fe400078ec0ff */
[----:B------:R-:W-:Y:S01]  /*b690*/  LOP3.LUT R9, R5, 0xff, RZ, 0xc0, !PT ;  /* 0x000000ff05097812 */ /* 0x000fe200078ec0ff */
[----:B------:R-:W-:Y:S01]  /*b6a0*/  @!P0 HADD2 R245, -R168.H0_H0, -RZ.H0_H0 ;  /* 0xa00000ffa8f58230 */ /* 0x000fe20000000900 */
[----:B------:R-:W-:Y:S02]  /*b6b0*/  SHF.R.U32.HI R8, RZ, 0x8, R8 ;  /* 0x00000008ff087819 */ /* 0x000fe40000011608 */
[----:B------:R-:W-:Y:S02]  /*b6c0*/  @!P4 PRMT R169, R244, 0x5410, RZ ;  /* 0x00005410f4a9c816 */ /* 0x000fe400000000ff */
[----:B------:R-:W-:Y:S01]  /*b6d0*/  ISETP.GE.U32.AND P4, PT, R234, R9, PT ;  /* 0x00000009ea00720c */ /* 0x000fe20003f86070 */
[----:B------:R2:W-:Y:S01]  /*b6e0*/  MUFU.EX2 R213, R10 ;  /* 0x0000000a00d57308 */ /* 0x0005e20000000800 */
[----:B------:R-:W-:Y:S02]  /*b6f0*/  PRMT R167, R168, 0x7632, R167 ;  /* 0x00007632a8a77816 */ /* 0x000fe400000000a7 */
[----:B------:R-:W-:Y:S02]  /*b700*/  LOP3.LUT R8, R8, 0xffff, RZ, 0xc0, !PT ;  /* 0x0000ffff08087812 */ /* 0x000fe400078ec0ff */
[----:B------:R-:W-:Y:S01]  /*b710*/  PRMT R137, R168, 0x5410, R167 ;  /* 0x00005410a8897816 */ /* 0x000fe200000000a7 */
[----:B------:R-:W-:Y:S01]  /*b720*/  @!P6 HADD2 R246, -R167.H0_H0, -RZ.H0_H0 ;  /* 0xa00000ffa7f6e230 */ /* 0x000fe20000000900 */
[----:B------:R-:W-:Y:S02]  /*b730*/  @!P0 PRMT R168, R245, 0x5410, RZ ;  /* 0x00005410f5a88816 */ /* 0x000fe400000000ff */
[----:B------:R-:W-:Y:S01]  /*b740*/  ISETP.GE.U32.AND P0, PT, R234, R8, PT ;  /* 0x00000008ea00720c */ /* 0x000fe20003f06070 */
[----:B------:R-:W2:Y:S01]  /*b750*/  MUFU.EX2 R214, R11 ;  /* 0x0000000b00d67308 */ /* 0x000ea20000000800 */
[----:B------:R-:W-:Y:S02]  /*b760*/  LOP3.LUT R8, R200, 0xffff, RZ, 0xc0, !PT ;  /* 0x0000ffffc8087812 */ /* 0x000fe400078ec0ff */
[----:B---3--:R-:W-:Y:S02]  /*b770*/  SHF.R.U32.HI R6, RZ, 0x10, R2 ;  /* 0x00000010ff067819 */ /* 0x008fe40000011602 */
[----:B-1----:R-:W-:Y:S02]  /*b780*/  F2FP.PACK_AB R166, R228, R229 ;  /* 0x000000e5e4a6723e */ /* 0x002fe400000000ff */
[----:B------:R-:W-:Y:S02]  /*b790*/  LOP3.LUT R6, R6, 0xff, RZ, 0xc0, !PT ;  /* 0x000000ff06067812 */ /* 0x000fe400078ec0ff */
[----:B------:R-:W-:Y:S01]  /*b7a0*/  SHF.R.U32.HI R7, RZ, 0x8, R8 ;  /* 0x00000008ff077819 */ /* 0x000fe20000011608 */
[----:B------:R-:W-:Y:S01]  /*b7b0*/  @!P4 HADD2 R250, -R166.H0_H0, -RZ.H0_H0 ;  /* 0xa00000ffa6fac230 */ /* 0x000fe20000000900 */
[----:B------:R-:W-:Y:S02]  /*b7c0*/  @!P6 PRMT R167, R246, 0x5410, RZ ;  /* 0x00005410f6a7e816 */ /* 0x000fe400000000ff */
[----:B------:R-:W-:Y:S02]  /*b7d0*/  ISETP.GE.U32.AND P6, PT, R234, R6, PT ;  /* 0x00000006ea00720c */ /* 0x000fe40003fc6070 */
[C---:B------:R-:W-:Y:S02]  /*b7e0*/  PRMT R165, R166.reuse, 0x7632, R165 ;  /* 0x00007632a6a57816 */ /* 0x040fe400000000a5 */
[----:B------:R-:W-:Y:S02]  /*b7f0*/  LOP3.LUT R6, R7, 0xffff, RZ, 0xc0, !PT ;  /* 0x0000ffff07067812 */ /* 0x000fe400078ec0ff */
[----:B------:R-:W-:Y:S01]  /*b800*/  PRMT R139, R166, 0x5410, R165 ;  /* 0x00005410a68b7816 */ /* 0x000fe200000000a5 */
[----:B------:R-:W-:Y:S01]  /*b810*/  @!P0 HADD2 R252, -R165.H0_H0, -RZ.H0_H0 ;  /* 0xa00000ffa5fc8230 */ /* 0x000fe20000000900 */
[----:B------:R-:W-:Y:S02]  /*b820*/  @!P4 PRMT R166, R250, 0x5410, RZ ;  /* 0x00005410faa6c816 */ /* 0x000fe400000000ff */
[----:B------:R-:W-:Y:S02]  /*b830*/  ISETP.GE.U32.AND P4, PT, R234, R6, PT ;  /* 0x00000006ea00720c */ /* 0x000fe40003f86070 */
[----:B--2---:R-:W-:Y:S02]  /*b840*/  F2FP.PACK_AB R164, R226, R227 ;  /* 0x000000e3e2a4723e */ /* 0x004fe400000000ff */
[----:B------:R-:W-:Y:S02]  /*b850*/  LOP3.LUT R207, R203, UR15, R210, 0x96, !PT ;  /* 0x0000000fcbcf7c12 */ /* 0x000fe4000f8e96d2 */
[----:B------:R-:W-:Y:S01]  /*b860*/  PRMT R163, R164, 0x7632, R163 ;  /* 0x00007632a4a37816 */ /* 0x000fe200000000a3 */
[----:B-----5:R-:W-:Y:S01]  /*b870*/  @!P5 HADD2 R221, -R164.H0_H0, -RZ.H0_H0 ;  /* 0xa00000ffa4ddd230 */ /* 0x020fe20000000900 */
[C---:B------:R-:W-:Y:S02]  /*b880*/  LOP3.LUT R7, R207.reuse, 0xffff, RZ, 0xc0, !PT ;  /* 0x0000ffffcf077812 */ /* 0x040fe400078ec0ff */
[----:B------:R-:W-:Y:S02]  /*b890*/  LOP3.LUT R6, R207, 0xff, RZ, 0xc0, !PT ;  /* 0x000000ffcf067812 */ /* 0x000fe400078ec0ff */
[----:B------:R1:W-:Y:S01]  /*b8a0*/  @!P5 STL.S16 [R1+0xc], R221 ;  /* 0x00000cdd0100d387 */ /* 0x0003e20000100600 */
[----:B------:R-:W-:Y:S01]  /*b8b0*/  @!P4 HADD2 R220, -R163.H0_H0, -RZ.H0_H0 ;  /* 0xa00000ffa3dcc230 */ /* 0x000fe20000000900 */
[----:B------:R-:W-:Y:S02]  /*b8c0*/  @!P0 PRMT R165, R252, 0x5410, RZ ;  /* 0x00005410fca58816 */ /* 0x000fe400000000ff */
[----:B------:R-:W-:Y:S02]  /*b8d0*/  ISETP.GE.U32.AND P0, PT, R234, R6, PT ;  /* 0x00000006ea00720c */ /* 0x000fe40003f06070 */
[----:B------:R2:W-:Y:S01]  /*b8e0*/  @!P4 STL.S16 [R1+0x10], R220 ;  /* 0x000010dc0100c387 */ /* 0x0005e20000100600 */
[----:B------:R-:W-:Y:S02]  /*b8f0*/  SHF.R.U32.HI R6, RZ, 0x8, R7 ;  /* 0x00000008ff067819 */ /* 0x000fe40000011607 */
[----:B------:R-:W-:Y:S01]  /*b900*/  PRMT R17, R221, 0x7610, R17 ;  /* 0x00007610dd117816 */ /* 0x000fe20000000011 */
[----:B------:R3:W5:Y:S01]  /*b910*/  LDL.S16 R7, [R1+0x20] ;  /* 0x0000200001077983 */ /* 0x0007620000100600 */
[----:B------:R-:W-:Y:S02]  /*b920*/  PRMT R16, R220, 0x7610, R16 ;  /* 0x00007610dc107816 */ /* 0x000fe40000000010 */
[----:B------:R-:W-:Y:S02]  /*b930*/  LOP3.LUT R6, R6, 0xffff, RZ, 0xc0, !PT ;  /* 0x0000ffff06067812 */ /* 0x000fe400078ec0ff */
[----:B----4-:R-:W-:Y:S02]  /*b940*/  F2FP.PACK_AB R162, R224, R225 ;  /* 0x000000e1e0a2723e */ /* 0x010fe400000000ff */
[----:B------:R-:W-:Y:S02]  /*b950*/  PRMT R140, R164, 0x5410, R163 ;  /* 0x00005410a48c7816 */ /* 0x000fe400000000a3 */
[----:B------:R-:W-:Y:S01]  /*b960*/  @!P5 PRMT R164, R17, 0x5410, RZ ;  /* 0x0000541011a4d816 */ /* 0x000fe200000000ff */
[----:B------:R-:W-:Y:S01]  /*b970*/  @!P0 HADD2 R219, -R162.H0_H0, -RZ.H0_H0 ;  /* 0xa00000ffa2db8230 */ /* 0x000fe20000000900 */
[----:B------:R-:W-:Y:S02]  /*b980*/  ISETP.GE.U32.AND P5, PT, R234, R6, PT ;  /* 0x00000006ea00720c */ /* 0x000fe40003fa6070 */
[C---:B------:R-:W-:Y:S01]  /*b990*/  PRMT R161, R162.reuse, 0x7632, R161 ;  /* 0x00007632a2a17816 */ /* 0x040fe200000000a1 */
[----:B-1----:R1:W-:Y:S01]  /*b9a0*/  MUFU.EX2 R221, R14 ;  /* 0x0000000e00dd7308 */ /* 0x0023e20000000800 */
[----:B------:R-:W-:Y:S01]  /*b9b0*/  SHF.R.U32.HI R2, RZ, 0x18, R2 ;  /* 0x00000018ff027819 */ /* 0x000fe20000011602 */
[----:B------:R4:W-:Y:S01]  /*b9c0*/  @!P0 STL.S16 [R1+0x14], R219 ;  /* 0x000014db01008387 */ /* 0x0009e20000100600 */
[----:B------:R-:W-:Y:S02]  /*b9d0*/  F2FP.PACK_AB R152, R211, R145 ;  /* 0x00000091d398723e */ /* 0x000fe400000000ff */
[----:B------:R-:W-:Y:S02]  /*b9e0*/  PRMT R141, R162, 0x5410, R161 ;  /* 0x00005410a28d7816 */ /* 0x000fe400000000a1 */
[C---:B------:R-:W-:Y:S01]  /*b9f0*/  PRMT R151, R152.reuse, 0x7632, R151 ;  /* 0x0000763298977816 */ /* 0x040fe20000000097 */
[----:B------:R-:W-:Y:S01]  /*ba00*/  @!P6 HADD2 R216, -R152.H0_H0, -RZ.H0_H0 ;  /* 0xa00000ff98d8e230 */ /* 0x000fe20000000900 */
[----:B------:R-:W-:Y:S01]  /*ba10*/  SHF.R.U32.HI R6, RZ, 0x18, R142 ;  /* 0x00000018ff067819 */ /* 0x000fe2000001168e */
[----:B--2---:R2:W2:Y:S01]  /*ba20*/  MUFU.EX2 R220, R15 ;  /* 0x0000000f00dc7308 */ /* 0x0044a20000000800 */
[----:B------:R-:W-:Y:S01]  /*ba30*/  @!P5 HADD2 R218, -R161.H0_H0, -RZ.H0_H0 ;  /* 0xa00000ffa1dad230 */ /* 0x000fe20000000900 */
[----:B------:R-:W-:Y:S02]  /*ba40*/  PRMT R25, R152, 0x5410, R151 ;  /* 0x0000541098197816 */ /* 0x000fe40000000097 */
[----:B------:R-:W-:Y:S02]  /*ba50*/  PRMT R10, R216, 0x7610, R10 ;  /* 0x00007610d80a7816 */ /* 0x000fe4000000000a */
[----:B------:R-:W-:Y:S02]  /*ba60*/  PRMT R12, R218, 0x7610, R12 ;  /* 0x00007610da0c7816 */ /* 0x000fe4000000000c */
[----:B------:R-:W-:Y:S02]  /*ba70*/  @!P6 PRMT R152, R10, 0x5410, RZ ;  /* 0x000054100a98e816 */ /* 0x000fe400000000ff */
[----:B------:R-:W-:Y:S02]  /*ba80*/  @!P5 PRMT R161, R12, 0x5410, RZ ;  /* 0x000054100ca1d816 */ /* 0x000fe400000000ff */
[----:B------:R-:W-:Y:S01]  /*ba90*/  @!P4 PRMT R163, R16, 0x5410, RZ ;  /* 0x0000541010a3c816 */ /* 0x000fe200000000ff */
[----:B------:R-:W-:Y:S01]  /*baa0*/  STG.E.U16 [R174.64], R152 ;  /* 0x00000098ae007986 */ /* 0x000fe2000c101510 */
[----:B-1----:R-:W-:Y:S02]  /*bab0*/  PRMT R14, R219, 0x7610, R14 ;  /* 0x00007610db0e7816 */ /* 0x002fe4000000000e */
[----:B------:R-:W-:Y:S01]  /*bac0*/  ISETP.GE.U32.AND P4, PT, R234, R6, PT ;  /* 0x00000006ea00720c */ /* 0x000fe20003f86070 */
[----:B----4-:R-:W-:Y:S01]  /*bad0*/  MUFU.EX2 R219, R18 ;  /* 0x0000001200db7308 */ /* 0x010fe20000000800 */
[----:B------:R-:W-:Y:S02]  /*bae0*/  @!P0 PRMT R162, R14, 0x5410, RZ ;  /* 0x000054100ea28816 */ /* 0x000fe400000000ff */
[----:B------:R-:W-:Y:S01]  /*baf0*/  ISETP.GE.U32.AND P0, PT, R234, R2, PT ;  /* 0x00000002ea00720c */ /* 0x000fe20003f06070 */
[----:B------:R3:W4:Y:S01]  /*bb00*/  LDL.S16 R14, [R1+0x30] ;  /* 0x00003000010e7983 */ /* 0x0007220000100600 */
[----:B------:R-:W-:Y:S02]  /*bb10*/  SHF.R.U32.HI R2, RZ, 0x10, R142 ;  /* 0x00000010ff027819 */ /* 0x000fe4000001168e */
[--C-:B------:R-:W-:Y:S01]  /*bb20*/  SHF.R.U32.HI R6, RZ, 0x18, R4.reuse ;  /* 0x00000018ff067819 */ /* 0x100fe20000011604 */
[----:B--2---:R3:W2:Y:S01]  /*bb30*/  LDL.S16 R15, [R1+0x28] ;  /* 0x00002800010f7983 */ /* 0x0046a20000100600 */
[----:B------:R-:W-:Y:S02]  /*bb40*/  LOP3.LUT R2, R2, 0xff, RZ, 0xc0, !PT ;  /* 0x000000ff02027812 */ /* 0x000fe400078ec0ff */
[----:B------:R-:W-:Y:S01]  /*bb50*/  F2FP.PACK_AB R160, R214, R213 ;  /* 0x000000d5d6a0723e */ /* 0x000fe200000000ff */
[----:B------:R1:W-:Y:S01]  /*bb60*/  @!P5 STL.S16 [R1+0x18], R218 ;  /* 0x000018da0100d387 */ /* 0x0003e20000100600 */
[C---:B------:R-:W-:Y:S02]  /*bb70*/  ISETP.GE.U32.AND P5, PT, R234.reuse, R2, PT ;  /* 0x00000002ea00720c */ /* 0x040fe40003fa6070 */
[----:B------:R-:W-:Y:S01]  /*bb80*/  SHF.R.U32.HI R4, RZ, 0x10, R4 ;  /* 0x00000010ff047819 */ /* 0x000fe20000011604 */
[----:B------:R3:W-:Y:S01]  /*bb90*/  @!P6 STL.S16 [R1+0x24], R216 ;  /* 0x000024d80100e387 */ /* 0x0007e20000100600 */
[----:B------:R-:W-:Y:S02]  /*bba0*/  ISETP.GE.U32.AND P6, PT, R234, R6, PT ;  /* 0x00000006ea00720c */ /* 0x000fe40003fc6070 */
[----:B------:R-:W-:Y:S01]  /*bbb0*/  PRMT R159, R160, 0x7632, R159 ;  /* 0x00007632a09f7816 */ /* 0x000fe2000000009f */
[----:B------:R2:W2:Y:S01]  /*bbc0*/  LDL.S16 R12, [R1+0x34] ;  /* 0x00003400010c7983 */ /* 0x0004a20000100600 */
[----:B------:R-:W-:Y:S02]  /*bbd0*/  LOP3.LUT R4, R4, 0xff, RZ, 0xc0, !PT ;  /* 0x000000ff04047812 */ /* 0x000fe400078ec0ff */
[----:B------:R-:W-:Y:S01]  /*bbe0*/  F2FP.PACK_AB R156, R220, R221 ;  /* 0x000000dddc9c723e */ /* 0x000fe200000000ff */
[----:B------:R2:W2:Y:S01]  /*bbf0*/  LDL.S16 R10, [R1+0x2c] ;  /* 0x00002c00010a7983 */ /* 0x0004a20000100600 */
[----:B------:R-:W-:Y:S02]  /*bc00*/  PRMT R28, R160, 0x5410, R159 ;  /* 0x00005410a01c7816 */ /* 0x000fe4000000009f */
[C---:B------:R-:W-:Y:S04]  /*bc10*/  PRMT R155, R156.reuse, 0x7632, R155 ;  /* 0x000076329c9b7816 */ /* 0x040fe8000000009b */
[----:B------:R-:W-:Y:S01]  /*bc20*/  PRMT R29, R156, 0x5410, R155 ;  /* 0x000054109c1d7816 */ /* 0x000fe2000000009b */
[----:B-1----:R-:W1:Y:S10]  /*bc30*/  MUFU.EX2 R218, R19 ;  /* 0x0000001300da7308 */ /* 0x002e740000000800 */
[----:B---3--:R-:W-:Y:S01]  /*bc40*/  MUFU.EX2 R216, R22 ;  /* 0x0000001600d87308 */ /* 0x008fe20000000800 */
[----:B-1----:R-:W-:Y:S04]  /*bc50*/  F2FP.PACK_AB R154, R218, R219 ;  /* 0x000000dbda9a723e */ /* 0x002fe800000000ff */
[C---:B------:R-:W-:Y:S04]  /*bc60*/  PRMT R153, R154.reuse, 0x7632, R153 ;  /* 0x000076329a997816 */ /* 0x040fe80000000099 */
[----:B------:R-:W-:Y:S01]  /*bc70*/  PRMT R138, R154, 0x5410, R153 ;  /* 0x000054109a8a7816 */ /* 0x000fe20000000099 */
[----:B-----5:R-:W-:Y:S05]  /*bc80*/  @!P0 HADD2 R7, -R151.H0_H0, -RZ.H0_H0 ;  /* 0xa00000ff97078230 */ /* 0x020fea0000000900 */
[----:B------:R1:W-:Y:S01]  /*bc90*/  @!P0 STL.S16 [R1+0x20], R7 ;  /* 0x0000200701008387 */ /* 0x0003e20000100600 */
[----:B------:R-:W-:Y:S03]  /*bca0*/  PRMT R2, R7, 0x7610, R2 ;  /* 0x0000761007027816 */ /* 0x000fe60000000002 */
[----:B------:R3:W5:Y:S01]  /*bcb0*/  LDL.S16 R6, [R1+0x40] ;  /* 0x0000400001067983 */ /* 0x0007620000100600 */
[----:B------:R-:W-:Y:S02]  /*bcc0*/  @!P0 PRMT R151, R2, 0x5410, RZ ;  /* 0x0000541002978816 */ /* 0x000fe400000000ff */
[----:B------:R3:W3:Y:S01]  /*bcd0*/  MUFU.EX2 R2, R0 ;  /* 0x0000000000027308 */ /* 0x0006e20000000800 */
[----:B------:R-:W-:Y:S02]  /*bce0*/  ISETP.GE.U32.AND P0, PT, R234, R4, PT ;  /* 0x00000004ea00720c */ /* 0x000fe40003f06070 */
[--C-:B------:R-:W-:Y:S01]  /*bcf0*/  SHF.R.U32.HI R4, RZ, 0x10, R146.reuse ;  /* 0x00000010ff047819 */ /* 0x100fe20000011692 */
[----:B------:R-:W-:Y:S03]  /*bd00*/  STG.E.U16 [R174.64+0x2], R151 ;  /* 0x00000297ae007986 */ /* 0x000fe6000c101510 */
[----:B------:R-:W-:Y:S01]  /*bd10*/  LOP3.LUT R4, R4, 0xff, RZ, 0xc0, !PT ;  /* 0x000000ff04047812 */ /* 0x000fe200078ec0ff */
[----:B------:R-:W-:Y:S04]  /*bd20*/  STG.E.U16 [R172.64+0x10], R150 ;  /* 0x00001096ac007986 */ /* 0x000fe8000c101510 */
[----:B------:R-:W-:Y:S04]  /*bd30*/  STG.E.U16 [R172.64+0x12], R171 ;  /* 0x000012abac007986 */ /* 0x000fe8000c101510 */
[----:B-1----:R1:W5:Y:S01]  /*bd40*/  LDL.S16 R7, [R1+0x44] ;  /* 0x0000440001077983 */ /* 0x0023620000100600 */
[----:B---3--:R-:W-:Y:S01]  /*bd50*/  SHF.R.U32.HI R0, RZ, 0x18, R146 ;  /* 0x00000018ff007819 */ /* 0x008fe20000011692 */
[C---:B------:R-:W-:Y:S02]  /*bd60*/  FFMA.FTZ R205, R2.reuse, R215, R148 ;  /* 0x000000d702cd7223 */ /* 0x040fe40000010094 */
[----:B------:R-:W3:Y:S01]  /*bd70*/  MUFU.EX2 R215, R23 ;  /* 0x0000001700d77308 */ /* 0x000ee20000000800 */
[C---:B------:R-:W-:Y:S02]  /*bd80*/  FMUL.FTZ R16, R2.reuse, R120 ;  /* 0x0000007802107220 */ /* 0x040fe40000410000 */
[C---:B------:R-:W-:Y:S02]  /*bd90*/  FMUL.FTZ R17, R2.reuse, R121 ;  /* 0x0000007902117220 */ /* 0x040fe40000410000 */
[C---:B------:R-:W-:Y:S01]  /*bda0*/  FMUL.FTZ R20, R2.reuse, R116 ;  /* 0x0000007402147220 */ /* 0x040fe20000410000 */
[----:B----4-:R-:W-:Y:S01]  /*bdb0*/  @!P4 HADD2 R14, -R159.H0_H0, -RZ.H0_H0 ;  /* 0xa00000ff9f0ec230 */ /* 0x010fe20000000900 */
[C---:B------:R-:W-:Y:S02]  /*bdc0*/  FMUL.FTZ R21, R2.reuse, R117 ;  /* 0x0000007502157220 */ /* 0x040fe40000410000 */
[----:B------:R-:W-:Y:S01]  /*bdd0*/  FMUL.FTZ R36, R2, R36 ;  /* 0x0000002402247220 */ /* 0x000fe20000410000 */
[----:B--2---:R-:W-:Y:S01]  /*bde0*/  @!P5 HADD2 R15, -R160.H0_H0, -RZ.H0_H0 ;  /* 0xa00000ffa00fd230 */ /* 0x004fe20000000900 */
[----:B------:R-:W-:Y:S01]  /*bdf0*/  PRMT R11, R14, 0x7610, R11 ;  /* 0x000076100e0b7816 */ /* 0x000fe2000000000b */
[C---:B------:R-:W-:Y:S02]  /*be00*/  FMUL.FTZ R37, R2.reuse, R37 ;  /* 0x0000002502257220 */ /* 0x040fe40000410000 */
[C---:B------:R-:W-:Y:S01]  /*be10*/  FMUL.FTZ R40, R2.reuse, R40 ;  /* 0x0000002802287220 */ /* 0x040fe20000410000 */
[----:B------:R-:W-:Y:S01]  /*be20*/  @!P5 STL.S16 [R1+0x28], R15 ;  /* 0x0000280f0100d387 */ /* 0x000fe20000100600 */
[----:B------:R-:W-:Y:S01]  /*be30*/  PRMT R13, R15, 0x7610, R13 ;  /* 0x000076100f0d7816 */ /* 0x000fe2000000000d */
[----:B------:R-:W-:Y:S01]  /*be40*/  FMUL.FTZ R41, R2, R41 ;  /* 0x0000002902297220 */ /* 0x000fe20000410000 */
[----:B------:R-:W-:Y:S01]  /*be50*/  @!P4 PRMT R159, R11, 0x5410, RZ ;  /* 0x000054100b9fc816 */ /* 0x000fe200000000ff */
[----:B------:R-:W-:Y:S01]  /*be60*/  @!P4 STL.S16 [R1+0x30], R14 ;  /* 0x0000300e0100c387 */ /* 0x000fe20000100600 */
[----:B------:R-:W-:Y:S01]  /*be70*/  ISETP.GE.U32.AND P4, PT, R234, R4, PT ;  /* 0x00000004ea00720c */ /* 0x000fe20003f86070 */
[----:B------:R-:W-:Y:S01]  /*be80*/  FMUL.FTZ R44, R2, R44 ;  /* 0x0000002c022c7220 */ /* 0x000fe20000410000 */
[----:B------:R-:W-:Y:S01]  /*be90*/  @!P5 PRMT R160, R13, 0x5410, RZ ;  /* 0x000054100da0d816 */ /* 0x000fe200000000ff */
[----:B------:R-:W-:Y:S01]  /*bea0*/  @!P0 HADD2 R12, -R156.H0_H0, -RZ.H0_H0 ;  /* 0xa00000ff9c0c8230 */ /* 0x000fe20000000900 */
[----:B------:R-:W-:Y:S01]  /*beb0*/  ISETP.GE.U32.AND P5, PT, R234, R0, PT ;  /* 0x00000000ea00720c */ /* 0x000fe20003fa6070 */
[----:B------:R-:W-:Y:S01]  /*bec0*/  FMUL.FTZ R13, R2, R125 ;  /* 0x0000007d020d7220 */ /* 0x000fe20000410000 */
[----:B------:R-:W-:Y:S01]  /*bed0*/  @!P6 HADD2 R10, -R155.H0_H0, -RZ.H0_H0 ;  /* 0xa00000ff9b0ae230 */ /* 0x000fe20000000900 */
[----:B------:R-:W-:Y:S01]  /*bee0*/  SHF.R.U32.HI R4, RZ, 0x18, R5 ;  /* 0x00000018ff047819 */ /* 0x000fe20000011605 */
[----:B------:R2:W-:Y:S01]  /*bef0*/  @!P0 STL.S16 [R1+0x34], R12 ;  /* 0x0000340c01008387 */ /* 0x0005e20000100600 */
[----:B------:R-:W-:Y:S01]  /*bf00*/  PRMT R9, R12, 0x7610, R9 ;  /* 0x000076100c097816 */ /* 0x000fe20000000009 */
[C---:B------:R-:W-:Y:S01]  /*bf10*/  FMUL.FTZ R45, R2.reuse, R45 ;  /* 0x0000002d022d7220 */ /* 0x040fe20000410000 */
[--C-:B------:R-:W-:Y:S01]  /*bf20*/  SHF.R.U32.HI R0, RZ, 0x10, R5.reuse ;  /* 0x00000010ff007819 */ /* 0x100fe20000011605 */
[----:B------:R-:W-:Y:S01]  /*bf30*/  @!P6 STL.S16 [R1+0x2c], R10 ;  /* 0x00002c0a0100e387 */ /* 0x000fe20000100600 */
[----:B------:R-:W-:Y:S01]  /*bf40*/  @!P0 PRMT R156, R9, 0x5410, RZ ;  /* 0x00005410099c8816 */ /* 0x000fe200000000ff */
[----:B------:R-:W-:Y:S01]  /*bf50*/  FMUL.FTZ R9, R2, R129 ;  /* 0x0000008102097220 */ /* 0x000fe20000410000 */
[----:B------:R-:W-:Y:S01]  /*bf60*/  ISETP.GE.U32.AND P0, PT, R234, R4, PT ;  /* 0x00000004ea00720c */ /* 0x000fe20003f06070 */
[----:B------:R-:W-:Y:S01]  /*bf70*/  FMUL.FTZ R48, R2, R48 ;  /* 0x0000003002307220 */ /* 0x000fe20000410000 */
[----:B------:R-:W-:Y:S01]  /*bf80*/  PRMT R8, R10, 0x7610, R8 ;  /* 0x000076100a087816 */ /* 0x000fe20000000008 */
[----:B------:R-:W-:Y:S01]  /*bf90*/  FMUL.FTZ R49, R2, R49 ;  /* 0x0000003102317220 */ /* 0x000fe20000410000 */
[----:B------:R-:W-:Y:S01]  /*bfa0*/  LOP3.LUT R0, R0, 0xff, RZ, 0xc0, !PT ;  /* 0x000000ff00007812 */ /* 0x000fe200078ec0ff */
[----:B------:R-:W-:Y:S01]  /*bfb0*/  FMUL.FTZ R52, R2, R52 ;  /* 0x0000003402347220 */ /* 0x000fe20000410000 */
[----:B------:R-:W-:Y:S01]  /*bfc0*/  @!P6 PRMT R155, R8, 0x5410, RZ ;  /* 0x00005410089be816 */ /* 0x000fe200000000ff */
[----:B------:R-:W-:Y:S01]  /*bfd0*/  FMUL.FTZ R8, R2, R128 ;  /* 0x0000008002087220 */ /* 0x000fe20000410000 */
[----:B------:R-:W-:Y:S01]  /*bfe0*/  ISETP.GE.U32.AND P6, PT, R234, R0, PT ;  /* 0x00000000ea00720c */ /* 0x000fe20003fc6070 */
[C---:B------:R-:W-:Y:S01]  /*bff0*/  FMUL.FTZ R53, R2.reuse, R53 ;  /* 0x0000003502357220 */ /* 0x040fe20000410000 */
[----:B------:R-:W-:Y:S01]  /*c000*/  SHF.R.U32.HI R0, RZ, 0x10, R200 ;  /* 0x00000010ff007819 */ /* 0x000fe200000116c8 */
[C---:B------:R-:W-:Y:S01]  /*c010*/  FMUL.FTZ R56, R2.reuse, R56 ;  /* 0x0000003802387220 */ /* 0x040fe20000410000 */
[----:B---3--:R-:W-:Y:S01]  /*c020*/  F2FP.PACK_AB R149, R215, R216 ;  /* 0x000000d8d795723e */ /* 0x008fe200000000ff */
[----:B------:R-:W-:Y:S01]  /*c030*/  FMUL.FTZ R57, R2, R57 ;  /* 0x0000003902397220 */ /* 0x000fe20000410000 */
[----:B------:R-:W-:Y:S01]  /*c040*/  LOP3.LUT R0, R0, 0xff, RZ, 0xc0, !PT ;  /* 0x000000ff00007812 */ /* 0x000fe200078ec0ff */
[C---:B------:R-:W-:Y:S01]  /*c050*/  FMUL.FTZ R60, R2.reuse, R60 ;  /* 0x0000003c023c7220 */ /* 0x040fe20000410000 */
[----:B------:R-:W-:Y:S01]  /*c060*/  PRMT R148, R149, 0x7632, R148 ;  /* 0x0000763295947816 */ /* 0x000fe20000000094 */
[C---:B------:R-:W-:Y:S01]  /*c070*/  FMUL.FTZ R61, R2.reuse, R61 ;  /* 0x0000003d023d7220 */ /* 0x040fe20000410000 */
[----:B------:R-:W-:Y:S01]  /*c080*/  STG.E.U16 [R174.64+0x10], R160 ;  /* 0x000010a0ae007986 */ /* 0x000fe2000c101510 */
[C---:B--2---:R-:W-:Y:S02]  /*c090*/  FMUL.FTZ R12, R2.reuse, R124 ;  /* 0x0000007c020c7220 */ /* 0x044fe40000410000 */
[C---:B------:R-:W-:Y:S01]  /*c0a0*/  FMUL.FTZ R64, R2.reuse, R64 ;  /* 0x0000004002407220 */ /* 0x040fe20000410000 */
[----:B------:R-:W-:Y:S01]  /*c0b0*/  STG.E.U16 [R174.64+0x12], R159 ;  /* 0x0000129fae007986 */ /* 0x000fe2000c101510 */
[C---:B------:R-:W-:Y:S02]  /*c0c0*/  FMUL.FTZ R65, R2.reuse, R65 ;  /* 0x0000004102417220 */ /* 0x040fe40000410000 */
        /* <DEDUP_REMOVED lines=27> */
[----:B------:R-:W-:Y:S01]  /*c280*/  FMUL.FTZ R109, R2, R109 ;  /* 0x0000006d026d7220 */ /* 0x000fe20000410000 */
[----:B-----5:R-:W-:Y:S05]  /*c290*/  @!P5 HADD2 R6, -R153.H0_H0, -RZ.H0_H0 ;  /* 0xa00000ff9906d230 */ /* 0x020fea0000000900 */
[----:B------:R-:W-:Y:S04]  /*c2a0*/  PRMT R4, R6, 0x7610, R4 ;  /* 0x0000761006047816 */ /* 0x000fe80000000004 */
[----:B------:R-:W-:Y:S01]  /*c2b0*/  @!P5 PRMT R153, R4, 0x5410, RZ ;  /* 0x000054100499d816 */ /* 0x000fe200000000ff */
[C---:B------:R-:W-:Y:S04]  /*c2c0*/  FMUL.FTZ R4, R2.reuse, R132 ;  /* 0x0000008402047220 */ /* 0x040fe80000410000 */
[----:B------:R-:W-:Y:S01]  /*c2d0*/  STG.E.U16 [R174.64+0x32], R153 ;  /* 0x00003299ae007986 */ /* 0x000fe2000c101510 */
[----:B------:R-:W-:Y:S05]  /*c2e0*/  @!P4 HADD2 R7, -R154.H0_H0, -RZ.H0_H0 ;  /* 0xa00000ff9a07c230 */ /* 0x000fea0000000900 */
[----:B------:R-:W-:Y:S01]  /*c2f0*/  @!P4 STL.S16 [R1+0x44], R7 ;  /* 0x000044070100c387 */ /* 0x000fe20000100600 */
[----:B------:R-:W-:Y:S03]  /*c300*/  PRMT R5, R7, 0x7610, R5 ;  /* 0x0000761007057816 */ /* 0x000fe60000000005 */
[----:B------:R2:W-:Y:S01]  /*c310*/  @!P5 STL.S16 [R1+0x40], R6 ;  /* 0x000040060100d387 */ /* 0x0005e20000100600 */
[----:B------:R-:W-:Y:S01]  /*c320*/  @!P4 PRMT R154, R5, 0x5410, RZ ;  /* 0x00005410059ac816 */ /* 0x000fe200000000ff */
[----:B------:R-:W-:Y:S01]  /*c330*/  FMUL.FTZ R5, R2, R133 ;  /* 0x0000008502057220 */ /* 0x000fe20000410000 */
[C---:B------:R-:W-:Y:S01]  /*c340*/  ISETP.GE.U32.AND P4, PT, R234.reuse, R0, PT ;  /* 0x00000000ea00720c */ /* 0x040fe20003f86070 */
[----:B------:R1:W3:Y:S01]  /*c350*/  LDL.S16 R132, [R1+0x3c] ;  /* 0x00003c0001847983 */ /* 0x0002e20000100600 */
[----:B------:R-:W-:Y:S03]  /*c360*/  SHF.R.U32.HI R0, RZ, 0x18, R200 ;  /* 0x00000018ff007819 */ /* 0x000fe600000116c8 */
[----:B------:R1:W4:Y:S01]  /*c370*/  LDL.S16 R209, [R1+0x38] ;  /* 0x0000380001d17983 */ /* 0x0003220000100600 */
[----:B------:R-:W-:Y:S01]  /*c380*/  ISETP.GE.U32.AND P5, PT, R234, R0, PT ;  /* 0x00000000ea00720c */ /* 0x000fe20003fa6070 */
[----:B------:R-:W-:Y:S02]  /*c390*/  FADD.FTZ R0, -R3, R113 ;  /* 0x0000007103007221 */ /* 0x000fe40000010100 */
[----:B------:R-:W-:Y:S02]  /*c3a0*/  STG.E.U16 [R174.64+0x30], R154 ;  /* 0x0000309aae007986 */ /* 0x000fe4000c101510 */
[----:B------:R-:W-:Y:S02]  /*c3b0*/  FMUL.FTZ R0, R0, c[0x0][0x23c] ;  /* 0x00008f0000007a20 */ /* 0x000fe40000410000 */
[----:B------:R-:W-:Y:S04]  /*c3c0*/  STG.E.U16 [R172.64+0x40], R166 ;  /* 0x000040a6ac007986 */ /* 0x000fe8000c101510 */
[----:B------:R-:W2:Y:S01]  /*c3d0*/  MUFU.EX2 R0, R0 ;  /* 0x0000000000007308 */ /* 0x000ea20000000800 */
[----:B------:R-:W-:Y:S01]  /*c3e0*/  STG.E.U16 [R172.64+0x42], R165 ;  /* 0x000042a5ac007986 */ /* 0x000fe2000c101510 */
[C---:B--2---:R-:W-:Y:S02]  /*c3f0*/  FMUL.FTZ R6, R0.reuse, R134 ;  /* 0x0000008600067220 */ /* 0x044fe40000410000 */
[C---:B------:R-:W-:Y:S02]  /*c400*/  FMUL.FTZ R7, R0.reuse, R135 ;  /* 0x0000008700077220 */ /* 0x040fe40000410000 */
[C---:B------:R-:W-:Y:S02]  /*c410*/  FMUL.FTZ R10, R0.reuse, R130 ;  /* 0x00000082000a7220 */ /* 0x040fe40000410000 */
[C---:B------:R-:W-:Y:S02]  /*c420*/  FMUL.FTZ R11, R0.reuse, R131 ;  /* 0x00000083000b7220 */ /* 0x040fe40000410000 */
[C---:B------:R-:W-:Y:S01]  /*c430*/  FMUL.FTZ R14, R0.reuse, R126 ;  /* 0x0000007e000e7220 */ /* 0x040fe20000410000 */
[----:B------:R-:W-:Y:S01]  /*c440*/  LDSM.16.MT88.4 R128, [R180+0xc800] ;  /* 0x00c80000b480783b */ /* 0x000fe20000004200 */
[C---:B------:R-:W-:Y:S02]  /*c450*/  FMUL.FTZ R15, R0.reuse, R127 ;  /* 0x0000007f000f7220 */ /* 0x040fe40000410000 */
[C---:B------:R-:W-:Y:S02]  /*c460*/  FMUL.FTZ R18, R0.reuse, R122 ;  /* 0x0000007a00127220 */ /* 0x040fe40000410000 */
[C---:B------:R-:W-:Y:S02]  /*c470*/  FMUL.FTZ R19, R0.reuse, R123 ;  /* 0x0000007b00137220 */ /* 0x040fe40000410000 */
[C---:B------:R-:W-:Y:S01]  /*c480*/  FFMA.FTZ R233, R0.reuse, R233, R145 ;  /* 0x000000e900e97223 */ /* 0x040fe20000010091 */
[----:B------:R-:W2:Y:S01]  /*c490*/  LDSM.16.MT88.4 R120, [R177+0xc000] ;  /* 0x00c00000b178783b */ /* 0x000ea20000004200 */
        /* <DEDUP_REMOVED lines=41> */
[----:B------:R-:W-:Y:S04]  /*c730*/  SHF.R.U32.HI R0, RZ, 0x10, R207 ;  /* 0x00000010ff007819 */ /* 0x000fe800000116cf */
[----:B------:R-:W-:Y:S02]  /*c740*/  LOP3.LUT R2, R0, 0xff, RZ, 0xc0, !PT ;  /* 0x000000ff00027812 */ /* 0x000fe400078ec0ff */
[----:B------:R-:W-:Y:S01]  /*c750*/  PRMT R0, R149, 0x5410, R148 ;  /* 0x0000541095007816 */ /* 0x000fe20000000094 */
[----:B---3--:R-:W-:Y:S02]  /*c760*/  @!P6 HADD2 R132, -R149.H0_H0, -RZ.H0_H0 ;  /* 0xa00000ff9584e230 */ /* 0x008fe40000000900 */
[----:B----4-:R-:W-:Y:S03]  /*c770*/  @!P0 HADD2 R209, -R148.H0_H0, -RZ.H0_H0 ;  /* 0xa00000ff94d18230 */ /* 0x010fe60000000900 */
[----:B------:R-:W-:Y:S01]  /*c780*/  PRMT R116, R132, 0x7610, R116 ;  /* 0x0000761084747816 */ /* 0x000fe20000000074 */
[----:B------:R-:W-:Y:S03]  /*c790*/  @!P6 STL.S16 [R1+0x3c], R132 ;  /* 0x00003c840100e387 */ /* 0x000fe60000100600 */
[----:B------:R-:W-:Y:S01]  /*c7a0*/  @!P6 PRMT R149, R116, 0x5410, RZ ;  /* 0x000054107495e816 */ /* 0x000fe200000000ff */
[----:B------:R3:W-:Y:S01]  /*c7b0*/  @!P0 STL.S16 [R1+0x38], R209 ;  /* 0x000038d101008387 */ /* 0x0007e20000100600 */
[----:B------:R-:W-:Y:S02]  /*c7c0*/  ISETP.GE.U32.AND P6, PT, R234, R2, PT ;  /* 0x00000002ea00720c */ /* 0x000fe40003fc6070 */
[----:B------:R-:W-:Y:S01]  /*c7d0*/  PRMT R113, R209, 0x7610, R113 ;  /* 0x00007610d1717816 */ /* 0x000fe20000000071 */
[----:B------:R-:W-:Y:S01]  /*c7e0*/  LDSM.16.MT88.4 R132, [R180+0xd000] ;  /* 0x00d00000b484783b */ /* 0x000fe20000004200 */
[----:B------:R-:W-:Y:S02]  /*c7f0*/  LOP3.LUT R2, R202, 0xff, RZ, 0xc0, !PT ;  /* 0x000000ffca027812 */ /* 0x000fe400078ec0ff */
[----:B------:R-:W-:Y:S02]  /*c800*/  @!P0 PRMT R148, R113, 0x5410, RZ ;  /* 0x0000541071948816 */ /* 0x000fe400000000ff */
[----:B------:R-:W-:Y:S02]  /*c810*/  ISETP.GE.U32.AND P0, PT, R234, R2, PT ;  /* 0x00000002ea00720c */ /* 0x000fe40003f06070 */
[----:B------:R-:W-:Y:S01]  /*c820*/  LOP3.LUT R2, R143, UR14, R204, 0x96, !PT ;  /* 0x0000000e8f027c12 */ /* 0x000fe2000f8e96cc */
[----:B------:R-:W-:Y:S01]  /*c830*/  STG.E.U16 [R174.64+0x40], R149 ;  /* 0x00004095ae007986 */ /* 0x000fe2000c101510 */
[----:B------:R-:W-:Y:S02]  /*c840*/  FFMA.FTZ R204, R31, c[0x0][0x23c], -R114 ;  /* 0x00008f001fcc7a23 */ /* 0x000fe40000010872 */
[C---:B------:R-:W-:Y:S01]  /*c850*/  LOP3.LUT R113, R2.reuse, 0xffff, RZ, 0xc0, !PT ;  /* 0x0000ffff02717812 */ /* 0x040fe200078ec0ff */
[----:B------:R-:W-:Y:S01]  /*c860*/  STG.E.U16 [R174.64+0x42], R148 ;  /* 0x00004294ae007986 */ /* 0x000fe2000c101510 */
[----:B------:R-:W-:Y:S02]  /*c870*/  LOP3.LUT R116, R2, 0xff, RZ, 0xc0, !PT ;  /* 0x000000ff02747812 */ /* 0x000fe400078ec0ff */
[----:B------:R-:W-:Y:S01]  /*c880*/  SHF.R.U32.HI R113, RZ, 0x8, R113 ;  /* 0x00000008ff717819 */ /* 0x000fe20000011671 */
[----:B------:R-:W-:Y:S01]  /*c890*/  STG.E.U16 [R172.64+0x50], R164 ;  /* 0x000050a4ac007986 */ /* 0x000fe2000c101510 */
[----:B------:R-:W-:Y:S02]  /*c8a0*/  MUFU.EX2 R204, R204 ;  /* 0x000000cc00cc7308 */ /* 0x000fe40000000800 */
[----:B------:R-:W-:Y:S01]  /*c8b0*/  PRMT R117, R116, 0x5410, R113 ;  /* 0x0000541074757816 */ /* 0x000fe20000000071 */
[----:B------:R-:W-:Y:S01]  /*c8c0*/  STG.E.U16 [R172.64+0x52], R163 ;  /* 0x000052a3ac007986 */ /* 0x000fe2000c101510 */
[--C-:B------:R-:W-:Y:S02]  /*c8d0*/  SHF.R.U32.HI R116, RZ, 0x10, R2.reuse ;  /* 0x00000010ff747819 */ /* 0x100fe40000011602 */
[----:B------:R-:W-:Y:S02]  /*c8e0*/  SHF.R.U32.HI R113, RZ, 0x18, R2 ;  /* 0x00000018ff717819 */ /* 0x000fe40000011602 */
[----:B------:R-:W-:Y:S02]  /*c8f0*/  LOP3.LUT R2, R116, 0xff, RZ, 0xc0, !PT ;  /* 0x000000ff74027812 */ /* 0x000fe400078ec0ff */
[----:B---3--:R-:W-:Y:S02]  /*c900*/  PRMT R209, R234, 0x7054, R234 ;  /* 0x00007054ead17816 */ /* 0x008fe400000000ea */
[----:B------:R-:W-:Y:S02]  /*c910*/  PRMT R119, R2, 0x5410, R113 ;  /* 0x0000541002777816 */ /* 0x000fe40000000071 */
[C---:B------:R-:W-:Y:S01]  /*c920*/  LOP3.LUT R2, R142.reuse, 0xffff, RZ, 0xc0, !PT ;  /* 0x0000ffff8e027812 */ /* 0x040fe200078ec0ff */
[----:B------:R-:W-:Y:S01]  /*c930*/  HSET2.LE.AND R116, R117, R209, PT ;  /* 0x000000d175747233 */ /* 0x000fe20003803000 */
[----:B------:R-:W-:Y:S01]  /*c940*/  LOP3.LUT R113, R142, 0xff, RZ, 0xc0, !PT ;  /* 0x000000ff8e717812 */ /* 0x000fe200078ec0ff */
[----:B------:R3:W-:Y:S01]  /*c950*/  MUFU.EX2 R209, R26 ;  /* 0x0000001a00d17308 */ /* 0x0007e20000000800 */
[----:B------:R-:W-:Y:S02]  /*c960*/  SHF.R.U32.HI R2, RZ, 0x8, R2 ;  /* 0x00000008ff027819 */ /* 0x000fe40000011602 */
[----:B------:R-:W-:Y:S02]  /*c970*/  PRMT R143, R234, 0x7054, R234 ;  /* 0x00007054ea8f7816 */ /* 0x000fe400000000ea */
[----:B------:R-:W-:Y:S02]  /*c980*/  PRMT R113, R113, 0x5410, R2 ;  /* 0x0000541071717816 */ /* 0x000fe40000000002 */
[--C-:B------:R-:W-:Y:S01]  /*c990*/  SHF.R.U32.HI R2, RZ, 0x10, R142.reuse ;  /* 0x00000010ff027819 */ /* 0x100fe2000001168e */
[--C-:B------:R-:W-:Y:S01]  /*c9a0*/  HSET2.LE.AND R117, R119, R143.reuse, PT ;  /* 0x0000008f77757233 */ /* 0x100fe20003803000 */
[----:B------:R-:W-:Y:S01]  /*c9b0*/  SHF.R.U32.HI R142, RZ, 0x18, R142 ;  /* 0x00000018ff8e7819 */ /* 0x000fe2000001168e */
[--C-:B------:R-:W-:Y:S01]  /*c9c0*/  HSET2.LE.AND R118, R113, R143.reuse, PT ;  /* 0x0000008f71767233 */ /* 0x100fe20003803000 */
[----:B------:R-:W-:Y:S02]  /*c9d0*/  LOP3.LUT R2, R2, 0xff, RZ, 0xc0, !PT ;  /* 0x000000ff02027812 */ /* 0x000fe400078ec0ff */
[----:B------:R-:W-:Y:S02]  /*c9e0*/  LOP3.LUT R116, R116, R115, RZ, 0xc0, !PT ;  /* 0x0000007374747212 */ /* 0x000fe400078ec0ff */
[----:B------:R-:W-:Y:S02]  /*c9f0*/  PRMT R2, R2, 0x5410, R142 ;  /* 0x0000541002027816 */ /* 0x000fe4000000008e */
[----:B------:R-:W-:Y:S01]  /*ca00*/  LOP3.LUT R118, R118, R24, RZ, 0xc0, !PT ;  /* 0x0000001876767212 */ /* 0x000fe200078ec0ff */
[----:B------:R1:W4:Y:S01]  /*ca10*/  LDL.S16 R142, [R1+0x1c] ;  /* 0x00001c00018e7983 */ /* 0x0003220000100600 */
[----:B------:R-:W-:Y:S01]  /*ca20*/  LOP3.LUT R117, R117, R25, RZ, 0xc0, !PT ;  /* 0x0000001975757212 */ /* 0x000fe200078ec0ff */
[--C-:B------:R-:W-:Y:S01]  /*ca30*/  HSET2.LE.AND R119, R2, R143.reuse, PT ;  /* 0x0000008f02777233 */ /* 0x100fe20003803000 */
[----:B------:R-:W-:Y:S02]  /*ca40*/  SHF.R.U32.HI R115, RZ, 0x10, R146 ;  /* 0x00000010ff737819 */ /* 0x000fe40000011692 */
[----:B------:R-:W-:Y:S02]  /*ca50*/  LOP3.LUT R24, R146, 0xffff, RZ, 0xc0, !PT ;  /* 0x0000ffff92187812 */ /* 0x000fe400078ec0ff */
[----:B------:R-:W-:Y:S02]  /*ca60*/  LOP3.LUT R119, R119, R28, RZ, 0xc0, !PT ;  /* 0x0000001c77777212 */ /* 0x000fe400078ec0ff */
[----:B------:R-:W-:Y:S01]  /*ca70*/  LOP3.LUT R2, R147, UR15, R206, 0x96, !PT ;  /* 0x0000000f93027c12 */ /* 0x000fe2000f8e96ce */
[----:B------:R-:W-:Y:S01]  /*ca80*/  FFMA.FTZ R147, R34, c[0x0][0x23c], -R114 ;  /* 0x00008f0022937a23 */ /* 0x000fe20000010872 */
[----:B------:R-:W-:Y:S01]  /*ca90*/  LOP3.LUT R25, R146, 0xff, RZ, 0xc0, !PT ;  /* 0x000000ff92197812 */ /* 0x000fe200078ec0ff */
[----:B------:R-:W5:Y:S01]  /*caa0*/  MUFU.EX2 R206, R27 ;  /* 0x0000001b00ce7308 */ /* 0x000f620000000800 */
[----:B------:R-:W-:Y:S01]  /*cab0*/  SHF.R.U32.HI R146, RZ, 0x18, R146 ;  /* 0x00000018ff927819 */ /* 0x000fe20000011692 */
[C---:B--2---:R-:W-:Y:S01]  /*cac0*/  HMMA.16816.F32 R4, R116.reuse, R120, R4 ;  /* 0x000000787404723c */ /* 0x044fe20000001804 */
[----:B------:R-:W-:Y:S02]  /*cad0*/  SHF.R.U32.HI R24, RZ, 0x8, R24 ;  /* 0x00000008ff187819 */ /* 0x000fe40000011618 */
[C---:B------:R-:W-:Y:S02]  /*cae0*/  LOP3.LUT R28, R2.reuse, 0xffff, RZ, 0xc0, !PT ;  /* 0x0000ffff021c7812 */ /* 0x040fe400078ec0ff */
[----:B------:R-:W-:Y:S02]  /*caf0*/  PRMT R113, R25, 0x5410, R24 ;  /* 0x0000541019717816 */ /* 0x000fe40000000018 */
[----:B------:R-:W-:Y:S01]  /*cb00*/  SHF.R.U32.HI R28, RZ, 0x8, R28 ;  /* 0x00000008ff1c7819 */ /* 0x000fe2000001161c */
[C---:B------:R-:W-:Y:S01]  /*cb10*/  HMMA.16816.F32 R8, R116.reuse, R122, R8 ;  /* 0x0000007a7408723c */ /* 0x040fe20000001808 */
[----:B------:R-:W2:Y:S01]  /*cb20*/  LDSM.16.MT88.4 R120, [R178+0xc000] ;  /* 0x00c00000b278783b */ /* 0x000ea20000004200 */
[----:B------:R-:W-:Y:S02]  /*cb30*/  MUFU.EX2 R147, R147 ;  /* 0x0000009300937308 */ /* 0x000fe40000000800 */
[----:B------:R-:W-:Y:S02]  /*cb40*/  LOP3.LUT R25, R2, 0xff, RZ, 0xc0, !PT ;  /* 0x000000ff02197812 */ /* 0x000fe400078ec0ff */
[----:B---3--:R-:W-:Y:S02]  /*cb50*/  SHF.R.U32.HI R26, RZ, 0x10, R200 ;  /* 0x00000010ff1a7819 */ /* 0x008fe400000116c8 */
[----:B------:R-:W-:Y:S04]  /*cb60*/  PRMT R25, R25, 0x5410, R28 ;  /* 0x0000541019197816 */ /* 0x000fe8000000001c */
[--C-:B------:R-:W-:Y:S02]  /*cb70*/  SHF.R.U32.HI R24, RZ, 0x10, R2.reuse ;  /* 0x00000010ff187819 */ /* 0x100fe40000011602 */
[----:B------:R-:W-:Y:S02]  /*cb80*/  SHF.R.U32.HI R2, RZ, 0x18, R2 ;  /* 0x00000018ff027819 */ /* 0x000fe40000011602 */
[----:B------:R-:W-:Y:S01]  /*cb90*/  LOP3.LUT R24, R24, 0xff, RZ, 0xc0, !PT ;  /* 0x000000ff18187812 */ /* 0x000fe200078ec0ff */
[C---:B--2---:R-:W-:Y:S08]  /*cba0*/  HMMA.16816.F32 R12, R116.reuse, R120, R12 ;  /* 0x00000078740c723c */ /* 0x044ff0000000180c */
[C---:B------:R-:W-:Y:S01]  /*cbb0*/  HMMA.16816.F32 R16, R116.reuse, R122, R16 ;  /* 0x0000007a7410723c */ /* 0x040fe20000001810 */
[----:B------:R-:W2:Y:S07]  /*cbc0*/  LDSM.16.MT88.4 R120, [R180+0xc000] ;  /* 0x00c00000b478783b */ /* 0x000eae0000004200 */
        /* <DEDUP_REMOVED lines=28> */
[----:B------:R-:W-:Y:S01]  /*cd90*/  HMMA.16816.F32 R108, R116, R122, R108 ;  /* 0x0000007a746c723c */ /* 0x000fe2000000186c */
[----:B------:R-:W2:Y:S06]  /*cda0*/  LDSM.16.MT88.4 R120, [R177+0xc800] ;  /* 0x00c80000b178783b */ /* 0x000eac0000004200 */
[----:B------:R-:W-:Y:S01]  /*cdb0*/  LOP3.LUT R119, R115, 0xff, RZ, 0xc0, !PT ;  /* 0x000000ff73777812 */ /* 0x000fe200078ec0ff */
[--C-:B------:R-:W-:Y:S01]  /*cdc0*/  HSET2.LE.AND R118, R113, R143.reuse, PT ;  /* 0x0000008f71767233 */ /* 0x100fe20003803000 */
[----:B------:R-:W-:Y:S03]  /*cdd0*/  PRMT R117, R24, 0x5410, R2 ;  /* 0x0000541018757816 */ /* 0x000fe60000000002 */
[----:B------:R-:W-:Y:S01]  /*cde0*/  PRMT R119, R119, 0x5410, R146 ;  /* 0x0000541077777816 */ /* 0x000fe20000000092 */
[--C-:B------:R-:W-:Y:S01]  /*cdf0*/  HSET2.LE.AND R116, R25, R143.reuse, PT ;  /* 0x0000008f19747233 */ /* 0x100fe20003803000 */
[----:B------:R-:W-:Y:S01]  /*ce00*/  LOP3.LUT R118, R118, R137, RZ, 0xc0, !PT ;  /* 0x0000008976767212 */ /* 0x000fe200078ec0ff */
[--C-:B------:R-:W-:Y:S01]  /*ce10*/  HSET2.LE.AND R117, R117, R143.reuse, PT ;  /* 0x0000008f75757233 */ /* 0x100fe20003803000 */
[----:B------:R1:W3:Y:S01]  /*ce20*/  LDL.S16 R137, [R1] ;  /* 0x0000000001897983 */ /* 0x0002e20000100600 */
[--C-:B------:R-:W-:Y:S01]  /*ce30*/  HSET2.LE.AND R119, R119, R143.reuse, PT ;  /* 0x0000008f77777233 */ /* 0x100fe20003803000 */
[----:B------:R-:W-:Y:S01]  /*ce40*/  LOP3.LUT R116, R116, R136, RZ, 0xc0, !PT ;  /* 0x0000008874747212 */ /* 0x000fe200078ec0ff */
[----:B------:R-:W-:Y:S01]  /*ce50*/  FFMA.FTZ R113, R30, c[0x0][0x23c], -R114 ;  /* 0x00008f001e717a23 */ /* 0x000fe20000010872 */
[----:B------:R-:W-:Y:S01]  /*ce60*/  LOP3.LUT R117, R117, R29, RZ, 0xc0, !PT ;  /* 0x0000001d75757212 */ /* 0x000fe200078ec0ff */
[----:B------:R-:W-:Y:S01]  /*ce70*/  FFMA.FTZ R136, R33, c[0x0][0x23c], -R144 ;  /* 0x00008f0021887a23 */ /* 0x000fe20000010890 */
[----:B------:R-:W-:Y:S01]  /*ce80*/  LOP3.LUT R119, R119, R138, RZ, 0xc0, !PT ;  /* 0x0000008a77777212 */ /* 0x000fe200078ec0ff */
[----:B------:R-:W-:Y:S01]  /*ce90*/  FFMA.FTZ R114, R35, c[0x0][0x23c], -R114 ;  /* 0x00008f0023727a23 */ /* 0x000fe20000010872 */
[----:B------:R1:W3:Y:S01]  /*cea0*/  LDL.S16 R138, [R1+0x4] ;  /* 0x00000400018a7983 */ /* 0x0002e20000100600 */
[----:B-----5:R-:W-:Y:S01]  /*ceb0*/  F2FP.PACK_AB R146, R206, R209 ;  /* 0x000000d1ce92723e */ /* 0x020fe200000000ff */
[----:B------:R-:W-:Y:S01]  /*cec0*/  FADD.FTZ R115, R212, R205 ;  /* 0x000000cdd4737221 */ /* 0x000fe20000010000 */
[----:B------:R-:W-:Y:S01]  /*ced0*/  LOP3.LUT R25, R200, 0xffff, RZ, 0xc0, !PT ;  /* 0x0000ffffc8197812 */ /* 0x000fe200078ec0ff */
[----:B------:R5:W1:Y:S01]  /*cee0*/  MUFU.EX2 R205, R113 ;  /* 0x0000007100cd7308 */ /* 0x000a620000000800 */
[----:B------:R-:W-:Y:S02]  /*cef0*/  PRMT R145, R146, 0x7632, R145 ;  /* 0x0000763292917816 */ /* 0x000fe40000000091 */
[----:B------:R-:W-:Y:S02]  /*cf00*/  LOP3.LUT R24, R200, 0xff, RZ, 0xc0, !PT ;  /* 0x000000ffc8187812 */ /* 0x000fe400078ec0ff */
[----:B------:R-:W-:Y:S02]  /*cf10*/  SHF.R.U32.HI R25, RZ, 0x8, R25 ;  /* 0x00000008ff197819 */ /* 0x000fe40000011619 */
[----:B------:R-:W-:Y:S01]  /*cf20*/  LOP3.LUT R2, R201, UR14, R208, 0x96, !PT ;  /* 0x0000000ec9027c12 */ /* 0x000fe2000f8e96d0 */
[----:B------:R-:W-:Y:S01]  /*cf30*/  FFMA.FTZ R201, R32, c[0x0][0x23c], -R144 ;  /* 0x00008f0020c97a23 */ /* 0x000fe20000010890 */
[----:B------:R-:W-:Y:S01]  /*cf40*/  PRMT R28, R24, 0x5410, R25 ;  /* 0x00005410181c7816 */ /* 0x000fe20000000019 */
[----:B------:R-:W-:Y:S01]  /*cf50*/  LDSM.16.MT88.4 R32, [R177+0xf000] ;  /* 0x00f00000b120783b */ /* 0x000fe20000004200 */
[----:B------:R-:W-:Y:S01]  /*cf60*/  LOP3.LUT R25, R26, 0xff, RZ, 0xc0, !PT ;  /* 0x000000ff1a197812 */ /* 0x000fe200078ec0ff */
[----:B------:R-:W3:Y:S01]  /*cf70*/  MUFU.EX2 R114, R114 ;  /* 0x0000007200727308 */ /* 0x000ee20000000800 */
[C---:B--2---:R-:W-:Y:S01]  /*cf80*/  HMMA.16816.F32 R4, R116.reuse, R120, R4 ;  /* 0x000000787404723c */ /* 0x044fe20000001804 */
[----:B------:R-:W-:Y:S02]  /*cf90*/  LOP3.LUT R27, R2, 0xff, RZ, 0xc0, !PT ;  /* 0x000000ff021b7812 */ /* 0x000fe400078ec0ff */
[----:B------:R-:W-:Y:S02]  /*cfa0*/  SHF.R.U32.HI R26, RZ, 0x10, R2 ;  /* 0x00000010ff1a7819 */ /* 0x000fe40000011602 */
[----:B------:R-:W-:Y:S02]  /*cfb0*/  SHF.R.U32.HI R200, RZ, 0x18, R200 ;  /* 0x00000018ffc87819 */ /* 0x000fe400000116c8 */
[----:B------:R-:W-:Y:S01]  /*cfc0*/  LOP3.LUT R26, R26, 0xff, RZ, 0xc0, !PT ;  /* 0x000000ff1a1a7812 */ /* 0x000fe200078ec0ff */
[C---:B------:R-:W-:Y:S01]  /*cfd0*/  HMMA.16816.F32 R8, R116.reuse, R122, R8 ;  /* 0x0000007a7408723c */ /* 0x040fe20000001808 */
[----:B------:R-:W2:Y:S01]  /*cfe0*/  LDSM.16.MT88.4 R120, [R179+0xc800] ;  /* 0x00c80000b378783b */ /* 0x000ea20000004200 */
[----:B------:R-:W-:Y:S02]  /*cff0*/  MUFU.EX2 R201, R201 ;  /* 0x000000c900c97308 */ /* 0x000fe40000000800 */
[----:B------:R-:W-:Y:S02]  /*d000*/  PRMT R200, R25, 0x5410, R200 ;  /* 0x0000541019c87816 */ /* 0x000fe400000000c8 */
[----:B-----5:R-:W-:Y:S02]  /*d010*/  SHF.R.U32.HI R113, RZ, 0x18, R207 ;  /* 0x00000018ff717819 */ /* 0x020fe400000116cf */
[C---:B------:R-:W-:Y:S01]  /*d020*/  HMMA.16816.F32 R12, R116.reuse, R124, R12 ;  /* 0x0000007c740c723c */ /* 0x040fe2000000180c */
[----:B-1----:R-:W-:Y:S03]  /*d030*/  F2FP.PACK_AB R144, R204, R205 ;  /* 0x000000cdcc90723e */ /* 0x002fe600000000ff */
[----:B------:R-:W-:Y:S02]  /*d040*/  LOP3.LUT R24, R2, 0xffff, RZ, 0xc0, !PT ;  /* 0x0000ffff02187812 */ /* 0x000fe400078ec0ff */
[----:B----4-:R-:W-:Y:S01]  /*d050*/  @!P6 HADD2 R142, -R144.H0_H0, -RZ.H0_H0 ;  /* 0xa00000ff908ee230 */ /* 0x010fe20000000900 */
[----:B------:R-:W-:Y:S01]  /*d060*/  SHF.R.U32.HI R2, RZ, 0x18, R2 ;  /* 0x00000018ff027819 */ /* 0x000fe20000011602 */
[C---:B------:R-:W-:Y:S01]  /*d070*/  HMMA.16816.F32 R16, R116.reuse, R126, R16 ;  /* 0x0000007e7410723c */ /* 0x040fe20000001810 */
[----:B------:R-:W1:Y:S03]  /*d080*/  LDSM.16.MT88.4 R124, [R177+0xe800] ;  /* 0x00e80000b17c783b */ /* 0x000e660000004200 */
[----:B------:R-:W-:Y:S01]  /*d090*/  PRMT R2, R26, 0x5410, R2 ;  /* 0x000054101a027816 */ /* 0x000fe20000000002 */
[--C-:B------:R-:W-:Y:S01]  /*d0a0*/  HSET2.LE.AND R26, R28, R143.reuse, PT ;  /* 0x0000008f1c1a7233 */ /* 0x100fe20003803000 */
[----:B------:R-:W-:Y:S02]  /*d0b0*/  SHF.R.U32.HI R24, RZ, 0x8, R24 ;  /* 0x00000008ff187819 */ /* 0x000fe40000011618 */
[C---:B------:R-:W-:Y:S01]  /*d0c0*/  HMMA.16816.F32 R20, R116.reuse, R128, R20 ;  /* 0x000000807414723c */ /* 0x040fe20000001814 */
[----:B------:R-:W-:Y:S03]  /*d0d0*/  LDSM.16.MT88.4 R28, [R179+0xd000] ;  /* 0x00d00000b31c783b */ /* 0x000fe60000004200 */
[--C-:B------:R-:W-:Y:S01]  /*d0e0*/  HSET2.LE.AND R25, R2, R143.reuse, PT ;  /* 0x0000008f02197233 */ /* 0x100fe20003803000 */
[----:B------:R-:W-:Y:S02]  /*d0f0*/  LOP3.LUT R26, R26, R140, RZ, 0xc0, !PT ;  /* 0x0000008c1a1a7212 */ /* 0x000fe400078ec0ff */
[----:B------:R-:W-:Y:S01]  /*d100*/  PRMT R24, R27, 0x5410, R24 ;  /* 0x000054101b187816 */ /* 0x000fe20000000018 */
[C---:B------:R-:W-:Y:S01]  /*d110*/  HMMA.16816.F32 R36, R116.reuse, R130, R36 ;  /* 0x000000827424723c */ /* 0x040fe20000001824 */
[----:B------:R-:W4:Y:S03]  /*d120*/  LDSM.16.MT88.4 R128, [R178+0xe800] ;  /* 0x00e80000b280783b */ /* 0x000f260000004200 */
[--C-:B------:R-:W-:Y:S01]  /*d130*/  HSET2.LE.AND R24, R24, R143.reuse, PT ;  /* 0x0000008f18187233 */ /* 0x100fe20003803000 */
[----:B------:R-:W-:Y:S01]  /*d140*/  LOP3.LUT R25, R25, R0, RZ, 0xc0, !PT ;  /* 0x0000000019197212 */ /* 0x000fe200078ec0ff */
[--C-:B------:R-:W-:Y:S01]  /*d150*/  HSET2.LE.AND R27, R200, R143.reuse, PT ;  /* 0x0000008fc81b7233 */ /* 0x100fe20003803000 */
[----:B------:R-:W-:Y:S01]  /*d160*/  PRMT R0, R146, 0x5410, R145 ;  /* 0x0000541092007816 */ /* 0x000fe20000000091 */
[----:B------:R5:W3:Y:S01]  /*d170*/  MUFU.EX2 R200, R136 ;  /* 0x0000008800c87308 */ /* 0x000ae20000000800 */
[C---:B--2---:R-:W-:Y:S03]  /*d180*/  HMMA.16816.F32 R40, R116.reuse, R120, R40 ;  /* 0x000000787428723c */ /* 0x044fe60000001828 */
[----:B------:R-:W-:Y:S02]  /*d190*/  LOP3.LUT R24, R24, R139, RZ, 0xc0, !PT ;  /* 0x0000008b18187212 */ /* 0x000fe400078ec0ff */
[----:B------:R-:W-:Y:S02]  /*d1a0*/  LOP3.LUT R27, R27, R0, RZ, 0xc0, !PT ;  /* 0x000000001b1b7212 */ /* 0x000fe400078ec0ff */
[----:B------:R-:W-:Y:S01]  /*d1b0*/  LOP3.LUT R0, R203, UR15, R210, 0x96, !PT ;  /* 0x0000000fcb007c12 */ /* 0x000fe2000f8e96d2 */
[C---:B------:R-:W-:Y:S01]  /*d1c0*/  HMMA.16816.F32 R44, R116.reuse, R122, R44 ;  /* 0x0000007a742c723c */ /* 0x040fe2000000182c */
[----:B------:R-:W2:Y:S03]  /*d1d0*/  LDSM.16.MT88.4 R120, [R180+0xe800] ;  /* 0x00e80000b478783b */ /* 0x000ea60000004200 */
[----:B------:R-:W-:Y:S04]  /*d1e0*/  SHF.R.U32.HI R2, RZ, 0x10, R202 ;  /* 0x00000010ff027819 */ /* 0x000fe800000116ca */
[C---:B-1----:R-:W-:Y:S01]  /*d1f0*/  HMMA.16816.F32 R48, R116.reuse, R124, R48 ;  /* 0x0000007c7430723c */ /* 0x042fe20000001830 */
[----:B------:R-:W-:Y:S07]  /*d200*/  LOP3.LUT R2, R2, 0xff, RZ, 0xc0, !PT ;  /* 0x000000ff02027812 */ /* 0x000fee00078ec0ff */
[C---:B------:R-:W-:Y:S01]  /*d210*/  HMMA.16816.F32 R52, R116.reuse, R126, R52 ;  /* 0x0000007e7434723c */ /* 0x040fe20000001834 */
[----:B------:R-:W1:Y:S07]  /*d220*/  LDSM.16.MT88.4 R124, [R179+0xe800] ;  /* 0x00e80000b37c783b */ /* 0x000e6e0000004200 */
        /* <DEDUP_REMOVED lines=19> */
[----:B------:R-:W-:Y:S01]  /*d360*/  HMMA.16816.F32 R108, R116, R130, R108 ;  /* 0x00000082746c723c */ /* 0x000fe2000000186c */
        /* <DEDUP_REMOVED lines=10> */
[C---:B------:R-:W-:Y:S01]  /*d410*/  HMMA.16816.F32 R44, R24.reuse, R30, R44 ;  /* 0x0000001e182c723c */ /* 0x040fe2000000182c */
[----:B------:R-:W1:Y:S07]  /*d420*/  LDSM.16.MT88.4 R28, [R177+0x11000] ;  /* 0x01100000b11c783b */ /* 0x000e6e0000004200 */
[C---:B------:R-:W-:Y:S08]  /*d430*/  HMMA.16816.F32 R48, R24.reuse, R32, R48 ;  /* 0x000000201830723c */ /* 0x040ff00000001830 */
[C---:B------:R-:W-:Y:S01]  /*d440*/  HMMA.16816.F32 R52, R24.reuse, R34, R52 ;  /* 0x000000221834723c */ /* 0x040fe20000001834 */
[----:B------:R-:W5:Y:S03]  /*d450*/  LDSM.16.MT88.4 R32, [R178+0x11000] ;  /* 0x01100000b220783b */ /* 0x000f660000004200 */
[----:B---3--:R-:W-:Y:S04]  /*d460*/  @!P5 HADD2 R137, -R145.H0_H0, -RZ.H0_H0 ;  /* 0xa00000ff9189d230 */ /* 0x008fe80000000900 */
[C---:B----4-:R-:W-:Y:S01]  /*d470*/  HMMA.16816.F32 R56, R24.reuse, R116, R56 ;  /* 0x000000741838723c */ /* 0x050fe20000001838 */
[----:B------:R-:W-:Y:S07]  /*d480*/  @!P4 HADD2 R138, -R146.H0_H0, -RZ.H0_H0 ;  /* 0xa00000ff928ac230 */ /* 0x000fee0000000900 */
[C---:B------:R-:W-:Y:S01]  /*d490*/  HMMA.16816.F32 R60, R24.reuse, R118, R60 ;  /* 0x00000076183c723c */ /* 0x040fe2000000183c */
[----:B------:R-:W3:Y:S07]  /*d4a0*/  LDSM.16.MT88.4 R116, [R180+0x11000] ;  /* 0x01100000b474783b */ /* 0x000eee0000004200 */
[C---:B--2---:R-:W-:Y:S01]  /*d4b0*/  HMMA.16816.F32 R64, R24.reuse, R120, R64 ;  /* 0x000000781840723c */ /* 0x044fe20000001840 */
[----:B------:R-:W-:Y:S04]  /*d4c0*/  @!P4 STL.S16 [R1+0x4], R138 ;  /* 0x0000048a0100c387 */ /* 0x000fe80000100600 */
[----:B------:R-:W-:Y:S02]  /*d4d0*/  @!P5 STL.S16 [R1], R137 ;  /* 0x000000890100d387 */ /* 0x000fe40000100600 */
[----:B------:R-:W-:Y:S01]  /*d4e0*/  PRMT R121, R138, 0x7610, R121 ;  /* 0x000076108a797816 */ /* 0x000fe20000000079 */
[C---:B------:R-:W-:Y:S01]  /*d4f0*/  HMMA.16816.F32 R68, R24.reuse, R122, R68 ;  /* 0x0000007a1844723c */ /* 0x040fe20000001844 */
[----:B------:R2:W4:Y:S03]  /*d500*/  LDL.S16 R128, [R1+0x8] ;  /* 0x0000080001807983 */ /* 0x0005260000100600 */
[----:B------:R-:W-:Y:S01]  /*d510*/  @!P4 PRMT R146, R121, 0x5410, RZ ;  /* 0x000054107992c816 */ /* 0x000fe200000000ff */
[----:B------:R-:W-:Y:S01]  /*d520*/  @!P6 STL.S16 [R1+0x1c], R142 ;  /* 0x00001c8e0100e387 */ /* 0x000fe20000100600 */
[----:B------:R-:W-:Y:S01]  /*d530*/  ISETP.GE.U32.AND P4, PT, R234, R113, PT ;  /* 0x00000071ea00720c */ /* 0x000fe20003f86070 */
[----:B------:R-:W-:Y:S01]  /*d540*/  FADD.FTZ R122, R211, R233 ;  /* 0x000000e9d37a7221 */ /* 0x000fe20000010000 */
[C---:B-1----:R-:W-:Y:S01]  /*d550*/  HMMA.16816.F32 R72, R24.reuse, R124, R72 ;  /* 0x0000007c1848723c */ /* 0x042fe20000001848 */
[----:B------:R-:W-:Y:S03]  /*d560*/  STG.E.U16 [R174.64+0x50], R146 ;  /* 0x00005092ae007986 */ /* 0x000fe6000c101510 */
[----:B------:R-:W-:Y:S02]  /*d570*/  PRMT R120, R137, 0x7610, R120 ;  /* 0x0000761089787816 */ /* 0x000fe40000000078 */
[----:B-----5:R-:W-:Y:S01]  /*d580*/  LDSM.16.MT88.4 R136, [R177+0xf800] ;  /* 0x00f80000b188783b */ /* 0x020fe20000004200 */
[----:B------:R-:W-:Y:S01]  /*d590*/  PRMT R125, R142, 0x7610, R125 ;  /* 0x000076108e7d7816 */ /* 0x000fe2000000007d */
[C---:B------:R-:W-:Y:S01]  /*d5a0*/  HMMA.16816.F32 R76, R24.reuse, R126, R76 ;  /* 0x0000007e184c723c */ /* 0x040fe2000000184c */
[----:B------:R-:W-:Y:S02]  /*d5b0*/  @!P5 PRMT R145, R120, 0x5410, RZ ;  /* 0x000054107891d816 */ /* 0x000fe400000000ff */
[----:B------:R-:W-:Y:S02]  /*d5c0*/  ISETP.GE.U32.AND P5, PT, R234, R2, PT ;  /* 0x00000002ea00720c */ /* 0x000fe40003fa6070 */
[C---:B------:R-:W-:Y:S01]  /*d5d0*/  LOP3.LUT R120, R202.reuse, 0xff, RZ, 0xc0, !PT ;  /* 0x000000ffca787812 */ /* 0x040fe200078ec0ff */
[----:B------:R-:W-:Y:S01]  /*d5e0*/  STG.E.U16 [R174.64+0x52], R145 ;  /* 0x00005291ae007986 */ /* 0x000fe2000c101510 */
[--C-:B------:R-:W-:Y:S01]  /*d5f0*/  SHF.R.U32.HI R123, RZ, 0x18, R202.reuse ;  /* 0x00000018ff7b7819 */ /* 0x100fe200000116ca */
[C---:B------:R-:W-:Y:S01]  /*d600*/  HMMA.16816.F32 R80, R24.reuse, R28, R80 ;  /* 0x0000001c1850723c */ /* 0x040fe20000001850 */
[----:B------:R-:W-:Y:S01]  /*d610*/  SHF.R.U32.HI R121, RZ, 0x18, R202 ;  /* 0x00000018ff797819 */ /* 0x000fe200000116ca */
[----:B------:R-:W-:Y:S02]  /*d620*/  STG.E.U16 [R172.64+0x60], R162 ;  /* 0x000060a2ac007986 */ /* 0x000fe4000c101510 */
[----:B------:R-:W-:Y:S01]  /*d630*/  FADD.FTZ R127, R213, R122 ;  /* 0x0000007ad57f7221 */ /* 0x000fe20000010000 */
[----:B------:R-:W-:Y:S01]  /*d640*/  LOP3.LUT R2, R202, 0xffff, RZ, 0xc0, !PT ;  /* 0x0000ffffca027812 */ /* 0x000fe200078ec0ff */
[----:B------:R-:W-:Y:S01]  /*d650*/  STG.E.U16 [R172.64+0x62], R161 ;  /* 0x000062a1ac007986 */ /* 0x000fe2000c101510 */
[--C-:B------:R-:W-:Y:S01]  /*d660*/  FADD.FTZ R126, R217, R115.reuse ;  /* 0x00000073d97e7221 */ /* 0x100fe20000010000 */
[C---:B------:R-:W-:Y:S01]  /*d670*/  HMMA.16816.F32 R84, R24.reuse, R30, R84 ;  /* 0x0000001e1854723c */ /* 0x040fe20000001854 */
[C---:B------:R-:W-:Y:S01]  /*d680*/  PRMT R115, R144.reuse, 0x7632, R115 ;  /* 0x0000763290737816 */ /* 0x040fe20000000073 */
[----:B------:R-:W1:Y:S02]  /*d690*/  LDSM.16.MT88.4 R28, [R179+0x11000] ;  /* 0x01100000b31c783b */ /* 0x000e640000004200 */
[----:B------:R-:W-:Y:S02]  /*d6a0*/  SHF.R.U32.HI R2, RZ, 0x8, R2 ;  /* 0x00000008ff027819 */ /* 0x000fe40000011602 */
[----:B------:R-:W-:Y:S02]  /*d6b0*/  PRMT R124, R144, 0x5410, R115 ;  /* 0x00005410907c7816 */ /* 0x000fe40000000073 */
[C---:B------:R-:W-:Y:S01]  /*d6c0*/  HMMA.16816.F32 R88, R24.reuse, R32, R88 ;  /* 0x000000201858723c */ /* 0x040fe20000001858 */
[----:B------:R-:W-:Y:S02]  /*d6d0*/  @!P6 PRMT R144, R125, 0x5410, RZ ;  /* 0x000054107d90e816 */ /* 0x000fe400000000ff */
[----:B------:R-:W-:Y:S02]  /*d6e0*/  ISETP.GE.U32.AND P6, PT, R234, R121, PT ;  /* 0x00000079ea00720c */ /* 0x000fe40003fc6070 */
[----:B------:R-:W-:Y:S01]  /*d6f0*/  PRMT R125, R120, 0x5410, R2 ;  /* 0x00005410787d7816 */ /* 0x000fe20000000002 */
[----:B------:R-:W-:Y:S01]  /*d700*/  STG.E.U16 [R174.64+0x60], R144 ;  /* 0x00006090ae007986 */ /* 0x000fe2000c101510 */
[----:B------:R-:W-:Y:S01]  /*d710*/  SHF.R.U32.HI R113, RZ, 0x10, R202 ;  /* 0x00000010ff717819 */ /* 0x000fe200000116ca */
[C---:B------:R-:W-:Y:S01]  /*d720*/  HMMA.16816.F32 R92, R24.reuse, R34, R92 ;  /* 0x00000022185c723c */ /* 0x040fe2000000185c */
[----:B------:R-:W-:Y:S03]  /*d730*/  LOP3.LUT R2, R0, 0xffff, RZ, 0xc0, !PT ;  /* 0x0000ffff00027812 */ /* 0x000fe600078ec0ff */
[----:B------:R-:W-:Y:S01]  /*d740*/  LOP3.LUT R32, R113, 0xff, RZ, 0xc0, !PT ;  /* 0x000000ff71207812 */ /* 0x000fe200078ec0ff */
[----:B------:R-:W-:Y:S01]  /*d750*/  FADD.FTZ R113, R222, R126 ;  /* 0x0000007ede717221 */ /* 0x000fe20000010000 */
[----:B------:R-:W-:Y:S02]  /*d760*/  LOP3.LUT R202, R202, 0xffff, RZ, 0xc0, !PT ;  /* 0x0000ffffcaca7812 */ /* 0x000fe400078ec0ff */
[C---:B---3--:R-:W-:Y:S01]  /*d770*/  HMMA.16816.F32 R96, R24.reuse, R116, R96 ;  /* 0x000000741860723c */ /* 0x048fe20000001860 */
[----:B------:R-:W-:Y:S02]  /*d780*/  PRMT R132, R32, 0x5410, R123 ;  /* 0x0000541020847816 */ /* 0x000fe4000000007b */
[----:B------:R-:W-:Y:S01]  /*d790*/  LDSM.16.MT88.4 R120, [R178+0xd800] ;  /* 0x00d80000b278783b */ /* 0x000fe20000004200 */
[----:B------:R-:W-:Y:S01]  /*d7a0*/  LOP3.LUT R34, R0, 0xff, RZ, 0xc0, !PT ;  /* 0x000000ff00227812 */ /* 0x000fe200078ec0ff */
[----:B------:R-:W-:Y:S01]  /*d7b0*/  FADD.FTZ R203, R223, R113 ;  /* 0x00000071dfcb7221 */ /* 0x000fe20000010000 */
[----:B------:R-:W-:Y:S02]  /*d7c0*/  SHF.R.U32.HI R32, RZ, 0x8, R2 ;  /* 0x00000008ff207819 */ /* 0x000fe40000011602 */
[C---:B------:R-:W-:Y:S01]  /*d7d0*/  HMMA.16816.F32 R100, R24.reuse, R118, R100 ;  /* 0x000000761864723c */ /* 0x040fe20000001864 */
[----:B------:R-:W-:Y:S03]  /*d7e0*/  SHF.R.U32.HI R33, RZ, 0x8, R202 ;  /* 0x00000008ff217819 */ /* 0x000fe600000116ca */
[----:B------:R-:W-:Y:S01]  /*d7f0*/  PRMT R34, R34, 0x5410, R32 ;  /* 0x0000541022227816 */ /* 0x000fe20000000020 */
[----:B------:R-:W-:Y:S01]  /*d800*/  FADD.FTZ R202, R214, R127 ;  /* 0x0000007fd6ca7221 */ /* 0x000fe20000010000 */
[--C-:B------:R-:W-:Y:S02]  /*d810*/  SHF.R.U32.HI R32, RZ, 0x10, R0.reuse ;  /* 0x00000010ff207819 */ /* 0x100fe40000011600 */
[----:B------:R-:W-:Y:S01]  /*d820*/  LOP3.LUT R2, R33, 0xffff, RZ, 0xc0, !PT ;  /* 0x0000ffff21027812 */ /* 0x000fe200078ec0ff */
[C---:B-1----:R-:W-:Y:S03]  /*d830*/  HMMA.16816.F32 R104, R24.reuse, R28, R104 ;  /* 0x0000001c1868723c */ /* 0x042fe60000001868 */
[----:B------:R-:W-:Y:S01]  /*d840*/  LOP3.LUT R33, R32, 0xff, RZ, 0xc0, !PT ;  /* 0x000000ff20217812 */ /* 0x000fe200078ec0ff */
[--C-:B------:R-:W-:Y:S01]  /*d850*/  HSET2.LE.AND R32, R34, R143.reuse, PT ;  /* 0x0000008f22207233 */ /* 0x100fe20003803000 */
[----:B------:R-:W-:Y:S01]  /*d860*/  F2FP.PACK_AB R113, R114, R147 ;  /* 0x000000937271723e */ /* 0x000fe200000000ff */
[--C-:B------:R-:W-:Y:S02]  /*d870*/  HSET2.LE.AND R34, R125, R143.reuse, PT ;  /* 0x0000008f7d227233 */ /* 0x100fe40003803000 */
[----:B------:R-:W-:Y:S01]  /*d880*/  HMMA.16816.F32 R108, R24, R30, R108 ;  /* 0x0000001e186c723c */ /* 0x000fe2000000186c */
[----:B------:R-:W-:Y:S03]  /*d890*/  LDSM.16.MT88.4 R24, [R180+0xd800] ;  /* 0x00d80000b418783b */ /* 0x000fe60000004200 */
[----:B------:R-:W-:Y:S01]  /*d8a0*/  LOP3.LUT R32, R32, R141, RZ, 0xc0, !PT ;  /* 0x0000008d20207212 */ /* 0x000fe200078ec0ff */
[C---:B------:R-:W-:Y:S02]  /*d8b0*/  @!P5 HADD2 R247, -R113.reuse.H0_H0, -RZ.H0_H0 ;  /* 0xa00000ff71f7d230 */ /* 0x040fe40000000900 */
[----:B------:R-:W-:Y:S02]  /*d8c0*/  @!P6 HADD2 R251, -R113.H1_H1, -RZ.H0_H0 ;  /* 0xa00000ff71fbe230 */ /* 0x000fe40000000d00 */
[----:B----4-:R-:W-:Y:S05]  /*d8d0*/  @!P4 HADD2 R128, -R115.H0_H0, -RZ.H0_H0 ;  /* 0xa00000ff7380c230 */ /* 0x010fea0000000900 */
[----:B------:R-:W-:Y:S01]  /*d8e0*/  PRMT R35, R128, 0x7610, R35 ;  /* 0x0000761080237816 */ /* 0x000fe20000000023 */
[----:B------:R-:W-:Y:S03]  /*d8f0*/  @!P4 STL.S16 [R1+0x8], R128 ;  /* 0x000008800100c387 */ /* 0x000fe60000100600 */
[----:B------:R-:W-:Y:S01]  /*d900*/  @!P4 PRMT R115, R35, 0x5410, RZ ;  /* 0x000054102373c816 */ /* 0x000fe200000000ff */
[----:B------:R-:W1:Y:S01]  /*d910*/  LDSM.16.MT88.4 R128, [R177+0xd800] ;  /* 0x00d80000b180783b */ /* 0x000e620000004200 */
[--C-:B------:R-:W-:Y:S02]  /*d920*/  SHF.R.U32.HI R35, RZ, 0x18, R0.reuse ;  /* 0x00000018ff237819 */ /* 0x100fe40000011600 */
[----:B------:R-:W-:Y:S02]  /*d930*/  ISETP.GE.U32.AND P4, PT, R234, R2, PT ;  /* 0x00000002ea00720c */ /* 0x000fe40003f86070 */
[----:B------:R-:W-:Y:S02]  /*d940*/  F2FP.PACK_AB R2, R200, R201 ;  /* 0x000000c9c802723e */ /* 0x000fe400000000ff */
[----:B------:R-:W-:Y:S01]  /*d950*/  PRMT R33, R33, 0x5410, R35 ;  /* 0x0000541021217816 */ /* 0x000fe20000000023 */
[--C-:B------:R-:W-:Y:S01]  /*d960*/  HSET2.LE.AND R35, R132, R143.reuse, PT ;  /* 0x0000008f84237233 */ /* 0x100fe20003803000 */
[C---:B------:R-:W-:Y:S01]  /*d970*/  PRMT R0, R2.reuse, 0x7632, R0 ;  /* 0x0000763202007816 */ /* 0x040fe20000000000 */
[----:B------:R-:W-:Y:S01]  /*d980*/  STG.E.U16 [R174.64+0x62], R115 ;  /* 0x00006273ae007986 */ /* 0x000fe2000c101510 */
[----:B------:R-:W-:Y:S02]  /*d990*/  @!P0 HADD2 R249, -R2.H0_H0, -RZ.H0_H0 ;  /* 0xa00000ff02f98230 */ /* 0x000fe40000000900 */
[----:B------:R-:W-:Y:S01]  /*d9a0*/  HSET2.LE.AND R33, R33, R143, PT ;  /* 0x0000008f21217233 */ /* 0x000fe20003803000 */
[----:B------:R-:W-:Y:S01]  /*d9b0*/  PRMT R28, R2, 0x5410, R0 ;  /* 0x00005410021c7816 */ /* 0x000fe20000000000 */
[----:B------:R-:W-:Y:S01]  /*d9c0*/  LDSM.16.MT88.4 R140, [R178+0xf800] ;  /* 0x00f80000b28c783b */ /* 0x000fe20000004200 */
[----:B------:R-:W-:Y:S01]  /*d9d0*/  LOP3.LUT R35, R35, R113, RZ, 0xc0, !PT ;  /* 0x0000007123237212 */ /* 0x000fe200078ec0ff */
[----:B------:R-:W-:Y:S01]  /*d9e0*/  @!P4 HADD2 R248, -R0.H0_H0, -RZ.H0_H0 ;  /* 0xa00000ff00f8c230 */ /* 0x000fe20000000900 */
[----:B------:R-:W-:Y:S02]  /*d9f0*/  LOP3.LUT R34, R34, R28, RZ, 0xc0, !PT ;  /* 0x0000001c22227212 */ /* 0x000fe400078ec0ff */
[----:B------:R-:W-:Y:S02]  /*da00*/  LOP3.LUT R33, R33, R124, RZ, 0xc0, !PT ;  /* 0x0000007c21217212 */ /* 0x000fe400078ec0ff */
[----:B------:R-:W-:Y:S01]  /*da10*/  @!P4 PRMT R0, R248, 0x5410, RZ ;  /* 0x00005410f800c816 */ /* 0x000fe200000000ff */
[----:B------:R-:W3:Y:S01]  /*da20*/  LDSM.16.MT88.4 R28, [R179+0xd800] ;  /* 0x00d80000b31c783b */ /* 0x000ee20000004200 */
[----:B------:R-:W-:Y:S02]  /*da30*/  @!P0 PRMT R2, R249, 0x5410, RZ ;  /* 0x00005410f9028816 */ /* 0x000fe400000000ff */
[----:B------:R-:W-:Y:S01]  /*da40*/  ISETP.LT.AND P4, PT, RZ, UR12, PT ;  /* 0x0000000cff007c0c */ /* 0x000fe2000bf81270 */
[----:B------:R-:W-:Y:S04]  /*da50*/  UIADD3 UR12, UR12, -0x1, URZ ;  /* 0xffffffff0c0c7890 */ /* 0x000fe8000fffe03f */
[----:B------:R-:W-:Y:S04]  /*da60*/  STG.E.U16 [R172.64+0x72], R0 ;  /* 0x00007200ac007986 */ /* 0x000fe8000c101510 */
[----:B------:R-:W-:Y:S01]  /*da70*/  STG.E.U16 [R172.64+0x70], R2 ;  /* 0x00007002ac007986 */ /* 0x000fe2000c101510 */
[C---:B-1----:R-:W-:Y:S03]  /*da80*/  HMMA.16816.F32 R132, R32.reuse, R128, R4 ;  /* 0x000000802084723c */ /* 0x042fe60000001804 */
[----:B------:R-:W1:Y:S05]  /*da90*/  LDSM.16.MT88.4 R4, [R180+0xf800] ;  /* 0x00f80000b404783b */ /* 0x000e6a0000004200 */
[C---:B------:R-:W-:Y:S03]  /*daa0*/  HMMA.16816.F32 R128, R32.reuse, R130, R8 ;  /* 0x000000822080723c */ /* 0x040fe60000001808 */
[----:B------:R-:W4:Y:S05]  /*dab0*/  LDSM.16.MT88.4 R8, [R179+0xf800] ;  /* 0x00f80000b308783b */ /* 0x000f2a0000004200 */
[C---:B------:R-:W-:Y:S03]  /*dac0*/  HMMA.16816.F32 R124, R32.reuse, R120, R12 ;  /* 0x00000078207c723c */ /* 0x040fe6000000180c */
[----:B------:R-:W5:Y:S05]  /*dad0*/  LDSM.16.MT88.4 R12, [R177+0x11800] ;  /* 0x01180000b10c783b */ /* 0x000f6a0000004200 */
[C---:B------:R-:W-:Y:S03]  /*dae0*/  HMMA.16816.F32 R120, R32.reuse, R122, R16 ;  /* 0x0000007a2078723c */ /* 0x040fe60000001810 */
[----:B------:R-:W1:Y:S05]  /*daf0*/  LDSM.16.MT88.4 R16, [R178+0x11800] ;  /* 0x01180000b210783b */ /* 0x000e6a0000004200 */
[C---:B------:R-:W-:Y:S07]  /*db00*/  HMMA.16816.F32 R116, R32.reuse, R24, R20 ;  /* 0x000000182074723c */ /* 0x040fee0000001814 */
[----:B------:R-:W-:Y:S01]  /*db10*/  @P6 PRMT R20, R113, 0x7632, R20 ;  /* 0x0000763271146816 */ /* 0x000fe20000000014 */
[C---:B------:R-:W-:Y:S01]  /*db20*/  HMMA.16816.F32 R36, R32.reuse, R26, R36 ;  /* 0x0000001a2024723c */ /* 0x040fe20000001824 */
[----:B------:R-:W-:Y:S03]  /*db30*/  @!P5 PRMT R113, R247, 0x5410, RZ ;  /* 0x00005410f771d816 */ /* 0x000fe600000000ff */
[----:B------:R-:W-:Y:S02]  /*db40*/  @!P6 PRMT R20, R251, 0x5410, RZ ;  /* 0x00005410fb14e816 */ /* 0x000fe400000000ff */
[----:B------:R1:W-:Y:S02]  /*db50*/  STG.E.U16 [R174.64+0x70], R113 ;  /* 0x00007071ae007986 */ /* 0x0003e4000c101510 */
[C---:B---3--:R-:W-:Y:S02]  /*db60*/  HMMA.16816.F32 R40, R32.reuse, R28, R40 ;  /* 0x0000001c2028723c */ /* 0x048fe40000001828 */
[----:B------:R-:W-:Y:S06]  /*db70*/  STG.E.U16 [R174.64+0x72], R20 ;  /* 0x00007214ae007986 */ /* 0x000fec000c101510 */
[C---:B------:R-:W-:Y:S08]  /*db80*/  HMMA.16816.F32 R44, R32.reuse, R30, R44 ;  /* 0x0000001e202c723c */ /* 0x040ff0000000182c */
[C---:B------:R-:W-:Y:S08]  /*db90*/  HMMA.16816.F32 R48, R32.reuse, R136, R48 ;  /* 0x000000882030723c */ /* 0x040ff00000001830 */
[C---:B------:R-:W-:Y:S01]  /*dba0*/  HMMA.16816.F32 R52, R32.reuse, R138, R52 ;  /* 0x0000008a2034723c */ /* 0x040fe20000001834 */
[----:B-1----:R-:W-:Y:S07]  /*dbb0*/  IMAD.MOV.U32 R113, RZ, RZ, R3 ;  /* 0x000000ffff717224 */ /* 0x002fee00078e0003 */
[C---:B------:R-:W-:Y:S08]  /*dbc0*/  HMMA.16816.F32 R56, R32.reuse, R140, R56 ;  /* 0x0000008c2038723c */ /* 0x040ff00000001838 */
[C---:B------:R-:W-:Y:S08]  /*dbd0*/  HMMA.16816.F32 R60, R32.reuse, R142, R60 ;  /* 0x0000008e203c723c */ /* 0x040ff0000000183c */
[C---:B------:R-:W-:Y:S08]  /*dbe0*/  HMMA.16816.F32 R64, R32.reuse, R4, R64 ;  /* 0x000000042040723c */ /* 0x040ff00000001840 */
[C---:B------:R-:W-:Y:S01]  /*dbf0*/  HMMA.16816.F32 R68, R32.reuse, R6, R68 ;  /* 0x000000062044723c */ /* 0x040fe20000001844 */
[----:B------:R-:W1:Y:S07]  /*dc00*/  LDSM.16.MT88.4 R4, [R180+0x11800] ;  /* 0x01180000b404783b */ /* 0x000e6e0000004200 */
[C---:B----4-:R-:W-:Y:S07]  /*dc10*/  HMMA.16816.F32 R72, R32.reuse, R8, R72 ;  /* 0x000000082048723c */ /* 0x050fee0000001848 */
[----:B------:R-:W-:Y:S01]  /*dc20*/  FADD.FTZ R9, R221, R202 ;  /* 0x000000cadd097221 */ /* 0x000fe20000010000 */
[C---:B------:R-:W-:Y:S01]  /*dc30*/  HMMA.16816.F32 R76, R32.reuse, R10, R76 ;  /* 0x0000000a204c723c */ /* 0x040fe2000000184c */
[----:B------:R-:W-:Y:S07]  /*dc40*/  FADD.FTZ R8, R232, R203 ;  /* 0x000000cbe8087221 */ /* 0x000fee0000010000 */
[C---:B-----5:R-:W-:Y:S07]  /*dc50*/  HMMA.16816.F32 R80, R32.reuse, R12, R80 ;  /* 0x0000000c2050723c */ /* 0x060fee0000001850 */
[----:B------:R-:W-:Y:S01]  /*dc60*/  FADD.FTZ R12, R220, R9 ;  /* 0x00000009dc0c7221 */ /* 0x000fe20000010000 */
[C---:B------:R-:W-:Y:S01]  /*dc70*/  HMMA.16816.F32 R84, R32.reuse, R14, R84 ;  /* 0x0000000e2054723c */ /* 0x040fe20000001854 */
[----:B------:R-:W-:Y:S02]  /*dc80*/  FADD.FTZ R13, R231, R8 ;  /* 0x00000008e70d7221 */ /* 0x000fe40000010000 */
[----:B------:R-:W3:Y:S01]  /*dc90*/  LDSM.16.MT88.4 R8, [R179+0x11800] ;  /* 0x01180000b308783b */ /* 0x000ee20000004200 */
        /* <DEDUP_REMOVED lines=9> */
[----:B------:R-:W-:Y:S02]  /*dd30*/  FADD.FTZ R12, R227, R14 ;  /* 0x0000000ee30c7221 */ /* 0x000fe40000010000 */
[C---:B-1----:R-:W-:Y:S01]  /*dd40*/  HMMA.16816.F32 R96, R32.reuse, R4, R96 ;  /* 0x000000042060723c */ /* 0x042fe20000001860 */
[----:B------:R-:W-:Y:S03]  /*dd50*/  FADD.FTZ R13, R209, R13 ;  /* 0x0000000dd10d7221 */ /* 0x000fe60000010000 */
[----:B------:R-:W-:Y:S02]  /*dd60*/  FADD.FTZ R12, R226, R12 ;  /* 0x0000000ce20c7221 */ /* 0x000fe40000010000 */
[----:B------:R-:W-:Y:S02]  /*dd70*/  FADD.FTZ R13, R206, R13 ;  /* 0x0000000dce0d7221 */ /* 0x000fe40000010000 */
[C---:B------:R-:W-:Y:S01]  /*dd80*/  HMMA.16816.F32 R100, R32.reuse, R6, R100 ;  /* 0x000000062064723c */ /* 0x040fe20000001864 */
[----:B------:R-:W-:Y:S03]  /*dd90*/  FADD.FTZ R12, R225, R12 ;  /* 0x0000000ce10c7221 */ /* 0x000fe60000010000 */
[----:B------:R-:W-:Y:S02]  /*dda0*/  FADD.FTZ R0, R205, R13 ;  /* 0x0000000dcd007221 */ /* 0x000fe40000010000 */
[----:B------:R-:W-:Y:S02]  /*ddb0*/  FADD.FTZ R2, R224, R12 ;  /* 0x0000000ce0027221 */ /* 0x000fe40000010000 */
[----:B------:R-:W-:Y:S01]  /*ddc0*/  FADD.FTZ R0, R204, R0 ;  /* 0x00000000cc007221 */ /* 0x000fe20000010000 */
[C---:B---3--:R-:W-:Y:S03]  /*ddd0*/  HMMA.16816.F32 R104, R32.reuse, R8, R104 ;  /* 0x000000082068723c */ /* 0x048fe60000001868 */
[----:B------:R-:W-:Y:S01]  /*dde0*/  FADD.FTZ R2, R201, R2 ;  /* 0x00000002c9027221 */ /* 0x000fe20000010000 */
[----:B------:R-:W-:Y:S01]  /*ddf0*/  IADD3 R201, P0, R172, -0x80, RZ ;  /* 0xffffff80acc97810 */ /* 0x000fe20007f1e0ff */
[----:B------:R-:W-:Y:S02]  /*de00*/  FADD.FTZ R147, R147, R0 ;  /* 0x0000000093937221 */ /* 0x000fe40000010000 */
[----:B------:R-:W-:Y:S01]  /*de10*/  FADD.FTZ R215, R200, R2 ;  /* 0x00000002c8d77221 */ /* 0x000fe20000010000 */
[----:B------:R-:W-:Y:S01]  /*de20*/  IADD3.X R115, R173, -0x1, RZ, P0, !PT ;  /* 0xffffffffad737810 */ /* 0x000fe200007fe4ff */
[----:B------:R-:W-:Y:S01]  /*de30*/  FADD.FTZ R233, R114, R147 ;  /* 0x0000009372e97221 */ /* 0x000fe20000010000 */
[----:B------:R-:W-:Y:S02]  /*de40*/  HMMA.16816.F32 R108, R32, R10, R108 ;  /* 0x0000000a206c723c */ /* 0x000fe4000000186c */
[----:B------:R-:W-:Y:S01]  /*de50*/  IMAD.MOV.U32 R0, RZ, RZ, R112 ;  /* 0x000000ffff007224 */ /* 0x000fe200078e0070 */
[----:B--2---:R-:W-:-:S05]  /*de60*/  @P4 BRA `(.L_x_858) ;  /* 0xffffb3c000004947 */ /* 0x004fca000383ffff */
.L_x_857:
[----:B-1----:R-:W1:Y:S01]  /*de70*/  SHFL.BFLY PT, R0, R215, 0x2, 0x1f ;  /* 0x0c401f00d7007f89 */ /* 0x002e6200000e0000 */
[----:B------:R-:W2:Y:S01]  /*de80*/  S2UR UR6, SR_CTAID.Y ;  /* 0x00000000000679c3 */ /* 0x000ea20000002600 */
[----:B------:R-:W-:Y:S01]  /*de90*/  UISETP.NE.AND UP0, UPT, UR9, -0x1, UPT ;  /* 0xffffffff0900788c */ /* 0x000fe2000bf05270 */
[----:B------:R-:W-:Y:S01]  /*dea0*/  BSSY B0, `(.L_x_861) ;  /* 0x0000145000007945 */ /* 0x000fe20003800000 */
[----:B------:R-:W3:Y:S01]  /*deb0*/  SHFL.BFLY PT, R2, R233, 0x2, 0x1f ;  /* 0x0c401f00e9027f89 */ /* 0x000ee200000e0000 */
[----:B------:R-:W-:-:S02]  /*dec0*/  ULDC.64 UR4, c[0x0][0x1e8] ;  /* 0x00007a0000047ab9 */ /* 0x000fc40000000a00 */
[----:B------:R-:W-:Y:S01]  /*ded0*/  ULDC.U8 UR11, c[0x0][0x329] ;  /* 0x0000ca40000b7ab9 */ /* 0x000fe20000000000 */
[----:B------:R-:W4:Y:S01]  /*dee0*/  S2R R139, SR_TID.X ;  /* 0x00000000008b7919 */ /* 0x000f220000002100 */
[----:B------:R-:W-:Y:S01]  /*def0*/  UISETP.NE.AND UP1, UPT, UR11, URZ, UPT ;  /* 0x0000003f0b00728c */ /* 0x000fe2000bf25270 */
[----:B------:R-:W4:Y:S01]  /*df00*/  S2UR UR12, SR_CTAID.Z ;  /* 0x00000000000c79c3 */ /* 0x000f220000002700 */
[----:B------:R-:W-:Y:S02]  /*df10*/  ULDC UR8, c[0x0][0x214] ;  /* 0x0000850000087ab9 */ /* 0x000fe40000000800 */
[----:B------:R-:W-:Y:S02]  /*df20*/  @UP0 UIMAD.WIDE.U32 UR18, UR9, UR4, URZ ;  /* 0x00000004091202a5 */ /* 0x000fe4000f8e003f */
[----:B------:R-:W-:Y:S02]  /*df30*/  UMOV UR24, URZ ;  /* 0x0000003f00187c82 */ /* 0x000fe40008000000 */
[----:B------:R-:W-:-:S02]  /*df40*/  @UP0 UIMAD UR7, UR9, UR5, UR19 ;  /* 0x00000005090702a4 */ /* 0x000fc4000f8e0213 */
[----:B------:R-:W-:Y:S02]  /*df50*/  UMOV UR25, URZ ;  /* 0x0000003f00197c82 */ /* 0x000fe40008000000 */
[----:B------:R-:W-:Y:S02]  /*df60*/  ULDC.64 UR4, c[0x0][0x1e0] ;  /* 0x0000780000047ab9 */ /* 0x000fe40000000a00 */
[----:B------:R-:W-:Y:S01]  /*df70*/  @UP1 ULDC UR15, c[0x0][0x210] ;  /* 0x00008400000f1ab9 */ /* 0x000fe20000000800 */
[----:B-1----:R-:W-:Y:S01]  /*df80*/  FADD.FTZ R215, R0, R215 ;  /* 0x000000d700d77221 */ /* 0x002fe20000010000 */
[----:B--2---:R-:W-:Y:S02]  /*df90*/  @!UP0 USHF.R.S32.HI UR14, URZ, 0x1f, UR6 ;  /* 0x0000001f3f0e8899 */ /* 0x004fe40008011406 */
[----:B------:R-:W-:Y:S01]  /*dfa0*/  @!UP0 UIMAD.WIDE.U32 UR22, UR6, UR4, URZ ;  /* 0x00000004061682a5 */ /* 0x000fe2000f8e003f */
[----:B---3--:R-:W-:Y:S01]  /*dfb0*/  FADD.FTZ R0, R2, R233 ;  /* 0x000000e902007221 */ /* 0x008fe20000010000 */
[----:B------:R-:W1:Y:S01]  /*dfc0*/  SHFL.BFLY PT, R4, R215, 0x1, 0x1f ;  /* 0x0c201f00d7047f89 */ /* 0x000e6200000e0000 */
[----:B------:R-:W-:Y:S01]  /*dfd0*/  @!UP0 UIMAD UR14, UR14, UR4, URZ ;  /* 0x000000040e0e82a4 */ /* 0x000fe2000f8e023f */
[----:B----4-:R-:W-:-:S02]  /*dfe0*/  SHF.R.S32.HI R140, RZ, 0x1f, R139 ;  /* 0x0000001fff8c7819 */ /* 0x010fc4000001148b */
[----:B------:R-:W2:Y:S01]  /*dff0*/  SHFL.BFLY PT, R2, R0, 0x1, 0x1f ;  /* 0x0c201f0000027f89 */ /* 0x000ea200000e0000 */
[----:B------:R-:W-:Y:S01]  /*e000*/  ULDC.U8 UR4, c[0x0][0x328] ;  /* 0x0000ca0000047ab9 */ /* 0x000fe20000000000 */
[CC--:B------:R-:W-:Y:S01]  /*e010*/  LEA.HI R6, R140.reuse, R139.reuse, RZ, 0x2 ;  /* 0x0000008b8c067211 */ /* 0x0c0fe200078f10ff */
[----:B------:R-:W-:Y:S01]  /*e020*/  UISETP.NE.AND UP2, UPT, UR4, URZ, UPT ;  /* 0x0000003f0400728c */ /* 0x000fe2000bf45270 */
[----:B------:R-:W-:Y:S01]  /*e030*/  LEA.HI R138, R140, R139, RZ, 0x5 ;  /* 0x0000008b8c8a7211 */ /* 0x000fe200078f28ff */
[----:B------:R-:W-:Y:S01]  /*e040*/  @!UP0 UIMAD UR14, UR6, UR5, UR14 ;  /* 0x00000005060e82a4 */ /* 0x000fe2000f8e020e */
[----:B------:R-:W-:Y:S01]  /*e050*/  SHF.R.S32.HI R5, RZ, 0x1f, R6 ;  /* 0x0000001fff057819 */ /* 0x000fe20000011406 */
[----:B------:R-:W-:Y:S01]  /*e060*/  UISETP.NE.OR UP3, UPT, UR11, URZ, !UP2 ;  /* 0x0000003f0b00728c */ /* 0x000fe2000d765670 */
[----:B------:R-:W-:Y:S01]  /*e070*/  SHF.R.S32.HI R7, RZ, 0x5, R138 ;  /* 0x00000005ff077819 */ /* 0x000fe2000001148a */
[----:B------:R-:W3:Y:S01]  /*e080*/  S2UR UR11, SR_CTAID.X ;  /* 0x00000000000b79c3 */ /* 0x000ee20000002500 */
[----:B------:R-:W-:-:S02]  /*e090*/  ULDC UR5, c[0x0][0x234] ;  /* 0x00008d0000057ab9 */ /* 0x000fc40000000800 */
[----:B------:R-:W-:Y:S02]  /*e0a0*/  @UP1 UIMAD UR15, UR15, UR8, URZ ;  /* 0x000000080f0f12a4 */ /* 0x000fe4000f8e023f */
[----:B------:R-:W-:Y:S02]  /*e0b0*/  @!UP1 USEL UR15, UR8, UR5, !UP2 ;  /* 0x00000005080f9287 */ /* 0x000fe4000d000000 */
[----:B------:R-:W-:Y:S02]  /*e0c0*/  ULDC UR4, c[0x0][0x1c0] ;  /* 0x0000700000047ab9 */ /* 0x000fe40000000800 */
[----:B------:R-:W-:Y:S01]  /*e0d0*/  @UP1 UMOV UR19, 0x1 ;  /* 0x0000000100131882 */ /* 0x000fe20000000000 */
[----:B-1----:R-:W-:Y:S01]  /*e0e0*/  FADD.FTZ R215, R215, R4 ;  /* 0x00000004d7d77221 */ /* 0x002fe20000010000 */
[----:B------:R-:W-:Y:S01]  /*e0f0*/  MOV R4, 0x3f800000 ;  /* 0x3f80000000047802 */ /* 0x000fe20000000f00 */
[----:B------:R-:W-:Y:S01]  /*e100*/  @!UP1 UIMAD UR19, UR15, UR4, URZ ;  /* 0x000000040f1392a4 */ /* 0x000fe2000f8e023f */
[----:B--2---:R-:W-:-:S02]  /*e110*/  FADD.FTZ R113, R0, R2 ;  /* 0x0000000200717221 */ /* 0x004fc40000010000 */
[----:B------:R-:W-:Y:S01]  /*e120*/  FSETP.NE.FTZ.AND P4, PT, R215, RZ, PT ;  /* 0x000000ffd700720b */ /* 0x000fe20003f95000 */
[----:B------:R-:W-:Y:S01]  /*e130*/  @!UP3 UIMAD UR8, UR6, UR8, URZ ;  /* 0x000000080608b2a4 */ /* 0x000fe2000f8e023f */
[----:B------:R-:W-:Y:S01]  /*e140*/  MOV R2, 0x3f800000 ;  /* 0x3f80000000027802 */ /* 0x000fe20000000f00 */
[----:B------:R-:W-:Y:S01]  /*e150*/  @UP1 ULDC UR20, c[0x0][0x210] ;  /* 0x0000840000141ab9 */ /* 0x000fe20000000800 */
[----:B------:R-:W-:Y:S01]  /*e160*/  FSETP.NE.FTZ.AND P3, PT, R113, RZ, PT ;  /* 0x000000ff7100720b */ /* 0x000fe20003f75000 */
[----:B------:R-:W-:Y:S01]  /*e170*/  UIMAD UR5, UR6, UR19, URZ ;  /* 0x00000013060572a4 */ /* 0x000fe2000f8e023f */
[----:B------:R-:W-:Y:S01]  /*e180*/  SHF.R.S32.HI R0, RZ, 0x2, R6 ;  /* 0x00000002ff007819 */ /* 0x000fe20000011406 */
[----:B------:R-:W-:Y:S01]  /*e190*/  @!UP1 UMOV UR20, 0x1 ;  /* 0x0000000100149882 */ /* 0x000fe20000000000 */
[----:B------:R-:W-:Y:S01]  /*e1a0*/  LOP3.LUT R6, R6, 0x3ffffffc, RZ, 0xc0, !PT ;  /* 0x3ffffffc06067812 */ /* 0x000fe200078ec0ff */
[----:B------:R-:W-:Y:S01]  /*e1b0*/  @!UP3 USEL UR8, UR8, UR9, !UP0 ;  /* 0x000000090808b287 */ /* 0x000fe2000c000000 */
[----:B------:R-:W-:Y:S01]  /*e1c0*/  LEA.HI R5, R5, R0, RZ, 0x3 ;  /* 0x0000000005057211 */ /* 0x000fe200078f18ff */
[----:B---3--:R-:W-:Y:S01]  /*e1d0*/  UIMAD UR4, UR11, UR20, URZ ;  /* 0x000000140b0472a4 */ /* 0x008fe2000f8e023f */
[----:B------:R-:W-:Y:S01]  /*e1e0*/  IADD3 R6, -R6, R139, RZ ;  /* 0x0000008b06067210 */ /* 0x000fe20007ffe1ff */
[----:B------:R-:W1:Y:S01]  /*e1f0*/  @P4 MUFU.RCP R2, R215 ;  /* 0x000000d700024308 */ /* 0x000e620000001000 */
[----:B------:R-:W-:Y:S01]  /*e200*/  LOP3.LUT R5, R5, 0xfffffff8, RZ, 0xc0, !PT ;  /* 0xfffffff805057812 */ /* 0x000fe200078ec0ff */
[----:B------:R-:W-:Y:S01]  /*e210*/  USEL UR5, UR5, URZ, UP3 ;  /* 0x0000003f05057287 */ /* 0x000fe20009800000 */
[----:B------:R-:W-:Y:S01]  /*e220*/  LEA R137, R7, R6, 0x9 ;  /* 0x0000000607897211 */ /* 0x000fe200078e48ff */
[----:B------:R-:W-:Y:S01]  /*e230*/  USHF.L.U32 UR4, UR4, 0x6, URZ ;  /* 0x0000000604047899 */ /* 0x000fe2000800063f */
[----:B------:R-:W-:Y:S01]  /*e240*/  IADD3 R10, R0, -R5, RZ ;  /* 0x80000005000a7210 */ /* 0x000fe20007ffe0ff */
[----:B------:R-:W-:-:S02]  /*e250*/  UIMAD UR15, UR12, UR15, UR5 ;  /* 0x0000000f0c0f72a4 */ /* 0x000fc4000f8e0205 */
[----:B------:R-:W2:Y:S01]  /*e260*/  @P3 MUFU.RCP R4, R113 ;  /* 0x0000007100043308 */ /* 0x000ea20000001000 */
[----:B------:R-:W-:Y:S01]  /*e270*/  R2P PR, R10, 0x6 ;  /* 0x000000060a007804 */ /* 0x000fe20000000000 */
[----:B------:R-:W-:Y:S02]  /*e280*/  @!UP3 UMOV UR24, UR8 ;  /* 0x000000080018bc82 */ /* 0x000fe40008000000 */
[----:B------:R-:W-:Y:S02]  /*e290*/  USHF.R.S32.HI UR5, URZ, 0x1f, UR4 ;  /* 0x0000001f3f057899 */ /* 0x000fe40008011404 */
[----:B------:R-:W-:Y:S01]  /*e2a0*/  @!UP3 USHF.R.S32.HI UR25, URZ, 0x1f, UR8 ;  /* 0x0000001f3f19b899 */ /* 0x000fe20008011408 */
[----:B-1----:R-:W-:Y:S01]  /*e2b0*/  FMUL.FTZ R2, R2, c[0x0][0x2dc] ;  /* 0x0000b70002027a20 */ /* 0x002fe20000410000 */
[----:B------:R-:W-:Y:S02]  /*e2c0*/  USHF.R.S32.HI UR6, URZ, 0x1f, UR15 ;  /* 0x0000001f3f067899 */ /* 0x000fe4000801140f */
[----:B------:R-:W-:Y:S01]  /*e2d0*/  UIADD3 UR4, UP2, UP1, UR4, UR24, UR15 ;  /* 0x0000001804047290 */ /* 0x000fe2000f95e00f */
[C---:B------:R-:W-:Y:S01]  /*e2e0*/  FMUL.FTZ R136, R2.reuse, R132 ;  /* 0x0000008402887220 */ /* 0x040fe20000410000 */
[----:B------:R-:W-:Y:S01]  /*e2f0*/  @!UP0 UIADD3 UR7, UR23, UR14, URZ ;  /* 0x0000000e17078290 */ /* 0x000fe2000fffe03f */
[C---:B------:R-:W-:Y:S01]  /*e300*/  FMUL.FTZ R132, R2.reuse, R128 ;  /* 0x0000008002847220 */ /* 0x040fe20000410000 */
[----:B------:R-:W-:Y:S01]  /*e310*/  UIADD3.X UR5, UR5, UR25, UR6, UP2, UP1 ;  /* 0x0000001905057290 */ /* 0x000fe200097e2406 */
[----:B------:R-:W-:Y:S01]  /*e320*/  FMUL.FTZ R128, R2, R124 ;  /* 0x0000007c02807220 */ /* 0x000fe20000410000 */
[----:B------:R-:W-:Y:S01]  /*e330*/  @!UP0 UMOV UR18, UR22 ;  /* 0x0000001600128c82 */ /* 0x000fe20008000000 */
[----:B--2---:R-:W-:-:S02]  /*e340*/  FMUL.FTZ R0, R4, c[0x0][0x2dc] ;  /* 0x0000b70004007a20 */ /* 0x004fc40000410000 */
[C---:B------:R-:W-:Y:S02]  /*e350*/  FMUL.FTZ R124, R2.reuse, R120 ;  /* 0x00000078027c7220 */ /* 0x040fe40000410000 */
[C---:B------:R-:W-:Y:S02]  /*e360*/  FMUL.FTZ R120, R2.reuse, R116 ;  /* 0x0000007402787220 */ /* 0x040fe40000410000 */
[C---:B------:R-:W-:Y:S02]  /*e370*/  FMUL.FTZ R116, R2.reuse, R36 ;  /* 0x0000002402747220 */ /* 0x040fe40000410000 */
[C---:B------:R-:W-:Y:S02]  /*e380*/  FMUL.FTZ R115, R2.reuse, R40 ;  /* 0x0000002802737220 */ /* 0x040fe40000410000 */
[C---:B------:R-:W-:Y:S02]  /*e390*/  FMUL.FTZ R114, R2.reuse, R44 ;  /* 0x0000002c02727220 */ /* 0x040fe40000410000 */
[----:B------:R-:W-:-:S02]  /*e3a0*/  FMUL.FTZ R26, R2, R48 ;  /* 0x00000030021a7220 */ /* 0x000fc40000410000 */
[C---:B------:R-:W-:Y:S02]  /*e3b0*/  FMUL.FTZ R5, R2.reuse, R133 ;  /* 0x0000008502057220 */ /* 0x040fe40000410000 */
[C---:B------:R-:W-:Y:S02]  /*e3c0*/  FMUL.FTZ R7, R2.reuse, R129 ;  /* 0x0000008102077220 */ /* 0x040fe40000410000 */
[C---:B------:R-:W-:Y:S01]  /*e3d0*/  FMUL.FTZ R8, R2.reuse, R125 ;  /* 0x0000007d02087220 */ /* 0x040fe20000410000 */
[----:B------:R-:W-:Y:S01]  /*e3e0*/  F2FP.PACK_AB R5, R5, R136 ;  /* 0x000000880505723e */ /* 0x000fe200000000ff */
[C---:B------:R-:W-:Y:S01]  /*e3f0*/  FMUL.FTZ R11, R2.reuse, R121 ;  /* 0x00000079020b7220 */ /* 0x040fe20000410000 */
[----:B------:R-:W-:Y:S01]  /*e400*/  F2FP.PACK_AB R7, R7, R132 ;  /* 0x000000840707723e */ /* 0x000fe200000000ff */
        /* <DEDUP_REMOVED lines=8> */
[----:B------:R-:W-:-:S02]  /*e490*/  FMUL.FTZ R48, R2, R49 ;  /* 0x0000003102307220 */ /* 0x000fc40000410000 */
[----:B------:R-:W-:Y:S01]  /*e4a0*/  FMUL.FTZ R24, R2, R52 ;  /* 0x0000003402187220 */ /* 0x000fe20000410000 */
[----:B------:R-:W-:Y:S01]  /*e4b0*/  F2FP.PACK_AB R52, R22, R115 ;  /* 0x000000731634723e */ /* 0x000fe200000000ff */
[----:B------:R-:W-:Y:S01]  /*e4c0*/  FMUL.FTZ R18, R2, R53 ;  /* 0x0000003502127220 */ /* 0x000fe20000410000 */
[----:B------:R-:W-:Y:S01]  /*e4d0*/  F2FP.PACK_AB R48, R48, R26 ;  /* 0x0000001a3030723e */ /* 0x000fe200000000ff */
[C---:B------:R-:W-:Y:S02]  /*e4e0*/  FMUL.FTZ R56, R2.reuse, R56 ;  /* 0x0000003802387220 */ /* 0x040fe40000410000 */
[C---:B------:R-:W-:Y:S02]  /*e4f0*/  FMUL.FTZ R44, R2.reuse, R57 ;  /* 0x00000039022c7220 */ /* 0x040fe40000410000 */
[C---:B------:R-:W-:Y:S02]  /*e500*/  FMUL.FTZ R60, R2.reuse, R60 ;  /* 0x0000003c023c7220 */ /* 0x040fe40000410000 */
[----:B------:R-:W-:Y:S01]  /*e510*/  FMUL.FTZ R61, R2, R61 ;  /* 0x0000003d023d7220 */ /* 0x000fe20000410000 */
[----:B------:R-:W-:Y:S01]  /*e520*/  F2FP.PACK_AB R44, R44, R56 ;  /* 0x000000382c2c723e */ /* 0x000fe200000000ff */
[----:B------:R-:W-:-:S02]  /*e530*/  FMUL.FTZ R64, R2, R64 ;  /* 0x0000004002407220 */ /* 0x000fc40000410000 */
[C---:B------:R-:W-:Y:S02]  /*e540*/  FMUL.FTZ R40, R2.reuse, R65 ;  /* 0x0000004102287220 */ /* 0x040fe40000410000 */
[C---:B------:R-:W-:Y:S02]  /*e550*/  FMUL.FTZ R68, R2.reuse, R68 ;  /* 0x0000004402447220 */ /* 0x040fe40000410000 */
[----:B------:R-:W-:Y:S01]  /*e560*/  FMUL.FTZ R69, R2, R69 ;  /* 0x0000004502457220 */ /* 0x000fe20000410000 */
[----:B------:R-:W-:Y:S01]  /*e570*/  F2FP.PACK_AB R40, R40, R64 ;  /* 0x000000402828723e */ /* 0x000fe200000000ff */
[C---:B------:R-:W-:Y:S02]  /*e580*/  FMUL.FTZ R72, R2.reuse, R72 ;  /* 0x0000004802487220 */ /* 0x040fe40000410000 */
[C---:B------:R-:W-:Y:S02]  /*e590*/  FMUL.FTZ R36, R2.reuse, R73 ;  /* 0x0000004902247220 */ /* 0x040fe40000410000 */
        /* <DEDUP_REMOVED lines=17> */
[----:B------:R-:W-:Y:S01]  /*e6b0*/  F2FP.PACK_AB R26, R93, R92 ;  /* 0x0000005c5d1a723e */ /* 0x000fe200000000ff */
[----:B------:R-:W-:-:S02]  /*e6c0*/  FMUL.FTZ R100, R2, R100 ;  /* 0x0000006402647220 */ /* 0x000fc40000410000 */
[C---:B------:R-:W-:Y:S02]  /*e6d0*/  FMUL.FTZ R101, R2.reuse, R101 ;  /* 0x0000006502657220 */ /* 0x040fe40000410000 */
[C---:B------:R-:W-:Y:S02]  /*e6e0*/  FMUL.FTZ R104, R2.reuse, R104 ;  /* 0x0000006802687220 */ /* 0x040fe40000410000 */
[C---:B------:R-:W-:Y:S01]  /*e6f0*/  FMUL.FTZ R105, R2.reuse, R105 ;  /* 0x0000006902697220 */ /* 0x040fe20000410000 */
[----:B------:R-:W-:Y:S01]  /*e700*/  F2FP.PACK_AB R22, R101, R100 ;  /* 0x000000646516723e */ /* 0x000fe200000000ff */
[C---:B------:R-:W-:Y:S02]  /*e710*/  FMUL.FTZ R108, R2.reuse, R108 ;  /* 0x0000006c026c7220 */ /* 0x040fe40000410000 */
[----:B------:R-:W-:Y:S02]  /*e720*/  FMUL.FTZ R109, R2, R109 ;  /* 0x0000006d026d7220 */ /* 0x000fe40000410000 */
[----:B------:R-:W-:-:S02]  /*e730*/  FMUL.FTZ R53, R0, R39 ;  /* 0x0000002700357220 */ /* 0x000fc40000410000 */
[C---:B------:R-:W-:Y:S02]  /*e740*/  FMUL.FTZ R42, R0.reuse, R42 ;  /* 0x0000002a002a7220 */ /* 0x040fe40000410000 */
[C---:B------:R-:W-:Y:S02]  /*e750*/  FMUL.FTZ R2, R0.reuse, R43 ;  /* 0x0000002b00027220 */ /* 0x040fe40000410000 */
[C---:B------:R-:W-:Y:S02]  /*e760*/  FMUL.FTZ R49, R0.reuse, R47 ;  /* 0x0000002f00317220 */ /* 0x040fe40000410000 */
[C---:B------:R-:W-:Y:S02]  /*e770*/  FMUL.FTZ R134, R0.reuse, R134 ;  /* 0x0000008600867220 */ /* 0x040fe40000410000 */
[C---:B------:R-:W-:Y:S02]  /*e780*/  FMUL.FTZ R4, R0.reuse, R135 ;  /* 0x0000008700047220 */ /* 0x040fe40000410000 */
[----:B------:R-:W-:-:S02]  /*e790*/  FMUL.FTZ R130, R0, R130 ;  /* 0x0000008200827220 */ /* 0x000fc40000410000 */
[----:B------:R-:W-:Y:S01]  /*e7a0*/  FMUL.FTZ R9, R0, R131 ;  /* 0x0000008300097220 */ /* 0x000fe20000410000 */
[----:B------:R-:W-:Y:S01]  /*e7b0*/  F2FP.PACK_AB R4, R4, R134 ;  /* 0x000000860404723e */ /* 0x000fe200000000ff */
[C---:B------:R-:W-:Y:S02]  /*e7c0*/  FMUL.FTZ R126, R0.reuse, R126 ;  /* 0x0000007e007e7220 */ /* 0x040fe40000410000 */
[C---:B------:R-:W-:Y:S01]  /*e7d0*/  FMUL.FTZ R12, R0.reuse, R127 ;  /* 0x0000007f000c7220 */ /* 0x040fe20000410000 */
        /* <DEDUP_REMOVED lines=10> */
[C---:B------:R-:W-:Y:S01]  /*e880*/  FMUL.FTZ R6, R0.reuse, R50 ;  /* 0x0000003200067220 */ /* 0x040fe20000410000 */
[----:B------:R-:W-:Y:S01]  /*e890*/  F2FP.PACK_AB R53, R53, R38 ;  /* 0x000000263535723e */ /* 0x000fe200000000ff */
[----:B------:R-:W-:Y:S01]  /*e8a0*/  FMUL.FTZ R47, R0, R51 ;  /* 0x00000033002f7220 */ /* 0x000fe20000410000 */
[----:B------:R-:W-:Y:S01]  /*e8b0*/  F2FP.PACK_AB R51, R2, R42 ;  /* 0x0000002a0233723e */ /* 0x000fe200000000ff */
[----:B------:R-:W-:Y:S01]  /*e8c0*/  FMUL.FTZ R54, R0, R54 ;  /* 0x0000003600367220 */ /* 0x000fe20000410000 */
[----:B------:R-:W-:Y:S01]  /*e8d0*/  LOP3.LUT R2, R10, 0x1, RZ, 0xc0, !PT ;  /* 0x000000010a027812 */ /* 0x000fe200078ec0ff */
[C---:B------:R-:W-:Y:S01]  /*e8e0*/  FMUL.FTZ R45, R0.reuse, R55 ;  /* 0x00000037002d7220 */ /* 0x040fe20000410000 */
[----:B------:R-:W-:Y:S01]  /*e8f0*/  F2FP.PACK_AB R47, R47, R6 ;  /* 0x000000062f2f723e */ /* 0x000fe200000000ff */
[----:B------:R-:W-:Y:S01]  /*e900*/  FMUL.FTZ R58, R0, R58 ;  /* 0x0000003a003a7220 */ /* 0x000fe20000410000 */
[----:B------:R-:W-:Y:S01]  /*e910*/  ISETP.NE.U32.AND P0, PT, R2, 0x1, PT ;  /* 0x000000010200780c */ /* 0x000fe20003f05070 */
[C---:B------:R-:W-:Y:S01]  /*e920*/  FMUL.FTZ R43, R0.reuse, R59 ;  /* 0x0000003b002b7220 */ /* 0x040fe20000410000 */
[----:B------:R-:W-:Y:S01]  /*e930*/  MOV R6, 0x20 ;  /* 0x0000002000067802 */ /* 0x000fe20000000f00 */
[----:B------:R-:W-:Y:S01]  /*e940*/  FMUL.FTZ R62, R0, R62 ;  /* 0x0000003e003e7220 */ /* 0x000fe20000410000 */
[----:B------:R-:W-:Y:S01]  /*e950*/  F2FP.PACK_AB R50, R20, R114 ;  /* 0x000000721432723e */ /* 0x000fe200000000ff */
[----:B------:R-:W-:Y:S01]  /*e960*/  FMUL.FTZ R41, R0, R63 ;  /* 0x0000003f00297220 */ /* 0x000fe20000410000 */
[----:B------:R-:W-:Y:S01]  /*e970*/  SEL R6, R6, 0xffffffe0, !P1 ;  /* 0xffffffe006067807 */ /* 0x000fe20004800000 */
        /* <DEDUP_REMOVED lines=44> */
[----:B------:R-:W-:Y:S02]  /*ec40*/  SHF.L.U32 R0, R10, 0x6, RZ ;  /* 0x000000060a007819 */ /* 0x000fe400000006ff */
[----:B------:R-:W-:-:S02]  /*ec50*/  MOV R10, 0x40 ;  /* 0x00000040000a7802 */ /* 0x000fc40000000f00 */
[----:B------:R-:W-:Y:S02]  /*ec60*/  LOP3.LUT R0, R0, 0x1c0, RZ, 0xc0, !PT ;  /* 0x000001c000007812 */ /* 0x000fe400078ec0ff */
[----:B------:R-:W-:Y:S02]  /*ec70*/  SEL R10, R10, 0xffffffc0, !P2 ;  /* 0xffffffc00a0a7807 */ /* 0x000fe40005000000 */
[----:B------:R-:W-:Y:S02]  /*ec80*/  LEA.HI R0, R0, R0, RZ, 0x1d ;  /* 0x0000000000007211 */ /* 0x000fe400078fe8ff */
[----:B------:R-:W-:Y:S02]  /*ec90*/  F2FP.PACK_AB R19, R19, R106 ;  /* 0x0000006a1313723e */ /* 0x000fe400000000ff */
[----:B------:R-:W-:Y:S02]  /*eca0*/  LEA R0, R137, R0, 0x1 ;  /* 0x0000000089007211 */ /* 0x000fe400078e08ff */
[----:B------:R-:W-:-:S02]  /*ecb0*/  F2FP.PACK_AB R17, R17, R110 ;  /* 0x0000006e1111723e */ /* 0x000fc400000000ff */
[----:B------:R-:W-:-:S04]  /*ecc0*/  SHF.L.U32 R0, R0, 0x1, RZ ;  /* 0x0000000100007819 */ /* 0x000fc800000006ff */
[C---:B------:R-:W-:Y:S01]  /*ecd0*/  IADD3 R2, R0.reuse, -0x10, RZ ;  /* 0xfffffff000027810 */ /* 0x040fe20007ffe0ff */
[----:B------:R1:W-:Y:S01]  /*ece0*/  STS [R0], R5 ;  /* 0x0000000500007388 */ /* 0x0003e20000000800 */
[----:B------:R-:W-:-:S03]  /*ecf0*/  @P0 IADD3 R2, R0, 0x10, RZ ;  /* 0x0000001000020810 */ /* 0x000fc60007ffe0ff */
[----:B------:R2:W-:Y:S04]  /*ed00*/  STS [R0+0x400], R4 ;  /* 0x0004000400007388 */ /* 0x0005e80000000800 */
[----:B------:R3:W-:Y:S04]  /*ed10*/  STS [R2], R7 ;  /* 0x0000000702007388 */ /* 0x0007e80000000800 */
[----:B------:R4:W-:Y:S01]  /*ed20*/  STS [R2+0x400], R9 ;  /* 0x0004000902007388 */ /* 0x0009e20000000800 */
[----:B-1----:R-:W-:Y:S02]  /*ed30*/  IADD3 R5, R0, R6, RZ ;  /* 0x0000000600057210 */ /* 0x002fe40007ffe0ff */
[----:B--2---:R-:W-:-:S03]  /*ed40*/  IADD3 R4, R6, R2, RZ ;  /* 0x0000000206047210 */ /* 0x004fc60007ffe0ff */
[----:B------:R1:W-:Y:S01]  /*ed50*/  STS [R5], R8 ;  /* 0x0000000805007388 */ /* 0x0003e20000000800 */
[----:B---3--:R-:W-:-:S03]  /*ed60*/  IADD3 R7, R5, R10, RZ ;  /* 0x0000000a05077210 */ /* 0x008fc60007ffe0ff */
[----:B------:R-:W-:Y:S01]  /*ed70*/  STS [R5+0x400], R12 ;  /* 0x0004000c05007388 */ /* 0x000fe20000000800 */
[----:B------:R-:W-:Y:S02]  /*ed80*/  IADD3 R6, R4, R10, RZ ;  /* 0x0000000a04067210 */ /* 0x000fe40007ffe0ff */
[----:B----4-:R-:W-:Y:S01]  /*ed90*/  IADD3 R9, R10, R2, RZ ;  /* 0x000000020a097210 */ /* 0x010fe20007ffe0ff */
[----:B------:R-:W-:Y:S04]  /*eda0*/  STS [R4], R11 ;  /* 0x0000000b04007388 */ /* 0x000fe80000000800 */
[----:B------:R-:W-:Y:S01]  /*edb0*/  STS [R4+0x400], R14 ;  /* 0x0004000e04007388 */ /* 0x000fe20000000800 */
[----:B-1----:R-:W-:-:S05]  /*edc0*/  IADD3 R8, R0, R10, RZ ;  /* 0x0000000a00087210 */ /* 0x002fca0007ffe0ff */
        /* <DEDUP_REMOVED lines=31> */
[----:B------:R3:W-:Y:S01]  /*efc0*/  STS [R4+0x4400], R25 ;  /* 0x0044001904007388 */ /* 0x0007e20000000800 */
[----:B-1----:R-:W-:-:S03]  /*efd0*/  LOP3.LUT R0, R138, 0xffffffe0, RZ, 0xc0, !PT ;  /* 0xffffffe08a007812 */ /* 0x002fc600078ec0ff */
[----:B------:R-:W-:Y:S01]  /*efe0*/  STS [R8+0x4000], R24 ;  /* 0x0040001808007388 */ /* 0x000fe20000000800 */
[----:B------:R-:W-:-:S03]  /*eff0*/  IADD3 R0, R139, -R0, RZ ;  /* 0x800000008b007210 */ /* 0x000fc60007ffe0ff */
[----:B------:R1:W-:Y:S01]  /*f000*/  STS [R8+0x4400], R23 ;  /* 0x0044001708007388 */ /* 0x0003e20000000800 */
[----:B--2---:R-:W2:Y:S01]  /*f010*/  @P4 MUFU.LG2 R2, R215 ;  /* 0x000000d700024308 */ /* 0x004ea20000000c00 */
[----:B------:R-:W-:Y:S02]  /*f020*/  LOP3.LUT P0, RZ, R0, 0x3, RZ, 0xc0, !PT ;  /* 0x0000000300ff7812 */ /* 0x000fe4000780c0ff */
[----:B------:R-:W-:Y:S04]  /*f030*/  STS [R9+0x4000], R22 ;  /* 0x0040001609007388 */ /* 0x000fe80000000800 */
[----:B------:R-:W-:Y:S04]  /*f040*/  STS [R9+0x4400], R21 ;  /* 0x0044001509007388 */ /* 0x000fe80000000800 */
[----:B------:R-:W-:Y:S04]  /*f050*/  STS [R7+0x4000], R20 ;  /* 0x0040001407007388 */ /* 0x000fe80000000800 */
[----:B------:R4:W-:Y:S01]  /*f060*/  STS [R7+0x4400], R19 ;  /* 0x0044001307007388 */ /* 0x0009e20000000800 */
[----:B---3--:R-:W3:Y:S01]  /*f070*/  @P3 MUFU.LG2 R4, R113 ;  /* 0x0000007100043308 */ /* 0x008ee20000000c00 */
[----:B--2---:R-:W-:-:S02]  /*f080*/  @P4 FMUL.FTZ R2, R2, 0.69314718246459960938 ;  /* 0x3f31721802024820 */ /* 0x004fc40000410000 */
[----:B------:R2:W-:Y:S04]  /*f090*/  STS [R6+0x4000], R18 ;  /* 0x0040001206007388 */ /* 0x0005e80000000800 */
[----:B------:R2:W-:Y:S01]  /*f0a0*/  STS [R6+0x4400], R17 ;  /* 0x0044001106007388 */ /* 0x0005e20000000800 */
[----:B-1----:R-:W-:-:S03]  /*f0b0*/  MOV R8, 0x7f800000 ;  /* 0x7f80000000087802 */ /* 0x002fc60000000f00 */
[----:B------:R-:W-:Y:S01]  /*f0c0*/  BAR.SYNC.DEFER_BLOCKING 0x0 ;  /* 0x0000000000007b1d */ /* 0x000fe20000010000 */
[----:B---3--:R-:W-:-:S04]  /*f0d0*/  @P3 FMUL.FTZ R0, R4, 0.69314718246459960938 ;  /* 0x3f31721804003820 */ /* 0x008fc80000410000 */
[----:B------:R-:W-:Y:S01]  /*f0e0*/  @P3 FFMA.FTZ R8, R3, c[0x0][0x238], R0 ;  /* 0x00008e0003083a23 */ /* 0x000fe20000010000 */
[----:B----4-:R-:W-:Y:S01]  /*f0f0*/  MOV R7, 0x7f800000 ;  /* 0x7f80000000077802 */ /* 0x010fe20000000f00 */
[----:B------:R-:W-:Y:S01]  /*f100*/  @P4 FFMA.FTZ R7, R112, c[0x0][0x238], R2 ;  /* 0x00008e0070074a23 */ /* 0x000fe20000010002 */
        /* <DEDUP_REMOVED lines=13> */
[----:B---3--:R-:W3:Y:S01]  /*f1e0*/  LDL.LU R141, [R1+0xd0] ;  /* 0x0000d000018d7983 */ /* 0x008ee20000300800 */
[----:B------:R-:W-:Y:S01]  /*f1f0*/  UIMAD UR6, UR11, -0x40, UR13 ;  /* 0xffffffc00b0678a4 */ /* 0x000fe2000f8e020d */
[----:B---3--:R-:W-:-:S05]  /*f200*/  IADD3 R0, R141, 0x8, RZ ;  /* 0x000000088d007810 */ /* 0x008fca0007ffe0ff */
[----:B------:R-:W-:Y:S02]  /*f210*/  ISETP.GE.AND P3, PT, R141, UR6, PT ;  /* 0x000000068d007c0c */ /* 0x000fe4000bf66270 */
[----:B------:R-:W-:-:S11]  /*f220*/  ISETP.GE.AND P2, PT, R0, UR6, PT ;  /* 0x0000000600007c0c */ /* 0x000fd6000bf46270 */
[----:B------:R-:W-:Y:S02]  /*f230*/  @!P3 IMAD R2, R141, UR20, RZ ;  /* 0x000000148d02bc24 */ /* 0x000fe4000f8e02ff */
[----:B------:R-:W-:-:S03]  /*f240*/  @!P2 IMAD R0, R0, UR20, RZ ;  /* 0x000000140000ac24 */ /* 0x000fc6000f8e02ff */
[----:B------:R-:W-:Y:S02]  /*f250*/  @!P3 IADD3 R3, P1, R2, UR4, RZ ;  /* 0x000000040203bc10 */ /* 0x000fe4000ff3e0ff */
[----:B--2---:R-:W-:Y:S02]  /*f260*/  @!P2 IADD3 R6, P0, R0, UR4, RZ ;  /* 0x000000040006ac10 */ /* 0x004fe4000ff1e0ff */
        /* <DEDUP_REMOVED lines=8> */
.L_x_862:
[----:B---3--:R-:W-:Y:S05]  /*f2f0*/  BSYNC B0 ;  /* 0x0000000000007941 */ /* 0x008fea0003800000 */
.L_x_861:
[----:B------:R-:W3:Y:S04]  /*f300*/  LDL.64 R64, [R1+0x58] ;  /* 0x0000580001407983 */ /* 0x000ee80000100a00 */
[----:B------:R2:W5:Y:S04]  /*f310*/  LDL R14, [R1+0x54] ;  /* 0x00005400010e7983 */ /* 0x0005680000100800 */
[----:B------:R2:W5:Y:S01]  /*f320*/  LDL R13, [R1+0x78] ;  /* 0x00007800010d7983 */ /* 0x0005620000100800 */
[----:B------:R-:W-:Y:S01]  /*f330*/  LEA.HI R12, R140, R139, RZ, 0x3 ;  /* 0x0000008b8c0c7211 */ /* 0x000fe200078f18ff */
[----:B------:R-:W-:Y:S01]  /*f340*/  UIMAD UR11, UR11, -0x40, UR13 ;  /* 0xffffffc00b0b78a4 */ /* 0x000fe2000f8e020d */
[----:B------:R-:W-:Y:S01]  /*f350*/  BSSY B0, `(.L_x_863) ;  /* 0x0000022000007945 */ /* 0x000fe20003800000 */
[----:B------:R-:W4:Y:S01]  /*f360*/  S2R R0, SR_TID.X ;  /* 0x0000000000007919 */ /* 0x000f220000002100 */
[----:B--2---:R-:W-:Y:S01]  /*f370*/  SHF.R.S32.HI R3, RZ, 0x3, R12 ;  /* 0x00000003ff037819 */ /* 0x004fe2000001140c */
[----:B------:R-:W-:-:S02]  /*f380*/  USHF.R.S32.HI UR6, URZ, 0x1f, UR12 ;  /* 0x0000001f3f067899 */ /* 0x000fc4000801140c */
[----:B------:R-:W2:Y:S01]  /*f390*/  S2R R10, SR_CTAID.Z ;  /* 0x00000000000a7919 */ /* 0x000ea20000002700 */
[----:B------:R-:W-:Y:S02]  /*f3a0*/  ULDC.64 UR4, c[0x0][0x1f0] ;  /* 0x00007c0000047ab9 */ /* 0x000fe40000000a00 */
[----:B------:R-:W-:-:S04]  /*f3b0*/  UIMAD UR4, UR6, UR4, URZ ;  /* 0x00000004060472a4 */ /* 0x000fc8000f8e023f */
[----:B------:R-:W-:Y:S01]  /*f3c0*/  UIMAD UR4, UR12, UR5, UR4 ;  /* 0x000000050c0472a4 */ /* 0x000fe2000f8e0204 */
[----:B----4-:R-:W-:-:S04]  /*f3d0*/  SHF.R.S32.HI R2, RZ, 0x1f, R0 ;  /* 0x0000001fff027819 */ /* 0x010fc80000011400 */
[----:B------:R-:W-:-:S04]  /*f3e0*/  LEA.HI R2, R2, R0, RZ, 0x3 ;  /* 0x0000000002027211 */ /* 0x000fc800078f18ff */
[----:B------:R-:W-:Y:S02]  /*f3f0*/  SHF.R.S32.HI R2, RZ, 0x3, R2 ;  /* 0x00000003ff027819 */ /* 0x000fe40000011402 */
[----:B---3--:R-:W-:Y:S02]  /*f400*/  SHF.R.S32.HI R0, RZ, 0x1f, R64 ;  /* 0x0000001fff007819 */ /* 0x008fe40000011440 */
[----:B------:R-:W-:-:S04]  /*f410*/  IADD3 R4, P0, R64, UR18, RZ ;  /* 0x0000001240047c10 */ /* 0x000fc8000ff1e0ff */
[----:B------:R-:W-:Y:S01]  /*f420*/  IADD3.X R5, R0, UR7, RZ, P0, !PT ;  /* 0x0000000700057c10 */ /* 0x000fe200087fe4ff */
[----:B------:R-:W-:Y:S01]  /*f430*/  IMAD.U32 R0, RZ, RZ, UR10 ;  /* 0x0000000aff007e24 */ /* 0x000fe2000f8e00ff */
[----:B------:R-:W-:Y:S02]  /*f440*/  ISETP.GE.AND P0, PT, R3, UR11, PT ;  /* 0x0000000b03007c0c */ /* 0x000fe4000bf06270 */
[----:B------:R-:W-:Y:S01]  /*f450*/  SHF.R.S32.HI R3, RZ, 0x1f, R2 ;  /* 0x0000001fff037819 */ /* 0x000fe20000011402 */
[----:B--2---:R-:W-:-:S04]  /*f460*/  IMAD.WIDE.U32 R10, R10, c[0x0][0x1f0], R4 ;  /* 0x00007c000a0a7a25 */ /* 0x004fc800078e0004 */
[----:B------:R-:W-:Y:S01]  /*f470*/  IMAD.WIDE R2, R0, 0x40, R2 ;  /* 0x0000004000027825 */ /* 0x000fe200078e0202 */
[----:B------:R-:W-:-:S05]  /*f480*/  IADD3 R9, R11, UR4, RZ ;  /* 0x000000040b097c10 */ /* 0x000fca000fffe0ff */
[----:B------:R-:W-:Y:S05]  /*f490*/  @P0 BRA `(.L_x_864) ;  /* 0x000000d000000947 */ /* 0x000fea0003800000 */
[----:B------:R-:W-:Y:S01]  /*f4a0*/  IMAD R0, R3, c[0x0][0x1e8], RZ ;  /* 0x00007a0003007a24 */ /* 0x000fe200078e02ff */
[----:B------:R-:W-:Y:S01]  /*f4b0*/  ISETP.GE.AND P3, PT, R64, c[0x0][0x220], PT ;  /* 0x0000880040007a0c */ /* 0x000fe20003f66270 */
[----:B------:R-:W-:Y:S01]  /*f4c0*/  IMAD.MOV.U32 R8, RZ, RZ, R10 ;  /* 0x000000ffff087224 */ /* 0x000fe200078e000a */
[----:B-----5:R-:W-:Y:S01]  /*f4d0*/  ISETP.GE.AND P2, PT, R14, c[0x0][0x220], PT ;  /* 0x000088000e007a0c */ /* 0x020fe20003f46270 */
        /* <DEDUP_REMOVED lines=9> */
.L_x_864:
[----:B------:R-:W-:Y:S05]  /*f570*/  BSYNC B0 ;  /* 0x0000000000007941 */ /* 0x000fea0003800000 */
.L_x_863:
        /* <DEDUP_REMOVED lines=9> */
[----:B-----5:R-:W-:Y:S01]  /*f610*/  ISETP.GE.AND P1, PT, R14, c[0x0][0x220], PT ;  /* 0x000088000e007a0c */ /* 0x020fe20003f26270 */
        /* <DEDUP_REMOVED lines=10> */
.L_x_866:
[----:B------:R-:W-:Y:S05]  /*f6c0*/  BSYNC B0 ;  /* 0x0000000000007941 */ /* 0x000fea0003800000 */
.L_x_865:
        /* <DEDUP_REMOVED lines=20> */
.L_x_868:
[----:B------:R-:W-:Y:S05]  /*f810*/  BSYNC B0 ;  /* 0x0000000000007941 */ /* 0x000fea0003800000 */
.L_x_867:
[----:B------:R-:W-:-:S04]  /*f820*/  LEA.HI.SX32 R0, R12, 0x30, 0x1d ;  /* 0x000000300c007811 */ /* 0x000fc800078feaff */
[----:B------:R-:W-:-:S13]  /*f830*/  ISETP.GE.AND P0, PT, R0, UR11, PT ;  /* 0x0000000b00007c0c */ /* 0x000fda000bf06270 */
[----:B------:R-:W-:Y:S05]  /*f840*/  @P0 EXIT ;  /* 0x000000000000094d */ /* 0x000fea0003800000 */
[----:B------:R-:W-:Y:S02]  /*f850*/  IADD3 R0, P0, R2, 0x30, RZ ;  /* 0x0000003002007810 */ /* 0x000fe40007f1e0ff */
[----:B------:R-:W-:-:S03]  /*f860*/  ISETP.GE.AND P1, PT, R64, c[0x0][0x220], PT ;  /* 0x0000880040007a0c */ /* 0x000fc60003f26270 */
[----:B------:R-:W-:Y:S01]  /*f870*/  IMAD.X R2, RZ, RZ, R3, P0 ;  /* 0x000000ffff027224 */ /* 0x000fe200000e0603 */
[----:B------:R-:W-:Y:S02]  /*f880*/  MOV R3, R9 ;  /* 0x0000000900037202 */ /* 0x000fe40000000f00 */
[----:B-----5:R-:W-:Y:S01]  /*f890*/  ISETP.GE.AND P0, PT, R14, c[0x0][0x220], PT ;  /* 0x000088000e007a0c */ /* 0x020fe20003f06270 */
        /* <DEDUP_REMOVED lines=13> */
.L_x_827:
[----:B------:R-:W1:Y:S01]  /*f970*/  S2R R15, SR_TID.X ;  /* 0x00000000000f7919 */ /* 0x000e620000002100 */
[----:B------:R-:W-:Y:S01]  /*f980*/  UISETP.NE.AND UP3, UPT, UR9, -0x1, UPT ;  /* 0xffffffff0900788c */ /* 0x000fe2000bf65270 */
[----:B------:R-:W-:Y:S01]  /*f990*/  BSSY B0, `(.L_x_869) ;  /* 0x000004d000007945 */ /* 0x000fe20003800000 */
[----:B------:R-:W-:Y:S01]  /*f9a0*/  ULDC.U8 UR20, c[0x0][0x329] ;  /* 0x0000ca4000147ab9 */ /* 0x000fe20000000000 */
[----:B------:R-:W2:Y:S01]  /*f9b0*/  S2R R12, SR_CTAID.Z ;  /* 0x00000000000c7919 */ /* 0x000ea20000002700 */
[----:B------:R-:W-:-:S02]  /*f9c0*/  UISETP.NE.AND UP2, UPT, UR20, URZ, UPT ;  /* 0x0000003f1400728c */ /* 0x000fc4000bf45270 */
[----:B------:R-:W-:Y:S02]  /*f9d0*/  ULDC.64 UR6, c[0x0][0x1e8] ;  /* 0x00007a0000067ab9 */ /* 0x000fe40000000a00 */
[----:B------:R-:W-:Y:S02]  /*f9e0*/  ULDC.U8 UR21, c[0x0][0x328] ;  /* 0x0000ca0000157ab9 */ /* 0x000fe40000000000 */
[----:B------:R-:W-:Y:S02]  /*f9f0*/  UISETP.NE.AND UP4, UPT, UR21, URZ, UPT ;  /* 0x0000003f1500728c */ /* 0x000fe4000bf85270 */
[----:B------:R-:W-:Y:S02]  /*fa00*/  @UP3 UIMAD.WIDE.U32 UR18, UR9, UR6, URZ ;  /* 0x00000006091232a5 */ /* 0x000fe4000f8e003f */
[----:B------:R-:W-:Y:S02]  /*fa10*/  @!UP3 USHF.R.S32.HI UR22, URZ, 0x1f, UR15 ;  /* 0x0000001f3f16b899 */ /* 0x000fe4000801140f */
[----:B------:R-:W-:-:S02]  /*fa20*/  ULDC.64 UR4, c[0x0][0x1e0] ;  /* 0x0000780000047ab9 */ /* 0x000fc40000000a00 */
[----:B------:R-:W-:Y:S02]  /*fa30*/  @!UP3 UIMAD UR22, UR22, UR4, URZ ;  /* 0x000000041616b2a4 */ /* 0x000fe4000f8e023f */
        /* <DEDUP_REMOVED lines=12> */
[----:B------:R-:W-:Y:S01]  /*fb00*/  SHF.R.S32.HI R7, RZ, 0x1f, R6 ;  /* 0x0000001fff077819 */ /* 0x000fe20000011406 */
[----:B------:R-:W-:Y:S01]  /*fb10*/  ULDC UR8, c[0x0][0x234] ;  /* 0x00008d0000087ab9 */ /* 0x000fe20000000800 */
[----:B------:R-:W-:Y:S01]  /*fb20*/  IMAD.SHL.U32 R0, R15, 0x8, RZ ;  /* 0x000000080f007824 */ /* 0x000fe200078e00ff */
[----:B------:R-:W-:Y:S02]  /*fb30*/  @!UP3 UIMAD UR22, UR15, UR5, UR22 ;  /* 0x000000050f16b2a4 */ /* 0x000fe4000f8e0216 */
[----:B------:R-:W-:Y:S02]  /*fb40*/  @UP2 UIMAD UR18, UR18, UR12, URZ ;  /* 0x0000000c121222a4 */ /* 0x000fe4000f8e023f */
        /* <DEDUP_REMOVED lines=22> */
[----:B------:R-:W-:Y:S01]  /*fcb0*/  UIMAD UR18, UR14, UR18, UR19 ;  /* 0x000000120e1272a4 */ /* 0x000fe2000f8e0213 */
[----:B------:R-:W-:Y:S01]  /*fcc0*/  IMAD.U32 R2, RZ, RZ, UR10 ;  /* 0x0000000aff027e24 */ /* 0x000fe2000f8e00ff */
[----:B------:R-:W-:Y:S02]  /*fcd0*/  @!UP4 UMOV UR20, URZ ;  /* 0x0000003f0014cc82 */ /* 0x000fe40008000000 */
[----:B------:R-:W-:Y:S01]  /*fce0*/  @UP4 UMOV UR20, UR9 ;  /* 0x0000000900144c82 */ /* 0x000fe20008000000 */
[----:B------:R-:W-:Y:S01]  /*fcf0*/  IMAD.WIDE R2, R2, 0x40, R6 ;  /* 0x0000004002027825 */ /* 0x000fe200078e0206 */
        /* <DEDUP_REMOVED lines=22> */
.L_x_870:
[----:B------:R-:W-:Y:S05]  /*fe60*/  BSYNC B0 ;  /* 0x0000000000007941 */ /* 0x000fea0003800000 */
.L_x_869:
        /* <DEDUP_REMOVED lines=20> */
.L_x_872:
[----:B------:R-:W-:Y:S05]  /*ffb0*/  BSYNC B0 ;  /* 0x0000000000007941 */ /* 0x000fea0003800000 */
.L_x_871:
        /* <DEDUP_REMOVED lines=20> */
.L_x_874:
[----:B------:R-:W-:Y:S05]  /*10100*/  BSYNC B0 ;  /* 0x0000000000007941 */ /* 0x000fea0003800000 */
.L_x_873:
        /* <DEDUP_REMOVED lines=19> */
.L_x_876:
[----:B------:R-:W-:Y:S05]  /*10240*/  BSYNC B0 ;  /* 0x0000000000007941 */ /* 0x000fea0003800000 */
.L_x_875:
        /* <DEDUP_REMOVED lines=27> */
[----:B-1----:R-:W-:-:S05]  /*10400*/  IMAD R0, R10, UR26, RZ ;  /* 0x0000001a0a007c24 */ /* 0x002fca000f8e02ff */
[----:B------:R-:W-:-:S04]  /*10410*/  IADD3 R3, P0, R0, UR11, RZ ;  /* 0x0000000b00037c10 */ /* 0x000fc8000ff1e0ff */
[----:B------:R-:W-:Y:S02]  /*10420*/  LEA.HI.X.SX32 R0, R0, UR6, 0x1, P0 ;  /* 0x0000000600007c11 */ /* 0x000fe400080f0eff */
[----:B------:R-:W-:-:S04]  /*10430*/  LEA R2, P0, R3, c[0x0][0x200], 0x2 ;  /* 0x0000800003027a11 */ /* 0x000fc800078010ff */
[----:B------:R-:W-:Y:S01]  /*10440*/  LEA.HI.X R3, R3, c[0x0][0x204], R0, 0x2, P0 ;  /* 0x0000810003037a11 */ /* 0x000fe200000f1400 */
[----:B------:R-:W-:-:S05]  /*10450*/  IMAD.MOV.U32 R0, RZ, RZ, 0x7f800000 ;  /* 0x7f800000ff007424 */ /* 0x000fca00078e00ff */
[----:B------:R-:W-:Y:S01]  /*10460*/  STG.E [R2.64], R0 ;  /* 0x0000000002007986 */ /* 0x000fe2000c101910 */
[----:B------:R-:W-:Y:S05]  /*10470*/  EXIT ;  /* 0x000000000000794d */ /* 0x000fea0003800000 */
.L_x_877:
        /* <DEDUP_REMOVED lines=16> */
.L_x_1293:


//--------------------- .text._ZN5flash16flash_fwd_kernelI23Flash_fwd_kernel_traitsILi192ELi64ELi64ELi4ELb0ELb0EN7cutlass6half_tE19Flash_kernel_traitsILi192ELi64ELi64ELi4ES3_EELb0ELb0ELb0ELb1ELb0ELb0ELb1ELb0EEEvNS_16Flash_fwd_paramsE --------------------------
	.section	.text._ZN5flash16flash_fwd_kernelI23Flash_fwd_kernel_traitsILi192ELi64ELi64ELi4ELb0ELb0EN7cutlass6half_tE19Flash_kernel_traitsILi192ELi64ELi64ELi4ES3_EELb0ELb0ELb0ELb1ELb0ELb0ELb1ELb0EEEvNS_16Flash_fwd_paramsE,"ax",@progbits
	.sectioninfo	@"SHI_REGISTERS=254"
	.align	128
        .global         _ZN5flash16flash_fwd_kernelI23Flash_fwd_kernel_traitsILi192ELi64ELi64ELi4ELb0ELb0EN7cutlass6half_tE19Flash_kernel_traitsILi192ELi64ELi64ELi4ES3_EELb0ELb0ELb0ELb1ELb0ELb0ELb1ELb0EEEvNS_16Flash_fwd_paramsE
        .type           _ZN5flash16flash_fwd_kernelI23Flash_fwd_kernel_traitsILi192ELi64ELi64ELi4ELb0ELb0EN7cutlass6half_tE19Flash_kernel_traitsILi192ELi64ELi64ELi4ES3_EELb0ELb0ELb0ELb1ELb0ELb0ELb1ELb0EEEvNS_16Flash_fwd_paramsE,@function
        .size           _ZN5flash16flash_fwd_kernelI23Flash_fwd_kernel_traitsILi192ELi64ELi64ELi4ELb0ELb0EN7cutlass6half_tE19Flash_kernel_traitsILi192ELi64ELi64ELi4ES3_EELb0ELb0ELb0ELb1ELb0ELb0ELb1ELb0EEEvNS_16Flash_fwd_paramsE,(.L_x_1294 - _ZN5flash16flash_fwd_kernelI23Flash_fwd_kernel_traitsILi192ELi64ELi64ELi4ELb0ELb0EN7cutlass6half_tE19Flash_kernel_traitsILi192ELi64ELi64ELi4ES3_EELb0ELb0ELb0ELb1ELb0ELb0ELb1ELb0EEEvNS_16Flash_fwd_paramsE)
        .other          _ZN5flash16flash_fwd_kernelI23Flash_fwd_kernel_traitsILi192ELi64ELi64ELi4ELb0ELb0EN7cutlass6half_tE19Flash_kernel_traitsILi192ELi64ELi64ELi4ES3_EELb0ELb0ELb0ELb1ELb0ELb0ELb1ELb0EEEvNS_16Flash_fwd_paramsE,@"STO_CUDA_ENTRY STV_DEFAULT"
_ZN5flash16flash_fwd_kernelI23Flash_fwd_kernel_traitsILi192ELi64ELi64ELi4ELb0ELb0EN7cutlass6half_tE19Flash_kernel_traitsILi192ELi64ELi64ELi4ES3_EELb0ELb0ELb0ELb1ELb0ELb0ELb1ELb0EEEvNS_16Flash_fwd_paramsE:
.text._ZN5flash16flash_fwd_kernelI23Flash_fwd_kernel_traitsILi192ELi64ELi64ELi4ELb0ELb0EN7cutlass6half_tE19Flash_kernel_traitsILi192ELi64ELi64ELi4ES3_EELb0ELb0ELb0ELb1ELb0ELb0ELb1ELb0EEEvNS_16Flash_fwd_paramsE:
        /* <DEDUP_REMOVED lines=34> */
.L_x_878:
[----:B-1-34-:R-:W-:Y:S02]  /*0220*/  MOV R2, c[0x0][0x218] ;  /* 0x0000860000027a02 */ /* 0x01afe40000000f00 */
.L_x_879:
        /* <DEDUP_REMOVED lines=39> */
.L_x_881:
[----:B------:R-:W-:Y:S01]  /*04a0*/  IABS R4, c[0x0][0x1c8] ;  /* 0x0000720000047a13 */ /* 0x000fe20000000000 */
[----:B------:R-:W-:-:S03]  /*04b0*/  @P0 IMAD.IADD R5, R0, 0x1, R5 ;  /* 0x0000000100050824 */ /* 0x000fc600078e0205 */
        /* <DEDUP_REMOVED lines=9> */
[----:B------:R-:W-:-:S04]  /*0550*/  @P0 IMAD.WIDE.U32 R8, R5, c[0x0][0x1a0], RZ ;  /* 0x0000680005080a25 */ /* 0x000fc800078e00ff */
[----:B------:R-:W-:-:S04]  /*0560*/  IMAD.HI.U32 R222, R3, R2, RZ ;  /* 0x0000000203de7227 */ /* 0x000fc800078e00ff */
[----:B------:R-:W-:Y:S02]  /*0570*/  IMAD.MOV R3, RZ, RZ, -R222 ;  /* 0x000000ffff037224 */ /* 0x000fe400078e0ade */
[----:B------:R-:W-:Y:S02]  /*0580*/  @P0 IMAD R9, R5, c[0x0][0x1a4], R9 ;  /* 0x0000690005090a24 */ /* 0x000fe400078e0209 */
[----:B------:R-:W-:Y:S01]  /*0590*/  IMAD R3, R4, R3, R2 ;  /* 0x0000000304037224 */ /* 0x000fe200078e0202 */
[----:B------:R-:W-:-:S04]  /*05a0*/  LOP3.LUT R2, R24, c[0x0][0x1c8], RZ, 0x3c, !PT ;  /* 0x0000720018027a12 */ /* 0x000fc800078e3cff */
[----:B------:R-:W-:Y:S02]  /*05b0*/  ISETP.GT.U32.AND P2, PT, R4, R3, PT ;  /* 0x000000030400720c */ /* 0x000fe40003f44070 */
[----:B------:R-:W-:-:S11]  /*05c0*/  ISETP.GE.AND P1, PT, R2, RZ, PT ;  /* 0x000000ff0200720c */ /* 0x000fd60003f26270 */
[-C--:B------:R-:W-:Y:S02]  /*05d0*/  @!P2 IADD3 R3, R3, -R4.reuse, RZ ;  /* 0x800000040303a210 */ /* 0x080fe40007ffe0ff */
[----:B------:R-:W-:Y:S02]  /*05e0*/  @!P2 IADD3 R222, R222, 0x1, RZ ;  /* 0x00000001dedea810 */ /* 0x000fe40007ffe0ff */
[----:B------:R-:W-:Y:S02]  /*05f0*/  ISETP.GE.U32.AND P3, PT, R3, R4, PT ;  /* 0x000000040300720c */ /* 0x000fe40003f66070 */
[----:B------:R-:W-:-:S11]  /*0600*/  ISETP.NE.AND P2, PT, RZ, c[0x0][0x1c8], PT ;  /* 0x00007200ff007a0c */ /* 0x000fd60003f45270 */
[----:B------:R-:W-:-:S04]  /*0610*/  @P3 IADD3 R222, R222, 0x1, RZ ;  /* 0x00000001dede3810 */ /* 0x000fc80007ffe0ff */
        /* <DEDUP_REMOVED lines=14> */
.L_x_882:
        /* <DEDUP_REMOVED lines=21> */
[----:B------:R-:W-:Y:S01]  /*0850*/  LOP3.LUT R2, R217, 0x38, R228, 0xf8, !PT ;  /* 0x00000038d9027812 */ /* 0x000fe200078ef8e4 */
[----:B------:R-:W-:Y:S01]  /*0860*/  IMAD.SHL.U32 R6, R6, 0x8, RZ ;  /* 0x0000000806067824 */ /* 0x000fe200078e00ff */
[----:B------:R-:W-:Y:S01]  /*0870*/  SHF.R.U32.HI R217, RZ, 0x3, R217 ;  /* 0x00000003ffd97819 */ /* 0x000fe200000116d9 */
[----:B------:R-:W-:Y:S01]  /*0880*/  IMAD.WIDE R26, R216, 0x40, R20 ;  /* 0x00000040d81a7825 */ /* 0x000fe200078e0214 */
[----:B------:R-:W-:-:S02]  /*0890*/  SHF.R.S32.HI R229, RZ, 0x1f, R228 ;  /* 0x0000001fffe57819 */ /* 0x000fc400000114e4 */
[----:B------:R-:W-:Y:S01]  /*08a0*/  LEA.HI R3, R0, R13, RZ, 0x3 ;  /* 0x0000000d00037211 */ /* 0x000fe200078f18ff */
[----:B------:R-:W-:Y:S01]  /*08b0*/  IMAD R0, R20, c[0x0][0x19c], R15 ;  /* 0x0000670014007a24 */ /* 0x000fe200078e020f */
[----:B------:R-:W-:Y:S01]  /*08c0*/  LOP3.LUT R217, R2, R217, RZ, 0x3c, !PT ;  /* 0x000000d902d97212 */ /* 0x000fe200078e3cff */
[--C-:B------:R-:W-:Y:S01]  /*08d0*/  IMAD.WIDE.U32 R22, R20, c[0x0][0x198], R228.reuse ;  /* 0x0000660014167a25 */ /* 0x100fe200078e00e4 */
[----:B------:R-:W-:Y:S02]  /*08e0*/  LOP3.LUT R2, R3, 0xfffffff8, RZ, 0xc0, !PT ;  /* 0xfffffff803027812 */ /* 0x000fe400078ec0ff */
[----:B------:R-:W-:Y:S01]  /*08f0*/  IADD3 R18, P0, R228, R18, RZ ;  /* 0x00000012e4127210 */ /* 0x000fe20007f1e0ff */
[----:B------:R-:W-:Y:S01]  /*0900*/  IMAD.WIDE.U32 R14, R20, c[0x0][0x1a0], R228 ;  /* 0x00006800140e7a25 */ /* 0x000fe200078e00e4 */
[----:B------:R-:W-:Y:S02]  /*0910*/  IADD3 R224, P1, R224, R22, RZ ;  /* 0x00000016e0e07210 */ /* 0x000fe40007f3e0ff */
[----:B------:R-:W-:Y:S01]  /*0920*/  LOP3.LUT R217, R217, 0xfffffe00, R6, 0xf8, !PT ;  /* 0xfffffe00d9d97812 */ /* 0x000fe200078ef806 */
[----:B------:R-:W-:Y:S01]  /*0930*/  IMAD.IADD R2, R13, 0x1, -R2 ;  /* 0x000000010d027824 */ /* 0x000fe200078e0a02 */
[----:B------:R-:W-:Y:S01]  /*0940*/  IADD3.X R225, R7, R23, R0, P1, !PT ;  /* 0x0000001707e17210 */ /* 0x000fe20000ffe400 */
[----:B------:R-:W-:Y:S01]  /*0950*/  IMAD R13, R21, c[0x0][0x1a0], RZ ;  /* 0x00006800150d7a24 */ /* 0x000fe200078e02ff */
[----:B------:R-:W-:Y:S01]  /*0960*/  SHF.R.S32.HI R7, RZ, 0x1f, R222 ;  /* 0x0000001fff077819 */ /* 0x000fe200000114de */
[----:B------:R-:W-:Y:S01]  /*0970*/  IMAD.X R19, R229, 0x1, R11, P0 ;  /* 0x00000001e5137824 */ /* 0x000fe200000e060b */
[----:B------:R-:W-:Y:S01]  /*0980*/  LOP3.LUT P2, RZ, R2, 0x4, RZ, 0xc0, !PT ;  /* 0x0000000402ff7812 */ /* 0x000fe2000784c0ff */
[----:B------:R-:W-:Y:S01]  /*0990*/  IMAD R0, R20, c[0x0][0x1a4], R13 ;  /* 0x0000690014007a24 */ /* 0x000fe200078e020d */
[C---:B------:R-:W-:Y:S01]  /*09a0*/  LOP3.LUT P1, RZ, R2.reuse, 0x2, RZ, 0xc0, !PT ;  /* 0x0000000202ff7812 */ /* 0x040fe2000782c0ff */
[----:B------:R-:W-:Y:S01]  /*09b0*/  IMAD.SHL.U32 R2, R2, 0x40, RZ ;  /* 0x0000004002027824 */ /* 0x000fe200078e00ff */
[----:B------:R-:W-:Y:S01]  /*09c0*/  IADD3 R8, P0, R8, R14, RZ ;  /* 0x0000000e08087210 */ /* 0x000fe20007f1e0ff */
[----:B------:R-:W-:Y:S01]  /*09d0*/  IMAD.SHL.U32 R11, R209, 0x8, RZ ;  /* 0x00000008d10b7824 */ /* 0x000fe200078e00ff */
[----:B------:R-:W-:Y:S01]  /*09e0*/  LEA.HI R10, R5, R134, RZ, 0x5 ;  /* 0x00000086050a7211 */ /* 0x000fe200078f28ff */
[C---:B------:R-:W-:Y:S01]  /*09f0*/  IMAD R227, R7.reuse, c[0x0][0x1b0], RZ ;  /* 0x00006c0007e37a24 */ /* 0x040fe200078e02ff */
[----:B------:R-:W-:Y:S01]  /*0a00*/  LOP3.LUT R2, R2, 0x1c0, RZ, 0xc0, !PT ;  /* 0x000001c002027812 */ /* 0x000fe200078ec0ff */
[----:B------:R-:W-:Y:S01]  /*0a10*/  IMAD R7, R7, c[0x0][0x1b8], RZ ;  /* 0x00006e0007077a24 */ /* 0x000fe200078e02ff */
[----:B------:R-:W-:Y:S01]  /*0a20*/  IADD3.X R9, R9, R15, R0, P0, !PT ;  /* 0x0000000f09097210 */ /* 0x000fe200007fe400 */
[----:B------:R-:W-:Y:S01]  /*0a30*/  IMAD.SHL.U32 R3, R3, 0x40, RZ ;  /* 0x0000004003037824 */ /* 0x000fe200078e00ff */
[----:B------:R-:W-:Y:S01]  /*0a40*/  LOP3.LUT R11, R2, 0x8, R11, 0xf8, !PT ;  /* 0x00000008020b7812 */ /* 0x000fe200078ef80b */
[----:B------:R-:W-:Y:S01]  /*0a50*/  IMAD R23, R25, c[0x0][0x1a8], RZ ;  /* 0x00006a0019177a24 */ /* 0x000fe200078e02ff */
[----:B------:R-:W-:Y:S01]  /*0a60*/  ISETP.GE.AND P0, PT, R20, R211, PT ;  /* 0x000000d31400720c */ /* 0x000fe20003f06270 */
[C---:B------:R-:W-:Y:S01]  /*0a70*/  IMAD R227, R222.reuse, c[0x0][0x1b4], R227 ;  /* 0x00006d00dee37a24 */ /* 0x040fe200078e02e3 */
[----:B------:R-:W-:Y:S01]  /*0a80*/  SHF.R.U32.HI R2, RZ, 0x3, R2 ;  /* 0x00000003ff027819 */ /* 0x000fe20000011602 */
[C---:B------:R-:W-:Y:S01]  /*0a90*/  IMAD R7, R222.reuse, c[0x0][0x1bc], R7 ;  /* 0x00006f00de077a24 */ /* 0x040fe200078e0207 */
[----:B------:R-:W-:Y:S01]  /*0aa0*/  SHF.R.S32.HI R83, RZ, 0x5, R10 ;  /* 0x00000005ff537819 */ /* 0x000fe2000001140a */
[----:B------:R-:W-:Y:S01]  /*0ab0*/  IMAD.WIDE.U32 R224, R222, c[0x0][0x1b0], R224 ;  /* 0x00006c00dee07a25 */ /* 0x000fe200078e00e0 */
[----:B------:R-:W-:-:S02]  /*0ac0*/  LOP3.LUT R2, R11, R2, RZ, 0x3c, !PT ;  /* 0x000000020b027212 */ /* 0x000fc400078e3cff */
[----:B------:R-:W-:Y:S01]  /*0ad0*/  IADD3 R219, R228, 0x40, RZ ;  /* 0x00000040e4db7810 */ /* 0x000fe20007ffe0ff */
[----:B------:R-:W-:Y:S01]  /*0ae0*/  IMAD.WIDE.U32 R222, R222, c[0x0][0x1b8], R8 ;  /* 0x00006e00dede7a25 */ /* 0x000fe200078e0008 */
[----:B------:R-:W-:Y:S02]  /*0af0*/  LOP3.LUT R2, R2, 0xfffffe00, R3, 0xf8, !PT ;  /* 0xfffffe0002027812 */ /* 0x000fe400078ef803 */
[----:B------:R-:W-:Y:S01]  /*0b00*/  IADD3 R218, R228, 0x80, RZ ;  /* 0x00000080e4da7810 */ /* 0x000fe20007ffe0ff */
[----:B------:R-:W-:Y:S02]  /*0b10*/  IMAD.MOV.U32 R3, RZ, RZ, 0x20 ;  /* 0x00000020ff037424 */ /* 0x000fe400078e00ff */
[----:B------:R-:W-:Y:S02]  /*0b20*/  IMAD.MOV.U32 R9, RZ, RZ, 0x10 ;  /* 0x00000010ff097424 */ /* 0x000fe400078e00ff */
[C---:B------:R-:W-:Y:S01]  /*0b30*/  IMAD R23, R24.reuse, c[0x0][0x1ac], R23 ;  /* 0x00006b0018177a24 */ /* 0x040fe200078e0217 */
[----:B------:R-:W-:Y:S01]  /*0b40*/  SEL R3, R3, 0xffffffe0, !P2 ;  /* 0xffffffe003037807 */ /* 0x000fe20005000000 */
[----:B------:R-:W-:Y:S01]  /*0b50*/  IMAD.WIDE.U32 R18, R24, c[0x0][0x1a8], R18 ;  /* 0x00006a0018127a25 */ /* 0x000fe200078e0012 */
        /* <DEDUP_REMOVED lines=36> */
.L_x_884:
[----:B------:R-:W-:Y:S05]  /*0da0*/  BSYNC B0 ;  /* 0x0000000000007941 */ /* 0x000fea0003800000 */
.L_x_883:
        /* <DEDUP_REMOVED lines=37> */
.L_x_886:
[----:B------:R-:W-:Y:S05]  /*1000*/  BSYNC B0 ;  /* 0x0000000000007941 */ /* 0x000fea0003800000 */
.L_x_885:
        /* <DEDUP_REMOVED lines=37> */
.L_x_888:
[----:B------:R-:W-:Y:S05]  /*1260*/  BSYNC B0 ;  /* 0x0000000000007941 */ /* 0x000fea0003800000 */
.L_x_887:
[----:B------:R-:W-:Y:S01]  /*1270*/  IADD3 R11, R20, 0x30, RZ ;  /* 0x00000030140b7810 */ /* 0x000fe20007ffe0ff */
[----:B------:R-:W-:Y:S01]  /*1280*/  IMAD.MOV.U32 R14, RZ, RZ, c[0x0][0x198] ;  /* 0x00006600ff0e7624 */ /* 0x000fe200078e00ff */
[----:B------:R-:W-:Y:S01]  /*1290*/  IADD3 R17, R135, 0x3f, RZ ;  /* 0x0000003f87117810 */ /* 0x000fe20007ffe0ff */
[----:B-1----:R-:W-:Y:S01]  /*12a0*/  IMAD.MOV.U32 R7, RZ, RZ, 0x6 ;  /* 0x00000006ff077424 */ /* 0x002fe200078e00ff */
[----:B------:R-:W-:Y:S01]  /*12b0*/  ISETP.GE.AND P0, PT, R11, R211, PT ;  /* 0x000000d30b00720c */ /* 0x000fe20003f06270 */
[----:B------:R-:W-:Y:S01]  /*12c0*/  BSSY B0, `(.L_x_889) ;  /* 0x0000026000007945 */ /* 0x000fe20003800000 */
[----:B------:R-:W-:Y:S01]  /*12d0*/  SHF.R.S32.HI R6, RZ, 0x1f, R17 ;  /* 0x0000001fff067819 */ /* 0x000fe20000011411 */
[C---:B------:R-:W-:Y:S01]  /*12e0*/  IMAD.SHL.U32 R89, R14.reuse, 0x40, RZ ;  /* 0x000000400e597824 */ /* 0x040fe200078e00ff */
[----:B------:R-:W-:Y:S02]  /*12f0*/  SHF.L.U64.HI R7, R14, R7, c[0x0][0x19c] ;  /* 0x000067000e077619 */ /* 0x000fe40000010207 */
        /* <DEDUP_REMOVED lines=34> */
.L_x_890:
[----:B------:R-:W-:Y:S05]  /*1520*/  BSYNC B0 ;  /* 0x0000000000007941 */ /* 0x000fea0003800000 */
.L_x_889:
        /* <DEDUP_REMOVED lines=36> */
.L_x_892:
[----:B------:R-:W-:Y:S05]  /*1770*/  BSYNC B0 ;  /* 0x0000000000007941 */ /* 0x000fea0003800000 */
.L_x_891:
        /* <DEDUP_REMOVED lines=32> */
.L_x_894:
[----:B------:R-:W-:Y:S05]  /*1980*/  BSYNC B0 ;  /* 0x0000000000007941 */ /* 0x000fea0003800000 */
.L_x_893:
[----:B------:R-:W-:Y:S01]  /*1990*/  ISETP.GE.AND P0, PT, R13, R8, PT ;  /* 0x000000080d00720c */ /* 0x000fe20003f06270 */
[----:B------:R-:W-:-:S12]  /*19a0*/  BSSY B0, `(.L_x_895) ;  /* 0x000001e000007945 */ /* 0x000fd80003800000 */
[----:B------:R-:W-:Y:S05]  /*19b0*/  @P0 BRA `(.L_x_896) ;  /* 0x000001c000000947 */ /* 0x000fea0003800000 */
[----:B------:R-:W-:Y:S01]  /*19c0*/  ISETP.GE.AND P3, PT, R228, c[0x0][0x220], PT ;  /* 0x00008800e4007a0c */ /* 0x000fe20003f66270 */
[----:B-1----:R-:W-:Y:S01]  /*19d0*/  IMAD.MOV.U32 R19, RZ, RZ, c[0x0][0x19c] ;  /* 0x00006700ff137624 */ /* 0x002fe200078e00ff */
[----:B------:R-:W-:Y:S02]  /*19e0*/  ISETP.GE.AND P2, PT, R219, c[0x0][0x220], PT ;  /* 0x00008800db007a0c */ /* 0x000fe40003f46270 */
[----:B------:R-:W-:Y:S02]  /*19f0*/  LEA R17, P1, R14, R22, 0x5 ;  /* 0x000000160e117211 */ /* 0x000fe400078228ff */
[----:B------:R-:W-:Y:S02]  /*1a00*/  ISETP.GE.AND P0, PT, R218, c[0x0][0x220], PT ;  /* 0x00008800da007a0c */ /* 0x000fe40003f06270 */
[----:B------:R-:W-:-:S05]  /*1a10*/  LEA.HI.X R0, R14, R27, R19, 0x5, P1 ;  /* 0x0000001b0e007211 */ /* 0x000fca00008f2c13 */
        /* <DEDUP_REMOVED lines=22> */
.L_x_896:
[----:B------:R-:W-:Y:S05]  /*1b80*/  BSYNC B0 ;  /* 0x0000000000007941 */ /* 0x000fea0003800000 */
.L_x_895:
        /* <DEDUP_REMOVED lines=33> */
.L_x_898:
[----:B------:R-:W-:Y:S05]  /*1da0*/  BSYNC B0 ;  /* 0x0000000000007941 */ /* 0x000fea0003800000 */
.L_x_897:
[----:B------:R-:W-:Y:S01]  /*1db0*/  ISETP.NE.U32.AND P2, PT, RZ, c[0x0][0x318], PT ;  /* 0x0000c600ff007a0c */ /* 0x000fe20003f45070 */
[----:B------:R-:W0:Y:S03]  /*1dc0*/  LDGDEPBAR ;  /* 0x00000000000079af */ /* 0x000e260000000000 */
[----:B------:R-:W-:-:S13]  /*1dd0*/  ISETP.NE.AND.EX P2, PT, RZ, c[0x0][0x31c], PT, P2 ;  /* 0x0000c700ff007a0c */ /* 0x000fda0003f45320 */
[----:B------:R-:W-:Y:S01]  /*1de0*/  @P2 SHF.R.S32.HI R0, RZ, 0x1f, R16 ;  /* 0x0000001fff002819 */ /* 0x000fe20000011410 */
[----:B------:R-:W-:-:S04]  /*1df0*/  @P2 IMAD.WIDE.U32 R24, R16, c[0x0][0x320], R24 ;  /* 0x0000c80010182a25 */ /* 0x000fc800078e0018 */
[----:B------:R-:W-:Y:S01]  /*1e00*/  @P2 IMAD R17, R0, c[0x0][0x320], RZ ;  /* 0x0000c80000112a24 */ /* 0x000fe200078e02ff */
[----:B------:R-:W-:-:S04]  /*1e10*/  DEPBAR.LE SB0, 0x0 ;  /* 0x000080000000791a */ /* 0x000fc80000000000 */
[----:B------:R-:W-:Y:S01]  /*1e20*/  @P2 IMAD R17, R16, c[0x0][0x324], R17 ;  /* 0x0000c90010112a24 */ /* 0x000fe200078e0211 */
[----:B------:R-:W-:-:S03]  /*1e30*/  @P2 LEA R16, P0, R24, c[0x0][0x318], 0x2 ;  /* 0x0000c60018102a11 */ /* 0x000fc600078010ff */
[----:B------:R-:W-:-:S05]  /*1e40*/  @P2 IMAD.IADD R17, R25, 0x1, R17 ;  /* 0x0000000119112824 */ /* 0x000fca00078e0211 */
[----:B------:R-:W-:-:S06]  /*1e50*/  @P2 LEA.HI.X R17, R24, c[0x0][0x31c], R17, 0x2, P0 ;  /* 0x0000c70018112a11 */ /* 0x000fcc00000f1411 */
[----:B------:R-:W3:Y:S04]  /*1e60*/  @P2 LDG.E R17, [R16.64] ;  /* 0x0000000610112981 */ /* 0x000ee8000c1e1900 */
[----:B------:R-:W-:Y:S01]  /*1e70*/  BAR.SYNC.DEFER_BLOCKING 0x0 ;  /* 0x0000000000007b1d */ /* 0x000fe20000010000 */
[----:B------:R-:W-:Y:S01]  /*1e80*/  ISETP.GE.AND P1, PT, R20, R8, PT ;  /* 0x000000081400720c */ /* 0x000fe20003f26270 */
[----:B-12---:R-:W-:Y:S01]  /*1e90*/  IMAD R19, R12, c[0x0][0x1a0], RZ ;  /* 0x000068000c137a24 */ /* 0x006fe200078e02ff */
[----:B------:R-:W-:Y:S01]  /*1ea0*/  MOV R0, RZ ;  /* 0x000000ff00007202 */ /* 0x000fe20000000f00 */
[C---:B------:R-:W-:Y:S02]  /*1eb0*/  IMAD.WIDE.U32 R22, R80.reuse, c[0x0][0x1a0], RZ ;  /* 0x0000680050167a25 */ /* 0x040fe400078e00ff */
[----:B------:R-:W3:Y:S01]  /*1ec0*/  @P2 MUFU.RCP R14, c[0x0][0x238] ;  /* 0x00008e00000e2b08 */ /* 0x000ee20000001000 */
        /* <DEDUP_REMOVED lines=8> */
[----:B---3--:R-:W-:Y:S01]  /*1f50*/  @P2 FMUL.FTZ R0, R17, R14 ;  /* 0x0000000e11002220 */ /* 0x008fe20000410000 */
        /* <DEDUP_REMOVED lines=26> */
.L_x_900:
[----:B-1----:R-:W-:Y:S05]  /*2100*/  BSYNC B0 ;  /* 0x0000000000007941 */ /* 0x002fea0003800000 */
.L_x_899:
        /* <DEDUP_REMOVED lines=35> */
.L_x_902:
[----:B------:R-:W-:Y:S05]  /*2340*/  BSYNC B0 ;  /* 0x0000000000007941 */ /* 0x000fea0003800000 */
.L_x_901:
[----:B------:R-:W-:Y:S01]  /*2350*/  ISETP.GE.AND P0, PT, R13, R8, PT ;  /* 0x000000080d00720c */ /* 0x000fe20003f06270 */
        /* <DEDUP_REMOVED lines=34> */
.L_x_904:
[----:B------:R-:W-:Y:S05]  /*2580*/  BSYNC B0 ;  /* 0x0000000000007941 */ /* 0x000fea0003800000 */
.L_x_903:
        /* <DEDUP_REMOVED lines=38> */
.L_x_906:
[----:B------:R-:W-:Y:S05]  /*27f0*/  BSYNC B0 ;  /* 0x0000000000007941 */ /* 0x000fea0003800000 */
.L_x_905:
[C---:B------:R-:W-:Y:S01]  /*2800*/  IMAD.SHL.U32 R8, R4.reuse, 0x40, RZ ;  /* 0x0000004004087824 */ /* 0x040fe200078e00ff */
        /* <DEDUP_REMOVED lines=8> */
[----:B------:R-:W-:Y:S01]  /*2890*/  IMAD R208, R5, 0x2, R210 ;  /* 0x0000000205d07824 */ /* 0x000fe200078e02d2 */
[----:B------:R-:W-:Y:S01]  /*28a0*/  LDSM.16.M88.4 R60, [R210] ;  /* 0x00000000d23c783b */ /* 0x000fe20000000200 */
[C---:B------:R-:W-:Y:S02]  /*28b0*/  LEA R206, R3.reuse, R210, 0x1 ;  /* 0x000000d203ce7211 */ /* 0x040fe400078e08ff */
[----:B------:R-:W-:Y:S01]  /*28c0*/  LOP3.LUT R8, R8, R9, RZ, 0x3c, !PT ;  /* 0x0000000908087212 */ /* 0x000fe200078e3cff */
[----:B------:R-:W-:Y:S01]  /*28d0*/  LDSM.16.M88.4 R40, [R208] ;  /* 0x00000000d028783b */ /* 0x000fe20000000200 */
[----:B------:R-:W-:-:S03]  /*28e0*/  IMAD R205, R3, 0x2, R208 ;  /* 0x0000000203cd7824 */ /* 0x000fc600078e02d0 */
        /* <DEDUP_REMOVED lines=20> */
[----:B------:R-:W-:Y:S01]  /*2a30*/  IMAD.SHL.U32 R4, R134, 0x2, RZ ;  /* 0x0000000286047824 */ /* 0x000fe200078e00ff */
[C---:B------:R-:W-:Y:S02]  /*2a40*/  IADD3 R194, R207.reuse, 0x2800, RZ ;  /* 0x00002800cfc27810 */ /* 0x040fe40007ffe0ff */
[----:B------:R-:W2:Y:S01]  /*2a50*/  LDSM.16.M88.4 R32, [R207+0x1000] ;  /* 0x00100000cf20783b */ /* 0x000ea20000000200 */
        /* <DEDUP_REMOVED lines=8> */
[----:B------:R-:W-:Y:S01]  /*2ae0*/  LDSM.16.M88.4 R56, [R196] ;  /* 0x00000000c438783b */ /* 0x000fe20000000200 */
[C---:B-12---:R-:W-:Y:S03]  /*2af0*/  HMMA.16816.F32 R12, R60.reuse, R8, RZ ;  /* 0x000000083c0c723c */ /* 0x046fe600000018ff */
[----:B------:R-:W-:Y:S04]  /*2b00*/  LDSM.16.M88.4 R72, [R196+0x1800] ;  /* 0x00180000c448783b */ /* 0x000fe80000000200 */
[----:B------:R-:W-:Y:S01]  /*2b10*/  LDSM.16.M88.4 R84, [R196+0x3800] ;  /* 0x00380000c454783b */ /* 0x000fe20000000200 */
[C---:B------:R-:W-:Y:S08]  /*2b20*/  HMMA.16816.F32 R8, R60.reuse, R10, RZ ;  /* 0x0000000a3c08723c */ /* 0x040ff000000018ff */
[C---:B-----5:R-:W-:Y:S08]  /*2b30*/  HMMA.16816.F32 R16, R60.reuse, R28, RZ ;  /* 0x0000001c3c10723c */ /* 0x060ff000000018ff */
[C---:B------:R-:W-:Y:S08]  /*2b40*/  HMMA.16816.F32 R28, R60.reuse, R30, RZ ;  /* 0x0000001e3c1c723c */ /* 0x040ff000000018ff */
        /* <DEDUP_REMOVED lines=13> */
[----:B------:R-:W4:Y:S07]  /*2c20*/  LDSM.16.M88.4 R32, [R205] ;  /* 0x00000000cd20783b */ /* 0x000f2e0000000200 */
[C---:B-1----:R-:W-:Y:S08]  /*2c30*/  HMMA.16816.F32 R48, R40.reuse, R44, R48 ;  /* 0x0000002c2830723c */ /* 0x042ff00000001830 */
[----:B------:R-:W-:Y:S01]  /*2c40*/  HMMA.16816.F32 R60, R40, R46, R60 ;  /* 0x0000002e283c723c */ /* 0x000fe2000000183c */
[----:B------:R-:W1:Y:S04]  /*2c50*/  LDSM.16.M88.4 R44, [R196+0x800] ;  /* 0x00080000c42c783b */ /* 0x000e680000000200 */
[----:B------:R-:W-:Y:S03]  /*2c60*/  LDSM.16.M88.4 R40, [R210+0x2000] ;  /* 0x00200000d228783b */ /* 0x000fe60000000200 */
[C---:B--2---:R-:W-:Y:S08]  /*2c70*/  HMMA.16816.F32 R12, R64.reuse, R24, R12 ;  /* 0x00000018400c723c */ /* 0x044ff0000000180c */
[C---:B------:R-:W-:Y:S01]  /*2c80*/  HMMA.16816.F32 R8, R64.reuse, R26, R8 ;  /* 0x0000001a4008723c */ /* 0x040fe20000001808 */
[----:B------:R-:W2:Y:S07]  /*2c90*/  LDSM.16.M88.4 R24, [R196+0x1000] ;  /* 0x00100000c418783b */ /* 0x000eae0000000200 */
[C---:B---3--:R-:W-:Y:S08]  /*2ca0*/  HMMA.16816.F32 R16, R64.reuse, R20, R16 ;  /* 0x000000144010723c */ /* 0x048ff00000001810 */
[C---:B------:R-:W-:Y:S01]  /*2cb0*/  HMMA.16816.F32 R28, R64.reuse, R22, R28 ;  /* 0x00000016401c723c */ /* 0x040fe2000000181c */
[----:B------:R-:W3:Y:S07]  /*2cc0*/  LDSM.16.M88.4 R20, [R209+0x8000] ;  /* 0x00800000d114783b */ /* 0x000eee0000000200 */
[C---:B------:R-:W-:Y:S08]  /*2cd0*/  HMMA.16816.F32 R36, R64.reuse, R76, R36 ;  /* 0x0000004c4024723c */ /* 0x040ff00000001824 */
[C---:B------:R-:W-:Y:S01]  /*2ce0*/  HMMA.16816.F32 R52, R64.reuse, R78, R52 ;  /* 0x0000004e4034723c */ /* 0x040fe20000001834 */
[----:B------:R-:W-:Y:S07]  /*2cf0*/  LDSM.16.M88.4 R76, [R207+0x4000] ;  /* 0x00400000cf4c783b */ /* 0x000fee0000000200 */
[C---:B------:R-:W-:Y:S08]  /*2d00*/  HMMA.16816.F32 R48, R64.reuse, R68, R48 ;  /* 0x000000444030723c */ /* 0x040ff00000001830 */
[----:B------:R-:W-:Y:S01]  /*2d10*/  HMMA.16816.F32 R64, R64, R70, R60 ;  /* 0x000000464040723c */ /* 0x000fe2000000183c */
[----:B------:R-:W5:Y:S04]  /*2d20*/  LDSM.16.M88.4 R68, [R209+0x8800] ;  /* 0x00880000d144783b */ /* 0x000f680000000200 */
[----:B------:R-:W-:Y:S03]  /*2d30*/  LDSM.16.M88.4 R60, [R209+0x9000] ;  /* 0x00900000d13c783b */ /* 0x000fe60000000200 */
[C---:B----4-:R-:W-:Y:S08]  /*2d40*/  HMMA.16816.F32 R12, R32.reuse, R56, R12 ;  /* 0x00000038200c723c */ /* 0x050ff0000000180c */
[C---:B-1----:R-:W-:Y:S08]  /*2d50*/  HMMA.16816.F32 R16, R32.reuse, R44, R16 ;  /* 0x0000002c2010723c */ /* 0x042ff00000001810 */
[C---:B------:R-:W-:Y:S01]  /*2d60*/  HMMA.16816.F32 R28, R32.reuse, R46, R28 ;  /* 0x0000002e201c723c */ /* 0x040fe2000000181c */
[----:B------:R-:W-:Y:S07]  /*2d70*/  LDSM.16.M88.4 R44, [R208+0x2000] ;  /* 0x00200000d02c783b */ /* 0x000fee0000000200 */
[C---:B--2---:R-:W-:Y:S08]  /*2d80*/  HMMA.16816.F32 R36, R32.reuse, R24, R36 ;  /* 0x000000182024723c */ /* 0x044ff00000001824 */
[C---:B------:R-:W-:Y:S01]  /*2d90*/  HMMA.16816.F32 R52, R32.reuse, R26, R52 ;  /* 0x0000001a2034723c */ /* 0x040fe20000001834 */
[----:B------:R-:W1:Y:S07]  /*2da0*/  LDSM.16.M88.4 R24, [R207+0x2000] ;  /* 0x00200000cf18783b */ /* 0x000e6e0000000200 */
        /* <DEDUP_REMOVED lines=9> */
[----:B-----5:R-:W-:Y:S08]  /*2e40*/  HMMA.16816.F32 R16, R40, R68, R16 ;  /* 0x000000442810723c */ /* 0x020ff00000001810 */
[----:B-1----:R-:W-:Y:S07]  /*2e50*/  HMMA.16816.F32 R12, R44, R24, R12 ;  /* 0x000000182c0c723c */ /* 0x002fee000000180c */
[----:B------:R-:W-:Y:S01]  /*2e60*/  SHF.R.S32.HI R25, RZ, 0x1f, R82 ;  /* 0x0000001fff197819 */ /* 0x000fe20000011452 */
[----:B------:R-:W-:Y:S03]  /*2e70*/  HMMA.16816.F32 R36, R40, R60, R36 ;  /* 0x0000003c2824723c */ /* 0x000fe60000001824 */
[----:B------:R-:W-:-:S04]  /*2e80*/  LEA.HI R144, R25, R82, RZ, 0x2 ;  /* 0x0000005219907211 */ /* 0x000fc800078f10ff */
[----:B------:R-:W-:Y:S01]  /*2e90*/  SHF.R.S32.HI R144, RZ, 0x2, R144 ;  /* 0x00000002ff907819 */ /* 0x000fe20000011490 */
[----:B------:R-:W-:Y:S01]  /*2ea0*/  HMMA.16816.F32 R28, R40, R70, R28 ;  /* 0x00000046281c723c */ /* 0x000fe2000000181c */
[----:B------:R-:W-:Y:S03]  /*2eb0*/  LDSM.16.M88.4 R68, [R205+0x2000] ;  /* 0x00200000cd44783b */ /* 0x000fe60000000200 */
[----:B------:R-:W-:-:S04]  /*2ec0*/  IMAD R144, R83, 0x10, R144 ;  /* 0x0000001053907824 */ /* 0x000fc800078e0290 */
[----:B--2---:R-:W-:Y:S01]  /*2ed0*/  HMMA.16816.F32 R16, R44, R32, R16 ;  /* 0x000000202c10723c */ /* 0x004fe20000001810 */
[----:B------:R-:W-:-:S05]  /*2ee0*/  IMAD.IADD R144, R81, 0x1, R144 ;  /* 0x0000000151907824 */ /* 0x000fca00078e0290 */
[----:B------:R-:W-:Y:S02]  /*2ef0*/  IADD3 R149, R135, R144, -R220 ;  /* 0x0000009087957210 */ /* 0x000fe40007ffe8dc */
[----:B------:R-:W-:Y:S01]  /*2f00*/  LOP3.LUT R33, R4, 0x6, RZ, 0xc0, !PT ;  /* 0x0000000604217812 */ /* 0x000fe200078ec0ff */
[C---:B------:R-:W-:Y:S01]  /*2f10*/  HMMA.16816.F32 R52, R40.reuse, R62, R52 ;  /* 0x0000003e2834723c */ /* 0x040fe20000001834 */
[----:B------:R-:W-:Y:S03]  /*2f20*/  LDSM.16.M88.4 R60, [R210+0x4000] ;  /* 0x00400000d23c783b */ /* 0x000fe60000000200 */
[----:B------:R-:W-:Y:S02]  /*2f30*/  IMAD R4, R80, 0x40, R33 ;  /* 0x0000004050047824 */ /* 0x000fe400078e0221 */
[----:B------:R-:W-:Y:S02]  /*2f40*/  LDSM.16.M88.4 R80, [R209+0xb000] ;  /* 0x00b00000d150783b */ /* 0x000fe40000000200 */
[----:B------:R-:W-:Y:S01]  /*2f50*/  HMMA.16816.F32 R48, R40, R56, R48 ;  /* 0x000000382830723c */ /* 0x000fe20000001830 */
[----:B------:R-:W-:-:S02]  /*2f60*/  IADD3 R88, R4, 0x1, RZ ;  /* 0x0000000104587810 */ /* 0x000fc40007ffe0ff */
[C---:B------:R-:W-:Y:S02]  /*2f70*/  IADD3 R92, R4.reuse, 0x9, RZ ;  /* 0x00000009045c7810 */ /* 0x040fe40007ffe0ff */
[C---:B------:R-:W-:Y:S02]  /*2f80*/  IADD3 R94, R4.reuse, 0x10, RZ ;  /* 0x00000010045e7810 */ /* 0x040fe40007ffe0ff */
[C---:B------:R-:W-:Y:S01]  /*2f90*/  IADD3 R98, R4.reuse, 0x18, RZ ;  /* 0x0000001804627810 */ /* 0x040fe20007ffe0ff */
[----:B------:R-:W-:Y:S01]  /*2fa0*/  HMMA.16816.F32 R64, R40, R58, R64 ;  /* 0x0000003a2840723c */ /* 0x000fe20000001840 */
[----:B------:R-:W1:Y:S01]  /*2fb0*/  LDSM.16.M88.4 R56, [R207+0x3800] ;  /* 0x00380000cf38783b */ /* 0x000e620000000200 */
[C---:B------:R-:W-:Y:S02]  /*2fc0*/  IADD3 R96, R4.reuse, 0x11, RZ ;  /* 0x0000001104607810 */ /* 0x040fe40007ffe0ff */
[C---:B------:R-:W-:Y:S01]  /*2fd0*/  IADD3 R100, R4.reuse, 0x19, RZ ;  /* 0x0000001904647810 */ /* 0x040fe20007ffe0ff */
[----:B------:R-:W-:Y:S01]  /*2fe0*/  LDSM.16.M88.4 R40, [R203+0x8000] ;  /* 0x00800000cb28783b */ /* 0x000fe20000000200 */
[----:B------:R-:W-:-:S02]  /*2ff0*/  IADD3 R102, R4, 0x20, RZ ;  /* 0x0000002004667810 */ /* 0x000fc40007ffe0ff */
[C---:B---3--:R-:W-:Y:S01]  /*3000*/  HMMA.16816.F32 R36, R44.reuse, R20, R36 ;  /* 0x000000142c24723c */ /* 0x048fe20000001824 */
[C---:B------:R-:W-:Y:S02]  /*3010*/  IADD3 R104, R4.reuse, 0x21, RZ ;  /* 0x0000002104687810 */ /* 0x040fe40007ffe0ff */
[C---:B------:R-:W-:Y:S02]  /*3020*/  IADD3 R106, R4.reuse, 0x28, RZ ;  /* 0x00000028046a7810 */ /* 0x040fe40007ffe0ff */
[C---:B------:R-:W-:Y:S02]  /*3030*/  IADD3 R108, R4.reuse, 0x29, RZ ;  /* 0x00000029046c7810 */ /* 0x040fe40007ffe0ff */
[----:B------:R-:W-:Y:S01]  /*3040*/  IADD3 R20, -R4, R149, RZ ;  /* 0x0000009504147210 */ /* 0x000fe20007ffe1ff */
[----:B------:R-:W-:Y:S01]  /*3050*/  IMAD.IADD R21, R149, 0x1, -R88 ;  /* 0x0000000195157824 */ /* 0x000fe200078e0a58 */
[----:B------:R-:W-:Y:S01]  /*3060*/  HMMA.16816.F32 R8, R44, R26, R8 ;  /* 0x0000001a2c08723c */ /* 0x000fe20000001808 */
[----:B------:R-:W2:Y:S01]  /*3070*/  LDSM.16.M88.4 R24, [R206+0x2000] ;  /* 0x00200000ce18783b */ /* 0x000ea20000000200 */
[----:B------:R-:W-:-:S02]  /*3080*/  IABS R20, R20 ;  /* 0x0000001400147213 */ /* 0x000fc40000000000 */
[C---:B------:R-:W-:Y:S02]  /*3090*/  IADD3 R90, R4.reuse, 0x8, RZ ;  /* 0x00000008045a7810 */ /* 0x040fe40007ffe0ff */
[C---:B------:R-:W-:Y:S01]  /*30a0*/  IADD3 R110, R4.reuse, 0x30, RZ ;  /* 0x00000030046e7810 */ /* 0x040fe20007ffe0ff */
[----:B------:R-:W-:Y:S01]  /*30b0*/  IMAD.MOV.U32 R91, RZ, RZ, R20 ;  /* 0x000000ffff5b7224 */ /* 0x000fe200078e0014 */
[C---:B------:R-:W-:Y:S01]  /*30c0*/  HMMA.16816.F32 R28, R44.reuse, R34, R28 ;  /* 0x000000222c1c723c */ /* 0x040fe2000000181c */
[----:B------:R-:W3:Y:S01]  /*30d0*/  LDSM.16.M88.4 R32, [R203+0x8800] ;  /* 0x00880000cb20783b */ /* 0x000ee20000000200 */
[----:B------:R-:W-:Y:S02]  /*30e0*/  IABS R20, R21 ;  /* 0x0000001500147213 */ /* 0x000fe40000000000 */
[C---:B------:R-:W-:Y:S01]  /*30f0*/  IADD3 R112, R4.reuse, 0x31, RZ ;  /* 0x0000003104707810 */ /* 0x040fe20007ffe0ff */
[----:B------:R-:W-:Y:S01]  /*3100*/  I2F R91, R91 ;  /* 0x0000005b005b7306 */ /* 0x000fe20000201400 */
[C---:B------:R-:W-:Y:S01]  /*3110*/  IADD3 R114, R4.reuse, 0x38, RZ ;  /* 0x0000003804727810 */ /* 0x040fe20007ffe0ff */
[----:B------:R-:W-:Y:S01]  /*3120*/  IMAD.MOV.U32 R93, RZ, RZ, R20 ;  /* 0x000000ffff5d7224 */ /* 0x000fe200078e0014 */
[----:B------:R-:W-:Y:S01]  /*3130*/  HMMA.16816.F32 R52, R44, R22, R52 ;  /* 0x000000162c34723c */ /* 0x000fe20000001834 */
[----:B------:R-:W4:Y:S01]  /*3140*/  LDSM.16.M88.4 R20, [R203+0x9000] ;  /* 0x00900000cb14783b */ /* 0x000f220000000200 */
[----:B------:R-:W-:-:S02]  /*3150*/  IADD3 R116, R4, 0x39, RZ ;  /* 0x0000003904747810 */ /* 0x000fc40007ffe0ff */
[-C--:B------:R-:W-:Y:S01]  /*3160*/  ISETP.GE.AND P5, PT, R94, R135.reuse, PT ;  /* 0x000000875e00720c */ /* 0x080fe20003fa6270 */
[----:B------:R-:W-:Y:S01]  /*3170*/  I2F R93, R93 ;  /* 0x0000005d005d7306 */ /* 0x000fe20000201400 */
[-C--:B------:R-:W-:Y:S02]  /*3180*/  ISETP.GE.AND P4, PT, R90, R135.reuse, PT ;  /* 0x000000875a00720c */ /* 0x080fe40003f86270 */
[C---:B-1----:R-:W-:Y:S01]  /*3190*/  HMMA.16816.F32 R48, R44.reuse, R56, R48 ;  /* 0x000000382c30723c */ /* 0x042fe20000001830 */
[-C--:B------:R-:W-:Y:S02]  /*31a0*/  ISETP.GE.AND P1, PT, R4, R135.reuse, PT ;  /* 0x000000870400720c */ /* 0x080fe40003f26270 */
[-C--:B------:R-:W-:Y:S02]  /*31b0*/  ISETP.GE.AND P0, PT, R88, R135.reuse, PT ;  /* 0x000000875800720c */ /* 0x080fe40003f06270 */
[-C--:B------:R-:W-:Y:S02]  /*31c0*/  ISETP.GE.AND P6, PT, R92, R135.reuse, PT ;  /* 0x000000875c00720c */ /* 0x080fe40003fc6270 */
[----:B------:R-:W-:Y:S01]  /*31d0*/  IMAD.IADD R56, R149, 0x1, -R90 ;  /* 0x0000000195387824 */ /* 0x000fe200078e0a5a */
[----:B------:R-:W-:Y:S01]  /*31e0*/  HMMA.16816.F32 R64, R44, R58, R64 ;  /* 0x0000003a2c40723c */ /* 0x000fe20000001840 */
[----:B------:R-:W-:-:S02]  /*31f0*/  ISETP.GE.AND P3, PT, R96, R135, PT ;  /* 0x000000876000720c */ /* 0x000fc40003f66270 */
[----:B------:R-:W-:Y:S02]  /*3200*/  ISETP.GE.AND P2, PT, R98, R135, PT ;  /* 0x000000876200720c */ /* 0x000fe40003f46270 */
[----:B------:R-:W-:Y:S02]  /*3210*/  IABS R56, R56 ;  /* 0x0000003800387213 */ /* 0x000fe40000000000 */
[----:B------:R-:W-:Y:S01]  /*3220*/  IMAD.IADD R44, R149, 0x1, -R92 ;  /* 0x00000001952c7824 */ /* 0x000fe200078e0a5c */
[----:B--2---:R-:W-:Y:S01]  /*3230*/  HMMA.16816.F32 R12, R24, R40, R12 ;  /* 0x00000028180c723c */ /* 0x004fe2000000180c */
[----:B------:R1:W-:Y:S03]  /*3240*/  I2F R95, R56 ;  /* 0x00000038005f7306 */ /* 0x0003e60000201400 */
[----:B------:R-:W-:-:S03]  /*3250*/  IABS R44, R44 ;  /* 0x0000002c002c7213 */ /* 0x000fc60000000000 */
[C---:B------:R-:W-:Y:S01]  /*3260*/  IMAD.IADD R40, R149.reuse, 0x1, -R94 ;  /* 0x0000000195287824 */ /* 0x040fe200078e0a5e */
[----:B---3--:R-:W-:Y:S01]  /*3270*/  HMMA.16816.F32 R16, R24, R32, R16 ;  /* 0x000000201810723c */ /* 0x008fe20000001810 */
[----:B------:R-:W-:Y:S01]  /*3280*/  IMAD.MOV.U32 R97, RZ, RZ, R44 ;  /* 0x000000ffff617224 */ /* 0x000fe200078e002c */
[----:B------:R-:W-:Y:S01]  /*3290*/  IADD3 R41, R149, -R96, RZ ;  /* 0x8000006095297210 */ /* 0x000fe20007ffe0ff */
[----:B------:R-:W2:Y:S01]  /*32a0*/  LDSM.16.M88.4 R44, [R203+0x9800] ;  /* 0x00980000cb2c783b */ /* 0x000ea20000000200 */
[----:B------:R-:W-:-:S03]  /*32b0*/  IABS R40, R40 ;  /* 0x0000002800287213 */ /* 0x000fc60000000000 */
[C---:B------:R-:W-:Y:S01]  /*32c0*/  IMAD.IADD R32, R149.reuse, 0x1, -R98 ;  /* 0x0000000195207824 */ /* 0x040fe200078e0a62 */
[C---:B----4-:R-:W-:Y:S01]  /*32d0*/  HMMA.16816.F32 R36, R24.reuse, R20, R36 ;  /* 0x000000141824723c */ /* 0x050fe20000001824 */
[C---:B------:R-:W-:Y:S01]  /*32e0*/  IMAD.IADD R33, R149.reuse, 0x1, -R100 ;  /* 0x0000000195217824 */ /* 0x040fe200078e0a64 */
[----:B-1----:R-:W-:Y:S01]  /*32f0*/  LDSM.16.M88.4 R56, [R207+0x4800] ;  /* 0x00480000cf38783b */ /* 0x002fe20000000200 */
[----:B------:R-:W-:Y:S01]  /*3300*/  IMAD.MOV.U32 R99, RZ, RZ, R40 ;  /* 0x000000ffff637224 */ /* 0x000fe200078e0028 */
[----:B------:R-:W-:Y:S01]  /*3310*/  IABS R32, R32 ;  /* 0x0000002000207213 */ /* 0x000fe20000000000 */
[----:B------:R-:W-:Y:S01]  /*3320*/  I2F R97, R97 ;  /* 0x0000006100617306 */ /* 0x000fe20000201400 */
[----:B------:R-:W-:Y:S01]  /*3330*/  IABS R40, R41 ;  /* 0x0000002900287213 */ /* 0x000fe20000000000 */
[C---:B------:R-:W-:Y:S01]  /*3340*/  IMAD.IADD R20, R149.reuse, 0x1, -R102 ;  /* 0x0000000195147824 */ /* 0x040fe200078e0a66 */
[----:B------:R-:W-:Y:S01]  /*3350*/  IADD3 R21, R149, -R104, RZ ;  /* 0x8000006895157210 */ /* 0x000fe20007ffe0ff */
[----:B------:R-:W-:Y:S01]  /*3360*/  IMAD.MOV.U32 R103, RZ, RZ, R32 ;  /* 0x000000ffff677224 */ /* 0x000fe200078e0020 */
[----:B------:R-:W-:Y:S01]  /*3370*/  IABS R32, R33 ;  /* 0x0000002100207213 */ /* 0x000fe20000000000 */
[----:B------:R-:W-:Y:S01]  /*3380*/  HMMA.16816.F32 R8, R24, R42, R8 ;  /* 0x0000002a1808723c */ /* 0x000fe20000001808 */
[----:B------:R-:W-:Y:S01]  /*3390*/  IABS R20, R20 ;  /* 0x0000001400147213 */ /* 0x000fe20000000000 */
[----:B------:R-:W-:Y:S01]  /*33a0*/  IMAD.MOV.U32 R101, RZ, RZ, R40 ;  /* 0x000000ffff657224 */ /* 0x000fe200078e0028 */
[----:B------:R-:W-:Y:S01]  /*33b0*/  I2F R99, R99 ;  /* 0x0000006300637306 */ /* 0x000fe20000201400 */
[----:B------:R-:W1:Y:S01]  /*33c0*/  LDSM.16.M88.4 R40, [R196+0x2000] ;  /* 0x00200000c428783b */ /* 0x000e620000000200 */
[----:B------:R-:W-:-:S02]  /*33d0*/  IMAD.MOV.U32 R105, RZ, RZ, R32 ;  /* 0x000000ffff697224 */ /* 0x000fc400078e0020 */
[----:B------:R-:W-:Y:S01]  /*33e0*/  IMAD.MOV.U32 R107, RZ, RZ, R20 ;  /* 0x000000ffff6b7224 */ /* 0x000fe200078e0014 */
[C---:B------:R-:W-:Y:S01]  /*33f0*/  HMMA.16816.F32 R28, R24.reuse, R34, R28 ;  /* 0x00000022181c723c */ /* 0x040fe2000000181c */
[----:B------:R-:W3:Y:S01]  /*3400*/  LDSM.16.M88.4 R32, [R196+0x2800] ;  /* 0x00280000c420783b */ /* 0x000ee20000000200 */
[----:B------:R-:W-:Y:S01]  /*3410*/  IABS R20, R21 ;  /* 0x0000001500147213 */ /* 0x000fe20000000000 */
[----:B------:R-:W-:Y:S04]  /*3420*/  I2F R101, R101 ;  /* 0x0000006500657306 */ /* 0x000fe80000201400 */
[----:B------:R-:W-:Y:S01]  /*3430*/  IMAD.MOV.U32 R109, RZ, RZ, R20 ;  /* 0x000000ffff6d7224 */ /* 0x000fe200078e0014 */
[C---:B------:R-:W-:Y:S01]  /*3440*/  HMMA.16816.F32 R52, R24.reuse, R22, R52 ;  /* 0x000000161834723c */ /* 0x040fe20000001834 */
[----:B------:R-:W4:Y:S02]  /*3450*/  LDSM.16.M88.4 R20, [R196+0x3000] ;  /* 0x00300000c414783b */ /* 0x000f240000000200 */
[----:B------:R-:W-:Y:S05]  /*3460*/  I2F R105, R105 ;  /* 0x0000006900697306 */ /* 0x000fea0000201400 */
[C---:B--2---:R-:W-:Y:S03]  /*3470*/  HMMA.16816.F32 R48, R24.reuse, R44, R48 ;  /* 0x0000002c1830723c */ /* 0x044fe60000001830 */
[----:B------:R-:W-:Y:S04]  /*3480*/  I2F R109, R109 ;  /* 0x0000006d006d7306 */ /* 0x000fe80000201400 */
[C---:B------:R-:W-:Y:S01]  /*3490*/  IMAD.IADD R44, R149.reuse, 0x1, -R106 ;  /* 0x00000001952c7824 */ /* 0x040fe200078e0a6a */
[----:B------:R-:W-:Y:S01]  /*34a0*/  HMMA.16816.F32 R64, R24, R46, R64 ;  /* 0x0000002e1840723c */ /* 0x000fe20000001840 */
[----:B------:R-:W2:Y:S01]  /*34b0*/  LDSM.16.M88.4 R24, [R209+0xa000] ;  /* 0x00a00000d118783b */ /* 0x000ea20000000200 */
[----:B------:R-:W-:Y:S01]  /*34c0*/  IMAD.IADD R45, R149, 0x1, -R108 ;  /* 0x00000001952d7824 */ /* 0x000fe200078e0a6c */
[----:B------:R-:W-:Y:S01]  /*34d0*/  I2F R103, R103 ;  /* 0x0000006700677306 */ /* 0x000fe20000201400 */
[----:B------:R-:W-:-:S05]  /*34e0*/  IABS R44, R44 ;  /* 0x0000002c002c7213 */ /* 0x000fca0000000000 */
[----:B------:R-:W-:Y:S01]  /*34f0*/  IMAD.MOV.U32 R111, RZ, RZ, R44 ;  /* 0x000000ffff6f7224 */ /* 0x000fe200078e002c */
[----:B------:R-:W-:Y:S01]  /*3500*/  IABS R44, R45 ;  /* 0x0000002d002c7213 */ /* 0x000fe20000000000 */
[----:B------:R-:W-:Y:S01]  /*3510*/  I2F R107, R107 ;  /* 0x0000006b006b7306 */ /* 0x000fe20000201400 */
[C---:B-1----:R-:W-:Y:S07]  /*3520*/  HMMA.16816.F32 R12, R68.reuse, R40, R12 ;  /* 0x00000028440c723c */ /* 0x042fee000000180c */
[C---:B------:R-:W-:Y:S01]  /*3530*/  IMAD.IADD R40, R149.reuse, 0x1, -R110 ;  /* 0x0000000195287824 */ /* 0x040fe200078e0a6e */
[----:B---3--:R-:W-:Y:S01]  /*3540*/  HMMA.16816.F32 R16, R68, R32, R16 ;  /* 0x000000204410723c */ /* 0x008fe20000001810 */
[----:B------:R-:W-:Y:S01]  /*3550*/  IMAD.IADD R41, R149, 0x1, -R112 ;  /* 0x0000000195297824 */ /* 0x000fe200078e0a70 */
[----:B------:R1:W-:Y:S02]  /*3560*/  I2F R113, R44 ;  /* 0x0000002c00717306 */ /* 0x0003e40000201400 */
[----:B------:R-:W-:-:S03]  /*3570*/  IABS R40, R40 ;  /* 0x0000002800287213 */ /* 0x000fc60000000000 */
[C---:B------:R-:W-:Y:S01]  /*3580*/  IMAD.IADD R32, R149.reuse, 0x1, -R114 ;  /* 0x0000000195207824 */ /* 0x040fe200078e0a72 */
[----:B----4-:R-:W-:Y:S01]  /*3590*/  HMMA.16816.F32 R36, R68, R20, R36 ;  /* 0x000000144424723c */ /* 0x010fe20000001824 */
[C---:B------:R-:W-:Y:S01]  /*35a0*/  IMAD.IADD R33, R149.reuse, 0x1, -R116 ;  /* 0x0000000195217824 */ /* 0x040fe200078e0a74 */
[----:B------:R-:W-:Y:S01]  /*35b0*/  IADD3 R149, R149, 0x8, RZ ;  /* 0x0000000895957810 */ /* 0x000fe20007ffe0ff */
[----:B------:R-:W-:Y:S01]  /*35c0*/  I2F R111, R111 ;  /* 0x0000006f006f7306 */ /* 0x000fe20000201400 */
[----:B------:R-:W-:Y:S02]  /*35d0*/  IABS R32, R32 ;  /* 0x0000002000207213 */ /* 0x000fe40000000000 */
[----:B------:R-:W-:Y:S01]  /*35e0*/  MOV R115, R40 ;  /* 0x0000002800737202 */ /* 0x000fe20000000f00 */
[C---:B------:R-:W-:Y:S01]  /*35f0*/  IMAD.IADD R20, R149.reuse, 0x1, -R4 ;  /* 0x0000000195147824 */ /* 0x040fe200078e0a04 */
[----:B------:R-:W-:Y:S01]  /*3600*/  IABS R40, R41 ;  /* 0x0000002900287213 */ /* 0x000fe20000000000 */
[C---:B------:R-:W-:Y:S01]  /*3610*/  IMAD.IADD R21, R149.reuse, 0x1, -R88 ;  /* 0x0000000195157824 */ /* 0x040fe200078e0a58 */
[----:B-1----:R-:W1:Y:S01]  /*3620*/  LDSM.16.M88.4 R44, [R208+0x4000] ;  /* 0x00400000d02c783b */ /* 0x002e620000000200 */
[----:B------:R-:W-:Y:S01]  /*3630*/  IMAD.MOV.U32 R119, RZ, RZ, R32 ;  /* 0x000000ffff777224 */ /* 0x000fe200078e0020 */
[----:B------:R-:W-:Y:S01]  /*3640*/  IABS R20, R20 ;  /* 0x0000001400147213 */ /* 0x000fe20000000000 */
[----:B--2---:R-:W-:Y:S01]  /*3650*/  HMMA.16816.F32 R12, R60, R24, R12 ;  /* 0x000000183c0c723c */ /* 0x004fe2000000180c */
[----:B------:R-:W-:Y:S01]  /*3660*/  IABS R32, R33 ;  /* 0x0000002100207213 */ /* 0x000fe20000000000 */
[----:B------:R2:W-:Y:S01]  /*3670*/  I2F R117, R40 ;  /* 0x0000002800757306 */ /* 0x0005e20000201400 */
[----:B------:R-:W-:-:S02]  /*3680*/  IMAD.IADD R133, R149, 0x1, -R96 ;  /* 0x0000000195857824 */ /* 0x000fc400078e0a60 */
[----:B------:R-:W-:Y:S01]  /*3690*/  IMAD.MOV.U32 R123, RZ, RZ, R20 ;  /* 0x000000ffff7b7224 */ /* 0x000fe200078e0014 */
[----:B------:R-:W-:Y:S01]  /*36a0*/  IABS R20, R21 ;  /* 0x0000001500147213 */ /* 0x000fe20000000000 */
[C---:B------:R-:W-:Y:S01]  /*36b0*/  IMAD.IADD R21, R149.reuse, 0x1, -R90 ;  /* 0x0000000195157824 */ /* 0x040fe200078e0a5a */
[C---:B------:R-:W-:Y:S01]  /*36c0*/  HMMA.16816.F32 R8, R68.reuse, R42, R8 ;  /* 0x0000002a4408723c */ /* 0x040fe20000001808 */
[C---:B------:R-:W-:Y:S01]  /*36d0*/  IMAD.IADD R24, R149.reuse, 0x1, -R92 ;  /* 0x0000000195187824 */ /* 0x040fe200078e0a5c */
[----:B------:R-:W-:Y:S01]  /*36e0*/  MOV R125, R20 ;  /* 0x00000014007d7202 */ /* 0x000fe20000000f00 */
[----:B------:R3:W-:Y:S01]  /*36f0*/  I2F R121, R32 ;  /* 0x0000002000797306 */ /* 0x0007e20000201400 */
[----:B------:R-:W-:Y:S01]  /*3700*/  IABS R20, R21 ;  /* 0x0000001500147213 */ /* 0x000fe20000000000 */
[C---:B------:R-:W-:Y:S01]  /*3710*/  IMAD.IADD R25, R149.reuse, 0x1, -R94 ;  /* 0x0000000195197824 */ /* 0x040fe200078e0a5e */
[----:B------:R-:W-:Y:S01]  /*3720*/  IABS R24, R24 ;  /* 0x0000001800187213 */ /* 0x000fe20000000000 */
[C---:B------:R-:W-:Y:S01]  /*3730*/  IMAD.IADD R131, R149.reuse, 0x1, -R98 ;  /* 0x0000000195837824 */ /* 0x040fe200078e0a62 */
[C---:B------:R-:W-:Y:S01]  /*3740*/  HMMA.16816.F32 R48, R68.reuse, R84, R48 ;  /* 0x000000544430723c */ /* 0x040fe20000001830 */
[----:B------:R-:W-:Y:S01]  /*3750*/  IABS R133, R133 ;  /* 0x0000008500857213 */ /* 0x000fe20000000000 */
[----:B--2---:R-:W2:Y:S01]  /*3760*/  LDSM.16.M88.4 R40, [R209+0xa800] ;  /* 0x00a80000d128783b */ /* 0x004ea20000000200 */
[----:B------:R-:W-:Y:S01]  /*3770*/  IMAD.MOV.U32 R127, RZ, RZ, R24 ;  /* 0x000000ffff7f7224 */ /* 0x000fe200078e0018 */
[----:B------:R-:W-:Y:S01]  /*3780*/  IABS R24, R25 ;  /* 0x0000001900187213 */ /* 0x000fe20000000000 */
[----:B------:R-:W-:Y:S01]  /*3790*/  I2F R123, R123 ;  /* 0x0000007b007b7306 */ /* 0x000fe20000201400 */
[----:B------:R-:W-:Y:S01]  /*37a0*/  IABS R131, R131 ;  /* 0x0000008300837213 */ /* 0x000fe20000000000 */
[----:B------:R-:W-:Y:S01]  /*37b0*/  IMAD.MOV.U32 R85, RZ, RZ, R20 ;  /* 0x000000ffff557224 */ /* 0x000fe200078e0014 */
[C---:B------:R-:W-:Y:S01]  /*37c0*/  HMMA.16816.F32 R28, R68.reuse, R34, R28 ;  /* 0x00000022441c723c */ /* 0x040fe2000000181c */
[----:B---3--:R-:W-:Y:S04]  /*37d0*/  LDSM.16.M88.4 R32, [R206+0x4000] ;  /* 0x00400000ce20783b */ /* 0x008fe80000000200 */
[----:B------:R3:W-:Y:S03]  /*37e0*/  I2F R129, R24 ;  /* 0x0000001800817306 */ /* 0x0007e60000201400 */
[----:B------:R-:W-:Y:S01]  /*37f0*/  HMMA.16816.F32 R52, R68, R22, R52 ;  /* 0x000000164434723c */ /* 0x000fe20000001834 */
[----:B------:R-:W4:Y:S04]  /*3800*/  LDSM.16.M88.4 R20, [R203+0xa000] ;  /* 0x00a00000cb14783b */ /* 0x000f280000000200 */
[----:B------:R-:W-:Y:S03]  /*3810*/  I2F R131, R131 ;  /* 0x0000008300837306 */ /* 0x000fe60000201400 */
[----:B-1----:R-:W-:Y:S05]  /*3820*/  HMMA.16816.F32 R12, R44, R76, R12 ;  /* 0x0000004c2c0c723c */ /* 0x002fea000000180c */
[----:B------:R-:W-:Y:S03]  /*3830*/  I2F R85, R85 ;  /* 0x0000005500557306 */ /* 0x000fe60000201400 */
[C---:B------:R-:W-:Y:S01]  /*3840*/  HMMA.16816.F32 R8, R60.reuse, R26, R8 ;  /* 0x0000001a3c08723c */ /* 0x040fe20000001808 */
[----:B---3--:R-:W1:Y:S04]  /*3850*/  LDSM.16.M88.4 R24, [R205+0x4000] ;  /* 0x00400000cd18783b */ /* 0x008e680000000200 */
[----:B------:R-:W-:Y:S03]  /*3860*/  I2F R125, R125 ;  /* 0x0000007d007d7306 */ /* 0x000fe60000201400 */
[C---:B------:R-:W-:Y:S05]  /*3870*/  HMMA.16816.F32 R36, R60.reuse, R80, R36 ;  /* 0x000000503c24723c */ /* 0x040fea0000001824 */
[----:B------:R-:W-:Y:S03]  /*3880*/  I2F R127, R127 ;  /* 0x0000007f007f7306 */ /* 0x000fe60000201400 */
[----:B--2---:R-:W-:Y:S05]  /*3890*/  HMMA.16816.F32 R16, R60, R40, R16 ;  /* 0x000000283c10723c */ /* 0x004fea0000001810 */
[----:B------:R-:W-:Y:S02]  /*38a0*/  I2F R133, R133 ;  /* 0x0000008500857306 */ /* 0x000fe40000201400 */
[----:B------:R-:W-:Y:S01]  /*38b0*/  IMAD.IADD R40, R149, 0x1, -R100 ;  /* 0x0000000195287824 */ /* 0x000fe200078e0a64 */
[----:B------:R-:W-:Y:S01]  /*38c0*/  HMMA.16816.F32 R8, R44, R78, R8 ;  /* 0x0000004e2c08723c */ /* 0x000fe20000001808 */
[----:B------:R-:W-:Y:S01]  /*38d0*/  IADD3 R41, -R102, R149, RZ ;  /* 0x0000009566297210 */ /* 0x000fe20007ffe1ff */
[----:B------:R-:W2:Y:S02]  /*38e0*/  LDSM.16.M88.4 R76, [R203+0xa800] ;  /* 0x00a80000cb4c783b */ /* 0x000ea40000000200 */
[----:B------:R-:W-:Y:S01]  /*38f0*/  IABS R40, R40 ;  /* 0x0000002800287213 */ /* 0x000fe20000000000 */
[----:B------:R-:W-:Y:S03]  /*3900*/  I2F R115, R115 ;  /* 0x0000007300737306 */ /* 0x000fe60000201400 */
[----:B----4-:R-:W-:Y:S01]  /*3910*/  HMMA.16816.F32 R12, R32, R20, R12 ;  /* 0x00000014200c723c */ /* 0x010fe2000000180c */
        /* <DEDUP_REMOVED lines=46> */
[----:B---3--:R-:W-:Y:S02]  /*3c00*/  HMMA.16816.F32 R36, R44, R40, R36 ;  /* 0x000000282c24723c */ /* 0x008fe40000001824 */
[----:B------:R-:W-:Y:S01]  /*3c10*/  I2F R81, R81 ;  /* 0x0000005100517306 */ /* 0x000fe20000201400 */
[----:B-----5:R-:W-:-:S04]  /*3c20*/  FFMA.FTZ R80, R91, -R0, R80 ;  /* 0x800000005b507223 */ /* 0x020fc80000010050 */
[----:B------:R-:W-:Y:S01]  /*3c30*/  FMUL.FTZ R40, R14, c[0x0][0x2ec] ;  /* 0x0000bb000e287a20 */ /* 0x000fe20000410000 */
[C---:B-1----:R-:W-:Y:S01]  /*3c40*/  HMMA.16816.F32 R48, R60.reuse, R56, R48 ;  /* 0x000000383c30723c */ /* 0x042fe20000001830 */
[----:B------:R-:W-:Y:S02]  /*3c50*/  FMUL.FTZ R41, R15, c[0x0][0x2ec] ;  /* 0x0000bb000f297a20 */ /* 0x000fe40000410000 */
        /* <DEDUP_REMOVED lines=69> */
[----:B------:R-:W-:Y:S01]  /*40b0*/  FMUL.FTZ R33, R55, c[0x0][0x2ec] ;  /* 0x0000bb0037217a20 */ /* 0x000fe20000410000 */
[----:B--2---:R-:W-:Y:S01]  /*40c0*/  HMMA.16816.F32 R48, R24, R16, R48 ;  /* 0x000000101830723c */ /* 0x004fe20000001830 */
[-C--:B----4-:R-:W-:Y:S01]  /*40d0*/  FFMA.FTZ R105, R105, -R0.reuse, R28 ;  /* 0x8000000069697223 */ /* 0x090fe2000001001c */
[----:B------:R-:W2:Y:S01]  /*40e0*/  MUFU.TANH R8, R8 ;  /* 0x0000000800087308 */ /* 0x000ea20000002400 */
[----:B---3--:R-:W-:Y:S01]  /*40f0*/  FFMA.FTZ R30, R109, -R0, R30 ;  /* 0x800000006d1e7223 */ /* 0x008fe2000001001e */
[----:B------:R-:W-:-:S02]  /*4100*/  ISETP.GE.AND P3, PT, R110, R135, PT ;  /* 0x000000876e00720c */ /* 0x000fc40003f66270 */
[----:B------:R-:W-:Y:S01]  /*4110*/  ISETP.GE.AND P2, PT, R112, R135, PT ;  /* 0x000000877000720c */ /* 0x000fe20003f46270 */
[----:B------:R-:W-:Y:S01]  /*4120*/  FMUL.FTZ R16, R52, c[0x0][0x2ec] ;  /* 0x0000bb0034107a20 */ /* 0x000fe20000410000 */
[----:B------:R-:W-:Y:S01]  /*4130*/  HMMA.16816.F32 R64, R24, R18, R64 ;  /* 0x000000121840723c */ /* 0x000fe20000001840 */
[-C--:B------:R-:W-:Y:S01]  /*4140*/  FFMA.FTZ R17, R85, -R0.reuse, R42 ;  /* 0x8000000055117223 */ /* 0x080fe2000001002a */
[----:B------:R-:W3:Y:S01]  /*4150*/  MUFU.TANH R9, R9 ;  /* 0x0000000900097308 */ /* 0x000ee20000002400 */
[----:B-1----:R-:W-:-:S03]  /*4160*/  FFMA.FTZ R14, R141, -R0, R14 ;  /* 0x800000008d0e7223 */ /* 0x002fc6000001000e */
[----:B------:R-:W-:Y:S01]  /*4170*/  FSEL R17, R17, -INF , !P4 ;  /* 0xff80000011117808 */ /* 0x000fe20006000000 */
[-C--:B------:R-:W-:Y:S01]  /*4180*/  FFMA.FTZ R26, R95, -R0.reuse, R20 ;  /* 0x800000005f1a7223 */ /* 0x080fe20000010014 */
[----:B------:R-:W-:Y:S01]  /*4190*/  FSEL R24, R80, -INF , !P1 ;  /* 0xff80000050187808 */ /* 0x000fe20004800000 */
[-C--:B------:R-:W-:Y:S01]  /*41a0*/  FFMA.FTZ R18, R125, -R0.reuse, R41 ;  /* 0x800000007d127223 */ /* 0x080fe20000010029 */
[----:B------:R-:W1:Y:S01]  /*41b0*/  MUFU.TANH R31, R31 ;  /* 0x0000001f001f7308 */ /* 0x000e620000002400 */
[----:B------:R-:W-:Y:S01]  /*41c0*/  FSEL R25, R40, -INF , !P1 ;  /* 0xff80000028197808 */ /* 0x000fe20004800000 */
[-C--:B------:R-:W-:Y:S01]  /*41d0*/  FFMA.FTZ R19, R127, -R0.reuse, R43 ;  /* 0x800000007f137223 */ /* 0x080fe2000001002b */
[----:B------:R-:W-:Y:S01]  /*41e0*/  FSEL R26, R26, -INF , !P4 ;  /* 0xff8000001a1a7808 */ /* 0x000fe20006000000 */
[-C--:B--2---:R-:W-:Y:S01]  /*41f0*/  FFMA.FTZ R137, R137, -R0.reuse, R8 ;  /* 0x8000000089897223 */ /* 0x084fe20000010008 */
[-C--:B------:R-:W-:Y:S01]  /*4200*/  ISETP.GE.AND P4, PT, R104, R135.reuse, PT ;  /* 0x000000876800720c */ /* 0x080fe20003f86270 */
[----:B------:R-:W-:Y:S01]  /*4210*/  FMUL.FTZ R34, R48, c[0x0][0x2ec] ;  /* 0x0000bb0030227a20 */ /* 0x000fe20000410000 */
[----:B------:R-:W-:Y:S01]  /*4220*/  FSEL R20, R82, -INF , !P0 ;  /* 0xff80000052147808 */ /* 0x000fe20004000000 */
[----:B------:R-:W-:Y:S01]  /*4230*/  FMUL.FTZ R35, R50, c[0x0][0x2ec] ;  /* 0x0000bb0032237a20 */ /* 0x000fe20000410000 */
[----:B------:R-:W-:Y:S01]  /*4240*/  I2F R149, R149 ;  /* 0x0000009500957306 */ /* 0x000fe20000201400 */
[----:B------:R-:W-:Y:S01]  /*4250*/  FMUL.FTZ R49, R49, c[0x0][0x2ec] ;  /* 0x0000bb0031317a20 */ /* 0x000fe20000410000 */
[----:B------:R-:W-:Y:S01]  /*4260*/  FSEL R162, R30, -INF , !P4 ;  /* 0xff8000001ea27808 */ /* 0x000fe20006000000 */
[----:B------:R-:W-:Y:S01]  /*4270*/  FMUL.FTZ R51, R51, c[0x0][0x2ec] ;  /* 0x0000bb0033337a20 */ /* 0x000fe20000410000 */
[----:B------:R-:W-:Y:S01]  /*4280*/  FSEL R175, R14, -INF , !P4 ;  /* 0xff8000000eaf7808 */ /* 0x000fe20006000000 */
[----:B------:R-:W-:Y:S01]  /*4290*/  FMUL.FTZ R37, R64, c[0x0][0x2ec] ;  /* 0x0000bb0040257a20 */ /* 0x000fe20000410000 */
[----:B------:R-:W-:Y:S01]  /*42a0*/  ISETP.GE.AND P4, PT, R135, 0x41, PT ;  /* 0x000000418700780c */ /* 0x000fe20003f86270 */
[----:B------:R-:W-:Y:S01]  /*42b0*/  FMUL.FTZ R23, R65, c[0x0][0x2ec] ;  /* 0x0000bb0041177a20 */ /* 0x000fe20000410000 */
[----:B------:R-:W2:Y:S01]  /*42c0*/  MUFU.TANH R16, R16 ;  /* 0x0000001000107308 */ /* 0x000ea20000002400 */
[----:B------:R-:W-:Y:S01]  /*42d0*/  FMUL.FTZ R29, R67, c[0x0][0x2ec] ;  /* 0x0000bb00431d7a20 */ /* 0x000fe20000410000 */
[----:B------:R-:W-:Y:S01]  /*42e0*/  FSEL R18, R18, -INF , !P0 ;  /* 0xff80000012127808 */ /* 0x000fe20004000000 */
[----:B------:R-:W-:Y:S01]  /*42f0*/  FMUL.FTZ R66, R66, c[0x0][0x2ec] ;  /* 0x0000bb0042427a20 */ /* 0x000fe20000410000 */
[-C--:B------:R-:W-:Y:S01]  /*4300*/  ISETP.GE.AND P1, PT, R100, R135.reuse, PT ;  /* 0x000000876400720c */ /* 0x080fe20003f26270 */
[-C--:B---3--:R-:W-:Y:S01]  /*4310*/  FFMA.FTZ R107, R107, -R0.reuse, R9 ;  /* 0x800000006b6b7223 */ /* 0x088fe20000010009 */
[----:B------:R-:W-:Y:S01]  /*4320*/  ISETP.GE.AND P0, PT, R102, R135, PT ;  /* 0x000000876600720c */ /* 0x000fe20003f06270 */
[----:B-1----:R-:W-:Y:S01]  /*4330*/  FFMA.FTZ R31, R139, -R0, R31 ;  /* 0x800000008b1f7223 */ /* 0x002fe2000001001f */
[----:B------:R-:W1:Y:S01]  /*4340*/  MUFU.TANH R36, R36 ;  /* 0x0000002400247308 */ /* 0x000e620000002400 */
[----:B------:R-:W-:-:S02]  /*4350*/  FSEL R19, R19, -INF , !P6 ;  /* 0xff80000013137808 */ /* 0x000fc40007000000 */
[----:B------:R-:W-:Y:S02]  /*4360*/  FSEL R8, R105, -INF , !P1 ;  /* 0xff80000069087808 */ /* 0x000fe40004800000 */
[----:B------:R-:W-:Y:S02]  /*4370*/  FSEL R9, R137, -INF , !P1 ;  /* 0xff80000089097808 */ /* 0x000fe40004800000 */
[----:B------:R-:W-:Y:S01]  /*4380*/  FSEL R168, R107, -INF , !P0 ;  /* 0xff8000006ba87808 */ /* 0x000fe20004000000 */
[----:B------:R-:W3:Y:S01]  /*4390*/  MUFU.TANH R32, R32 ;  /* 0x0000002000207308 */ /* 0x000ee20000002400 */
[----:B------:R-:W-:Y:S01]  /*43a0*/  FSEL R165, R31, -INF , !P0 ;  /* 0xff8000001fa57808 */ /* 0x000fe20004000000 */
[----:B--2---:R-:W-:Y:S01]  /*43b0*/  FFMA.FTZ R16, R111, -R0, R16 ;  /* 0x800000006f107223 */ /* 0x004fe20000010010 */
[-C--:B------:R-:W-:Y:S02]  /*43c0*/  ISETP.GE.AND P6, PT, R106, R135.reuse, PT ;  /* 0x000000876a00720c */ /* 0x080fe40003fc6270 */
[----:B------:R-:W-:-:S02]  /*43d0*/  ISETP.GE.AND P1, PT, R114, R135, PT ;  /* 0x000000877200720c */ /* 0x000fc40003f26270 */
[----:B------:R-:W-:Y:S01]  /*43e0*/  ISETP.GE.AND P0, PT, R116, R135, PT ;  /* 0x000000877400720c */ /* 0x000fe20003f06270 */
[----:B------:R-:W2:Y:S01]  /*43f0*/  MUFU.TANH R33, R33 ;  /* 0x0000002100217308 */ /* 0x000ea20000002400 */
[----:B-1----:R-:W-:Y:S01]  /*4400*/  FFMA.FTZ R36, R113, -R0, R36 ;  /* 0x8000000071247223 */ /* 0x002fe20000010024 */
[----:B------:R-:W-:-:S04]  /*4410*/  FSEL R160, R16, -INF , !P6 ;  /* 0xff80000010a07808 */ /* 0x000fc80007000000 */
        /* <DEDUP_REMOVED lines=68> */
[C---:B------:R-:W-:Y:S01]  /*4860*/  @!P3 LEA R28, P6, R7.reuse, c[0x0][0x168], 0x1 ;  /* 0x00005a00071cba11 */ /* 0x040fe200078c08ff */
[----:B------:R-:W-:Y:S01]  /*4870*/  @!PT LDS RZ, [RZ] ;  /* 0x00000000fffff984 */ /* 0x000fe20000000800 */
[----:B------:R-:W-:Y:S01]  /*4880*/  @!PT LDS RZ, [RZ] ;  /* 0x00000000fffff984 */ /* 0x000fe20000000800 */
[----:B------:R-:W-:Y:S01]  /*4890*/  @!PT LDS RZ, [RZ] ;  /* 0x00000000fffff984 */ /* 0x000fe20000000800 */
[----:B------:R4:W-:Y:S03]  /*48a0*/  @!P1 LDGSTS.E.BYPASS.LTC128B.128 [R217+0xa000], [R32.64+0x100] ;  /* 0x0a00010020d99fae */ /* 0x0009e6000b901d46 */
[----:B------:R-:W-:Y:S01]  /*48b0*/  @!P3 LEA.HI.X R29, R7, c[0x0][0x16c], R14, 0x1, P6 ;  /* 0x00005b00071dba11 */ /* 0x000fe200030f0c0e */
[----:B------:R1:W-:Y:S01]  /*48c0*/  @P3 STS.128 [R217+0x6800], RZ ;  /* 0x006800ffd9003388 */ /* 0x0003e20000000c00 */
[----:B------:R-:W-:-:S03]  /*48d0*/  IADD3 R6, P6, R214, R7, RZ ;  /* 0x00000007d6067210 */ /* 0x000fc60007fde0ff */
        /* <DEDUP_REMOVED lines=18> */
[--C-:B------:R-:W-:Y:S01]  /*4a00*/  @!P1 LEA.HI.X R33, R7, c[0x0][0x16c], R14.reuse, 0x1, P0 ;  /* 0x00005b0007219a11 */ /* 0x100fe200000f0c0e */
[----:B------:R-:W-:Y:S01]  /*4a10*/  IMAD.X R7, R213, 0x1, R14, P6 ;  /* 0x00000001d5077824 */ /* 0x000fe200030e060e */
[C---:B--2---:R-:W-:Y:S01]  /*4a20*/  @!P2 LEA R38, P0, R6.reuse, c[0x0][0x168], 0x1 ;  /* 0x00005a000626aa11 */ /* 0x044fe200078008ff */
[----:B------:R-:W-:Y:S01]  /*4a30*/  @!PT LDS RZ, [RZ] ;  /* 0x00000000fffff984 */ /* 0x000fe20000000800 */
[----:B------:R-:W-:Y:S01]  /*4a40*/  @!PT LDS RZ, [RZ] ;  /* 0x00000000fffff984 */ /* 0x000fe20000000800 */
[----:B------:R-:W-:Y:S01]  /*4a50*/  @!PT LDS RZ, [RZ] ;  /* 0x00000000fffff984 */ /* 0x000fe20000000800 */
[----:B------:R1:W-:Y:S01]  /*4a60*/  @!P3 LDGSTS.E.BYPASS.LTC128B.128 [R217+0x7000], [R28.64] ;  /* 0x070000001cd9bfae */ /* 0x0003e2000b901d46 */
[C---:B-----5:R-:W-:Y:S02]  /*4a70*/  @!P3 LEA R36, P5, R6.reuse, c[0x0][0x168], 0x1 ;  /* 0x00005a000624ba11 */ /* 0x060fe400078a08ff */
        /* <DEDUP_REMOVED lines=30> */
.L_x_909:
[----:B------:R-:W-:Y:S05]  /*4c60*/  BSYNC B0 ;  /* 0x0000000000007941 */ /* 0x000fea0003800000 */
.L_x_908:
[----:B------:R-:W0:Y:S02]  /*4c70*/  LDGDEPBAR ;  /* 0x00000000000079af */ /* 0x000e240000000000 */
.L_x_907:
        /* <DEDUP_REMOVED lines=31> */
[----:B------:R-:W2:Y:S03]  /*4e70*/  SHFL.BFLY PT, R6, R21, 0x2, 0x1f ;  /* 0x0c401f0015067f89 */ /* 0x000ea600000e0000 */
[-C--:B------:R-:W-:Y:S01]  /*4e80*/  LEA R201, R3, R204.reuse, 0x1 ;  /* 0x000000cc03c97211 */ /* 0x080fe200078e08ff */
[----:B------:R-:W3:Y:S01]  /*4e90*/  SHFL.BFLY PT, R7, R14, 0x2, 0x1f ;  /* 0x0c401f000e077f89 */ /* 0x000ee200000e0000 */
[----:B------:R-:W-:-:S03]  /*4ea0*/  LEA R202, R5, R204, 0x1 ;  /* 0x000000cc05ca7211 */ /* 0x000fc600078e08ff */
[----:B-1----:R-:W-:Y:S01]  /*4eb0*/  LDSM.16.MT88.4 R40, [R204+0xe000] ;  /* 0x00e00000cc28783b */ /* 0x002fe20000004200 */
[----:B------:R-:W-:-:S03]  /*4ec0*/  LEA R200, R3, R202, 0x1 ;  /* 0x000000ca03c87211 */ /* 0x000fc600078e08ff */
[----:B------:R-:W-:Y:S04]  /*4ed0*/  LDSM.16.MT88.4 R56, [R201+0xe000] ;  /* 0x00e00000c938783b */ /* 0x000fe80000004200 */
[----:B------:R-:W-:Y:S04]  /*4ee0*/  LDSM.16.MT88.4 R124, [R204+0xc000] ;  /* 0x00c00000cc7c783b */ /* 0x000fe80000004200 */
[----:B------:R-:W-:Y:S01]  /*4ef0*/  LDSM.16.MT88.4 R116, [R202+0xc000] ;  /* 0x00c00000ca74783b */ /* 0x000fe20000004200 */
[----:B--2---:R-:W-:-:S03]  /*4f00*/  FMNMX.FTZ R6, R21, R6, !PT ;  /* 0x0000000615067209 */ /* 0x004fc60007810000 */
[----:B------:R-:W-:Y:S01]  /*4f10*/  LDSM.16.MT88.4 R108, [R201+0xc000] ;  /* 0x00c00000c96c783b */ /* 0x000fe20000004200 */
[----:B---3--:R-:W-:-:S03]  /*4f20*/  FMNMX.FTZ R7, R14, R7, !PT ;  /* 0x000000070e077209 */ /* 0x008fc60007810000 */
        /* <DEDUP_REMOVED lines=261> */
[----:B------:R-:W-:Y:S01]  /*5f80*/  ULDC.64 UR4, c[0x0][0x1a0] ;  /* 0x0000680000047ab9 */ /* 0x000fe20000000a00 */
[----:B------:R-:W-:Y:S01]  /*5f90*/  LOP3.LUT R221, R134, 0x3, RZ, 0xc0, !PT ;  /* 0x0000000386dd7812 */ /* 0x000fe200078ec0ff */
[----:B------:R-:W-:Y:S01]  /*5fa0*/  IMAD.MOV.U32 R137, RZ, RZ, R132 ;  /* 0x000000ffff897224 */ /* 0x000fe200078e0084 */
[----:B------:R-:W-:Y:S01]  /*5fb0*/  SHF.R.S32.HI R3, RZ, 0x1f, R230 ;  /* 0x0000001fff037819 */ /* 0x000fe200000114e6 */
[----:B------:R-:W-:Y:S01]  /*5fc0*/  IMAD.MOV.U32 R2, RZ, RZ, R133 ;  /* 0x000000ffff027224 */ /* 0x000fe200078e0085 */
[----:B------:R-:W-:Y:S01]  /*5fd0*/  ISETP.GE.AND P4, PT, R228, c[0x0][0x220], PT ;  /* 0x00008800e4007a0c */ /* 0x000fe20003f86270 */
[----:B------:R-:W-:Y:S01]  /*5fe0*/  IMAD R221, R221, -0x2, R144 ;  /* 0xfffffffedddd7824 */ /* 0x000fe200078e0290 */
[----:B------:R-:W-:Y:S01]  /*5ff0*/  LEA.HI R230, R3, R230, RZ, 0x6 ;  /* 0x000000e603e67211 */ /* 0x000fe200078f30ff */
[----:B------:R-:W-:Y:S01]  /*6000*/  USHF.L.U64.HI UR5, UR4, 0x4, UR5 ;  /* 0x0000000404057899 */ /* 0x000fe20008010205 */
[----:B------:R-:W-:Y:S01]  /*6010*/  ISETP.GE.AND P3, PT, R219, c[0x0][0x220], PT ;  /* 0x00008800db007a0c */ /* 0x000fe20003f66270 */
[----:B------:R-:W-:Y:S01]  /*6020*/  USHF.L.U32 UR4, UR4, 0x4, URZ ;  /* 0x0000000404047899 */ /* 0x000fe2000800063f */
[----:B------:R-:W-:Y:S01]  /*6030*/  IADD3 R221, R135, R221, -R220 ;  /* 0x000000dd87dd7210 */ /* 0x000fe20007ffe8dc */
[----:B------:R-:W-:Y:S01]  /*6040*/  ULDC.64 UR6, c[0x0][0x118] ;  /* 0x0000460000067ab9 */ /* 0x000fe20000000a00 */
[----:B------:R-:W-:-:S02]  /*6050*/  LEA.HI.SX32 R230, R230, 0xfffffffe, 0x1a ;  /* 0xfffffffee6e67811 */ /* 0x000fc400078fd2ff */
[----:B------:R-:W-:Y:S01]  /*6060*/  ISETP.GE.AND P2, PT, R218, c[0x0][0x220], PT ;  /* 0x00008800da007a0c */ /* 0x000fe20003f46270 */
[----:B------:R-:W-:Y:S05]  /*6070*/  BRA `(.L_x_911) ;  /* 0x0000064000007947 */ /* 0x000fea0003800000 */
.L_x_913:
        /* <DEDUP_REMOVED lines=100> */
.L_x_911:
        /* <DEDUP_REMOVED lines=8> */
[----:B------:R-:W-:Y:S02]  /*6740*/  IADD3 R136, P5, R132, UR4, RZ ;  /* 0x0000000484887c10 */ /* 0x000fe4000ffbe0ff */
[----:B------:R-:W-:Y:S02]  /*6750*/  IADD3 R133, R135, R133, RZ ;  /* 0x0000008587857210 */ /* 0x000fe40007ffe0ff */
[----:B------:R-:W-:Y:S02]  /*6760*/  @!P4 LEA R240, P6, R136, c[0x0][0x170], 0x1 ;  /* 0x00005c0088f0ca11 */ /* 0x000fe400078c08ff */
        /* <DEDUP_REMOVED lines=17> */
[C---:B------:R-:W-:Y:S01]  /*6880*/  @!P2 LEA.HI.X R139, R136.reuse, c[0x0][0x174], R133, 0x1, P0 ;  /* 0x00005d00888baa11 */ /* 0x040fe200000f0c85 */
[----:B------:R-:W-:Y:S01]  /*6890*/  @!PT LDS RZ, [RZ] ;  /* 0x00000000fffff984 */ /* 0x000fe20000000800 */
[----:B------:R-:W-:Y:S01]  /*68a0*/  @!PT LDS RZ, [RZ] ;  /* 0x00000000fffff984 */ /* 0x000fe20000000800 */
[----:B------:R-:W-:Y:S01]  /*68b0*/  @!PT LDS RZ, [RZ] ;  /* 0x00000000fffff984 */ /* 0x000fe20000000800 */
[----:B------:R2:W-:Y:S01]  /*68c0*/  @!P3 LDGSTS.E.BYPASS.LTC128B.128 [R217+0xe000], [R238.64+0x80] ;  /* 0x0e000080eed9bfae */ /* 0x0005e2000b901d46 */
[----:B------:R-:W-:Y:S04]  /*68d0*/  IADD3 R134, P5, R136, UR4, RZ ;  /* 0x0000000488867c10 */ /* 0x000fe8000ffbe0ff */
        /* <DEDUP_REMOVED lines=224> */
[----:B------:R-:W-:Y:S02]  /*76e0*/  FMUL.FTZ R233, R5, c[0x0][0x2ec] ;  /* 0x0000bb0005e97a20 */ /* 0x000fe40000410000 */
[C---:B------:R-:W-:Y:S04]  /*76f0*/  HMMA.16816.F32 R24, R176.reuse, R142, R24 ;  /* 0x0000008eb018723c */ /* 0x040fe80000001818 */
[----:B-----5:R-:W-:Y:S02]  /*7700*/  FMUL.FTZ R139, R14, c[0x0][0x2ec] ;  /* 0x0000bb000e8b7a20 */ /* 0x020fe40000410000 */
[----:B------:R-:W3:Y:S01]  /*7710*/  MUFU.TANH R233, R233 ;  /* 0x000000e900e97308 */ /* 0x000ee20000002400 */
[----:B------:R-:W-:Y:S02]  /*7720*/  FMUL.FTZ R235, R6, c[0x0][0x2ec] ;  /* 0x0000bb0006eb7a20 */ /* 0x000fe40000410000 */
[----:B------:R-:W-:Y:S03]  /*7730*/  FMUL.FTZ R236, R18, c[0x0][0x2ec] ;  /* 0x0000bb0012ec7a20 */ /* 0x000fe60000410000 */
[----:B------:R-:W-:Y:S02]  /*7740*/  FMUL.FTZ R237, R7, c[0x0][0x2ec] ;  /* 0x0000bb0007ed7a20 */ /* 0x000fe40000410000 */
[----:B------:R-:W-:Y:S02]  /*7750*/  FMUL.FTZ R239, R8, c[0x0][0x2ec] ;  /* 0x0000bb0008ef7a20 */ /* 0x000fe40000410000 */
[----:B------:R5:W1:Y:S01]  /*7760*/  MUFU.TANH R141, R236 ;  /* 0x000000ec008d7308 */ /* 0x000a620000002400 */
[----:B------:R-:W-:Y:S02]  /*7770*/  FMUL.FTZ R234, R20, c[0x0][0x2ec] ;  /* 0x0000bb0014ea7a20 */ /* 0x000fe40000410000 */
[----:B------:R-:W-:Y:S02]  /*7780*/  FMUL.FTZ R238, R23, c[0x0][0x2ec] ;  /* 0x0000bb0017ee7a20 */ /* 0x000fe40000410000 */
[----:B----4-:R-:W-:Y:S02]  /*7790*/  FMUL.FTZ R241, R9, c[0x0][0x2ec] ;  /* 0x0000bb0009f17a20 */ /* 0x010fe40000410000 */
[----:B------:R-:W-:Y:S01]  /*77a0*/  FMUL.FTZ R243, R10, c[0x0][0x2ec] ;  /* 0x0000bb000af37a20 */ /* 0x000fe20000410000 */
[C---:B--2---:R-:W-:Y:S02]  /*77b0*/  HMMA.16816.F32 R28, R176.reuse, R132, R28 ;  /* 0x00000084b01c723c */ /* 0x044fe4000000181c */
[----:B------:R2:W4:Y:S01]  /*77c0*/  MUFU.TANH R161, R139 ;  /* 0x0000008b00a17308 */ /* 0x0005220000002400 */
[----:B------:R-:W-:Y:S02]  /*77d0*/  FMUL.FTZ R245, R11, c[0x0][0x2ec] ;  /* 0x0000bb000bf57a20 */ /* 0x000fe40000410000 */
[----:B------:R-:W-:Y:S02]  /*77e0*/  FMUL.FTZ R249, R12, c[0x0][0x2ec] ;  /* 0x0000bb000cf97a20 */ /* 0x000fe40000410000 */
[----:B------:R-:W-:Y:S01]  /*77f0*/  FMUL.FTZ R133, R27, c[0x0][0x2ec] ;  /* 0x0000bb001b857a20 */ /* 0x000fe20000410000 */
[----:B------:R-:W-:Y:S04]  /*7800*/  HMMA.16816.F32 R32, R176, R134, R32 ;  /* 0x00000086b020723c */ /* 0x000fe80000001820 */
[----:B------:R1:W1:Y:S01]  /*7810*/  MUFU.TANH R158, R234 ;  /* 0x000000ea009e7308 */ /* 0x0002620000002400 */
[----:B------:R-:W-:Y:S02]  /*7820*/  FMUL.FTZ R247, R13, c[0x0][0x2ec] ;  /* 0x0000bb000df77a20 */ /* 0x000fe40000410000 */
[----:B------:R-:W-:Y:S02]  /*7830*/  FMUL.FTZ R251, R15, c[0x0][0x2ec] ;  /* 0x0000bb000ffb7a20 */ /* 0x000fe40000410000 */
[----:B-----5:R-:W-:Y:S03]  /*7840*/  FMUL.FTZ R236, R25, c[0x0][0x2ec] ;  /* 0x0000bb0019ec7a20 */ /* 0x020fe60000410000 */
[----:B------:R-:W-:Y:S02]  /*7850*/  FMUL.FTZ R138, R16, c[0x0][0x2ec] ;  /* 0x0000bb00108a7a20 */ /* 0x000fe40000410000 */
[----:B------:R5:W3:Y:S01]  /*7860*/  MUFU.TANH R157, R238 ;  /* 0x000000ee009d7308 */ /* 0x000ae20000002400 */
[----:B------:R-:W-:Y:S02]  /*7870*/  FMUL.FTZ R136, R17, c[0x0][0x2ec] ;  /* 0x0000bb0011887a20 */ /* 0x000fe40000410000 */
[----:B------:R-:W-:Y:S02]  /*7880*/  FMUL.FTZ R134, R29, c[0x0][0x2ec] ;  /* 0x0000bb001d867a20 */ /* 0x000fe40000410000 */
[----:B------:R-:W-:Y:S02]  /*7890*/  FMUL.FTZ R132, R28, c[0x0][0x2ec] ;  /* 0x0000bb001c847a20 */ /* 0x000fe40000410000 */
[----:B--2---:R-:W-:Y:S02]  /*78a0*/  FMUL.FTZ R139, R19, c[0x0][0x2ec] ;  /* 0x0000bb00138b7a20 */ /* 0x004fe40000410000 */
[----:B------:R-:W-:Y:S01]  /*78b0*/  FMUL.FTZ R242, R21, c[0x0][0x2ec] ;  /* 0x0000bb0015f27a20 */ /* 0x000fe20000410000 */
[----:B------:R2:W2:Y:S01]  /*78c0*/  MUFU.TANH R149, R134 ;  /* 0x0000008600957308 */ /* 0x0004a20000002400 */
[----:B------:R-:W-:Y:S02]  /*78d0*/  FMUL.FTZ R135, R34, c[0x0][0x2ec] ;  /* 0x0000bb0022877a20 */ /* 0x000fe40000410000 */
[----:B------:R-:W-:Y:S02]  /*78e0*/  FMUL.FTZ R240, R22, c[0x0][0x2ec] ;  /* 0x0000bb0016f07a20 */ /* 0x000fe40000410000 */
[----:B------:R-:W-:Y:S02]  /*78f0*/  FMUL.FTZ R244, R24, c[0x0][0x2ec] ;  /* 0x0000bb0018f47a20 */ /* 0x000fe40000410000 */
[----:B-1----:R-:W-:Y:S03]  /*7900*/  FMUL.FTZ R234, R26, c[0x0][0x2ec] ;  /* 0x0000bb001aea7a20 */ /* 0x002fe60000410000 */
[----:B------:R1:W1:Y:S01]  /*7910*/  MUFU.TANH R152, R236 ;  /* 0x000000ec00987308 */ /* 0x0002620000002400 */
[----:B-----5:R-:W-:Y:S09]  /*7920*/  FMUL.FTZ R238, R30, c[0x0][0x2ec] ;  /* 0x0000bb001eee7a20 */ /* 0x020ff20000410000 */
[----:B------:R5:W3:Y:S01]  /*7930*/  MUFU.TANH R153, R133 ;  /* 0x0000008500997308 */ /* 0x000ae20000002400 */
[----:B--2---:R-:W-:Y:S09]  /*7940*/  FMUL.FTZ R134, R35, c[0x0][0x2ec] ;  /* 0x0000bb0023867a20 */ /* 0x004ff20000410000 */
[----:B------:R2:W2:Y:S01]  /*7950*/  MUFU.TANH R150, R132 ;  /* 0x0000008400967308 */ /* 0x0004a20000002400 */
[----:B-1----:R-:W-:Y:S09]  /*7960*/  FMUL.FTZ R236, R31, c[0x0][0x2ec] ;  /* 0x0000bb001fec7a20 */ /* 0x002ff20000410000 */
[----:B------:R-:W1:Y:S01]  /*7970*/  MUFU.TANH R235, R235 ;  /* 0x000000eb00eb7308 */ /* 0x000e620000002400 */
[----:B-----5:R-:W-:Y:S09]  /*7980*/  FMUL.FTZ R133, R32, c[0x0][0x2ec] ;  /* 0x0000bb0020857a20 */ /* 0x020ff20000410000 */
[----:B------:R-:W1:Y:S01]  /*7990*/  MUFU.TANH R237, R237 ;  /* 0x000000ed00ed7308 */ /* 0x000e620000002400 */
        /* <DEDUP_REMOVED lines=22> */
.L_x_912:
[C---:B-1----:R-:W-:Y:S01]  /*7b00*/  IMAD R22, R230.reuse, -0x40, R221 ;  /* 0xffffffc0e6167824 */ /* 0x042fe200078e02dd */
[----:B------:R-:W-:Y:S01]  /*7b10*/  LDSM.16.MT88.4 R28, [R201+0xc000] ;  /* 0x00c00000c91c783b */ /* 0x000fe20000004200 */
[----:B------:R-:W-:Y:S03]  /*7b20*/  IADD3 R230, R230, -0x1, RZ ;  /* 0xffffffffe6e67810 */ /* 0x000fe60007ffe0ff */
[C---:B------:R-:W-:Y:S02]  /*7b30*/  IADD3 R20, R22.reuse, 0x8, RZ ;  /* 0x0000000816147810 */ /* 0x040fe40007ffe0ff */
[----:B------:R-:W-:Y:S02]  /*7b40*/  IADD3 R18, R22, 0x7, RZ ;  /* 0x0000000716127810 */ /* 0x000fe40007ffe0ff */
[----:B------:R-:W-:Y:S01]  /*7b50*/  ISETP.GE.AND P0, PT, R20, RZ, PT ;  /* 0x000000ff1400720c */ /* 0x000fe20003f06270 */
[----:B------:R-:W-:Y:S01]  /*7b60*/  LDSM.16.MT88.4 R164, [R204+0x11800] ;  /* 0x01180000cca4783b */ /* 0x000fe20000004200 */
[C---:B------:R-:W-:Y:S02]  /*7b70*/  IADD3 R16, R22.reuse, -0x1, RZ ;  /* 0xffffffff16107810 */ /* 0x040fe40007ffe0ff */
        /* <DEDUP_REMOVED lines=365> */
[----:B------:R-:W-:Y:S02]  /*9250*/  FFMA.FTZ R171, R2, R231, R171 ;  /* 0x000000e702ab7223 */ /* 0x000fe400000100ab */
        /* <DEDUP_REMOVED lines=137> */
.L_x_910:
[----:B------:R-:W1:Y:S01]  /*9af0*/  SHFL.BFLY PT, R3, R232, 0x2, 0x1f ;  /* 0x0c401f00e8037f89 */ /* 0x000e6200000e0000 */
[C---:B------:R-:W-:Y:S01]  /*9b00*/  ISETP.NE.AND P0, PT, R215.reuse, -0x1, PT ;  /* 0xffffffffd700780c */ /* 0x040fe20003f05270 */
[----:B------:R-:W-:Y:S01]  /*9b10*/  ULDC.64 UR4, c[0x0][0x118] ;  /* 0x0000460000047ab9 */ /* 0x000fe20000000a00 */
[----:B------:R-:W-:Y:S01]  /*9b20*/  MOV R11, 0x3f800000 ;  /* 0x3f800000000b7802 */ /* 0x000fe20000000f00 */
[----:B------:R-:W2:Y:S01]  /*9b30*/  SHFL.BFLY PT, R2, R231, 0x2, 0x1f ;  /* 0x0c401f00e7027f89 */ /* 0x000ea200000e0000 */
[----:B------:R-:W-:Y:S01]  /*9b40*/  MOV R12, 0x3f800000 ;  /* 0x3f800000000c7802 */ /* 0x000fe20000000f00 */
[----:B------:R-:W-:Y:S02]  /*9b50*/  BSSY B0, `(.L_x_914) ;  /* 0x0000149000007945 */ /* 0x000fe40003800000 */
[----:B------:R-:W3:Y:S06]  /*9b60*/  S2R R5, SR_TID.X ;  /* 0x0000000000057919 */ /* 0x000eec0000002100 */
[----:B------:R-:W-:-:S04]  /*9b70*/  @P0 IMAD.WIDE.U32 R8, R215, c[0x0][0x1e8], RZ ;  /* 0x00007a00d7080a25 */ /* 0x000fc800078e00ff */
[----:B------:R-:W-:Y:S01]  /*9b80*/  @P0 IMAD R9, R215, c[0x0][0x1ec], R9 ;  /* 0x00007b00d7090a24 */ /* 0x000fe200078e0209 */
[----:B------:R-:W-:Y:S01]  /*9b90*/  @P0 MOV R10, R8 ;  /* 0x00000008000a0202 */ /* 0x000fe20000000f00 */
[----:B-1----:R-:W-:Y:S02]  /*9ba0*/  FADD.FTZ R0, R3, R232 ;  /* 0x000000e803007221 */ /* 0x002fe40000010000 */
[----:B--2---:R-:W-:-:S03]  /*9bb0*/  FADD.FTZ R3, R2, R231 ;  /* 0x000000e702037221 */ /* 0x004fc60000010000 */
[----:B------:R-:W1:Y:S01]  /*9bc0*/  SHFL.BFLY PT, R7, R0, 0x1, 0x1f ;  /* 0x0c201f0000077f89 */ /* 0x000e6200000e0000 */
[----:B---3--:R-:W-:-:S03]  /*9bd0*/  SHF.R.S32.HI R4, RZ, 0x1f, R5 ;  /* 0x0000001fff047819 */ /* 0x008fc60000011405 */
[----:B------:R-:W2:Y:S04]  /*9be0*/  SHFL.BFLY PT, R6, R3, 0x1, 0x1f ;  /* 0x0c201f0003067f89 */ /* 0x000ea800000e0000 */
[----:B------:R-:W3:Y:S01]  /*9bf0*/  S2R R2, SR_CTAID.Y ;  /* 0x0000000000027919 */ /* 0x000ee20000002600 */
[----:B-1----:R-:W-:Y:S02]  /*9c00*/  FADD.FTZ R7, R0, R7 ;  /* 0x0000000700077221 */ /* 0x002fe40000010000 */
[----:B--2---:R-:W-:Y:S01]  /*9c10*/  FADD.FTZ R6, R3, R6 ;  /* 0x0000000603067221 */ /* 0x004fe20000010000 */
[----:B------:R-:W-:Y:S02]  /*9c20*/  LEA.HI R3, R4, R5, RZ, 0x5 ;  /* 0x0000000504037211 */ /* 0x000fe400078f28ff */
[----:B------:R-:W-:Y:S01]  /*9c30*/  FSETP.NE.FTZ.AND P5, PT, R7, RZ, PT ;  /* 0x000000ff0700720b */ /* 0x000fe20003fb5000 */
[----:B---3--:R-:W-:Y:S01]  /*9c40*/  @!P0 IMAD.WIDE.U32 R14, R2, c[0x0][0x1e0], RZ ;  /* 0x00007800020e8a25 */ /* 0x008fe200078e00ff */
[----:B------:R-:W-:-:S02]  /*9c50*/  @!P0 SHF.R.S32.HI R13, RZ, 0x1f, R2 ;  /* 0x0000001fff0d8819 */ /* 0x000fc40000011402 */
[----:B------:R-:W-:Y:S02]  /*9c60*/  LOP3.LUT R0, R3, 0xffffffe0, RZ, 0xc0, !PT ;  /* 0xffffffe003007812 */ /* 0x000fe400078ec0ff */
[----:B------:R-:W-:Y:S01]  /*9c70*/  FSETP.NE.FTZ.AND P4, PT, R6, RZ, PT ;  /* 0x000000ff0600720b */ /* 0x000fe20003f95000 */
[----:B------:R-:W-:Y:S01]  /*9c80*/  @!P0 IMAD R13, R13, c[0x0][0x1e0], RZ ;  /* 0x000078000d0d8a24 */ /* 0x000fe200078e02ff */
[----:B------:R-:W-:Y:S02]  /*9c90*/  IADD3 R0, R5, -R0, RZ ;  /* 0x8000000005007210 */ /* 0x000fe40007ffe0ff */
[----:B------:R-:W-:Y:S01]  /*9ca0*/  @!P0 MOV R10, R14 ;  /* 0x0000000e000a8202 */ /* 0x000fe20000000f00 */
[----:B------:R-:W-:Y:S01]  /*9cb0*/  @!P0 IMAD R8, R2, c[0x0][0x1e4], R13 ;  /* 0x0000790002088a24 */ /* 0x000fe200078e020d */
[----:B------:R-:W-:Y:S01]  /*9cc0*/  LOP3.LUT P6, RZ, R0, 0x3, RZ, 0xc0, !PT ;  /* 0x0000000300ff7812 */ /* 0x000fe200078cc0ff */
[----:B------:R-:W1:Y:S01]  /*9cd0*/  @P5 MUFU.RCP R11, R7 ;  /* 0x00000007000b5308 */ /* 0x000e620000001000 */
[----:B------:R-:W-:-:S02]  /*9ce0*/  LEA.HI R0, R4, R5, RZ, 0x2 ;  /* 0x0000000504007211 */ /* 0x000fc400078f10ff */
[----:B------:R-:W-:Y:S02]  /*9cf0*/  @!P0 IADD3 R9, R15, R8, RZ ;  /* 0x000000080f098210 */ /* 0x000fe40007ffe0ff */
[--C-:B------:R-:W-:Y:S02]  /*9d00*/  SHF.R.S32.HI R13, RZ, 0x2, R0.reuse ;  /* 0x00000002ff0d7819 */ /* 0x100fe40000011400 */
[----:B------:R-:W-:Y:S01]  /*9d10*/  SHF.R.S32.HI R8, RZ, 0x1f, R0 ;  /* 0x0000001fff087819 */ /* 0x000fe20000011400 */
[----:B------:R-:W2:Y:S01]  /*9d20*/  @P4 MUFU.RCP R12, R6 ;  /* 0x00000006000c4308 */ /* 0x000ea20000001000 */
[----:B------:R-:W-:Y:S02]  /*9d30*/  LOP3.LUT R0, R0, 0x3ffffffc, RZ, 0xc0, !PT ;  /* 0x3ffffffc00007812 */ /* 0x000fe400078ec0ff */
[----:B------:R-:W-:Y:S02]  /*9d40*/  LEA.HI R8, R8, R13, RZ, 0x3 ;  /* 0x0000000d08087211 */ /* 0x000fe400078f18ff */
[----:B------:R-:W-:-:S02]  /*9d50*/  SHF.R.S32.HI R3, RZ, 0x5, R3 ;  /* 0x00000005ff037819 */ /* 0x000fc40000011403 */
[----:B------:R-:W-:Y:S01]  /*9d60*/  LOP3.LUT R8, R8, 0xfffffff8, RZ, 0xc0, !PT ;  /* 0xfffffff808087812 */ /* 0x000fe200078ec0ff */
[C---:B-1----:R-:W-:Y:S01]  /*9d70*/  FMUL.FTZ R128, R11.reuse, R128 ;  /* 0x000000800b807220 */ /* 0x042fe20000410000 */
[----:B------:R-:W-:Y:S01]  /*9d80*/  IADD3 R0, -R0, R5, RZ ;  /* 0x0000000500007210 */ /* 0x000fe20007ffe1ff */
[----:B------:R-:W-:Y:S01]  /*9d90*/  FMUL.FTZ R129, R11, R129 ;  /* 0x000000810b817220 */ /* 0x000fe20000410000 */
[----:B------:R-:W-:Y:S01]  /*9da0*/  IADD3 R8, R13, -R8, RZ ;  /* 0x800000080d087210 */ /* 0x000fe20007ffe0ff */
[----:B------:R-:W-:Y:S01]  /*9db0*/  FMUL.FTZ R124, R11, R124 ;  /* 0x0000007c0b7c7220 */ /* 0x000fe20000410000 */
[----:B------:R-:W-:Y:S01]  /*9dc0*/  LEA R0, R3, R0, 0x9 ;  /* 0x0000000003007211 */ /* 0x000fe200078e48ff */
[----:B------:R-:W-:Y:S01]  /*9dd0*/  FMUL.FTZ R125, R11, R125 ;  /* 0x0000007d0b7d7220 */ /* 0x000fe20000410000 */
[C---:B------:R-:W-:Y:S01]  /*9de0*/  LOP3.LUT R14, R8.reuse, 0x1, RZ, 0xc0, !PT ;  /* 0x00000001080e7812 */ /* 0x040fe200078ec0ff */
[----:B------:R-:W-:Y:S01]  /*9df0*/  IMAD.SHL.U32 R13, R8, 0x40, RZ ;  /* 0x00000040080d7824 */ /* 0x000fe200078e00ff */
[----:B------:R-:W-:Y:S01]  /*9e00*/  F2FP.PACK_AB R128, R129, R128 ;  /* 0x000000808180723e */ /* 0x000fe200000000ff */
[C---:B------:R-:W-:Y:S01]  /*9e10*/  FMUL.FTZ R120, R11.reuse, R120 ;  /* 0x000000780b787220 */ /* 0x040fe20000410000 */
[----:B------:R-:W-:Y:S01]  /*9e20*/  ISETP.NE.U32.AND P3, PT, R14, 0x1, PT ;  /* 0x000000010e00780c */ /* 0x000fe20003f65070 */
[----:B------:R-:W-:Y:S01]  /*9e30*/  FMUL.FTZ R121, R11, R121 ;  /* 0x000000790b797220 */ /* 0x000fe20000410000 */
[----:B------:R-:W-:Y:S01]  /*9e40*/  LOP3.LUT R13, R13, 0x1c0, RZ, 0xc0, !PT ;  /* 0x000001c00d0d7812 */ /* 0x000fe200078ec0ff */
[C---:B------:R-:W-:Y:S01]  /*9e50*/  FMUL.FTZ R116, R11.reuse, R116 ;  /* 0x000000740b747220 */ /* 0x040fe20000410000 */
[----:B------:R-:W-:Y:S01]  /*9e60*/  R2P PR, R8, 0x6 ;  /* 0x0000000608007804 */ /* 0x000fe20000000000 */
[----:B------:R-:W-:Y:S01]  /*9e70*/  FMUL.FTZ R117, R11, R117 ;  /* 0x000000750b757220 */ /* 0x000fe20000410000 */
[----:B------:R-:W-:Y:S01]  /*9e80*/  LEA.HI R13, R13, R13, RZ, 0x1d ;  /* 0x0000000d0d0d7211 */ /* 0x000fe200078fe8ff */
[----:B------:R-:W-:Y:S01]  /*9e90*/  FMUL.FTZ R112, R11, R112 ;  /* 0x000000700b707220 */ /* 0x000fe20000410000 */
[----:B------:R-:W-:Y:S01]  /*9ea0*/  F2FP.PACK_AB R124, R125, R124 ;  /* 0x0000007c7d7c723e */ /* 0x000fe200000000ff */
[C---:B------:R-:W-:Y:S01]  /*9eb0*/  FMUL.FTZ R113, R11.reuse, R113 ;  /* 0x000000710b717220 */ /* 0x040fe20000410000 */
[----:B------:R-:W-:Y:S01]  /*9ec0*/  LEA R0, R0, R13, 0x1 ;  /* 0x0000000d00007211 */ /* 0x000fe200078e08ff */
[----:B------:R-:W-:Y:S01]  /*9ed0*/  FMUL.FTZ R108, R11, R108 ;  /* 0x0000006c0b6c7220 */ /* 0x000fe20000410000 */
[----:B------:R-:W-:Y:S01]  /*9ee0*/  F2FP.PACK_AB R120, R121, R120 ;  /* 0x000000787978723e */ /* 0x000fe200000000ff */
        /* <DEDUP_REMOVED lines=28> */
[----:B------:R-:W-:Y:S01]  /*a0b0*/  FMUL.FTZ R53, R11, R53 ;  /* 0x000000350b357220 */ /* 0x000fe20000410000 */
[----:B------:R-:W-:Y:S01]  /*a0c0*/  F2FP.PACK_AB R48, R49, R48 ;  /* 0x000000303130723e */ /* 0x000fe200000000ff */
[C---:B------:R-:W-:Y:S01]  /*a0d0*/  FMUL.FTZ R56, R11.reuse, R56 ;  /* 0x000000380b387220 */ /* 0x040fe20000410000 */
[----:B------:R-:W3:Y:S01]  /*a0e0*/  @P5 MUFU.LG2 R7, R7 ;  /* 0x0000000700075308 */ /* 0x000ee20000000c00 */
[----:B------:R-:W-:Y:S01]  /*a0f0*/  FMUL.FTZ R57, R11, R57 ;  /* 0x000000390b397220 */ /* 0x000fe20000410000 */
[----:B------:R-:W-:Y:S01]  /*a100*/  F2FP.PACK_AB R52, R53, R52 ;  /* 0x000000343534723e */ /* 0x000fe200000000ff */
[----:B------:R-:W-:-:S02]  /*a110*/  FMUL.FTZ R60, R11, R60 ;  /* 0x0000003c0b3c7220 */ /* 0x000fc40000410000 */
[----:B------:R-:W-:Y:S01]  /*a120*/  FMUL.FTZ R61, R11, R61 ;  /* 0x0000003d0b3d7220 */ /* 0x000fe20000410000 */
[----:B------:R-:W-:Y:S01]  /*a130*/  F2FP.PACK_AB R56, R57, R56 ;  /* 0x000000383938723e */ /* 0x000fe200000000ff */
[C---:B------:R-:W-:Y:S01]  /*a140*/  FMUL.FTZ R64, R11.reuse, R64 ;  /* 0x000000400b407220 */ /* 0x040fe20000410000 */
[----:B------:R-:W4:Y:S01]  /*a150*/  @P4 MUFU.LG2 R6, R6 ;  /* 0x0000000600064308 */ /* 0x000f220000000c00 */
[----:B------:R-:W-:Y:S01]  /*a160*/  FMUL.FTZ R65, R11, R65 ;  /* 0x000000410b417220 */ /* 0x000fe20000410000 */
[----:B------:R-:W-:Y:S01]  /*a170*/  F2FP.PACK_AB R60, R61, R60 ;  /* 0x0000003c3d3c723e */ /* 0x000fe200000000ff */
[C---:B------:R-:W-:Y:S01]  /*a180*/  FMUL.FTZ R68, R11.reuse, R68 ;  /* 0x000000440b447220 */ /* 0x040fe20000410000 */
[----:B------:R-:W5:Y:S01]  /*a190*/  S2R R61, SR_CTAID.X ;  /* 0x00000000003d7919 */ /* 0x000f620000002500 */
[----:B------:R-:W-:Y:S01]  /*a1a0*/  FMUL.FTZ R69, R11, R69 ;  /* 0x000000450b457220 */ /* 0x000fe20000410000 */
[----:B------:R-:W-:Y:S01]  /*a1b0*/  F2FP.PACK_AB R64, R65, R64 ;  /* 0x000000404140723e */ /* 0x000fe200000000ff */
[----:B------:R-:W-:-:S02]  /*a1c0*/  FMUL.FTZ R72, R11, R72 ;  /* 0x000000480b487220 */ /* 0x000fc40000410000 */
[----:B------:R-:W-:Y:S01]  /*a1d0*/  FMUL.FTZ R73, R11, R73 ;  /* 0x000000490b497220 */ /* 0x000fe20000410000 */
[----:B------:R-:W-:Y:S01]  /*a1e0*/  F2FP.PACK_AB R68, R69, R68 ;  /* 0x000000444544723e */ /* 0x000fe200000000ff */
[C---:B------:R-:W-:Y:S01]  /*a1f0*/  FMUL.FTZ R76, R11.reuse, R76 ;  /* 0x0000004c0b4c7220 */ /* 0x040fe20000410000 */
[----:B-1----:R-:W-:Y:S01]  /*a200*/  ISETP.NE.AND P1, PT, R14, RZ, PT ;  /* 0x000000ff0e00720c */ /* 0x002fe20003f25270 */
        /* <DEDUP_REMOVED lines=12> */
[----:B------:R-:W-:Y:S01]  /*a2d0*/  @P1 MOV R65, 0x1 ;  /* 0x0000000100411802 */ /* 0x000fe20000000f00 */
[----:B------:R-:W-:Y:S01]  /*a2e0*/  FMUL.FTZ R93, R11, R93 ;  /* 0x0000005d0b5d7220 */ /* 0x000fe20000410000 */
[----:B------:R-:W-:Y:S01]  /*a2f0*/  F2FP.PACK_AB R88, R89, R88 ;  /* 0x000000585958723e */ /* 0x000fe200000000ff */
[----:B------:R-:W-:-:S02]  /*a300*/  FMUL.FTZ R96, R11, R96 ;  /* 0x000000600b607220 */ /* 0x000fc40000410000 */
[----:B------:R-:W-:Y:S01]  /*a310*/  FMUL.FTZ R11, R11, R97 ;  /* 0x000000610b0b7220 */ /* 0x000fe20000410000 */
[----:B------:R-:W-:Y:S01]  /*a320*/  F2FP.PACK_AB R92, R93, R92 ;  /* 0x0000005c5d5c723e */ /* 0x000fe200000000ff */
[C---:B--2---:R-:W-:Y:S02]  /*a330*/  FMUL.FTZ R131, R12.reuse, R131 ;  /* 0x000000830c837220 */ /* 0x044fe40000410000 */
[C---:B------:R-:W-:Y:S01]  /*a340*/  FMUL.FTZ R130, R12.reuse, R130 ;  /* 0x000000820c827220 */ /* 0x040fe20000410000 */
[----:B------:R-:W-:Y:S01]  /*a350*/  F2FP.PACK_AB R96, R11, R96 ;  /* 0x000000600b60723e */ /* 0x000fe200000000ff */
[----:B------:R-:W-:Y:S01]  /*a360*/  IMAD.MOV.U32 R8, RZ, RZ, 0x40 ;  /* 0x00000040ff087424 */ /* 0x000fe200078e00ff */
[C---:B------:R-:W-:Y:S01]  /*a370*/  IADD3 R11, R13.reuse, -0x10, RZ ;  /* 0xfffffff00d0b7810 */ /* 0x040fe20007ffe0ff */
[C---:B------:R-:W-:Y:S01]  /*a380*/  FMUL.FTZ R127, R12.reuse, R127 ;  /* 0x0000007f0c7f7220 */ /* 0x040fe20000410000 */
[----:B------:R-:W-:Y:S01]  /*a390*/  @P3 IADD3 R11, R13, 0x10, RZ ;  /* 0x000000100d0b3810 */ /* 0x000fe20007ffe0ff */
[C---:B------:R-:W-:Y:S01]  /*a3a0*/  FMUL.FTZ R126, R12.reuse, R126 ;  /* 0x0000007e0c7e7220 */ /* 0x040fe20000410000 */
[----:B------:R-:W-:Y:S01]  /*a3b0*/  F2FP.PACK_AB R130, R131, R130 ;  /* 0x000000828382723e */ /* 0x000fe200000000ff */
[----:B------:R-:W-:Y:S01]  /*a3c0*/  FMUL.FTZ R123, R12, R123 ;  /* 0x0000007b0c7b7220 */ /* 0x000fe20000410000 */
[----:B------:R-:W-:Y:S01]  /*a3d0*/  SEL R8, R8, 0xffffffc0, !P2 ;  /* 0xffffffc008087807 */ /* 0x000fe20005000000 */
[C---:B------:R-:W-:Y:S01]  /*a3e0*/  FMUL.FTZ R122, R12.reuse, R122 ;  /* 0x0000007a0c7a7220 */ /* 0x040fe20000410000 */
[----:B------:R-:W-:Y:S01]  /*a3f0*/  F2FP.PACK_AB R126, R127, R126 ;  /* 0x0000007e7f7e723e */ /* 0x000fe200000000ff */
[----:B------:R-:W-:Y:S01]  /*a400*/  FMUL.FTZ R119, R12, R119 ;  /* 0x000000770c777220 */ /* 0x000fe20000410000 */
[----:B------:R-:W-:Y:S01]  /*a410*/  IADD3 R17, R0, R11, RZ ;  /* 0x0000000b00117210 */ /* 0x000fe20007ffe0ff */
        /* <DEDUP_REMOVED lines=10> */
[----:B------:R-:W-:Y:S01]  /*a4c0*/  FMUL.FTZ R107, R12, R107 ;  /* 0x0000006b0c6b7220 */ /* 0x000fe20000410000 */
[----:B------:R-:W-:Y:S01]  /*a4d0*/  IADD3 R23, R8, R11, RZ ;  /* 0x0000000b08177210 */ /* 0x000fe20007ffe0ff */
        /* <DEDUP_REMOVED lines=26> */
[----:B------:R-:W-:Y:S01]  /*a680*/  IMAD.IADD R25, R17, 0x1, R8 ;  /* 0x0000000111197824 */ /* 0x000fe200078e0208 */
        /* <DEDUP_REMOVED lines=43> */
[----:B------:R-:W-:Y:S01]  /*a940*/  FMUL.FTZ R12, R12, R98 ;  /* 0x000000620c0c7220 */ /* 0x000fe20000410000 */
[----:B------:R-:W-:Y:S01]  /*a950*/  F2FP.PACK_AB R94, R95, R94 ;  /* 0x0000005e5f5e723e */ /* 0x000fe200000000ff */
[----:B------:R-:W1:Y:S01]  /*a960*/  LDC.U8 R8, c[0x0][0x328] ;  /* 0x0000ca00ff087b82 */ /* 0x000e620000000000 */
[----:B------:R-:W-:Y:S01]  /*a970*/  STS [R11+0x2400], R42 ;  /* 0x0024002a0b007388 */ /* 0x000fe20000000800 */
[----:B------:R-:W-:-:S02]  /*a980*/  @P1 MOV R63, c[0x0][0x210] ;  /* 0x00008400003f1a02 */ /* 0x000fc40000000f00 */
[----:B------:R-:W-:Y:S01]  /*a990*/  F2FP.PACK_AB R12, R99, R12 ;  /* 0x0000000c630c723e */ /* 0x000fe200000000ff */
[----:B------:R-:W-:Y:S02]  /*a9a0*/  STS [R15+0x2000], R44 ;  /* 0x0020002c0f007388 */ /* 0x000fe40000000800 */
[----:B------:R-:W-:Y:S02]  /*a9b0*/  @P1 IMAD R63, R63, c[0x0][0x214], RZ ;  /* 0x000085003f3f1a24 */ /* 0x000fe400078e02ff */
[----:B------:R-:W-:Y:S04]  /*a9c0*/  STS [R15+0x2400], R46 ;  /* 0x0024002e0f007388 */ /* 0x000fe80000000800 */
[----:B------:R-:W-:Y:S04]  /*a9d0*/  STS [R17+0x2000], R48 ;  /* 0x0020003011007388 */ /* 0x000fe80000000800 */
[----:B------:R-:W-:Y:S04]  /*a9e0*/  STS [R17+0x2400], R50 ;  /* 0x0024003211007388 */ /* 0x000fe80000000800 */
[----:B------:R-:W-:Y:S01]  /*a9f0*/  STS [R19+0x2000], R52 ;  /* 0x0020003413007388 */ /* 0x000fe20000000800 */
[----:B-1----:R-:W-:-:S03]  /*aa00*/  ISETP.NE.AND P2, PT, R8, RZ, PT ;  /* 0x000000ff0800720c */ /* 0x002fc60003f45270 */
[----:B------:R-:W-:Y:S01]  /*aa10*/  STS [R19+0x2400], R54 ;  /* 0x0024003613007388 */ /* 0x000fe20000000800 */
[----:B------:R-:W-:Y:S02]  /*aa20*/  @!P1 MOV R8, c[0x0][0x214] ;  /* 0x0000850000089a02 */ /* 0x000fe40000000f00 */
[----:B------:R-:W-:Y:S01]  /*aa30*/  ISETP.NE.OR P3, PT, R14, RZ, !P2 ;  /* 0x000000ff0e00720c */ /* 0x000fe20005765670 */
[----:B------:R-:W-:Y:S01]  /*aa40*/  STS [R23+0x2000], R56 ;  /* 0x0020003817007388 */ /* 0x000fe20000000800 */
[----:B------:R-:W-:-:S03]  /*aa50*/  @!P1 SEL R63, R8, c[0x0][0x234], !P2 ;  /* 0x00008d00083f9a07 */ /* 0x000fc60005000000 */
[----:B------:R-:W-:Y:S02]  /*aa60*/  STS [R23+0x2400], R58 ;  /* 0x0024003a17007388 */ /* 0x000fe40000000800 */
[----:B------:R-:W-:Y:S02]  /*aa70*/  @!P1 IMAD R65, R63, c[0x0][0x1c0], RZ ;  /* 0x000070003f419a24 */ /* 0x000fe400078e02ff */
[----:B------:R-:W-:Y:S02]  /*aa80*/  STS [R21+0x2000], R60 ;  /* 0x0020003c15007388 */ /* 0x000fe40000000800 */
[C---:B------:R-:W-:Y:S02]  /*aa90*/  IMAD R65, R2.reuse, R65, RZ ;  /* 0x0000004102417224 */ /* 0x040fe400078e02ff */
[----:B------:R1:W-:Y:S03]  /*aaa0*/  STS [R21+0x2400], R62 ;  /* 0x0024003e15007388 */ /* 0x0003e60000000800 */
[----:B------:R-:W-:Y:S01]  /*aab0*/  SEL R65, R65, RZ, P3 ;  /* 0x000000ff41417207 */ /* 0x000fe20001800000 */
[----:B------:R2:W-:Y:S04]  /*aac0*/  STS [R25+0x2000], R64 ;  /* 0x0020004019007388 */ /* 0x0005e80000000800 */
[----:B------:R3:W-:Y:S04]  /*aad0*/  STS [R25+0x2400], R66 ;  /* 0x0024004219007388 */ /* 0x0007e80000000800 */
[----:B------:R4:W-:Y:S04]  /*aae0*/  STS [R13+0x4000], R68 ;  /* 0x004000440d007388 */ /* 0x0009e80000000800 */
[----:B------:R-:W-:Y:S04]  /*aaf0*/  STS [R13+0x4400], R70 ;  /* 0x004400460d007388 */ /* 0x000fe80000000800 */
[----:B------:R-:W-:Y:S04]  /*ab00*/  STS [R11+0x4000], R72 ;  /* 0x004000480b007388 */ /* 0x000fe80000000800 */
[----:B------:R5:W-:Y:S01]  /*ab10*/  STS [R11+0x4400], R74 ;  /* 0x0044004a0b007388 */ /* 0x000be20000000800 */
[----:B-1----:R-:W-:-:S03]  /*ab20*/  @!P3 IMAD R62, R2, c[0x0][0x214], RZ ;  /* 0x00008500023eba24 */ /* 0x002fc600078e02ff */
[----:B------:R1:W-:Y:S01]  /*ab30*/  STS [R15+0x4000], R76 ;  /* 0x0040004c0f007388 */ /* 0x0003e20000000800 */
[----:B--2---:R-:W-:Y:S02]  /*ab40*/  SHF.R.S32.HI R64, RZ, 0x1f, R3 ;  /* 0x0000001fff407819 */ /* 0x004fe40000011403 */
[----:B------:R-:W-:Y:S01]  /*ab50*/  @!P3 SEL R62, R62, R215, !P0 ;  /* 0x000000d73e3eb207 */ /* 0x000fe20004000000 */
[----:B------:R1:W-:Y:S01]  /*ab60*/  STS [R15+0x4400], R78 ;  /* 0x0044004e0f007388 */ /* 0x0003e20000000800 */
[----:B------:R-:W-:Y:S01]  /*ab70*/  LEA.HI R64, R64, R3, RZ, 0x2 ;  /* 0x0000000340407211 */ /* 0x000fe200078f10ff */
[----:B---3--:R-:W-:Y:S02]  /*ab80*/  @P5 FMUL.FTZ R66, R7, 0.69314718246459960938 ;  /* 0x3f31721807425820 */ /* 0x008fe40000410000 */
[----:B------:R1:W-:Y:S01]  /*ab90*/  STS [R17+0x4000], R80 ;  /* 0x0040005011007388 */ /* 0x0003e20000000800 */
[----:B----4-:R-:W-:Y:S01]  /*aba0*/  CS2R R68, SRZ ;  /* 0x0000000000447805 */ /* 0x010fe2000001ff00 */
[----:B------:R-:W-:Y:S01]  /*abb0*/  LOP3.LUT R64, R64, 0xffffffc, RZ, 0xc0, !PT ;  /* 0x0ffffffc40407812 */ /* 0x000fe200078ec0ff */
[----:B------:R-:W-:Y:S01]  /*abc0*/  @P4 FMUL.FTZ R7, R6, 0.69314718246459960938 ;  /* 0x3f31721806074820 */ /* 0x000fe20000410000 */
[----:B------:R1:W-:Y:S01]  /*abd0*/  STS [R17+0x4400], R82 ;  /* 0x0044005211007388 */ /* 0x0003e20000000800 */
[----:B------:R-:W-:-:S02]  /*abe0*/  @!P3 MOV R68, R62 ;  /* 0x0000003e0044b202 */ /* 0x000fc40000000f00 */
[----:B------:R-:W-:Y:S01]  /*abf0*/  @!P3 SHF.R.S32.HI R69, RZ, 0x1f, R62 ;  /* 0x0000001fff45b819 */ /* 0x000fe2000001143e */
[----:B------:R1:W-:Y:S01]  /*ac00*/  STS [R19+0x4000], R84 ;  /* 0x0040005413007388 */ /* 0x0003e20000000800 */
[----:B------:R-:W-:Y:S02]  /*ac10*/  IADD3 R64, R3, -R64, RZ ;  /* 0x8000004003407210 */ /* 0x000fe40007ffe0ff */
[----:B------:R-:W-:Y:S01]  /*ac20*/  MOV R3, 0x7f800000 ;  /* 0x7f80000000037802 */ /* 0x000fe20000000f00 */
[----:B------:R1:W-:Y:S01]  /*ac30*/  STS [R19+0x4400], R86 ;  /* 0x0044005613007388 */ /* 0x0003e20000000800 */
[----:B------:R-:W-:Y:S01]  /*ac40*/  MOV R62, 0x7f800000 ;  /* 0x7f800000003e7802 */ /* 0x000fe20000000f00 */
[----:B------:R-:W-:Y:S02]  /*ac50*/  @P5 FFMA.FTZ R3, R133, c[0x0][0x238], R66 ;  /* 0x00008e0085035a23 */ /* 0x000fe40000010042 */
[----:B------:R1:W-:Y:S01]  /*ac60*/  STS [R23+0x4000], R88 ;  /* 0x0040005817007388 */ /* 0x0003e20000000800 */
[----:B------:R-:W-:-:S03]  /*ac70*/  @P4 FFMA.FTZ R62, R132, c[0x0][0x238], R7 ;  /* 0x00008e00843e4a23 */ /* 0x000fc60000010007 */
[----:B------:R1:W-:Y:S04]  /*ac80*/  STS [R23+0x4400], R90 ;  /* 0x0044005a17007388 */ /* 0x0003e80000000800 */
[----:B------:R1:W-:Y:S04]  /*ac90*/  STS [R21+0x4000], R92 ;  /* 0x0040005c15007388 */ /* 0x0003e80000000800 */
[----:B------:R1:W-:Y:S04]  /*aca0*/  STS [R21+0x4400], R94 ;  /* 0x0044005e15007388 */ /* 0x0003e80000000800 */
[----:B------:R1:W-:Y:S04]  /*acb0*/  STS [R25+0x4000], R96 ;  /* 0x0040006019007388 */ /* 0x0003e80000000800 */
[----:B------:R1:W-:Y:S04]  /*acc0*/  STS [R25+0x4400], R12 ;  /* 0x0044000c19007388 */ /* 0x0003e80000000800 */
[----:B------:R-:W5:Y:S04]  /*acd0*/  S2R R0, SR_TID.X ;  /* 0x0000000000007919 */ /* 0x000f680000002100 */
[----:B------:R-:W-:Y:S06]  /*ace0*/  BAR.SYNC.DEFER_BLOCKING 0x0 ;  /* 0x0000000000007b1d */ /* 0x000fec0000010000 */
[----:B------:R-:W2:Y:S01]  /*acf0*/  S2R R60, SR_CTAID.Z ;  /* 0x00000000003c7919 */ /* 0x000ea20000002700 */
[----:B-----5:R-:W-:-:S03]  /*ad00*/  SHF.R.S32.HI R11, RZ, 0x1f, R0 ;  /* 0x0000001fff0b7819 */ /* 0x020fc60000011400 */
[----:B------:R1:W3:Y:S01]  /*ad10*/  LDS.128 R52, [R217] ;  /* 0x00000000d9347984 */ /* 0x0002e20000000c00 */
[----:B------:R-:W-:-:S03]  /*ad20*/  LEA.HI R8, R11, R0, RZ, 0x5 ;  /* 0x000000000b087211 */ /* 0x000fc600078f28ff */
[----:B------:R1:W4:Y:S01]  /*ad30*/  LDS.128 R48, [R217+0x800] ;  /* 0x00080000d9307984 */ /* 0x0003220000000c00 */
[----:B------:R-:W-:Y:S01]  /*ad40*/  LOP3.LUT R67, R8, 0xffffffe0, RZ, 0xc0, !PT ;  /* 0xffffffe008437812 */ /* 0x000fe200078ec0ff */
[----:B--2---:R-:W-:Y:S01]  /*ad50*/  IMAD R65, R60, R63, R65 ;  /* 0x0000003f3c417224 */ /* 0x004fe200078e0241 */
[----:B------:R-:W-:Y:S01]  /*ad60*/  @P1 MOV R8, c[0x0][0x210] ;  /* 0x0000840000081a02 */ /* 0x000fe20000000f00 */
[----:B------:R1:W2:Y:S01]  /*ad70*/  LDS.128 R44, [R217+0x1000] ;  /* 0x00100000d92c7984 */ /* 0x0002a20000000c00 */
[----:B------:R-:W-:Y:S01]  /*ad80*/  IADD3 R2, R0, -R67, RZ ;  /* 0x8000004300027210 */ /* 0x000fe20007ffe0ff */
[----:B------:R-:W-:Y:S02]  /*ad90*/  @!P1 IMAD.MOV.U32 R8, RZ, RZ, 0x1 ;  /* 0x00000001ff089424 */ /* 0x000fe400078e00ff */
[----:B------:R1:W1:Y:S01]  /*ada0*/  LDS.128 R40, [R217+0x1800] ;  /* 0x00180000d9287984 */ /* 0x0002620000000c00 */
[----:B------:R-:W-:-:S03]  /*adb0*/  SHF.R.S32.HI R67, RZ, 0x1f, R2 ;  /* 0x0000001fff437819 */ /* 0x000fc60000011402 */
[----:B------:R1:W1:Y:S01]  /*adc0*/  LDS.128 R36, [R217+0x2000] ;  /* 0x00200000d9247984 */ /* 0x0002620000000c00 */
[----:B------:R-:W-:Y:S01]  /*add0*/  LEA.HI R67, R67, R2, RZ, 0x2 ;  /* 0x0000000243437211 */ /* 0x000fe200078f10ff */
[----:B------:R-:W-:Y:S02]  /*ade0*/  IMAD R2, R61, R8, RZ ;  /* 0x000000083d027224 */ /* 0x000fe400078e02ff */
[----:B------:R1:W1:Y:S01]  /*adf0*/  LDS.128 R32, [R217+0x2800] ;  /* 0x00280000d9207984 */ /* 0x0002620000000c00 */
        /* <DEDUP_REMOVED lines=14> */
[----:B---34-:R-:W-:Y:S01]  /*aee0*/  IMAD R64, R61, -0x40, R220 ;  /* 0xffffffc03d407824 */ /* 0x018fe200078e02dc */
        /* <DEDUP_REMOVED lines=15> */
.L_x_915:
[----:B---34-:R-:W-:Y:S05]  /*afe0*/  BSYNC B0 ;  /* 0x0000000000007941 */ /* 0x018fea0003800000 */
.L_x_914:
        /* <DEDUP_REMOVED lines=15> */
[----:B-1----:R-:W-:-:S04]  /*b0e0*/  IMAD.WIDE R216, R216, 0x40, R6 ;  /* 0x00000040d8d87825 */ /* 0x002fc800078e0206 */
        /* <DEDUP_REMOVED lines=15> */
.L_x_917:
[----:B------:R-:W-:Y:S05]  /*b1e0*/  BSYNC B0 ;  /* 0x0000000000007941 */ /* 0x000fea0003800000 */
.L_x_916:
[----:B------:R-:W-:Y:S01]  /*b1f0*/  LEA.HI.SX32 R0, R4, 0x10, 0x1d ;  /* 0x0000001004007811 */ /* 0x000fe200078feaff */
        /* <DEDUP_REMOVED lines=19> */
.L_x_919:
[----:B------:R-:W-:Y:S05]  /*b330*/  BSYNC B0 ;  /* 0x0000000000007941 */ /* 0x000fea0003800000 */
.L_x_918:
        /* <DEDUP_REMOVED lines=17> */
[----:B--2---:R1:W-:Y:S04]  /*b450*/  @!P2 STG.E.128 [R2.64], R44 ;  /* 0x0000002c0200a986 */ /* 0x0043e8000c101d04 */
[----:B------:R1:W-:Y:S04]  /*b460*/  @!P1 STG.E.128 [R2.64+0x80], R28 ;  /* 0x0000801c02009986 */ /* 0x0003e8000c101d04 */
[----:B------:R1:W-:Y:S02]  /*b470*/  @!P0 STG.E.128 [R2.64+0x100], R12 ;  /* 0x0001000c02008986 */ /* 0x0003e4000c101d04 */
.L_x_921:
[----:B------:R-:W-:Y:S05]  /*b480*/  BSYNC B0 ;  /* 0x0000000000007941 */ /* 0x000fea0003800000 */
.L_x_920:
        /* <DEDUP_REMOVED lines=21> */
.L_x_880:
[----:B------:R-:W1:Y:S01]  /*b5e0*/  LDC.U8 R3, c[0x0][0x329] ;  /* 0x0000ca40ff037b82 */ /* 0x000e620000000000 */
[----:B------:R-:W2:Y:S01]  /*b5f0*/  S2R R0, SR_TID.X ;  /* 0x0000000000007919 */ /* 0x000ea20000002100 */
[----:B------:R-:W-:Y:S01]  /*b600*/  ISETP.NE.AND P3, PT, R215, -0x1, PT ;  /* 0xffffffffd700780c */ /* 0x000fe20003f65270 */
[----:B------:R-:W-:Y:S01]  /*b610*/  ULDC.64 UR4, c[0x0][0x118] ;  /* 0x0000460000047ab9 */ /* 0x000fe20000000a00 */
[----:B------:R-:W-:Y:S01]  /*b620*/  IADD3 R220, -R81, R220, RZ ;  /* 0x000000dc51dc7210 */ /* 0x000fe20007ffe1ff */
[----:B------:R-:W-:Y:S03]  /*b630*/  BSSY B0, `(.L_x_922) ;  /* 0x0000042000007945 */ /* 0x000fe60003800000 */
        /* <DEDUP_REMOVED lines=18> */
[----:B------:R-:W-:Y:S01]  /*b760*/  @!P3 IMAD R2, R16, c[0x0][0x1e4], R9 ;  /* 0x000079001002ba24 */ /* 0x000fe200078e0209 */
[----:B------:R-:W-:Y:S01]  /*b770*/  ISETP.NE.OR P0, PT, R215, -0x1, P2 ;  /* 0xffffffffd700780c */ /* 0x000fe20001705670 */
[----:B------:R-:W-:Y:S01]  /*b780*/  IMAD.IADD R0, R0, 0x1, -R5 ;  /* 0x0000000100007824 */ /* 0x000fe200078e0a05 */
[----:B------:R-:W-:Y:S01]  /*b790*/  SHF.R.S32.HI R5, RZ, 0x1f, R24 ;  /* 0x0000001fff057819 */ /* 0x000fe20000011418 */
[----:B------:R-:W-:-:S02]  /*b7a0*/  @!P1 IMAD R7, R8, c[0x0][0x1c0], RZ ;  /* 0x0000700008079a24 */ /* 0x000fc400078e02ff */
[----:B------:R-:W-:Y:S02]  /*b7b0*/  @P3 IMAD R3, R215, c[0x0][0x1ec], R11 ;  /* 0x00007b00d7033a24 */ /* 0x000fe400078e020b */
[----:B------:R-:W-:Y:S02]  /*b7c0*/  @!P3 IMAD.IADD R3, R13, 0x1, R2 ;  /* 0x000000010d03b824 */ /* 0x000fe400078e0202 */
[----:B------:R-:W-:Y:S01]  /*b7d0*/  IMAD.SHL.U32 R2, R0, 0x8, RZ ;  /* 0x0000000800027824 */ /* 0x000fe200078e00ff */
[----:B------:R-:W-:Y:S01]  /*b7e0*/  CS2R R12, SRZ ;  /* 0x00000000000c7805 */ /* 0x000fe2000001ff00 */
[C---:B------:R-:W-:Y:S02]  /*b7f0*/  IMAD R7, R16.reuse, R7, RZ ;  /* 0x0000000710077224 */ /* 0x040fe400078e02ff */
[----:B------:R-:W-:Y:S01]  /*b800*/  @!P0 IMAD R215, R16, c[0x0][0x214], RZ ;  /* 0x0000850010d78a24 */ /* 0x000fe200078e02ff */
[----:B------:R-:W-:Y:S01]  /*b810*/  IADD3 R10, P0, R2, R10, RZ ;  /* 0x0000000a020a7210 */ /* 0x000fe20007f1e0ff */
[----:B------:R-:W-:Y:S01]  /*b820*/  @P1 IMAD.MOV.U32 R4, RZ, RZ, c[0x0][0x210] ;  /* 0x00008400ff041624 */ /* 0x000fe200078e00ff */
[----:B------:R-:W-:Y:S01]  /*b830*/  SEL R7, R7, RZ, P2 ;  /* 0x000000ff07077207 */ /* 0x000fe20001000000 */
[----:B------:R-:W-:Y:S01]  /*b840*/  IMAD R5, R5, c[0x0][0x1f0], RZ ;  /* 0x00007c0005057a24 */ /* 0x000fe200078e02ff */
[----:B------:R-:W-:Y:S01]  /*b850*/  @!P2 SHF.R.S32.HI R13, RZ, 0x1f, R215 ;  /* 0x0000001fff0da819 */ /* 0x000fe200000114d7 */
[----:B------:R-:W-:Y:S01]  /*b860*/  @!P1 IMAD.MOV.U32 R4, RZ, RZ, 0x1 ;  /* 0x00000001ff049424 */ /* 0x000fe200078e00ff */
[----:B------:R-:W-:Y:S01]  /*b870*/  @!P2 MOV R12, R215 ;  /* 0x000000d7000ca202 */ /* 0x000fe20000000f00 */
[----:B------:R-:W-:Y:S01]  /*b880*/  IMAD R8, R24, R8, R7 ;  /* 0x0000000818087224 */ /* 0x000fe200078e0207 */
[----:B------:R-:W-:-:S02]  /*b890*/  ISETP.GE.AND P2, PT, R6, R220, PT ;  /* 0x000000dc0600720c */ /* 0x000fc40003f46270 */
        /* <DEDUP_REMOVED lines=27> */
.L_x_923:
[----:B------:R-:W-:Y:S05]  /*ba50*/  BSYNC B0 ;  /* 0x0000000000007941 */ /* 0x000fea0003800000 */
.L_x_922:
        /* <DEDUP_REMOVED lines=20> */
.L_x_925:
[----:B------:R-:W-:Y:S05]  /*bba0*/  BSYNC B0 ;  /* 0x0000000000007941 */ /* 0x000fea0003800000 */
.L_x_924:
        /* <DEDUP_REMOVED lines=20> */
.L_x_927:
[----:B------:R-:W-:Y:S05]  /*bcf0*/  BSYNC B0 ;  /* 0x0000000000007941 */ /* 0x000fea0003800000 */
.L_x_926:
        /* <DEDUP_REMOVED lines=19> */
.L_x_929:
[----:B------:R-:W-:Y:S05]  /*be30*/  BSYNC B0 ;  /* 0x0000000000007941 */ /* 0x000fea0003800000 */
.L_x_928:
        /* <DEDUP_REMOVED lines=35> */
.L_x_930:
        /* <DEDUP_REMOVED lines=9> */
.L_x_1294:


//--------------------- .text._ZN5flash16flash_fwd_kernelI23Flash_fwd_kernel_traitsILi192ELi64ELi64ELi4ELb0ELb0EN7cutlass6half_tE19Flash_kernel_traitsILi192ELi64ELi64ELi4ES3_EELb1ELb0ELb1ELb0ELb0ELb1ELb0ELb0EEEvNS_16Flash_fwd_paramsE --------------------------
	.section	.text._ZN5flash16flash_fwd_kernelI23Flash_fwd_kernel_traitsILi192ELi64ELi64ELi4ELb0ELb0EN7cutlass6half_tE19Flash_kernel_traitsILi192ELi64ELi64ELi4ES3_EELb1ELb0ELb1ELb0ELb0ELb1ELb0ELb0EEEvNS_16Flash_fwd_paramsE,"ax",@progbits
	.sectioninfo	@"SHI_REGISTERS=252"
	.align	128
        .global         _ZN5flash16flash_fwd_kernelI23Flash_fwd_kernel_traitsILi192ELi64ELi64ELi4ELb0ELb0EN7cutlass6half_tE19Flash_kernel_traitsILi192ELi64ELi64ELi4ES3_EELb1ELb0ELb1ELb0ELb0ELb1ELb0ELb0EEEvNS_16Flash_fwd_paramsE
        .type           _ZN5flash16flash_fwd_kernelI23Flash_fwd_kernel_traitsILi192ELi64ELi64ELi4ELb0ELb0EN7cutlass6half_tE19Flash_kernel_traitsILi192ELi64ELi64ELi4ES3_EELb1ELb0ELb1ELb0ELb0ELb1ELb0ELb0EEEvNS_16Flash_fwd_paramsE,@function
        .size           _ZN5flash16flash_fwd_kernelI23Flash_fwd_kernel_traitsILi192ELi64ELi64ELi4ELb0ELb0EN7cutlass6half_tE19Flash_kernel_traitsILi192ELi64ELi64ELi4ES3_EELb1ELb0ELb1ELb0ELb0ELb1ELb0ELb0EEEvNS_16Flash_fwd_paramsE,(.L_x_1295 - _ZN5flash16flash_fwd_kernelI23Flash_fwd_kernel_traitsILi192ELi64ELi64ELi4ELb0ELb0EN7cutlass6half_tE19Flash_kernel_traitsILi192ELi64ELi64ELi4ES3_EELb1ELb0ELb1ELb0ELb0ELb1ELb0ELb0EEEvNS_16Flash_fwd_paramsE)
        .other          _ZN5flash16flash_fwd_kernelI23Flash_fwd_kernel_traitsILi192ELi64ELi64ELi4ELb0ELb0EN7cutlass6half_tE19Flash_kernel_traitsILi192ELi64ELi64ELi4ES3_EELb1ELb0ELb1ELb0ELb0ELb1ELb0ELb0EEEvNS_16Flash_fwd_paramsE,@"STO_CUDA_ENTRY STV_DEFAULT"
_ZN5flash16flash_fwd_kernelI23Flash_fwd_kernel_traitsILi192ELi64ELi64ELi4ELb0ELb0EN7cutlass6half_tE19Flash_kernel_traitsILi192ELi64ELi64ELi4ES3_EELb1ELb0ELb1ELb0ELb0ELb1ELb0ELb0EEEvNS_16Flash_fwd_paramsE:
.text._ZN5flash16flash_fwd_kernelI23Flash_fwd_kernel_traitsILi192ELi64ELi64ELi4ELb0ELb0EN7cutlass6half_tE19Flash_kernel_traitsILi192ELi64ELi64ELi4ES3_EELb1ELb0ELb1ELb0ELb0ELb1ELb0ELb0EEEvNS_16Flash_fwd_paramsE:
        /* <DEDUP_REMOVED lines=19> */
[----:B------:R-:W-:Y:S01]  /*0130*/  UISETP.NE.AND.EX UP1, UPT, URZ, UR5, UPT, UP1 ;  /* 0x000000053f00728c */ /* 0x000fe2000bf25310 */
[----:B------:R-:W1:Y:S01]  /*0140*/  S2UR UR8, SR_CTAID.Z ;  /* 0x00000000000879c3 */ /* 0x000e620000002700 */
[----:B------:R-:W-:Y:S02]  /*0150*/  UMOV UR7, 0x4 ;  /* 0x0000000400077882 */ /* 0x000fe40000000000 */
        /* <DEDUP_REMOVED lines=34> */
[----:B------:R-:W4:Y:S04]  /*0380*/  @P1 LDG.E R7, [R10.64] ;  /* 0x0000000e0a071981 */ /* 0x000f28000c1e1900 */
[----:B------:R-:W5:Y:S01]  /*0390*/  @!P2 LDG.E R0, [R2.64] ;  /* 0x0000000e0200a981 */ /* 0x000f62000c1e1900 */
[----:B------:R-:W-:Y:S01]  /*03a0*/  UMOV UR12, 0xffffffff ;  /* 0xffffffff000c7882 */ /* 0x000fe20000000000 */
[----:B------:R-:W-:Y:S01]  /*03b0*/  SHF.R.S32.HI R6, RZ, 0x1f, R87 ;  /* 0x0000001fff067819 */ /* 0x000fe20000011457 */
[----:B------:R-:W-:Y:S02]  /*03c0*/  UMOV UR19, 0xffffffff ;  /* 0xffffffff00137882 */ /* 0x000fe40000000000 */
[----:B------:R-:W-:Y:S01]  /*03d0*/  ULDC UR4, c[0x0][0x1c0] ;  /* 0x0000700000047ab9 */ /* 0x000fe20000000800 */
[----:B------:R-:W-:Y:S01]  /*03e0*/  LEA.HI R86, R6, R87, RZ, 0x5 ;  /* 0x0000005706567211 */ /* 0x000fe200078f28ff */
[----:B------:R-:W-:-:S02]  /*03f0*/  UIMAD UR4, UR9, UR4, UR8 ;  /* 0x00000004090472a4 */ /* 0x000fc4000f8e0208 */
[----:B------:R-:W-:Y:S01]  /*0400*/  UMOV UR18, URZ ;  /* 0x0000003f00127c82 */ /* 0x000fe20008000000 */
[----:B------:R-:W-:Y:S01]  /*0410*/  LOP3.LUT R88, R86, 0xffffffe0, RZ, 0xc0, !PT ;  /* 0xffffffe056587812 */ /* 0x000fe200078ec0ff */
[----:B------:R-:W-:-:S04]  /*0420*/  USHF.L.U32 UR5, UR4, 0x5, URZ ;  /* 0x0000000504057899 */ /* 0x000fc8000800063f */
[----:B------:R-:W-:Y:S01]  /*0430*/  IMAD.IADD R88, R87, 0x1, -R88 ;  /* 0x0000000157587824 */ /* 0x000fe200078e0a58 */
[----:B------:R-:W-:Y:S01]  /*0440*/  USHF.R.S32.HI UR4, URZ, 0x1f, UR5 ;  /* 0x0000001f3f047899 */ /* 0x000fe20008011405 */
        /* <DEDUP_REMOVED lines=19> */
.L_x_931:
[----:B------:R-:W-:Y:S02]  /*0580*/  ULDC UR6, c[0x0][0x218] ;  /* 0x0000860000067ab9 */ /* 0x000fe40000000800 */
.L_x_932:
        /* <DEDUP_REMOVED lines=25> */
[----:B------:R-:W-:Y:S02]  /*0720*/  UIADD3 UR7, UR17, 0x3f, URZ ;  /* 0x0000003f11077890 */ /* 0x000fe4000fffe03f */
[----:B------:R-:W-:-:S02]  /*0730*/  UIADD3 UR11, UR6, -UR11, URZ ;  /* 0x8000000b060b7290 */ /* 0x000fc4000fffe03f */
        /* <DEDUP_REMOVED lines=19> */
[----:B------:R-:W-:Y:S01]  /*0870*/  ULDC.64 UR4, c[0x0][0x1e0] ;  /* 0x0000780000047ab9 */ /* 0x000fe20000000a00 */
[----:B------:R-:W1:Y:S01]  /*0880*/  S2R R6, SR_CTAID.Z ;  /* 0x0000000000067919 */ /* 0x000e620000002700 */
[----:B------:R-:W-:Y:S01]  /*0890*/  ULDC.U8 UR18, c[0x0][0x328] ;  /* 0x0000ca0000127ab9 */ /* 0x000fe20000000000 */
[----:B------:R-:W-:Y:S01]  /*08a0*/  LOP3.LUT R0, R10, 0x1ffffff8, RZ, 0xc0, !PT ;  /* 0x1ffffff80a007812 */ /* 0x000fe200078ec0ff */
[----:B------:R-:W-:Y:S01]  /*08b0*/  ULDC.64 UR6, c[0x0][0x1e8] ;  /* 0x00007a0000067ab9 */ /* 0x000fe20000000a00 */
[----:B------:R-:W2:Y:S01]  /*08c0*/  S2R R13, SR_CTAID.X ;  /* 0x00000000000d7919 */ /* 0x000ea20000002500 */
[----:B------:R-:W-:Y:S01]  /*08d0*/  UISETP.NE.AND UP3, UPT, UR18, URZ, UPT ;  /* 0x0000003f1200728c */ /* 0x000fe2000bf65270 */
[----:B------:R-:W-:Y:S01]  /*08e0*/  SHF.R.S32.HI R10, RZ, 0x3, R10 ;  /* 0x00000003ff0a7819 */ /* 0x000fe2000001140a */
[----:B------:R-:W-:Y:S01]  /*08f0*/  USHF.R.S32.HI UR20, URZ, 0x1f, UR8 ;  /* 0x0000001f3f147899 */ /* 0x000fe20008011408 */
[----:B------:R-:W-:Y:S01]  /*0900*/  IMAD.IADD R0, R87, 0x1, -R0 ;  /* 0x0000000157007824 */ /* 0x000fe200078e0a00 */
[----:B------:R-:W-:Y:S01]  /*0910*/  @!UP0 USHF.R.S32.HI UR19, URZ, 0x1f, UR9 ;  /* 0x0000001f3f138899 */ /* 0x000fe20008011409 */
[----:B------:R-:W-:Y:S01]  /*0920*/  SHF.R.S32.HI R11, RZ, 0x1f, R10 ;  /* 0x0000001fff0b7819 */ /* 0x000fe2000001140a */
[----:B------:R-:W-:Y:S01]  /*0930*/  @!UP0 UIMAD.WIDE.U32 UR22, UR9, UR4, URZ ;  /* 0x00000004091682a5 */ /* 0x000fe2000f8e003f */
[----:B------:R-:W-:Y:S01]  /*0940*/  IMAD.SHL.U32 R0, R0, 0x8, RZ ;  /* 0x0000000800007824 */ /* 0x000fe200078e00ff */
[----:B------:R-:W-:Y:S01]  /*0950*/  @!UP0 UIMAD UR19, UR19, UR4, URZ ;  /* 0x00000004131382a4 */ /* 0x000fe2000f8e023f */
[----:B------:R-:W-:Y:S01]  /*0960*/  BSSY B0, `(.L_x_934) ;  /* 0x0000038000007945 */ /* 0x000fe20003800000 */
[----:B------:R-:W-:-:S02]  /*0970*/  @UP0 UIMAD.WIDE.U32 UR10, UR12, UR6, URZ ;  /* 0x000000060c0a02a5 */ /* 0x000fc4000f8e003f */
[----:B------:R-:W-:Y:S02]  /*0980*/  ULDC.U8 UR4, c[0x0][0x329] ;  /* 0x0000ca4000047ab9 */ /* 0x000fe40000000000 */
[----:B------:R-:W-:Y:S02]  /*0990*/  UISETP.NE.AND UP2, UPT, UR4, URZ, UPT ;  /* 0x0000003f0400728c */ /* 0x000fe4000bf45270 */
[----:B------:R-:W-:Y:S02]  /*09a0*/  @!UP0 UIMAD UR19, UR9, UR5, UR19 ;  /* 0x00000005091382a4 */ /* 0x000fe4000f8e0213 */
[----:B------:R-:W-:Y:S02]  /*09b0*/  UISETP.EQ.AND UP3, UPT, UR4, URZ, UP3 ;  /* 0x0000003f0400728c */ /* 0x000fe40009f62270 */
[----:B------:R-:W-:Y:S02]  /*09c0*/  @UP0 UIMAD UR7, UR12, UR7, UR11 ;  /* 0x000000070c0702a4 */ /* 0x000fe4000f8e020b */
[----:B------:R-:W-:Y:S01]  /*09d0*/  ULDC.64 UR4, c[0x0][0x1f0] ;  /* 0x00007c0000047ab9 */ /* 0x000fe20000000a00 */
[----:B--2---:R-:W-:Y:S01]  /*09e0*/  IMAD.WIDE R12, R13, 0x40, R10 ;  /* 0x000000400d0c7825 */ /* 0x004fe200078e020a */
[----:B------:R-:W-:-:S02]  /*09f0*/  UIMAD UR4, UR20, UR4, URZ ;  /* 0x00000004140472a4 */ /* 0x000fc4000f8e023f */
[----:B------:R-:W-:Y:S02]  /*0a00*/  @!UP2 UISETP.NE.AND UP1, UPT, UR18, URZ, UPT ;  /* 0x0000003f1200a28c */ /* 0x000fe4000bf25270 */
[----:B------:R-:W-:Y:S02]  /*0a10*/  @UP0 UMOV UR20, UR10 ;  /* 0x0000000a00140c82 */ /* 0x000fe40008000000 */
[----:B------:R-:W-:Y:S02]  /*0a20*/  ULDC UR17, c[0x0][0x214] ;  /* 0x0000850000117ab9 */ /* 0x000fe40000000800 */
[----:B------:R-:W-:Y:S02]  /*0a30*/  @UP2 ULDC UR10, c[0x0][0x210] ;  /* 0x00008400000a2ab9 */ /* 0x000fe40000000800 */
[----:B------:R-:W-:Y:S02]  /*0a40*/  ULDC UR11, c[0x0][0x234] ;  /* 0x00008d00000b7ab9 */ /* 0x000fe40000000800 */
[----:B------:R-:W-:-:S02]  /*0a50*/  @UP2 UIMAD UR10, UR10, UR17, URZ ;  /* 0x000000110a0a22a4 */ /* 0x000fc4000f8e023f */
[----:B------:R-:W-:Y:S02]  /*0a60*/  @!UP2 USEL UR10, UR17, UR11, !UP1 ;  /* 0x0000000b110aa287 */ /* 0x000fe4000c800000 */
[----:B------:R-:W-:Y:S02]  /*0a70*/  ULDC UR6, c[0x0][0x1c0] ;  /* 0x0000700000067ab9 */ /* 0x000fe40000000800 */
[----:B------:R-:W-:Y:S02]  /*0a80*/  @UP2 UMOV UR21, 0x1 ;  /* 0x0000000100152882 */ /* 0x000fe40000000000 */
[----:B------:R-:W-:Y:S02]  /*0a90*/  @!UP2 UIMAD UR21, UR10, UR6, URZ ;  /* 0x000000060a15a2a4 */ /* 0x000fe4000f8e023f */
[----:B------:R-:W-:Y:S02]  /*0aa0*/  @!UP0 UMOV UR20, UR22 ;  /* 0x0000001600148c82 */ /* 0x000fe40008000000 */
[----:B------:R-:W-:Y:S01]  /*0ab0*/  @!UP0 UIADD3 UR7, UR23, UR19, URZ ;  /* 0x0000001317078290 */ /* 0x000fe2000fffe03f */
[----:B------:R-:W-:Y:S01]  /*0ac0*/  IADD3 R2, P0, R0, UR20, RZ ;  /* 0x0000001400027c10 */ /* 0x000fe2000ff1e0ff */
[----:B------:R-:W-:-:S02]  /*0ad0*/  UIADD3 UR13, -UR16, UR13, URZ ;  /* 0x0000000d100d7290 */ /* 0x000fc4000fffe13f */
[----:B------:R-:W-:Y:S02]  /*0ae0*/  @UP3 UIMAD UR18, UR9, UR17, URZ ;  /* 0x00000011091232a4 */ /* 0x000fe4000f8e023f */
[----:B------:R-:W-:Y:S01]  /*0af0*/  UIMAD UR21, UR9, UR21, URZ ;  /* 0x00000015091572a4 */ /* 0x000fe2000f8e023f */
[----:B------:R-:W-:Y:S01]  /*0b00*/  LEA.HI.X.SX32 R3, R0, UR7, 0x1, P0 ;  /* 0x0000000700037c11 */ /* 0x000fe200080f0eff */
[----:B------:R-:W-:Y:S01]  /*0b10*/  @UP3 USEL UR18, UR18, UR12, !UP0 ;  /* 0x0000000c12123287 */ /* 0x000fe2000c000000 */
[----:B------:R-:W-:Y:S01]  /*0b20*/  ISETP.GE.AND P0, PT, R10, UR13, PT ;  /* 0x0000000d0a007c0c */ /* 0x000fe2000bf06270 */
[----:B------:R-:W-:Y:S02]  /*0b30*/  @UP2 ULDC UR24, c[0x0][0x210] ;  /* 0x0000840000182ab9 */ /* 0x000fe40000000800 */
[----:B------:R-:W-:Y:S01]  /*0b40*/  USEL UR21, UR21, URZ, !UP3 ;  /* 0x0000003f15157287 */ /* 0x000fe2000d800000 */
[----:B-1----:R-:W-:Y:S01]  /*0b50*/  IMAD.WIDE.U32 R6, R6, c[0x0][0x1f0], R2 ;  /* 0x00007c0006067a25 */ /* 0x002fe200078e0002 */
[----:B------:R-:W-:-:S02]  /*0b60*/  @!UP2 UMOV UR24, 0x1 ;  /* 0x000000010018a882 */ /* 0x000fc40000000000 */
[----:B------:R-:W-:Y:S02]  /*0b70*/  UIMAD UR16, UR16, UR24, URZ ;  /* 0x00000018101072a4 */ /* 0x000fe4000f8e023f */
[----:B------:R-:W-:Y:S02]  /*0b80*/  UIMAD UR21, UR8, UR10, UR21 ;  /* 0x0000000a081572a4 */ /* 0x000fe4000f8e0215 */
[----:B------:R-:W-:Y:S02]  /*0b90*/  @!UP3 UMOV UR26, URZ ;  /* 0x0000003f001abc82 */ /* 0x000fe40008000000 */
[----:B------:R-:W-:Y:S02]  /*0ba0*/  @UP3 UMOV UR26, UR18 ;  /* 0x00000012001a3c82 */ /* 0x000fe40008000000 */
[----:B------:R-:W-:Y:S02]  /*0bb0*/  UIMAD UR4, UR8, UR5, UR4 ;  /* 0x00000005080472a4 */ /* 0x000fe4000f8e0204 */
[----:B------:R-:W-:-:S02]  /*0bc0*/  @!UP3 UMOV UR27, URZ ;  /* 0x0000003f001bbc82 */ /* 0x000fc40008000000 */
        /* <DEDUP_REMOVED lines=17> */
.L_x_935:
[----:B------:R-:W-:Y:S05]  /*0ce0*/  BSYNC B0 ;  /* 0x0000000000007941 */ /* 0x000fea0003800000 */
.L_x_934:
        /* <DEDUP_REMOVED lines=17> */
.L_x_937:
[----:B------:R-:W-:Y:S05]  /*0e00*/  BSYNC B0 ;  /* 0x0000000000007941 */ /* 0x000fea0003800000 */
.L_x_936:
        /* <DEDUP_REMOVED lines=17> */
.L_x_939:
[----:B------:R-:W-:Y:S05]  /*0f20*/  BSYNC B0 ;  /* 0x0000000000007941 */ /* 0x000fea0003800000 */
.L_x_938:
        /* <DEDUP_REMOVED lines=16> */
.L_x_941:
[----:B------:R-:W-:Y:S05]  /*1030*/  BSYNC B0 ;  /* 0x0000000000007941 */ /* 0x000fea0003800000 */
.L_x_940:
        /* <DEDUP_REMOVED lines=15> */
[----:B-1----:R-:W-:Y:S02]  /*1130*/  @!P4 LEA R8, P1, R3, c[0x0][0x200], 0x2 ;  /* 0x000080000308ca11 */ /* 0x002fe400078210ff */
        /* <DEDUP_REMOVED lines=19> */
.L_x_933:
        /* <DEDUP_REMOVED lines=34> */
.L_x_942:
[----:B-1----:R-:W-:Y:S01]  /*1490*/  IABS R5, c[0x0][0x1c8] ;  /* 0x0000720000057a13 */ /* 0x002fe20000000000 */
[----:B------:R-:W1:Y:S01]  /*14a0*/  S2R R0, SR_CTAID.Z ;  /* 0x0000000000007919 */ /* 0x000e620000002700 */
[----:B------:R-:W-:Y:S01]  /*14b0*/  IMAD.MOV.U32 R8, RZ, RZ, RZ ;  /* 0x000000ffff087224 */ /* 0x000fe200078e00ff */
[----:B------:R-:W-:Y:S01]  /*14c0*/  ULDC UR4, c[0x0][0x1c8] ;  /* 0x0000720000047ab9 */ /* 0x000fe20000000800 */
        /* <DEDUP_REMOVED lines=10> */
[----:B--2---:R-:W-:-:S06]  /*1570*/  IADD3 R9, R9, 0xffffffe, RZ ;  /* 0x0ffffffe09097810 */ /* 0x004fcc0007ffe0ff */
[----:B------:R-:W1:Y:S02]  /*1580*/  F2I.FTZ.U32.TRUNC.NTZ R9, R9 ;  /* 0x0000000900097305 */ /* 0x000e64000021f000 */
[----:B-1----:R-:W-:-:S04]  /*1590*/  IMAD.MOV R3, RZ, RZ, -R9 ;  /* 0x000000ffff037224 */ /* 0x002fc800078e0a09 */
        /* <DEDUP_REMOVED lines=27> */
.L_x_943:
[CC--:B------:R-:W-:Y:S01]  /*1750*/  LEA.HI R20, R6.reuse, R87.reuse, RZ, 0x3 ;  /* 0x0000005706147211 */ /* 0x0c0fe200078f18ff */
[----:B------:R-:W1:Y:S01]  /*1760*/  S2R R18, SR_CTAID.Z ;  /* 0x0000000000127919 */ /* 0x000e620000002700 */
[----:B------:R-:W-:Y:S01]  /*1770*/  ULDC.64 UR4, c[0x0][0x1a8] ;  /* 0x00006a0000047ab9 */ /* 0x000fe20000000a00 */
[----:B------:R-:W-:Y:S01]  /*1780*/  LEA.HI R5, R6, R87, RZ, 0x6 ;  /* 0x0000005706057211 */ /* 0x000fe200078f30ff */
[----:B------:R-:W-:Y:S01]  /*1790*/  UIMAD UR4, UR19, UR4, URZ ;  /* 0x00000004130472a4 */ /* 0x000fe2000f8e023f */
[----:B------:R-:W-:Y:S01]  /*17a0*/  LOP3.LUT R0, R20, 0xfffffff8, RZ, 0xc0, !PT ;  /* 0xfffffff814007812 */ /* 0x000fe200078ec0ff */
[----:B------:R-:W2:Y:S01]  /*17b0*/  S2R R84, SR_CTAID.X ;  /* 0x0000000000547919 */ /* 0x000ea20000002500 */
[----:B------:R-:W-:Y:S01]  /*17c0*/  SHF.R.S32.HI R20, RZ, 0x3, R20 ;  /* 0x00000003ff147819 */ /* 0x000fe20000011414 */
[----:B------:R-:W-:Y:S01]  /*17d0*/  UIMAD UR4, UR8, UR5, UR4 ;  /* 0x00000005080472a4 */ /* 0x000fe2000f8e0204 */
[----:B------:R-:W-:Y:S01]  /*17e0*/  IMAD.SHL.U32 R5, R5, 0x8, RZ ;  /* 0x0000000805057824 */ /* 0x000fe200078e00ff */
[----:B------:R-:W-:Y:S01]  /*17f0*/  UIADD3 UR29, UR28, -0x1, URZ ;  /* 0xffffffff1c1d7890 */ /* 0x000fe2000fffe03f */
[----:B------:R-:W-:Y:S01]  /*1800*/  IMAD.IADD R0, R87, 0x1, -R0 ;  /* 0x0000000157007824 */ /* 0x000fe200078e0a00 */
[C---:B------:R-:W-:Y:S01]  /*1810*/  IADD3 R7, R20.reuse, 0x20, RZ ;  /* 0x0000002014077810 */ /* 0x040fe20007ffe0ff */
[----:B------:R-:W-:Y:S01]  /*1820*/  IMAD.SHL.U32 R3, R20, 0x40, RZ ;  /* 0x0000004014037824 */ /* 0x000fe200078e00ff */
[----:B------:R-:W-:Y:S01]  /*1830*/  SHF.R.S32.HI R21, RZ, 0x1f, R20 ;  /* 0x0000001fff157819 */ /* 0x000fe20000011414 */
[----:B------:R-:W-:Y:S01]  /*1840*/  IMAD.SHL.U32 R212, R0, 0x8, RZ ;  /* 0x0000000800d47824 */ /* 0x000fe200078e00ff */
[----:B------:R-:W-:Y:S01]  /*1850*/  IADD3 R195, R20, 0x30, RZ ;  /* 0x0000003014c37810 */ /* 0x000fe20007ffe0ff */
[----:B------:R-:W-:Y:S01]  /*1860*/  UIMAD UR5, UR29, -0x40, UR17 ;  /* 0xffffffc01d0578a4 */ /* 0x000fe2000f8e0211 */
[----:B------:R-:W-:Y:S01]  /*1870*/  LOP3.LUT R3, R3, 0x1c0, RZ, 0xc0, !PT ;  /* 0x000001c003037812 */ /* 0x000fe200078ec0ff */
[----:B------:R-:W-:Y:S01]  /*1880*/  ULDC.64 UR8, c[0x0][0x198] ;  /* 0x0000660000087ab9 */ /* 0x000fe20000000a00 */
[--C-:B------:R-:W-:Y:S01]  /*1890*/  SHF.R.S32.HI R213, RZ, 0x1f, R212.reuse ;  /* 0x0000001fffd57819 */ /* 0x100fe200000114d4 */
[----:B------:R-:W-:Y:S01]  /*18a0*/  USHF.R.S32.HI UR18, URZ, 0x1f, UR29 ;  /* 0x0000001f3f127899 */ /* 0x000fe2000801141d */
[----:B------:R-:W-:Y:S01]  /*18b0*/  IADD3 R8, P0, R212, UR6, RZ ;  /* 0x00000006d4087c10 */ /* 0x000fe2000ff1e0ff */
[----:B------:R-:W-:Y:S01]  /*18c0*/  IMAD.SHL.U32 R205, R87, 0x2, RZ ;  /* 0x0000000257cd7824 */ /* 0x000fe200078e00ff */
[----:B------:R-:W-:Y:S01]  /*18d0*/  SHF.R.U32.HI R196, RZ, 0x3, R3 ;  /* 0x00000003ffc47819 */ /* 0x000fe20000011603 */
[C-C-:B------:R-:W-:Y:S01]  /*18e0*/  IMAD.WIDE.U32 R10, R20.reuse, c[0x0][0x198], R212.reuse ;  /* 0x00006600140a7a25 */ /* 0x140fe200078e00d4 */
[----:B------:R-:W-:Y:S01]  /*18f0*/  IADD3.X R9, R213, UR10, RZ, P0, !PT ;  /* 0x0000000ad5097c10 */ /* 0x000fe200087fe4ff */
[----:B------:R-:W-:Y:S01]  /*1900*/  UIADD3 UR10, -UR16, UR13, URZ ;  /* 0x0000000d100a7290 */ /* 0x000fe2000fffe13f */
[--C-:B------:R-:W-:Y:S01]  /*1910*/  LOP3.LUT R3, R3, 0x38, R212.reuse, 0xf8, !PT ;  /* 0x0000003803037812 */ /* 0x100fe200078ef8d4 */
[----:B------:R-:W-:Y:S01]  /*1920*/  IMAD.WIDE.U32 R28, R20, c[0x0][0x1a0], R212 ;  /* 0x00006800141c7a25 */ /* 0x000fe200078e00d4 */
[----:B------:R-:W-:Y:S01]  /*1930*/  IADD3 R200, P4, R10, UR20, RZ ;  /* 0x000000140ac87c10 */ /* 0x000fe2000ff9e0ff */
[----:B------:R-:W-:Y:S01]  /*1940*/  UISETP.GT.AND UP0, UPT, UR29, UR11, UPT ;  /* 0x0000000b1d00728c */ /* 0x000fe2000bf04270 */
[----:B------:R-:W-:Y:S01]  /*1950*/  LOP3.LUT R196, R3, R196, RZ, 0x3c, !PT ;  /* 0x000000c403c47212 */ /* 0x000fe200078e3cff */
[----:B-1----:R-:W-:Y:S01]  /*1960*/  IMAD.WIDE.U32 R18, R18, c[0x0][0x1a8], R8 ;  /* 0x00006a0012127a25 */ /* 0x002fe200078e0008 */
[----:B------:R-:W-:-:S02]  /*1970*/  IADD3 R8, R20, 0x10, RZ ;  /* 0x0000001014087810 */ /* 0x000fc40007ffe0ff */
[----:B------:R-:W-:Y:S01]  /*1980*/  ISETP.GE.AND P1, PT, R7, UR10, PT ;  /* 0x0000000a07007c0c */ /* 0x000fe2000bf26270 */
[----:B------:R-:W-:Y:S01]  /*1990*/  IMAD R3, R21, c[0x0][0x198], RZ ;  /* 0x0000660015037a24 */ /* 0x000fe200078e02ff */
[----:B------:R-:W-:Y:S01]  /*19a0*/  ISETP.GE.AND P2, PT, R8, UR10, PT ;  /* 0x0000000a08007c0c */ /* 0x000fe2000bf46270 */
[----:B--2---:R-:W-:Y:S01]  /*19b0*/  IMAD.WIDE R198, R84, 0x40, R20 ;  /* 0x0000004054c67825 */ /* 0x004fe200078e0214 */
[C---:B------:R-:W-:Y:S02]  /*19c0*/  ISETP.GE.AND P3, PT, R20.reuse, UR10, PT ;  /* 0x0000000a14007c0c */ /* 0x040fe4000bf66270 */
[----:B------:R-:W-:Y:S01]  /*19d0*/  ISETP.GE.AND P0, PT, R195, UR10, PT ;  /* 0x0000000ac3007c0c */ /* 0x000fe2000bf06270 */
[----:B------:R-:W-:Y:S01]  /*19e0*/  IMAD R3, R20, c[0x0][0x19c], R3 ;  /* 0x0000670014037a24 */ /* 0x000fe200078e0203 */
[----:B------:R-:W-:Y:S01]  /*19f0*/  IADD3 R19, R19, UR4, RZ ;  /* 0x0000000413137c10 */ /* 0x000fe2000fffe0ff */
[----:B------:R-:W-:Y:S01]  /*1a00*/  UMOV UR4, 0x6 ;  /* 0x0000000600047882 */ /* 0x000fe20000000000 */
[----:B------:R-:W-:Y:S01]  /*1a10*/  LOP3.LUT R196, R196, 0xfffffe00, R5, 0xf8, !PT ;  /* 0xfffffe00c4c47812 */ /* 0x000fe200078ef805 */
[----:B------:R-:W-:Y:S01]  /*1a20*/  USHF.L.U64.HI UR9, UR8, UR4, UR9 ;  /* 0x0000000408097299 */ /* 0x000fe20008010209 */
[----:B------:R-:W-:Y:S01]  /*1a30*/  IADD3.X R201, R11, UR7, R3, P4, !PT ;  /* 0x000000070bc97c10 */ /* 0x000fe2000a7fe403 */
[--C-:B------:R-:W-:Y:S01]  /*1a40*/  @!P1 IMAD.MOV.U32 R22, RZ, RZ, R18.reuse ;  /* 0x000000ffff169224 */ /* 0x100fe200078e0012 */
[C---:B------:R-:W-:Y:S01]  /*1a50*/  @!P1 IADD3 R12, P4, R198.reuse, 0x20, RZ ;  /* 0x00000020c60c9810 */ /* 0x040fe20007f9e0ff */
[----:B------:R-:W-:Y:S01]  /*1a60*/  @!P2 IMAD.MOV.U32 R10, RZ, RZ, R18 ;  /* 0x000000ffff0aa224 */ /* 0x000fe200078e0012 */
[C---:B------:R-:W-:Y:S01]  /*1a70*/  @!P2 IADD3 R16, P5, R198.reuse, 0x10, RZ ;  /* 0x00000010c610a810 */ /* 0x040fe20007fbe0ff */
[----:B------:R-:W-:Y:S01]  /*1a80*/  @!P3 IMAD R9, R199, c[0x0][0x190], RZ ;  /* 0x00006400c709ba24 */ /* 0x000fe200078e02ff */
[----:B------:R-:W-:Y:S01]  /*1a90*/  USHF.L.U32 UR4, UR8, 0x6, URZ ;  /* 0x0000000608047899 */ /* 0x000fe2000800063f */
[--C-:B------:R-:W-:Y:S01]  /*1aa0*/  @!P1 IMAD.X R5, RZ, RZ, R199.reuse, P4 ;  /* 0x000000ffff059224 */ /* 0x100fe200020e06c7 */
[----:B------:R-:W-:Y:S01]  /*1ab0*/  @!P0 IADD3 R14, P4, R198, 0x30, RZ ;  /* 0x00000030c60e8810 */ /* 0x000fe20007f9e0ff */
[----:B------:R-:W-:Y:S01]  /*1ac0*/  @!P2 IMAD.X R3, RZ, RZ, R199, P5 ;  /* 0x000000ffff03a224 */ /* 0x000fe200028e06c7 */
[----:B------:R-:W-:Y:S01]  /*1ad0*/  ISETP.GE.AND P5, PT, R8, UR5, PT ;  /* 0x0000000508007c0c */ /* 0x000fe2000bfa6270 */
[--C-:B------:R-:W-:Y:S01]  /*1ae0*/  @!P2 IMAD.MOV.U32 R11, RZ, RZ, R19.reuse ;  /* 0x000000ffff0ba224 */ /* 0x100fe200078e0013 */
[----:B------:R-:W-:Y:S01]  /*1af0*/  UIMAD UR6, UR9, UR29, URZ ;  /* 0x0000001d090672a4 */ /* 0x000fe2000f8e023f */
[----:B------:R-:W-:Y:S01]  /*1b00*/  @!P2 IMAD R3, R3, c[0x0][0x190], RZ ;  /* 0x000064000303aa24 */ /* 0x000fe200078e02ff */
[----:B------:R-:W-:Y:S01]  /*1b10*/  SHF.R.S32.HI R86, RZ, 0x5, R86 ;  /* 0x00000005ff567819 */ /* 0x000fe20000011456 */
[--C-:B------:R-:W-:Y:S01]  /*1b20*/  @!P1 IMAD.MOV.U32 R23, RZ, RZ, R19.reuse ;  /* 0x000000ffff179224 */ /* 0x100fe200078e0013 */
[----:B------:R-:W-:Y:S01]  /*1b30*/  UIMAD UR6, UR18, UR4, UR6 ;  /* 0x00000004120672a4 */ /* 0x000fe2000f8e0206 */
[----:B------:R-:W-:Y:S01]  /*1b40*/  @!P0 IMAD.MOV.U32 R24, RZ, RZ, R18 ;  /* 0x000000ffff188224 */ /* 0x000fe200078e0012 */
[----:B------:R-:W-:Y:S01]  /*1b50*/  LOP3.LUT R205, R205, 0x6, RZ, 0xc0, !PT ;  /* 0x00000006cdcd7812 */ /* 0x000fe200078ec0ff */
[----:B------:R-:W-:-:S02]  /*1b60*/  @!P0 IMAD.MOV.U32 R25, RZ, RZ, R19 ;  /* 0x000000ffff198224 */ /* 0x000fc400078e0013 */
[----:B------:R-:W-:Y:S02]  /*1b70*/  @!P1 IMAD R5, R5, c[0x0][0x190], RZ ;  /* 0x0000640005059a24 */ /* 0x000fe400078e02ff */
[C---:B------:R-:W-:Y:S02]  /*1b80*/  @!P3 IMAD R9, R198.reuse, c[0x0][0x194], R9 ;  /* 0x00006500c609ba24 */ /* 0x040fe400078e0209 */
[----:B------:R-:W-:-:S04]  /*1b90*/  @!P3 IMAD.WIDE.U32 R18, R198, c[0x0][0x190], R18 ;  /* 0x00006400c612ba25 */ /* 0x000fc800078e0012 */
[C---:B------:R-:W-:Y:S02]  /*1ba0*/  @!P2 IMAD R3, R16.reuse, c[0x0][0x194], R3 ;  /* 0x000065001003aa24 */ /* 0x040fe400078e0203 */
[----:B------:R-:W-:-:S04]  /*1bb0*/  @!P2 IMAD.WIDE.U32 R16, R16, c[0x0][0x190], R10 ;  /* 0x000064001010aa25 */ /* 0x000fc800078e000a */
[C---:B------:R-:W-:Y:S02]  /*1bc0*/  @!P1 IMAD R5, R12.reuse, c[0x0][0x194], R5 ;  /* 0x000065000c059a24 */ /* 0x040fe400078e0205 */
[----:B------:R-:W-:Y:S02]  /*1bd0*/  @!P0 IMAD.X R11, RZ, RZ, R199, P4 ;  /* 0x000000ffff0b8224 */ /* 0x000fe400020e06c7 */
[----:B------:R-:W-:Y:S01]  /*1be0*/  @!P1 IMAD.WIDE.U32 R12, R12, c[0x0][0x190], R22 ;  /* 0x000064000c0c9a25 */ /* 0x000fe200078e0016 */
[----:B------:R-:W-:-:S03]  /*1bf0*/  @!P3 LEA R22, P4, R18, c[0x0][0x160], 0x1 ;  /* 0x000058001216ba11 */ /* 0x000fc600078808ff */
[----:B------:R-:W-:Y:S02]  /*1c00*/  @!P3 IMAD.IADD R9, R19, 0x1, R9 ;  /* 0x000000011309b824 */ /* 0x000fe400078e0209 */
[----:B------:R-:W-:Y:S02]  /*1c10*/  @!P2 IMAD.IADD R3, R17, 0x1, R3 ;  /* 0x000000011103a824 */ /* 0x000fe400078e0203 */
[----:B------:R-:W-:Y:S01]  /*1c20*/  IMAD.WIDE.U32 R200, R224, c[0x0][0x1b0], R200 ;  /* 0x00006c00e0c87a25 */ /* 0x000fe200078e00c8 */
[----:B------:R-:W-:Y:S02]  /*1c30*/  @!P3 LEA.HI.X R23, R18, c[0x0][0x164], R9, 0x1, P4 ;  /* 0x000059001217ba11 */ /* 0x000fe400020f0c09 */
[----:B------:R-:W-:Y:S01]  /*1c40*/  SHF.R.S32.HI R9, RZ, 0x1f, R224 ;  /* 0x0000001fff097819 */ /* 0x000fe200000114e0 */
[----:B------:R-:W-:Y:S01]  /*1c50*/  @!P0 IMAD R11, R11, c[0x0][0x190], RZ ;  /* 0x000064000b0b8a24 */ /* 0x000fe200078e02ff */
[----:B------:R-:W-:Y:S01]  /*1c60*/  @!P2 LEA R18, P4, R16, c[0x0][0x160], 0x1 ;  /* 0x000058001012aa11 */ /* 0x000fe200078808ff */
[----:B------:R-:W-:-:S02]  /*1c70*/  IMAD.MOV.U32 R210, RZ, RZ, R200 ;  /* 0x000000ffffd27224 */ /* 0x000fc400078e00c8 */
[----:B------:R-:W-:Y:S01]  /*1c80*/  IMAD R211, R9, c[0x0][0x1b0], RZ ;  /* 0x00006c0009d37a24 */ /* 0x000fe200078e02ff */
[----:B------:R-:W-:Y:S01]  /*1c90*/  @!P2 LEA.HI.X R19, R16, c[0x0][0x164], R3, 0x1, P4 ;  /* 0x000059001013aa11 */ /* 0x000fe200020f0c03 */
[----:B------:R-:W-:Y:S02]  /*1ca0*/  IMAD.U32 R3, RZ, RZ, UR4 ;  /* 0x00000004ff037e24 */ /* 0x000fe4000f8e00ff */
[----:B------:R-:W-:Y:S02]  /*1cb0*/  IMAD R211, R224, c[0x0][0x1b4], R211 ;  /* 0x00006d00e0d37a24 */ /* 0x000fe400078e02d3 */
[C---:B------:R-:W-:Y:S02]  /*1cc0*/  @!P0 IMAD R11, R14.reuse, c[0x0][0x194], R11 ;  /* 0x000065000e0b8a24 */ /* 0x040fe400078e020b */
[----:B------:R-:W-:Y:S02]  /*1cd0*/  IMAD.IADD R211, R201, 0x1, R211 ;  /* 0x00000001c9d37824 */ /* 0x000fe400078e02d3 */
[----:B------:R-:W-:Y:S01]  /*1ce0*/  @!P0 IMAD.WIDE.U32 R14, R14, c[0x0][0x190], R24 ;  /* 0x000064000e0e8a25 */ /* 0x000fe200078e0018 */
[----:B------:R-:W-:-:S03]  /*1cf0*/  @!P1 LEA R24, P4, R12, c[0x0][0x160], 0x1 ;  /* 0x000058000c189a11 */ /* 0x000fc600078808ff */
[----:B------:R-:W-:Y:S01]  /*1d00*/  @!P1 IMAD.IADD R5, R13, 0x1, R5 ;  /* 0x000000010d059824 */ /* 0x000fe200078e0205 */
[----:B------:R-:W-:Y:S01]  /*1d10*/  @!P0 LEA R26, P6, R14, c[0x0][0x160], 0x1 ;  /* 0x000058000e1a8a11 */ /* 0x000fe200078c08ff */
[----:B------:R-:W-:-:S03]  /*1d20*/  IMAD.WIDE.U32 R16, R3, UR29, R210 ;  /* 0x0000001d03107c25 */ /* 0x000fc6000f8e00d2 */
[----:B------:R-:W-:Y:S01]  /*1d30*/  @!P1 LEA.HI.X R25, R12, c[0x0][0x164], R5, 0x1, P4 ;  /* 0x000059000c199a11 */ /* 0x000fe200020f0c05 */
[----:B------:R-:W-:Y:S01]  /*1d40*/  IMAD.U32 R13, RZ, RZ, UR8 ;  /* 0x00000008ff0d7e24 */ /* 0x000fe2000f8e00ff */
[----:B------:R-:W-:Y:S01]  /*1d50*/  IADD3 R17, R17, UR6, RZ ;  /* 0x0000000611117c10 */ /* 0x000fe2000fffe0ff */
[----:B------:R-:W-:Y:S01]  /*1d60*/  IMAD.MOV.U32 R10, RZ, RZ, c[0x0][0x19c] ;  /* 0x00006700ff0a7624 */ /* 0x000fe200078e00ff */
[----:B------:R-:W-:Y:S01]  /*1d70*/  UIMAD.WIDE.U32 UR6, UR8, 0x20, URZ ;  /* 0x00000020080678a5 */ /* 0x000fe2000f8e003f */
[----:B------:R-:W-:Y:S01]  /*1d80*/  IMAD.U32 R5, RZ, RZ, UR8 ;  /* 0x00000008ff057e24 */ /* 0x000fe2000f8e00ff */
[----:B------:R-:W-:Y:S01]  /*1d90*/  @!P5 LEA R12, P4, R13, R16, 0x4 ;  /* 0x000000100d0cd211 */ /* 0x000fe200078820ff */
[----:B------:R-:W-:Y:S02]  /*1da0*/  @!P0 IMAD.IADD R11, R15, 0x1, R11 ;  /* 0x000000010f0b8824 */ /* 0x000fe400078e020b */
[----:B------:R-:W-:Y:S01]  /*1db0*/  IMAD.SHL.U32 R196, R196, 0x2, RZ ;  /* 0x00000002c4c47824 */ /* 0x000fe200078e00ff */
[----:B------:R-:W-:Y:S01]  /*1dc0*/  @!P5 LEA.HI.X R5, R5, R17, R10, 0x4, P4 ;  /* 0x000000110505d211 */ /* 0x000fe200020f240a */
[----:B------:R-:W-:Y:S01]  /*1dd0*/  IMAD R207, R9, c[0x0][0x1b8], RZ ;  /* 0x00006e0009cf7a24 */ /* 0x000fe200078e02ff */
[----:B------:R-:W-:Y:S01]  /*1de0*/  @!P0 LEA.HI.X R27, R14, c[0x0][0x164], R11, 0x1, P6 ;  /* 0x000059000e1b8a11 */ /* 0x000fe200030f0c0b */
[----:B------:R-:W-:Y:S01]  /*1df0*/  IMAD R11, R21, c[0x0][0x1a0], RZ ;  /* 0x00006800150b7a24 */ /* 0x000fe200078e02ff */
[----:B------:R-:W-:Y:S01]  /*1e00*/  @!P5 LEA R14, P4, R12, c[0x0][0x168], 0x1 ;  /* 0x00005a000c0eda11 */ /* 0x000fe200078808ff */
[----:B------:R-:W-:Y:S01]  /*1e10*/  @!PT LDS RZ, [RZ] ;  /* 0x00000000fffff984 */ /* 0x000fe20000000800 */
[----:B------:R-:W-:Y:S01]  /*1e20*/  @!PT LDS RZ, [RZ] ;  /* 0x00000000fffff984 */ /* 0x000fe20000000800 */
[----:B------:R-:W-:Y:S01]  /*1e30*/  @!PT LDS RZ, [RZ] ;  /* 0x00000000fffff984 */ /* 0x000fe20000000800 */
[----:B------:R1:W-:Y:S01]  /*1e40*/  @!P3 LDGSTS.E.BYPASS.LTC128B.128 [R196], [R22.64] ;  /* 0x0000000016c4bfae */ /* 0x0003e2000b901d4e */
[C---:B------:R-:W-:Y:S01]  /*1e50*/  ISETP.GE.AND P6, PT, R20.reuse, UR5, PT ;  /* 0x0000000514007c0c */ /* 0x040fe2000bfc6270 */
[----:B------:R-:W-:Y:S01]  /*1e60*/  IMAD R11, R20, c[0x0][0x1a4], R11 ;  /* 0x00006900140b7a24 */ /* 0x000fe200078e020b */
[----:B------:R-:W-:Y:S01]  /*1e70*/  @!P5 LEA.HI.X R15, R12, c[0x0][0x16c], R5, 0x1, P4 ;  /* 0x00005b000c0fda11 */ /* 0x000fe200020f0c05 */
[----:B------:R1:W-:Y:S01]  /*1e80*/  @!P3 LDGSTS.E.BYPASS.LTC128B.128 [R196+0x2000], [R22.64+0x80] ;  /* 0x0200008016c4bfae */ /* 0x0003e2000b901d4e */
[----:B------:R-:W-:Y:S01]  /*1e90*/  ISETP.GE.AND P4, PT, R7, UR5, PT ;  /* 0x0000000507007c0c */ /* 0x000fe2000bf86270 */
[----:B------:R-:W-:-:S02]  /*1ea0*/  IMAD.SHL.U32 R12, R10, 0x20, RZ ;  /* 0x000000200a0c7824 */ /* 0x000fc400078e00ff */
[----:B------:R1:W-:Y:S01]  /*1eb0*/  @!P3 LDGSTS.E.BYPASS.LTC128B.128 [R196+0x4000], [R22.64+0x100] ;  /* 0x0400010016c4bfae */ /* 0x0003e2000b901d4e */
[----:B------:R-:W-:Y:S01]  /*1ec0*/  ISETP.GE.AND P3, PT, R195, UR5, PT ;  /* 0x00000005c3007c0c */ /* 0x000fe2000bf66270 */
[----:B------:R-:W-:Y:S02]  /*1ed0*/  IMAD.U32 R5, RZ, RZ, UR8 ;  /* 0x00000008ff057e24 */ /* 0x000fe4000f8e00ff */
[----:B------:R2:W-:Y:S01]  /*1ee0*/  @!P2 LDGSTS.E.BYPASS.LTC128B.128 [R196+0x800], [R18.64] ;  /* 0x0080000012c4afae */ /* 0x0005e2000b901d4e */
[----:B------:R-:W-:Y:S02]  /*1ef0*/  IMAD R207, R224, c[0x0][0x1bc], R207 ;  /* 0x00006f00e0cf7a24 */ /* 0x000fe400078e02cf */
[----:B------:R-:W-:Y:S01]  /*1f00*/  IMAD R214, R84, 0x4, R86 ;  /* 0x0000000454d67824 */ /* 0x000fe200078e0256 */
[----:B------:R2:W-:Y:S04]  /*1f10*/  @!P2 LDGSTS.E.BYPASS.LTC128B.128 [R196+0x2800], [R18.64+0x80] ;  /* 0x0280008012c4afae */ /* 0x0005e8000b901d4e */
[----:B------:R2:W-:Y:S04]  /*1f20*/  @!P2 LDGSTS.E.BYPASS.LTC128B.128 [R196+0x4800], [R18.64+0x100] ;  /* 0x0480010012c4afae */ /* 0x0005e8000b901d4e */
[----:B------:R3:W-:Y:S04]  /*1f30*/  @!P1 LDGSTS.E.BYPASS.LTC128B.128 [R196+0x1000], [R24.64] ;  /* 0x0100000018c49fae */ /* 0x0007e8000b901d4e */
[----:B------:R3:W-:Y:S04]  /*1f40*/  @!P1 LDGSTS.E.BYPASS.LTC128B.128 [R196+0x3000], [R24.64+0x80] ;  /* 0x0300008018c49fae */ /* 0x0007e8000b901d4e */
[----:B------:R3:W-:Y:S01]  /*1f50*/  @!P1 LDGSTS.E.BYPASS.LTC128B.128 [R196+0x5000], [R24.64+0x100] ;  /* 0x0500010018c49fae */ /* 0x0007e2000b901d4e */
[----:B------:R-:W-:-:S02]  /*1f60*/  @!P4 IADD3 R13, P1, R16, UR6, RZ ;  /* 0x00000006100dcc10 */ /* 0x000fc4000ff3e0ff */
[C---:B-1----:R-:W-:Y:S01]  /*1f70*/  @!P6 LEA R22, P2, R16.reuse, c[0x0][0x168], 0x1 ;  /* 0x00005a001016ea11 */ /* 0x042fe200078408ff */
[----:B------:R1:W-:Y:S01]  /*1f80*/  @!P0 LDGSTS.E.BYPASS.LTC128B.128 [R196+0x1800], [R26.64] ;  /* 0x018000001ac48fae */ /* 0x0003e2000b901d4e */
[----:B------:R-:W-:Y:S01]  /*1f90*/  @!P4 IADD3.X R12, R17, UR7, R12, P1, !PT ;  /* 0x00000007110ccc10 */ /* 0x000fe20008ffe40c */
[----:B------:R-:W-:Y:S01]  /*1fa0*/  ULDC.64 UR6, c[0x0][0x1a0] ;  /* 0x0000680000067ab9 */ /* 0x000fe20000000a00 */
[----:B------:R-:W-:Y:S01]  /*1fb0*/  @!P6 LEA.HI.X R23, R16, c[0x0][0x16c], R17, 0x1, P2 ;  /* 0x00005b001017ea11 */ /* 0x000fe200010f0c11 */
[----:B------:R1:W-:Y:S01]  /*1fc0*/  @!P0 LDGSTS.E.BYPASS.LTC128B.128 [R196+0x3800], [R26.64+0x80] ;  /* 0x038000801ac48fae */ /* 0x0003e2000b901d4e */
[----:B------:R-:W-:-:S03]  /*1fd0*/  UIMAD UR18, UR18, UR6, URZ ;  /* 0x00000006121272a4 */ /* 0x000fc6000f8e023f */
[----:B------:R1:W-:Y:S01]  /*1fe0*/  @!P0 LDGSTS.E.BYPASS.LTC128B.128 [R196+0x5800], [R26.64+0x100] ;  /* 0x058001001ac48fae */ /* 0x0003e2000b901d4e */
[----:B------:R-:W-:Y:S01]  /*1ff0*/  UIMAD UR7, UR29, UR7, UR18 ;  /* 0x000000071d0772a4 */ /* 0x000fe2000f8e0212 */
[C---:B--2---:R-:W-:Y:S02]  /*2000*/  @!P4 LEA R18, P1, R13.reuse, c[0x0][0x168], 0x1 ;  /* 0x00005a000d12ca11 */ /* 0x044fe400078208ff */
[----:B------:R2:W-:Y:S01]  /*2010*/  @!P6 LDGSTS.E.BYPASS.LTC128B.128 [R196+0x6000], [R22.64] ;  /* 0x0600000016c4efae */ /* 0x0005e2000b901d4e */
[----:B------:R-:W-:Y:S01]  /*2020*/  UIMAD.WIDE.U32 UR18, UR6, 0x20, URZ ;  /* 0x00000020061278a5 */ /* 0x000fe2000f8e003f */
[----:B------:R-:W-:Y:S01]  /*2030*/  @!P4 LEA.HI.X R19, R13, c[0x0][0x16c], R12, 0x1, P1 ;  /* 0x00005b000d13ca11 */ /* 0x000fe200008f0c0c */
[----:B------:R-:W-:Y:S01]  /*2040*/  @!P3 IMAD.WIDE.U32 R12, R5, 0x30, R16 ;  /* 0x00000030050cb825 */ /* 0x000fe200078e0010 */
[----:B------:R2:W-:Y:S01]  /*2050*/  @!P6 LDGSTS.E.BYPASS.LTC128B.128 [R196+0x8000], [R22.64+0x80] ;  /* 0x0800008016c4efae */ /* 0x0005e2000b901d4e */
[----:B------:R-:W-:Y:S02]  /*2060*/  ISETP.GE.AND P1, PT, R8, UR5, PT ;  /* 0x0000000508007c0c */ /* 0x000fe4000bf26270 */
[----:B------:R-:W-:Y:S01]  /*2070*/  @!P3 IMAD R5, R10, 0x30, RZ ;  /* 0x000000300a05b824 */ /* 0x000fe200078e02ff */
[----:B------:R-:W-:Y:S01]  /*2080*/  @!P3 LEA R16, P0, R12, c[0x0][0x168], 0x1 ;  /* 0x00005a000c10ba11 */ /* 0x000fe200078008ff */
[----:B------:R2:W-:Y:S01]  /*2090*/  @!P6 LDGSTS.E.BYPASS.LTC128B.128 [R196+0xa000], [R22.64+0x100] ;  /* 0x0a00010016c4efae */ /* 0x0005e2000b901d4e */
[----:B---3--:R-:W-:Y:S01]  /*20a0*/  IADD3 R24, P2, R28, UR22, RZ ;  /* 0x000000161c187c10 */ /* 0x008fe2000ff5e0ff */
[----:B------:R-:W-:Y:S01]  /*20b0*/  @!P3 IMAD.IADD R5, R13, 0x1, R5 ;  /* 0x000000010d05b824 */ /* 0x000fe200078e0205 */
[----:B------:R-:W-:Y:S01]  /*20c0*/  ISETP.GE.AND P6, PT, R20, UR5, PT ;  /* 0x0000000514007c0c */ /* 0x000fe2000bfc6270 */
[----:B------:R3:W-:Y:S01]  /*20d0*/  @!P5 LDGSTS.E.BYPASS.LTC128B.128 [R196+0x6800], [R14.64] ;  /* 0x068000000ec4dfae */ /* 0x0007e2000b901d4e */
[----:B------:R-:W-:Y:S01]  /*20e0*/  IADD3.X R25, R29, UR21, R11, P2, !PT ;  /* 0x000000151d197c10 */ /* 0x000fe200097fe40b */
[----:B------:R-:W-:Y:S01]  /*20f0*/  UIMAD.WIDE.U32 UR20, UR29, UR6, URZ ;  /* 0x000000061d1472a5 */ /* 0x000fe2000f8e003f */
[----:B------:R-:W-:Y:S01]  /*2100*/  @!P3 LEA.HI.X R17, R12, c[0x0][0x16c], R5, 0x1, P0 ;  /* 0x00005b000c11ba11 */ /* 0x000fe200000f0c05 */
[----:B------:R3:W-:Y:S01]  /*2110*/  @!P5 LDGSTS.E.BYPASS.LTC128B.128 [R196+0x8800], [R14.64+0x80] ;  /* 0x088000800ec4dfae */ /* 0x0007e2000b901d4e */
[----:B------:R-:W-:Y:S01]  /*2120*/  LEA.HI R5, R6, R87, RZ, 0x4 ;  /* 0x0000005706057211 */ /* 0x000fe200078f20ff */
[----:B------:R-:W-:Y:S01]  /*2130*/  IMAD.SHL.U32 R8, R0, 0x40, RZ ;  /* 0x0000004000087824 */ /* 0x000fe200078e00ff */
[----:B------:R-:W-:Y:S01]  /*2140*/  UIADD3 UR7, UR21, UR7, URZ ;  /* 0x0000000715077290 */ /* 0x000fe2000fffe03f */
[----:B------:R3:W-:Y:S01]  /*2150*/  @!P5 LDGSTS.E.BYPASS.LTC128B.128 [R196+0xa800], [R14.64+0x100] ;  /* 0x0a8001000ec4dfae */ /* 0x0007e2000b901d4e */
[----:B------:R-:W-:Y:S01]  /*2160*/  LOP3.LUT R6, R5, 0xfffffff0, RZ, 0xc0, !PT ;  /* 0xfffffff005067812 */ /* 0x000fe200078ec0ff */
[----:B------:R-:W-:Y:S01]  /*2170*/  IMAD.SHL.U32 R11, R20, 0x8, RZ ;  /* 0x00000008140b7824 */ /* 0x000fe200078e00ff */
[----:B------:R-:W-:Y:S01]  /*2180*/  SHF.R.S32.HI R10, RZ, 0x4, R5 ;  /* 0x00000004ff0a7819 */ /* 0x000fe20000011405 */
[----:B------:R4:W-:Y:S01]  /*2190*/  @!P4 LDGSTS.E.BYPASS.LTC128B.128 [R196+0x7000], [R18.64] ;  /* 0x0700000012c4cfae */ /* 0x0009e2000b901d4e */
[----:B------:R-:W-:Y:S01]  /*21a0*/  LOP3.LUT R8, R8, 0x1c0, RZ, 0xc0, !PT ;  /* 0x000001c008087812 */ /* 0x000fe200078ec0ff */
[----:B------:R-:W-:Y:S01]  /*21b0*/  IMAD.IADD R6, R87, 0x1, -R6 ;  /* 0x0000000157067824 */ /* 0x000fe200078e0a06 */
[----:B------:R-:W-:Y:S01]  /*21c0*/  LEA.HI R5, R5, R10, RZ, 0x1 ;  /* 0x0000000a05057211 */ /* 0x000fe200078f08ff */
[----:B------:R4:W-:Y:S01]  /*21d0*/  @!P4 LDGSTS.E.BYPASS.LTC128B.128 [R196+0x9000], [R18.64+0x80] ;  /* 0x0900008012c4cfae */ /* 0x0009e2000b901d4e */
[----:B------:R-:W-:Y:S01]  /*21e0*/  IMAD.WIDE.U32 R224, R224, c[0x0][0x1b8], R24 ;  /* 0x00006e00e0e07a25 */ /* 0x000fe200078e0018 */
[----:B------:R-:W-:-:S02]  /*21f0*/  ISETP.GE.AND P2, PT, R7, UR5, PT ;  /* 0x0000000507007c0c */ /* 0x000fc4000bf46270 */
[----:B------:R4:W-:Y:S01]  /*2200*/  @!P4 LDGSTS.E.BYPASS.LTC128B.128 [R196+0xb000], [R18.64+0x100] ;  /* 0x0b00010012c4cfae */ /* 0x0009e2000b901d4e */
[----:B------:R-:W-:Y:S01]  /*2210*/  SHF.R.S32.HI R9, RZ, 0x1f, R6 ;  /* 0x0000001fff097819 */ /* 0x000fe20000011406 */
[----:B------:R-:W-:Y:S01]  /*2220*/  IMAD.U32 R12, RZ, RZ, UR20 ;  /* 0x00000014ff0c7e24 */ /* 0x000fe2000f8e00ff */
[----:B------:R-:W-:Y:S01]  /*2230*/  LOP3.LUT R11, R8, 0x8, R11, 0xf8, !PT ;  /* 0x00000008080b7812 */ /* 0x000fe200078ef80b */
[----:B------:R5:W-:Y:S01]  /*2240*/  @!P3 LDGSTS.E.BYPASS.LTC128B.128 [R196+0x7800], [R16.64] ;  /* 0x0780000010c4bfae */ /* 0x000be2000b901d4e */
[----:B------:R-:W-:Y:S01]  /*2250*/  IMAD.U32 R13, RZ, RZ, UR21 ;  /* 0x00000015ff0d7e24 */ /* 0x000fe2000f8e00ff */
[----:B------:R-:W-:Y:S01]  /*2260*/  LEA.HI R9, R9, R6, RZ, 0x3 ;  /* 0x0000000609097211 */ /* 0x000fe200078f18ff */
[----:B------:R-:W-:Y:S01]  /*2270*/  IMAD.U32 R7, RZ, RZ, UR7 ;  /* 0x00000007ff077e24 */ /* 0x000fe2000f8e00ff */
[----:B------:R5:W-:Y:S01]  /*2280*/  @!P3 LDGSTS.E.BYPASS.LTC128B.128 [R196+0x9800], [R16.64+0x80] ;  /* 0x0980008010c4bfae */ /* 0x000be2000b901d4e */
[----:B------:R-:W-:Y:S01]  /*2290*/  LOP3.LUT R13, R5, 0xfffffffe, RZ, 0xc0, !PT ;  /* 0xfffffffe050d7812 */ /* 0x000fe200078ec0ff */
[----:B------:R-:W-:Y:S01]  /*22a0*/  IMAD.IADD R207, R225, 0x1, R207 ;  /* 0x00000001e1cf7824 */ /* 0x000fe200078e02cf */
[----:B------:R-:W-:Y:S01]  /*22b0*/  SHF.R.U32.HI R8, RZ, 0x3, R8 ;  /* 0x00000003ff087819 */ /* 0x000fe20000011608 */
[----:B------:R5:W-:Y:S01]  /*22c0*/  @!P3 LDGSTS.E.BYPASS.LTC128B.128 [R196+0xb800], [R16.64+0x100] ;  /* 0x0b80010010c4bfae */ /* 0x000be2000b901d4e */
[----:B------:R-:W-:Y:S01]  /*22d0*/  LEA R20, P0, R12, R224, 0x6 ;  /* 0x000000e00c147211 */ /* 0x000fe200078030ff */
[----:B------:R-:W-:Y:S01]  /*22e0*/  IMAD.IADD R13, R10, 0x1, -R13 ;  /* 0x000000010a0d7824 */ /* 0x000fe200078e0a0d */
[----:B------:R-:W-:Y:S01]  /*22f0*/  LOP3.LUT R5, R9, 0xfffffff8, RZ, 0xc0, !PT ;  /* 0xfffffff809057812 */ /* 0x000fe200078ec0ff */
[----:B------:R-:W0:Y:S01]  /*2300*/  LDGDEPBAR ;  /* 0x00000000000079af */ /* 0x000e220000000000 */
[----:B------:R-:W-:Y:S01]  /*2310*/  LOP3.LUT R8, R11, R8, RZ, 0x3c, !PT ;  /* 0x000000080b087212 */ /* 0x000fe200078e3cff */
[----:B------:R-:W-:Y:S01]  /*2320*/  IMAD.MOV.U32 R10, RZ, RZ, c[0x0][0x1a4] ;  /* 0x00006900ff0a7624 */ /* 0x000fe200078e00ff */
[----:B------:R-:W-:Y:S01]  /*2330*/  LEA.HI.X R21, R12, R207, R7, 0x6, P0 ;  /* 0x000000cf0c157211 */ /* 0x000fe200000f3407 */
[----:B------:R-:W-:Y:S01]  /*2340*/  IMAD.U32 R12, RZ, RZ, UR6 ;  /* 0x00000006ff0c7e24 */ /* 0x000fe2000f8e00ff */
[----:B------:R-:W-:Y:S01]  /*2350*/  ISETP.GE.AND P5, PT, R195, UR5, PT ;  /* 0x00000005c3007c0c */ /* 0x000fe2000bfa6270 */
[----:B------:R-:W-:Y:S01]  /*2360*/  IMAD.IADD R5, R6, 0x1, -R5 ;  /* 0x0000000106057824 */ /* 0x000fe200078e0a05 */
[----:B------:R-:W-:Y:S01]  /*2370*/  UIADD3 UR7, UR17, 0x1, -UR13 ;  /* 0x0000000111077890 */ /* 0x000fe2000fffe80d */
[----:B------:R-:W-:Y:S01]  /*2380*/  IMAD.SHL.U32 R7, R10, 0x20, RZ ;  /* 0x000000200a077824 */ /* 0x000fe200078e00ff */
[----:B------:R-:W-:Y:S01]  /*2390*/  @!P1 LEA R12, P3, R12, R20, 0x4 ;  /* 0x000000140c0c9211 */ /* 0x000fe200078620ff */
[----:B------:R-:W-:Y:S01]  /*23a0*/  IMAD R193, R13, 0x200, R8 ;  /* 0x000002000dc17824 */ /* 0x000fe200078e0208 */
[----:B------:R-:W-:Y:S01]  /*23b0*/  @!P2 IADD3 R8, P0, R20, UR18, RZ ;  /* 0x000000121408ac10 */ /* 0x000fe2000ff1e0ff */
[----:B------:R-:W-:Y:S01]  /*23c0*/  IMAD.U32 R11, RZ, RZ, UR6 ;  /* 0x00000006ff0b7e24 */ /* 0x000fe2000f8e00ff */
[----:B------:R-:W-:Y:S01]  /*23d0*/  ULDC UR5, c[0x0][0x2e4] ;  /* 0x0000b90000057ab9 */ /* 0x000fe20000000800 */
[----:B---3--:R-:W-:Y:S01]  /*23e0*/  IMAD.SHL.U32 R14, R5, 0x40, RZ ;  /* 0x00000040050e7824 */ /* 0x008fe200078e00ff */
[----:B------:R-:W-:Y:S01]  /*23f0*/  @!P2 IADD3.X R7, R21, UR19, R7, P0, !PT ;  /* 0x000000131507ac10 */ /* 0x000fe200087fe407 */
[----:B------:R-:W-:Y:S01]  /*2400*/  IMAD.U32 R6, RZ, RZ, UR6 ;  /* 0x00000006ff067e24 */ /* 0x000fe2000f8e00ff */
[----:B------:R-:W-:Y:S01]  /*2410*/  @!P1 LEA.HI.X R11, R11, R21, R10, 0x4, P3 ;  /* 0x000000150b0b9211 */ /* 0x000fe200018f240a */
[----:B------:R-:W-:Y:S01]  /*2420*/  IMAD.SHL.U32 R13, R13, 0x8, RZ ;  /* 0x000000080d0d7824 */ /* 0x000fe200078e00ff */
[----:B----4-:R-:W-:Y:S01]  /*2430*/  @!P1 LEA R18, P0, R12, c[0x0][0x170], 0x1 ;  /* 0x00005c000c129a11 */ /* 0x010fe200078008ff */
[----:B------:R-:W-:Y:S01]  /*2440*/  IMAD.SHL.U32 R85, R9, 0x40, RZ ;  /* 0x0000004009557824 */ /* 0x000fe200078e00ff */
[----:B------:R-:W-:Y:S01]  /*2450*/  LOP3.LUT R14, R14, 0x1c0, RZ, 0xc0, !PT ;  /* 0x000001c00e0e7812 */ /* 0x000fe200078ec0ff */
[----:B------:R-:W-:Y:S01]  /*2460*/  @!P5 IMAD R10, R10, 0x30, RZ ;  /* 0x000000300a0ad824 */ /* 0x000fe200078e02ff */
[----:B-----5:R-:W-:Y:S01]  /*2470*/  @!P6 LEA R16, P4, R20, c[0x0][0x170], 0x1 ;  /* 0x00005c001410ea11 */ /* 0x020fe200078808ff */
[----:B------:R-:W-:-:S04]  /*2480*/  DEPBAR.LE SB0, 0x0 ;  /* 0x000080000000791a */ /* 0x000fc80000000000 */
[----:B------:R-:W-:Y:S01]  /*2490*/  BAR.SYNC.DEFER_BLOCKING 0x0 ;  /* 0x0000000000007b1d */ /* 0x000fe20000010000 */
[--C-:B------:R-:W-:Y:S01]  /*24a0*/  @!P6 LEA.HI.X R17, R20, c[0x0][0x174], R21.reuse, 0x1, P4 ;  /* 0x00005d001411ea11 */ /* 0x100fe200020f0c15 */
[----:B------:R-:W-:Y:S01]  /*24b0*/  @!P5 IMAD.WIDE.U32 R20, R6, 0x30, R20 ;  /* 0x000000300614d825 */ /* 0x000fe200078e0014 */
[----:B------:R-:W-:Y:S01]  /*24c0*/  @!P1 LEA.HI.X R19, R12, c[0x0][0x174], R11, 0x1, P0 ;  /* 0x00005d000c139a11 */ /* 0x000fe200000f0c0b */
[----:B------:R-:W-:Y:S01]  /*24d0*/  UIADD3 UR5, UR17, -UR5, -UR13 ;  /* 0x8000000511057290 */ /* 0x000fe2000fffe80d */
[----:B------:R-:W-:Y:S01]  /*24e0*/  LOP3.LUT R6, R14, 0x8, R13, 0xf8, !PT ;  /* 0x000000080e067812 */ /* 0x000fe200078ef80d */
[----:B------:R-:W-:Y:S01]  /*24f0*/  @!P5 IMAD.IADD R10, R21, 0x1, R10 ;  /* 0x00000001150ad824 */ /* 0x000fe200078e020a */
[----:B------:R-:W-:Y:S01]  /*2500*/  SHF.R.U32.HI R11, RZ, 0x3, R14 ;  /* 0x00000003ff0b7819 */ /* 0x000fe2000001160e */
[----:B------:R-:W-:Y:S01]  /*2510*/  IMAD.SHL.U32 R193, R193, 0x2, RZ ;  /* 0x00000002c1c17824 */ /* 0x000fe200078e00ff */
[----:B------:R-:W-:Y:S02]  /*2520*/  @!P2 LEA R14, P3, R8, c[0x0][0x170], 0x1 ;  /* 0x00005c00080eaa11 */ /* 0x000fe400078608ff */
[----:B------:R-:W-:-:S02]  /*2530*/  LOP3.LUT R85, R85, 0xfffffe00, RZ, 0xc0, !PT ;  /* 0xfffffe0055557812 */ /* 0x000fc400078ec0ff */
[----:B------:R-:W-:Y:S02]  /*2540*/  LOP3.LUT R6, R6, R11, RZ, 0x3c, !PT ;  /* 0x0000000b06067212 */ /* 0x000fe400078e3cff */
[----:B------:R-:W-:Y:S01]  /*2550*/  @!P2 LEA.HI.X R15, R8, c[0x0][0x174], R7, 0x1, P3 ;  /* 0x00005d00080faa11 */ /* 0x000fe200018f0c07 */
[----:B------:R-:W-:Y:S01]  /*2560*/  IMAD R7, R86, 0x400, R85 ;  /* 0x0000040056077824 */ /* 0x000fe200078e0255 */
[----:B------:R-:W-:Y:S02]  /*2570*/  @!P5 LEA R12, P0, R20, c[0x0][0x170], 0x1 ;  /* 0x00005c00140cda11 */ /* 0x000fe400078008ff */
[----:B------:R-:W-:Y:S01]  /*2580*/  IADD3 R191, R193, 0x6020, RZ ;  /* 0x00006020c1bf7810 */ /* 0x000fe20007ffe0ff */
[----:B------:R-:W-:Y:S01]  /*2590*/  IMAD.IADD R194, R6, 0x1, R7 ;  /* 0x0000000106c27824 */ /* 0x000fe200078e0207 */
[----:B------:R-:W-:Y:S01]  /*25a0*/  @!P5 LEA.HI.X R13, R20, c[0x0][0x174], R10, 0x1, P0 ;  /* 0x00005d00140dda11 */ /* 0x000fe200000f0c0a */
[----:B------:R-:W-:Y:S01]  /*25b0*/  IMAD.MOV.U32 R7, RZ, RZ, 0x10 ;  /* 0x00000010ff077424 */ /* 0x000fe200078e00ff */
[----:B------:R-:W-:Y:S01]  /*25c0*/  @P6 STS.128 [R196+0xc000], RZ ;  /* 0x00c000ffc4006388 */ /* 0x000fe20000000c00 */
[----:B------:R-:W-:-:S03]  /*25d0*/  IMAD.SHL.U32 R194, R194, 0x2, RZ ;  /* 0x00000002c2c27824 */ /* 0x000fc600078e00ff */
        /* <DEDUP_REMOVED lines=49> */
[----:B------:R-:W5:Y:S01]  /*28f0*/  LDSM.16.M88.4 R36, [R193+0x6800] ;  /* 0x00680000c124783b */ /* 0x000f620000000200 */
[C---:B------:R-:W-:Y:S02]  /*2900*/  IADD3 R182, R191.reuse, 0x1000, RZ ;  /* 0x00001000bfb67810 */ /* 0x040fe40007ffe0ff */
[----:B------:R-:W-:Y:S01]  /*2910*/  IADD3 R181, R191, 0x1800, RZ ;  /* 0x00001800bfb57810 */ /* 0x000fe20007ffe0ff */
[----:B------:R-:W1:Y:S01]  /*2920*/  LDSM.16.M88.4 R44, [R193+0x6000] ;  /* 0x00600000c12c783b */ /* 0x000e620000000200 */
[----:B------:R-:W-:Y:S01]  /*2930*/  IMAD.IADD R187, R193, 0x1, R0 ;  /* 0x00000001c1bb7824 */ /* 0x000fe200078e0200 */
[C---:B------:R-:W-:Y:S01]  /*2940*/  IADD3 R179, R191.reuse, 0x2000, RZ ;  /* 0x00002000bfb37810 */ /* 0x040fe20007ffe0ff */
[----:B------:R-:W-:Y:S01]  /*2950*/  IMAD.IADD R180, R0, 0x1, R191 ;  /* 0x0000000100b47824 */ /* 0x000fe200078e02bf */
[----:B------:R-:W1:Y:S01]  /*2960*/  LDSM.16.M88.4 R28, [R193+0x7000] ;  /* 0x00700000c11c783b */ /* 0x000e620000000200 */
[----:B------:R-:W-:Y:S01]  /*2970*/  IMAD.U32 R0, RZ, RZ, UR29 ;  /* 0x0000001dff007e24 */ /* 0x000fe2000f8e00ff */
[----:B------:R-:W-:-:S02]  /*2980*/  IADD3 R178, R191, 0x2800, RZ ;  /* 0x00002800bfb27810 */ /* 0x000fc40007ffe0ff */
[----:B--2---:R-:W2:Y:S01]  /*2990*/  LDSM.16.M88.4 R20, [R193+0x7800] ;  /* 0x00780000c114783b */ /* 0x004ea20000000200 */
[----:B------:R-:W-:Y:S01]  /*29a0*/  IMAD R0, R0, 0x40, R205 ;  /* 0x0000004000007824 */ /* 0x000fe200078e02cd */
[C---:B------:R-:W-:Y:S02]  /*29b0*/  IADD3 R177, R191.reuse, 0x3000, RZ ;  /* 0x00003000bfb17810 */ /* 0x040fe40007ffe0ff */
[----:B------:R-:W-:Y:S01]  /*29c0*/  LDSM.16.M88.4 R60, [R192] ;  /* 0x00000000c03c783b */ /* 0x000fe20000000200 */
[C---:B------:R-:W-:Y:S02]  /*29d0*/  IADD3 R176, R191.reuse, 0x3800, RZ ;  /* 0x00003800bfb07810 */ /* 0x040fe40007ffe0ff */
[C---:B------:R-:W-:Y:S01]  /*29e0*/  IADD3 R175, R191.reuse, 0x4000, RZ ;  /* 0x00004000bfaf7810 */ /* 0x040fe20007ffe0ff */
[----:B----4-:R-:W4:Y:S01]  /*29f0*/  LDSM.16.M88.4 R12, [R191+0x800] ;  /* 0x00080000bf0c783b */ /* 0x010f220000000200 */
[C---:B------:R-:W-:Y:S02]  /*2a00*/  IADD3 R174, R191.reuse, 0x4800, RZ ;  /* 0x00004800bfae7810 */ /* 0x040fe40007ffe0ff */
[C---:B------:R-:W-:Y:S01]  /*2a10*/  IADD3 R173, R191.reuse, 0x5000, RZ ;  /* 0x00005000bfad7810 */ /* 0x040fe20007ffe0ff */
[----:B---3--:R-:W3:Y:S01]  /*2a20*/  LDSM.16.M88.4 R16, [R191] ;  /* 0x00000000bf10783b */ /* 0x008ee20000000200 */
[----:B------:R-:W-:-:S03]  /*2a30*/  IADD3 R172, R191, 0x5800, RZ ;  /* 0x00005800bfac7810 */ /* 0x000fc60007ffe0ff */
[----:B------:R-:W2:Y:S04]  /*2a40*/  LDSM.16.M88.4 R8, [R191+0x1000] ;  /* 0x00100000bf08783b */ /* 0x000ea80000000200 */
[----:B------:R-:W2:Y:S04]  /*2a50*/  LDSM.16.M88.4 R80, [R191+0x1800] ;  /* 0x00180000bf50783b */ /* 0x000ea80000000200 */
[----:B------:R-:W-:Y:S01]  /*2a60*/  LDSM.16.M88.4 R72, [R190] ;  /* 0x00000000be48783b */ /* 0x000fe20000000200 */
[C---:B-----5:R-:W-:Y:S03]  /*2a70*/  HMMA.16816.F32 R40, R68.reuse, R36, RZ ;  /* 0x000000244428723c */ /* 0x060fe600000018ff */
[----:B------:R-:W5:Y:S04]  /*2a80*/  LDSM.16.M88.4 R52, [R187+0x6800] ;  /* 0x00680000bb34783b */ /* 0x000f680000000200 */
[----:B------:R-:W2:Y:S01]  /*2a90*/  LDSM.16.M88.4 R56, [R187+0x6000] ;  /* 0x00600000bb38783b */ /* 0x000ea20000000200 */
[C---:B------:R-:W-:Y:S03]  /*2aa0*/  HMMA.16816.F32 R36, R68.reuse, R38, RZ ;  /* 0x000000264424723c */ /* 0x040fe600000018ff */
[----:B------:R-:W-:Y:S04]  /*2ab0*/  LDSM.16.M88.4 R76, [R187+0x7800] ;  /* 0x00780000bb4c783b */ /* 0x000fe80000000200 */
[----:B------:R-:W-:Y:S01]  /*2ac0*/  LDSM.16.M88.4 R64, [R189] ;  /* 0x00000000bd40783b */ /* 0x000fe20000000200 */
[C---:B-1----:R-:W-:Y:S03]  /*2ad0*/  HMMA.16816.F32 R48, R68.reuse, R44, RZ ;  /* 0x0000002c4430723c */ /* 0x042fe600000018ff */
[----:B------:R-:W0:Y:S05]  /*2ae0*/  LDGDEPBAR ;  /* 0x00000000000079af */ /* 0x000e2a0000000000 */
[C---:B------:R-:W-:Y:S08]  /*2af0*/  HMMA.16816.F32 R32, R68.reuse, R28, RZ ;  /* 0x0000001c4420723c */ /* 0x040ff000000018ff */
[C---:B------:R-:W-:Y:S08]  /*2b00*/  HMMA.16816.F32 R44, R68.reuse, R46, RZ ;  /* 0x0000002e442c723c */ /* 0x040ff000000018ff */
[C---:B------:R-:W-:Y:S08]  /*2b10*/  HMMA.16816.F32 R28, R68.reuse, R30, RZ ;  /* 0x0000001e441c723c */ /* 0x040ff000000018ff */
[C---:B--2---:R-:W-:Y:S08]  /*2b20*/  HMMA.16816.F32 R24, R68.reuse, R20, RZ ;  /* 0x000000144418723c */ /* 0x044ff000000018ff */
[----:B------:R-:W-:Y:S01]  /*2b30*/  HMMA.16816.F32 R68, R68, R22, RZ ;  /* 0x000000164444723c */ /* 0x000fe200000018ff */
[----:B------:R-:W1:Y:S07]  /*2b40*/  LDSM.16.M88.4 R20, [R187+0x7000] ;  /* 0x00700000bb14783b */ /* 0x000e6e0000000200 */
[C---:B----4-:R-:W-:Y:S08]  /*2b50*/  HMMA.16816.F32 R40, R60.reuse, R12, R40 ;  /* 0x0000000c3c28723c */ /* 0x050ff00000001828 */
[C---:B------:R-:W-:Y:S01]  /*2b60*/  HMMA.16816.F32 R36, R60.reuse, R14, R36 ;  /* 0x0000000e3c24723c */ /* 0x040fe20000001824 */
[----:B------:R-:W2:Y:S07]  /*2b70*/  LDSM.16.M88.4 R12, [R180+0x800] ;  /* 0x00080000b40c783b */ /* 0x000eae0000000200 */
[C---:B---3--:R-:W-:Y:S08]  /*2b80*/  HMMA.16816.F32 R48, R60.reuse, R16, R48 ;  /* 0x000000103c30723c */ /* 0x048ff00000001830 */
[C---:B------:R-:W-:Y:S01]  /*2b90*/  HMMA.16816.F32 R44, R60.reuse, R18, R44 ;  /* 0x000000123c2c723c */ /* 0x040fe2000000182c */
[----:B------:R-:W3:Y:S07]  /*2ba0*/  LDSM.16.M88.4 R16, [R180] ;  /* 0x00000000b410783b */ /* 0x000eee0000000200 */
[C---:B------:R-:W-:Y:S08]  /*2bb0*/  HMMA.16816.F32 R32, R60.reuse, R8, R32 ;  /* 0x000000083c20723c */ /* 0x040ff00000001820 */
[C---:B------:R-:W-:Y:S01]  /*2bc0*/  HMMA.16816.F32 R28, R60.reuse, R10, R28 ;  /* 0x0000000a3c1c723c */ /* 0x040fe2000000181c */
[----:B------:R-:W4:Y:S07]  /*2bd0*/  LDSM.16.M88.4 R8, [R180+0x1000] ;  /* 0x00100000b408783b */ /* 0x000f2e0000000200 */
[C---:B------:R-:W-:Y:S08]  /*2be0*/  HMMA.16816.F32 R24, R60.reuse, R80, R24 ;  /* 0x000000503c18723c */ /* 0x040ff00000001818 */
[----:B------:R-:W-:Y:S01]  /*2bf0*/  HMMA.16816.F32 R68, R60, R82, R68 ;  /* 0x000000523c44723c */ /* 0x000fe20000001844 */
[----:B------:R-:W2:Y:S04]  /*2c00*/  LDSM.16.M88.4 R80, [R180+0x1800] ;  /* 0x00180000b450783b */ /* 0x000ea80000000200 */
[----:B------:R-:W-:Y:S03]  /*2c10*/  LDSM.16.M88.4 R60, [R193+0x8000] ;  /* 0x00800000c13c783b */ /* 0x000fe60000000200 */
        /* <DEDUP_REMOVED lines=9> */
[C---:B------:R-:W-:Y:S08]  /*2cb0*/  HMMA.16816.F32 R24, R72.reuse, R76, R24 ;  /* 0x0000004c4818723c */ /* 0x040ff00000001818 */
        /* <DEDUP_REMOVED lines=9> */
[C---:B----4-:R-:W-:Y:S08]  /*2d50*/  HMMA.16816.F32 R32, R64.reuse, R8, R32 ;  /* 0x000000084020723c */ /* 0x050ff00000001820 */
        /* <DEDUP_REMOVED lines=32> */
[C---:B-1----:R-:W-:Y:S08]  /*2f60*/  HMMA.16816.F32 R40, R20.reuse, R60, R40 ;  /* 0x0000003c1428723c */ /* 0x042ff00000001828 */
[C---:B------:R-:W-:Y:S01]  /*2f70*/  HMMA.16816.F32 R36, R20.reuse, R62, R36 ;  /* 0x0000003e1424723c */ /* 0x040fe20000001824 */
[----:B------:R-:W1:Y:S07]  /*2f80*/  LDSM.16.M88.4 R60, [R193+0xa800] ;  /* 0x00a80000c13c783b */ /* 0x000e6e0000000200 */
[C---:B------:R-:W-:Y:S08]  /*2f90*/  HMMA.16816.F32 R48, R20.reuse, R64, R48 ;  /* 0x000000401430723c */ /* 0x040ff00000001830 */
[C---:B------:R-:W-:Y:S01]  /*2fa0*/  HMMA.16816.F32 R44, R20.reuse, R66, R44 ;  /* 0x00000042142c723c */ /* 0x040fe2000000182c */
[----:B------:R-:W1:Y:S07]  /*2fb0*/  LDSM.16.M88.4 R64, [R193+0xa000] ;  /* 0x00a00000c140783b */ /* 0x000e6e0000000200 */
[C---:B------:R-:W-:Y:S08]  /*2fc0*/  HMMA.16816.F32 R32, R20.reuse, R56, R32 ;  /* 0x000000381420723c */ /* 0x040ff00000001820 */
[C---:B------:R-:W-:Y:S01]  /*2fd0*/  HMMA.16816.F32 R28, R20.reuse, R58, R28 ;  /* 0x0000003a141c723c */ /* 0x040fe2000000181c */
[----:B------:R-:W1:Y:S07]  /*2fe0*/  LDSM.16.M88.4 R56, [R193+0xb000] ;  /* 0x00b00000c138783b */ /* 0x000e6e0000000200 */
[C---:B-----5:R-:W-:Y:S08]  /*2ff0*/  HMMA.16816.F32 R24, R20.reuse, R52, R24 ;  /* 0x000000341418723c */ /* 0x060ff00000001818 */
        /* <DEDUP_REMOVED lines=13> */
[----:B------:R-:W-:Y:S08]  /*30d0*/  HMMA.16816.F32 R72, R76, R82, R72 ;  /* 0x000000524c48723c */ /* 0x000ff00000001848 */
        /* <DEDUP_REMOVED lines=8> */
[----:B------:R-:W1:Y:S07]  /*3160*/  LDSM.16.M88.4 R56, [R191+0x5800] ;  /* 0x00580000bf38783b */ /* 0x000e6e0000000200 */
[C---:B-----5:R-:W-:Y:S08]  /*3170*/  HMMA.16816.F32 R24, R68.reuse, R52, R24 ;  /* 0x000000344418723c */ /* 0x060ff00000001818 */
        /* <DEDUP_REMOVED lines=10> */
[----:B------:R-:W-:Y:S04]  /*3220*/  LDSM.16.M88.4 R8, [R189+0x4000] ;  /* 0x00400000bd08783b */ /* 0x000fe80000000200 */
[----:B------:R-:W4:Y:S03]  /*3230*/  LDSM.16.M88.4 R28, [R180+0x4000] ;  /* 0x00400000b41c783b */ /* 0x000f260000000200 */
[----:B-1----:R-:W-:Y:S08]  /*3240*/  HMMA.16816.F32 R24, R20, R56, R24 ;  /* 0x000000381418723c */ /* 0x002ff00000001818 */
[C---:B-----5:R-:W-:Y:S08]  /*3250*/  HMMA.16816.F32 R48, R52.reuse, R60, R48 ;  /* 0x0000003c3430723c */ /* 0x060ff00000001830 */
[C---:B--2---:R-:W-:Y:S07]  /*3260*/  HMMA.16816.F32 R40, R52.reuse, R12, R40 ;  /* 0x0000000c3428723c */ /* 0x044fee0000001828 */
[----:B------:R-:W-:Y:S01]  /*3270*/  SHF.R.S32.HI R13, RZ, 0x1f, R88 ;  /* 0x0000001fff0d7819 */ /* 0x000fe20000011458 */
[----:B------:R-:W-:Y:S03]  /*3280*/  HMMA.16816.F32 R44, R52, R62, R44 ;  /* 0x0000003e342c723c */ /* 0x000fe6000000182c */
[----:B------:R-:W-:-:S04]  /*3290*/  LEA.HI R208, R13, R88, RZ, 0x2 ;  /* 0x000000580dd07211 */ /* 0x000fc800078f10ff */
[----:B------:R-:W-:Y:S01]  /*32a0*/  SHF.R.S32.HI R208, RZ, 0x2, R208 ;  /* 0x00000002ffd07819 */ /* 0x000fe200000114d0 */
[----:B------:R-:W-:Y:S01]  /*32b0*/  HMMA.16816.F32 R36, R52, R14, R36 ;  /* 0x0000000e3424723c */ /* 0x000fe20000001824 */
[----:B------:R-:W1:Y:S07]  /*32c0*/  LDSM.16.M88.4 R12, [R180+0x4800] ;  /* 0x00480000b40c783b */ /* 0x000e6e0000000200 */
[----:B------:R-:W-:Y:S07]  /*32d0*/  HMMA.16816.F32 R72, R20, R58, R72 ;  /* 0x0000003a1448723c */ /* 0x000fee0000001848 */
[C---:B------:R-:W-:Y:S01]  /*32e0*/  IADD3 R20, R0.reuse, 0x1, RZ ;  /* 0x0000000100147810 */ /* 0x040fe20007ffe0ff */
[----:B---3--:R-:W-:Y:S01]  /*32f0*/  HMMA.16816.F32 R24, R52, R16, R24 ;  /* 0x000000103418723c */ /* 0x008fe20000001818 */
[----:B------:R-:W-:-:S02]  /*3300*/  IADD3 R21, R0, 0x8, RZ ;  /* 0x0000000800157810 */ /* 0x000fc40007ffe0ff */
[----:B------:R-:W-:-:S04]  /*3310*/  IADD3 R22, R0, 0x18, RZ ;  /* 0x0000001800167810 */ /* 0x000fc80007ffe0ff */
[----:B------:R-:W-:Y:S01]  /*3320*/  LEA R17, R86, UR16, 0x4 ;  /* 0x0000001056117c11 */ /* 0x000fe2000f8e20ff */
[----:B----4-:R-:W-:Y:S01]  /*3330*/  HMMA.16816.F32 R48, R8, R28, R48 ;  /* 0x0000001c0830723c */ /* 0x010fe20000001830 */
[----:B------:R-:W-:Y:S02]  /*3340*/  ULDC UR16, c[0x0][0x2e8] ;  /* 0x0000ba0000107ab9 */ /* 0x000fe40000000800 */
[----:B------:R-:W-:Y:S01]  /*3350*/  UIADD3 UR7, UR7, UR16, URZ ;  /* 0x0000001007077290 */ /* 0x000fe2000fffe03f */
[----:B------:R-:W-:-:S04]  /*3360*/  IMAD.IADD R17, R208, 0x1, R17 ;  /* 0x00000001d0117824 */ /* 0x000fc800078e0211 */
[----:B------:R-:W-:Y:S01]  /*3370*/  HMMA.16816.F32 R44, R8, R30, R44 ;  /* 0x0000001e082c723c */ /* 0x000fe2000000182c */
[C---:B------:R-:W-:Y:S02]  /*3380*/  IADD3 R16, R17.reuse, 0x8, RZ ;  /* 0x0000000811107810 */ /* 0x040fe40007ffe0ff */
[C---:B------:R-:W-:Y:S02]  /*3390*/  IADD3 R203, R17.reuse, UR7, RZ ;  /* 0x0000000711cb7c10 */ /* 0x040fe4000fffe0ff */
[C---:B------:R-:W-:Y:S02]  /*33a0*/  IADD3 R197, R16.reuse, UR7, RZ ;  /* 0x0000000710c57c10 */ /* 0x040fe4000fffe0ff */
[----:B------:R-:W-:Y:S01]  /*33b0*/  IADD3 R204, R17, UR5, RZ ;  /* 0x0000000511cc7c10 */ /* 0x000fe2000fffe0ff */
[----:B------:R-:W-:Y:S01]  /*33c0*/  HMMA.16816.F32 R72, R52, R18, R72 ;  /* 0x000000123448723c */ /* 0x000fe20000001848 */
[----:B------:R-:W-:Y:S02]  /*33d0*/  IADD3 R202, R16, UR5, RZ ;  /* 0x0000000510ca7c10 */ /* 0x000fe4000fffe0ff */
[----:B------:R-:W-:Y:S01]  /*33e0*/  IMNMX R203, R203, UR17, PT ;  /* 0x00000011cbcb7c17 */ /* 0x000fe2000b800200 */
[----:B------:R-:W2:Y:S01]  /*33f0*/  LDSM.16.M88.4 R16, [R180+0x5000] ;  /* 0x00500000b410783b */ /* 0x000ea20000000200 */
[----:B------:R-:W-:-:S02]  /*3400*/  IMNMX R197, R197, UR17, PT ;  /* 0x00000011c5c57c17 */ /* 0x000fc4000b800200 */
[----:B------:R-:W-:Y:S01]  /*3410*/  IMNMX R204, RZ, R204, !PT ;  /* 0x000000ccffcc7217 */ /* 0x000fe20007800200 */
[C---:B------:R-:W-:Y:S01]  /*3420*/  HMMA.16816.F32 R32, R52.reuse, R64, R32 ;  /* 0x000000403420723c */ /* 0x040fe20000001820 */
[----:B------:R-:W-:Y:S02]  /*3430*/  IMNMX R202, RZ, R202, !PT ;  /* 0x000000caffca7217 */ /* 0x000fe40007800200 */
[C---:B------:R-:W-:Y:S02]  /*3440*/  ISETP.GE.AND P6, PT, R20.reuse, R203, PT ;  /* 0x000000cb1400720c */ /* 0x040fe40003fc6270 */
[----:B------:R-:W-:Y:S02]  /*3450*/  ISETP.GE.AND P1, PT, R20, R197, PT ;  /* 0x000000c51400720c */ /* 0x000fe40003f26270 */
[----:B------:R-:W-:Y:S01]  /*3460*/  ISETP.GE.AND P3, PT, R0, R203, PT ;  /* 0x000000cb0000720c */ /* 0x000fe20003f66270 */
[----:B------:R-:W-:Y:S01]  /*3470*/  HMMA.16816.F32 R68, R52, R66, R68 ;  /* 0x000000423444723c */ /* 0x000fe20000001844 */
[----:B------:R-:W-:-:S02]  /*3480*/  ISETP.LT.OR P6, PT, R20, R204, P6 ;  /* 0x000000cc1400720c */ /* 0x000fc400037c1670 */
[----:B------:R-:W-:Y:S02]  /*3490*/  ISETP.LT.OR P1, PT, R20, R202, P1 ;  /* 0x000000ca1400720c */ /* 0x000fe40000f21670 */
[C---:B------:R-:W-:Y:S02]  /*34a0*/  ISETP.LT.OR P3, PT, R0.reuse, R204, P3 ;  /* 0x000000cc0000720c */ /* 0x040fe40001f61670 */
[C---:B------:R-:W-:Y:S01]  /*34b0*/  IADD3 R20, R0.reuse, 0x9, RZ ;  /* 0x0000000900147810 */ /* 0x040fe20007ffe0ff */
[----:B-1----:R-:W-:Y:S01]  /*34c0*/  HMMA.16816.F32 R40, R8, R12, R40 ;  /* 0x0000000c0828723c */ /* 0x002fe20000001828 */
[----:B------:R-:W-:Y:S02]  /*34d0*/  ISETP.GE.AND P0, PT, R21, R203, PT ;  /* 0x000000cb1500720c */ /* 0x000fe40003f06270 */
[----:B------:R-:W-:Y:S02]  /*34e0*/  ISETP.GE.AND P2, PT, R0, R197, PT ;  /* 0x000000c50000720c */ /* 0x000fe40003f46270 */
[----:B------:R-:W-:-:S02]  /*34f0*/  FSEL R55, R48, -INF , !P3 ;  /* 0xff80000030377808 */ /* 0x000fc40005800000 */
[C---:B------:R-:W-:Y:S01]  /*3500*/  ISETP.GE.AND P5, PT, R20.reuse, R203, PT ;  /* 0x000000cb1400720c */ /* 0x040fe20003fa6270 */
[----:B------:R-:W-:Y:S01]  /*3510*/  HMMA.16816.F32 R36, R8, R14, R36 ;  /* 0x0000000e0824723c */ /* 0x000fe20000001824 */
[----:B------:R-:W-:Y:S02]  /*3520*/  ISETP.GE.AND P3, PT, R20, R197, PT ;  /* 0x000000c51400720c */ /* 0x000fe40003f66270 */
[----:B------:R-:W-:Y:S02]  /*3530*/  ISETP.LT.OR P0, PT, R21, R204, P0 ;  /* 0x000000cc1500720c */ /* 0x000fe40000701670 */
[C---:B------:R-:W-:Y:S02]  /*3540*/  ISETP.LT.OR P2, PT, R0.reuse, R202, P2 ;  /* 0x000000ca0000720c */ /* 0x040fe40001741670 */
[C---:B------:R-:W-:Y:S02]  /*3550*/  IADD3 R13, R0.reuse, 0x10, RZ ;  /* 0x00000010000d7810 */ /* 0x040fe40007ffe0ff */
[----:B------:R-:W-:-:S02]  /*3560*/  IADD3 R12, R0, 0x11, RZ ;  /* 0x00000011000c7810 */ /* 0x000fc40007ffe0ff */
[C---:B------:R-:W-:Y:S01]  /*3570*/  ISETP.LT.OR P5, PT, R20.reuse, R204, P5 ;  /* 0x000000cc1400720c */ /* 0x040fe20002fa1670 */
[C---:B--2---:R-:W-:Y:S01]  /*3580*/  HMMA.16816.F32 R32, R8.reuse, R16, R32 ;  /* 0x000000100820723c */ /* 0x044fe20000001820 */
[----:B------:R-:W-:Y:S02]  /*3590*/  ISETP.LT.OR P3, PT, R20, R202, P3 ;  /* 0x000000ca1400720c */ /* 0x000fe40001f61670 */
[----:B------:R-:W-:Y:S02]  /*35a0*/  FSEL R53, R51, -INF , !P1 ;  /* 0xff80000033357808 */ /* 0x000fe40004800000 */
[----:B------:R-:W-:Y:S02]  /*35b0*/  FSEL R50, R50, -INF , !P2 ;  /* 0xff80000032327808 */ /* 0x000fe40005000000 */
[----:B------:R-:W-:Y:S01]  /*35c0*/  FSEL R20, R49, -INF , !P6 ;  /* 0xff80000031147808 */ /* 0x000fe20007000000 */
[----:B------:R-:W-:Y:S01]  /*35d0*/  HMMA.16816.F32 R68, R8, R18, R68 ;  /* 0x000000120844723c */ /* 0x000fe20000001844 */
[----:B------:R-:W-:-:S02]  /*35e0*/  FSEL R51, R44, -INF , !P0 ;  /* 0xff8000002c337808 */ /* 0x000fc40004000000 */
[CC--:B------:R-:W-:Y:S02]  /*35f0*/  ISETP.GE.AND P2, PT, R13.reuse, R203.reuse, PT ;  /* 0x000000cb0d00720c */ /* 0x0c0fe40003f46270 */
[C---:B------:R-:W-:Y:S02]  /*3600*/  ISETP.GE.AND P6, PT, R12.reuse, R203, PT ;  /* 0x000000cb0c00720c */ /* 0x040fe40003fc6270 */
[CC--:B------:R-:W-:Y:S02]  /*3610*/  ISETP.GE.AND P1, PT, R13.reuse, R197.reuse, PT ;  /* 0x000000c50d00720c */ /* 0x0c0fe40003f26270 */
[----:B------:R-:W-:Y:S02]  /*3620*/  ISETP.GE.AND P0, PT, R12, R197, PT ;  /* 0x000000c50c00720c */ /* 0x000fe40003f06270 */
[C---:B------:R-:W-:Y:S02]  /*3630*/  ISETP.LT.OR P2, PT, R13.reuse, R204, P2 ;  /* 0x000000cc0d00720c */ /* 0x040fe40001741670 */
[----:B------:R-:W-:-:S02]  /*3640*/  ISETP.LT.OR P1, PT, R13, R202, P1 ;  /* 0x000000ca0d00720c */ /* 0x000fc40000f21670 */
[C---:B------:R-:W-:Y:S02]  /*3650*/  ISETP.LT.OR P6, PT, R12.reuse, R204, P6 ;  /* 0x000000cc0c00720c */ /* 0x040fe400037c1670 */
[----:B------:R-:W-:Y:S02]  /*3660*/  ISETP.LT.OR P0, PT, R12, R202, P0 ;  /* 0x000000ca0c00720c */ /* 0x000fe40000701670 */
[----:B------:R-:W1:Y:S01]  /*3670*/  LDSM.16.M88.4 R12, [R180+0x5800] ;  /* 0x00580000b40c783b */ /* 0x000e620000000200 */
[----:B------:R-:W-:Y:S01]  /*3680*/  ISETP.GE.AND P4, PT, R21, R197, PT ;  /* 0x000000c51500720c */ /* 0x000fe20003f86270 */
[----:B------:R-:W-:-:S04]  /*3690*/  DEPBAR.LE SB0, 0x0 ;  /* 0x000080000000791a */ /* 0x000fc80000000000 */
[----:B------:R-:W-:Y:S02]  /*36a0*/  ISETP.LT.OR P4, PT, R21, R202, P4 ;  /* 0x000000ca1500720c */ /* 0x000fe40002781670 */
[----:B------:R-:W-:Y:S02]  /*36b0*/  IADD3 R21, R0, 0x19, RZ ;  /* 0x0000001900157810 */ /* 0x000fe40007ffe0ff */
        /* <DEDUP_REMOVED lines=10> */
[----:B------:R-:W-:Y:S02]  /*3760*/  IADD3 R16, R0, 0x21, RZ ;  /* 0x0000002100107810 */ /* 0x000fe40007ffe0ff */
[----:B------:R-:W-:Y:S02]  /*3770*/  FSEL R17, R42, -INF , !P1 ;  /* 0xff8000002a117808 */ /* 0x000fe40004800000 */
[----:B------:R-:W-:Y:S02]  /*3780*/  FSEL R77, R41, -INF , !P6 ;  /* 0xff800000294d7808 */ /* 0x000fe40007000000 */
[----:B------:R-:W-:Y:S02]  /*3790*/  FSEL R23, R36, -INF , !P3 ;  /* 0xff80000024177808 */ /* 0x000fe40005800000 */
[-C--:B------:R-:W-:Y:S02]  /*37a0*/  ISETP.GE.AND P1, PT, R21, R203.reuse, PT ;  /* 0x000000cb1500720c */ /* 0x080fe40003f26270 */
[C---:B------:R-:W-:Y:S01]  /*37b0*/  ISETP.GE.AND P6, PT, R16.reuse, R203, PT ;  /* 0x000000cb1000720c */ /* 0x040fe20003fc6270 */
[----:B-1----:R-:W-:Y:S01]  /*37c0*/  HMMA.16816.F32 R24, R8, R12, R24 ;  /* 0x0000000c0818723c */ /* 0x002fe20000001818 */
[----:B------:R-:W-:-:S02]  /*37d0*/  ISETP.GE.AND P3, PT, R16, R197, PT ;  /* 0x000000c51000720c */ /* 0x000fc40003f66270 */
[-C--:B------:R-:W-:Y:S02]  /*37e0*/  ISETP.LT.OR P1, PT, R21, R204.reuse, P1 ;  /* 0x000000cc1500720c */ /* 0x080fe40000f21670 */
[C---:B------:R-:W-:Y:S02]  /*37f0*/  ISETP.LT.OR P6, PT, R16.reuse, R204, P6 ;  /* 0x000000cc1000720c */ /* 0x040fe400037c1670 */
[----:B------:R-:W-:Y:S01]  /*3800*/  ISETP.LT.OR P3, PT, R16, R202, P3 ;  /* 0x000000ca1000720c */ /* 0x000fe20001f61670 */
[----:B------:R-:W-:Y:S01]  /*3810*/  HMMA.16816.F32 R72, R8, R14, R72 ;  /* 0x0000000e0848723c */ /* 0x000fe20000001848 */
[----:B------:R-:W-:Y:S02]  /*3820*/  IADD3 R16, R0, 0x29, RZ ;  /* 0x0000002900107810 */ /* 0x000fe40007ffe0ff */
[----:B------:R-:W-:Y:S02]  /*3830*/  FSEL R93, R43, -INF , !P0 ;  /* 0xff8000002b5d7808 */ /* 0x000fe40004000000 */
[----:B------:R-:W-:-:S02]  /*3840*/  FSEL R29, R37, -INF , !P5 ;  /* 0xff800000251d7808 */ /* 0x000fc40006800000 */
[----:B------:R-:W-:Y:S02]  /*3850*/  FSEL R163, R32, -INF , !P1 ;  /* 0xff80000020a37808 */ /* 0x000fe40004800000 */
[C---:B------:R-:W-:Y:S02]  /*3860*/  ISETP.GE.AND P0, PT, R21.reuse, R197, PT ;  /* 0x000000c51500720c */ /* 0x040fe40003f06270 */
[C---:B------:R-:W-:Y:S02]  /*3870*/  ISETP.GE.AND P5, PT, R16.reuse, R203, PT ;  /* 0x000000cb1000720c */ /* 0x040fe40003fa6270 */
[C---:B------:R-:W-:Y:S02]  /*3880*/  ISETP.GE.AND P1, PT, R16.reuse, R197, PT ;  /* 0x000000c51000720c */ /* 0x040fe40003f26270 */
[----:B------:R-:W-:Y:S02]  /*3890*/  ISETP.LT.OR P0, PT, R21, R202, P0 ;  /* 0x000000ca1500720c */ /* 0x000fe40000701670 */
[----:B------:R-:W-:-:S02]  /*38a0*/  ISETP.LT.OR P5, PT, R16, R204, P5 ;  /* 0x000000cc1000720c */ /* 0x000fc40002fa1670 */
[----:B------:R-:W-:Y:S02]  /*38b0*/  ISETP.LT.OR P1, PT, R16, R202, P1 ;  /* 0x000000ca1000720c */ /* 0x000fe40000f21670 */
[----:B------:R-:W-:Y:S02]  /*38c0*/  IADD3 R16, R0, 0x30, RZ ;  /* 0x0000003000107810 */ /* 0x000fe40007ffe0ff */
[----:B------:R-:W-:Y:S02]  /*38d0*/  FSEL R137, R34, -INF , !P0 ;  /* 0xff80000022897808 */ /* 0x000fe40004000000 */
[----:B------:R-:W-:Y:S02]  /*38e0*/  ISETP.GE.AND P0, PT, R16, R203, PT ;  /* 0x000000cb1000720c */ /* 0x000fe40003f06270 */
[C---:B------:R-:W-:Y:S02]  /*38f0*/  IADD3 R18, R0.reuse, 0x28, RZ ;  /* 0x0000002800127810 */ /* 0x040fe40007ffe0ff */
[----:B------:R-:W-:-:S02]  /*3900*/  IADD3 R12, R0, 0x31, RZ ;  /* 0x00000031000c7810 */ /* 0x000fc40007ffe0ff */
[----:B------:R-:W-:Y:S02]  /*3910*/  ISETP.LT.OR P0, PT, R16, R204, P0 ;  /* 0x000000cc1000720c */ /* 0x000fe40000701670 */
[C---:B------:R-:W-:Y:S02]  /*3920*/  IADD3 R8, R0.reuse, 0x38, RZ ;  /* 0x0000003800087810 */ /* 0x040fe40007ffe0ff */
[----:B------:R-:W-:Y:S02]  /*3930*/  IADD3 R0, R0, 0x39, RZ ;  /* 0x0000003900007810 */ /* 0x000fe40007ffe0ff */
[----:B------:R-:W-:Y:S01]  /*3940*/  FSEL R49, R46, -INF , !P4 ;  /* 0xff8000002e317808 */ /* 0x000fe20006000000 */
[----:B------:R-:W-:Y:S01]  /*3950*/  BAR.SYNC.DEFER_BLOCKING 0x0 ;  /* 0x0000000000007b1d */ /* 0x000fe20000010000 */
[----:B------:R-:W-:Y:S02]  /*3960*/  ISETP.GE.AND P4, PT, R22, R197, PT ;  /* 0x000000c51600720c */ /* 0x000fe40003f86270 */
[----:B------:R-:W-:-:S02]  /*3970*/  FSEL R223, R24, -INF , !P0 ;  /* 0xff80000018df7808 */ /* 0x000fc40004000000 */
[----:B------:R-:W-:Y:S02]  /*3980*/  ISETP.GE.AND P0, PT, R0, R197, PT ;  /* 0x000000c50000720c */ /* 0x000fe40003f06270 */
[-C--:B------:R-:W-:Y:S02]  /*3990*/  ISETP.LT.OR P4, PT, R22, R202.reuse, P4 ;  /* 0x000000ca1600720c */ /* 0x080fe40002781670 */
[----:B------:R-:W-:Y:S02]  /*39a0*/  ISETP.LT.OR P0, PT, R0, R202, P0 ;  /* 0x000000ca0000720c */ /* 0x000fe40000701670 */
[----:B------:R-:W-:Y:S02]  /*39b0*/  FSEL R19, R38, -INF , !P4 ;  /* 0xff80000026137808 */ /* 0x000fe40006000000 */
[----:B------:R-:W-:Y:S02]  /*39c0*/  FSEL R21, R39, -INF , !P2 ;  /* 0xff80000027157808 */ /* 0x000fe40005000000 */
[----:B------:R-:W-:-:S02]  /*39d0*/  ISETP.GE.AND P2, PT, R18, R203, PT ;  /* 0x000000cb1200720c */ /* 0x000fc40003f46270 */
[C---:B------:R-:W-:Y:S02]  /*39e0*/  ISETP.GE.AND P4, PT, R18.reuse, R197, PT ;  /* 0x000000c51200720c */ /* 0x040fe40003f86270 */
        /* <DEDUP_REMOVED lines=11> */
[-C--:B------:R-:W-:Y:S02]  /*3aa0*/  ISETP.GE.AND P3, PT, R16, R197.reuse, PT ;  /* 0x000000c51000720c */ /* 0x080fe40003f66270 */
        /* <DEDUP_REMOVED lines=9> */
[----:B------:R-:W-:Y:S01]  /*3b40*/  ISETP.LT.OR P4, PT, R0, R204, P4 ;  /* 0x000000cc0000720c */ /* 0x000fe20002781670 */
[----:B------:R-:W-:Y:S01]  /*3b50*/  IMAD.IADD R0, R85, 0x1, R6 ;  /* 0x0000000155007824 */ /* 0x000fe200078e0206 */
[----:B------:R-:W-:-:S02]  /*3b60*/  FSEL R171, R26, -INF , !P3 ;  /* 0xff8000001aab7808 */ /* 0x000fc40005800000 */
[----:B------:R-:W-:Y:S02]  /*3b70*/  FSEL R221, R25, -INF , !P6 ;  /* 0xff80000019dd7808 */ /* 0x000fe40007000000 */
[----:B------:R-:W-:Y:S02]  /*3b80*/  FSEL R167, R27, -INF , !P2 ;  /* 0xff8000001ba77808 */ /* 0x000fe40005000000 */
[----:B------:R-:W-:Y:S02]  /*3b90*/  FSEL R217, R72, -INF , !P5 ;  /* 0xff80000048d97808 */ /* 0x000fe40006800000 */
[----:B------:R-:W-:Y:S02]  /*3ba0*/  FSEL R166, R74, -INF , !P1 ;  /* 0xff8000004aa67808 */ /* 0x000fe40004800000 */
[----:B------:R-:W-:Y:S01]  /*3bb0*/  FSEL R215, R73, -INF , !P4 ;  /* 0xff80000049d77808 */ /* 0x000fe20006000000 */
[----:B------:R-:W-:Y:S05]  /*3bc0*/  @!P0 BRA `(.L_x_944) ;  /* 0x0000022000008947 */ /* 0x000fea0003800000 */
[----:B------:R-:W-:-:S04]  /*3bd0*/  UIADD3 UR7, UR28, -0x2, URZ ;  /* 0xfffffffe1c077890 */ /* 0x000fc8000fffe03f */
[----:B------:R-:W-:Y:S02]  /*3be0*/  USHF.R.S32.HI UR5, URZ, 0x1f, UR7 ;  /* 0x0000001f3f057899 */ /* 0x000fe40008011407 */
[----:B------:R-:W-:Y:S01]  /*3bf0*/  UIMAD UR9, UR9, UR7, URZ ;  /* 0x00000007090972a4 */ /* 0x000fe2000f8e023f */
[----:B------:R-:W-:Y:S01]  /*3c00*/  IMAD.WIDE.U32 R8, R3, UR7, R210 ;  /* 0x0000000703087c25 */ /* 0x000fe2000f8e00d2 */
[----:B------:R-:W-:Y:S02]  /*3c10*/  USHF.L.U32 UR7, UR8, 0x5, URZ ;  /* 0x0000000508077899 */ /* 0x000fe4000800063f */
[----:B------:R-:W-:Y:S02]  /*3c20*/  UIMAD UR9, UR5, UR4, UR9 ;  /* 0x00000004050972a4 */ /* 0x000fe4000f8e0209 */
[----:B------:R-:W-:Y:S01]  /*3c30*/  LEA R12, P2, R8, c[0x0][0x168], 0x1 ;  /* 0x00005a00080c7a11 */ /* 0x000fe200078408ff */
[----:B------:R-:W-:Y:S02]  /*3c40*/  UMOV UR5, 0x5 ;  /* 0x0000000500057882 */ /* 0x000fe40000000000 */
[----:B------:R-:W-:Y:S01]  /*3c50*/  ULDC UR4, c[0x0][0x19c] ;  /* 0x0000670000047ab9 */ /* 0x000fe20000000800 */
[----:B------:R-:W-:Y:S01]  /*3c60*/  IADD3 R3, R9, UR9, RZ ;  /* 0x0000000909037c10 */ /* 0x000fe2000fffe0ff */
[----:B------:R-:W-:Y:S01]  /*3c70*/  USHF.L.U64.HI UR4, UR8, UR5, UR4 ;  /* 0x0000000508047299 */ /* 0x000fe20008010204 */
[----:B------:R-:W-:-:S02]  /*3c80*/  IADD3 R10, P1, R12, UR7, RZ ;  /* 0x000000070c0a7c10 */ /* 0x000fc4000ff3e0ff */
        /* <DEDUP_REMOVED lines=22> */
.L_x_944:
[----:B-1----:R-:W-:Y:S01]  /*3df0*/  FMNMX.FTZ R8, R55, R20, !PT ;  /* 0x0000001437087209 */ /* 0x002fe20007810000 */
[----:B------:R-:W-:Y:S01]  /*3e00*/  IMAD.WIDE.U32 R228, R214, -0x326172a9, RZ ;  /* 0xcd9e8d57d6e47825 */ /* 0x000fe200078e00ff */
[----:B------:R-:W-:Y:S01]  /*3e10*/  FMNMX.FTZ R6, R50, R53, !PT ;  /* 0x0000003532067209 */ /* 0x000fe20007810000 */
[----:B------:R-:W-:Y:S01]  /*3e20*/  USHF.L.U32 UR4, UR29, 0x1, URZ ;  /* 0x000000011d047899 */ /* 0x000fe2000800063f */
[----:B------:R-:W-:Y:S01]  /*3e30*/  FMNMX.FTZ R8, R51, R8, !PT ;  /* 0x0000000833087209 */ /* 0x000fe20007810000 */
[----:B------:R-:W-:Y:S01]  /*3e40*/  IMAD.WIDE.U32 R232, R206, -0x2daee0ad, RZ ;  /* 0xd2511f53cee87825 */ /* 0x000fe200078e00ff */
        /* <DEDUP_REMOVED lines=50> */
[----:B------:R-:W-:Y:S01]  /*4170*/  LOP3.LUT R219, R4, UR26, RZ, 0x3c, !PT ;  /* 0x0000001a04db7c12 */ /* 0x000fe2000f8e3cff */
[----:B------:R-:W1:Y:S03]  /*4180*/  SHFL.BFLY PT, R132, R3, 0x2, 0x1f ;  /* 0x0c401f0003847f89 */ /* 0x000e6600000e0000 */
[----:B------:R-:W-:Y:S01]  /*4190*/  LOP3.LUT R226, R229, R219, RZ, 0x3c, !PT ;  /* 0x000000dbe5e27212 */ /* 0x000fe200078e3cff */
[----:B------:R-:W2:Y:S04]  /*41a0*/  SHFL.BFLY PT, R11, R6, 0x2, 0x1f ;  /* 0x0c401f00060b7f89 */ /* 0x000ea800000e0000 */
[----:B------:R-:W-:Y:S01]  /*41b0*/  IMAD.WIDE.U32 R226, R226, -0x2daee0ad, RZ ;  /* 0xd2511f53e2e27825 */ /* 0x000fe200078e00ff */
[----:B------:R-:W-:Y:S04]  /*41c0*/  LDSM.16.MT88.4 R80, [R186+0x10000] ;  /* 0x01000000ba50783b */ /* 0x000fe80000004200 */
[----:B------:R-:W-:Y:S01]  /*41d0*/  LOP3.LUT R134, R227, UR22, R232, 0x96, !PT ;  /* 0x00000016e3867c12 */ /* 0x000fe2000f8e96e8 */
[----:B------:R-:W-:Y:S04]  /*41e0*/  LDSM.16.MT88.4 R88, [R185+0x10000] ;  /* 0x01000000b958783b */ /* 0x000fe80000004200 */
[----:B------:R-:W-:Y:S01]  /*41f0*/  IMAD.WIDE.U32 R134, R134, -0x326172a9, RZ ;  /* 0xcd9e8d5786867825 */ /* 0x000fe200078e00ff */
[----:B------:R-:W-:Y:S04]  /*4200*/  LDSM.16.MT88.4 R100, [R184+0xc000] ;  /* 0x00c00000b864783b */ /* 0x000fe80000004200 */
[----:B------:R-:W-:Y:S01]  /*4210*/  LDSM.16.MT88.4 R124, [R188+0xc000] ;  /* 0x00c00000bc7c783b */ /* 0x000fe20000004200 */
[----:B-1----:R-:W-:Y:S01]  /*4220*/  FMNMX.FTZ R132, R3, R132, !PT ;  /* 0x0000008403847209 */ /* 0x002fe20007810000 */
[----:B------:R-:W-:Y:S01]  /*4230*/  IMAD.U32 R3, RZ, RZ, UR4 ;  /* 0x00000004ff037e24 */ /* 0x000fe2000f8e00ff */
[----:B------:R-:W-:Y:S01]  /*4240*/  UIADD3 UR4, UR4, 0x1, URZ ;  /* 0x0000000104047890 */ /* 0x000fe2000fffe03f */
[----:B------:R-:W-:Y:S01]  /*4250*/  LDSM.16.MT88.4 R108, [R185+0xc000] ;  /* 0x00c00000b96c783b */ /* 0x000fe20000004200 */
[----:B--2---:R-:W-:-:S02]  /*4260*/  FMNMX.FTZ R4, R6, R11, !PT ;  /* 0x0000000b06047209 */ /* 0x004fc40007810000 */
[----:B------:R-:W-:Y:S01]  /*4270*/  LOP3.LUT R3, R233, UR27, R3, 0x96, !PT ;  /* 0x0000001be9037c12 */ /* 0x000fe2000f8e9603 */
[----:B------:R-:W1:Y:S01]  /*4280*/  SHFL.BFLY PT, R9, R132, 0x1, 0x1f ;  /* 0x0c201f0084097f89 */ /* 0x000e6200000e0000 */
[----:B------:R-:W-:-:S03]  /*4290*/  IMAD.U32 R232, RZ, RZ, UR4 ;  /* 0x00000004ffe87e24 */ /* 0x000fc6000f8e00ff */
[----:B------:R-:W-:Y:S01]  /*42a0*/  IMAD.WIDE.U32 R12, R3, -0x326172a9, RZ ;  /* 0xcd9e8d57030c7825 */ /* 0x000fe200078e00ff */
[----:B------:R-:W-:Y:S01]  /*42b0*/  LDSM.16.MT88.4 R24, [R185+0xc800] ;  /* 0x00c80000b918783b */ /* 0x000fe20000004200 */
[----:B------:R-:W-:-:S03]  /*42c0*/  LOP3.LUT R232, R233, UR27, R232, 0x96, !PT ;  /* 0x0000001be9e87c12 */ /* 0x000fc6000f8e96e8 */
[----:B------:R-:W-:Y:S02]  /*42d0*/  LOP3.LUT R3, R13, UR23, R228, 0x96, !PT ;  /* 0x000000170d037c12 */ /* 0x000fe4000f8e96e4 */
[----:B------:R-:W-:Y:S01]  /*42e0*/  LOP3.LUT R10, R135, UR21, R12, 0x96, !PT ;  /* 0x00000015870a7c12 */ /* 0x000fe2000f8e960c */
[----:B------:R-:W-:-:S04]  /*42f0*/  IMAD.WIDE.U32 R232, R232, -0x326172a9, RZ ;  /* 0xcd9e8d57e8e87825 */ /* 0x000fc800078e00ff */
[----:B------:R-:W-:Y:S01]  /*4300*/  IMAD.WIDE.U32 R12, R3, -0x2daee0ad, RZ ;  /* 0xd2511f53030c7825 */ /* 0x000fe200078e00ff */
[----:B------:R-:W-:Y:S01]  /*4310*/  LOP3.LUT R228, R233, UR23, R228, 0x96, !PT ;  /* 0x00000017e9e47c12 */ /* 0x000fe2000f8e96e4 */
[----:B------:R-:W2:Y:S02]  /*4320*/  SHFL.BFLY PT, R3, R4, 0x1, 0x1f ;  /* 0x0c201f0004037f89 */ /* 0x000ea400000e0000 */
[----:B------:R-:W-:Y:S01]  /*4330*/  IMAD.WIDE.U32 R10, R10, -0x2daee0ad, RZ ;  /* 0xd2511f530a0a7825 */ /* 0x000fe200078e00ff */
[----:B------:R-:W-:Y:S02]  /*4340*/  LOP3.LUT R6, R13, UR20, R226, 0x96, !PT ;  /* 0x000000140d067c12 */ /* 0x000fe4000f8e96e2 */
[----:B-1----:R-:W-:Y:S02]  /*4350*/  FMNMX.FTZ R132, R132, R9, !PT ;  /* 0x0000000984847209 */ /* 0x002fe40007810000 */
[----:B------:R-:W-:Y:S01]  /*4360*/  LOP3.LUT R12, R11, UR18, R12, 0x96, !PT ;  /* 0x000000120b0c7c12 */ /* 0x000fe2000f8e960c */
[----:B------:R-:W-:Y:S01]  /*4370*/  IMAD.WIDE.U32 R8, R6, -0x326172a9, RZ ;  /* 0xcd9e8d5706087825 */ /* 0x000fe200078e00ff */
[----:B------:R-:W-:-:S03]  /*4380*/  FSETP.NEU.FTZ.AND P1, PT, R132, -INF , PT ;  /* 0xff8000008400780b */ /* 0x000fc60003f3d000 */
[----:B------:R-:W-:Y:S01]  /*4390*/  IMAD.WIDE.U32 R12, R12, -0x326172a9, RZ ;  /* 0xcd9e8d570c0c7825 */ /* 0x000fe200078e00ff */
[----:B------:R-:W-:-:S03]  /*43a0*/  LOP3.LUT R6, R9, UR19, R134, 0x96, !PT ;  /* 0x0000001309067c12 */ /* 0x000fc6000f8e9686 */
[----:B------:R-:W-:Y:S01]  /*43b0*/  FMUL.FTZ R218, R132, c[0x0][0x23c] ;  /* 0x00008f0084da7a20 */ /* 0x000fe20000410000 */
[----:B------:R-:W-:Y:S01]  /*43c0*/  LOP3.LUT R8, R13, UR17, R8, 0x96, !PT ;  /* 0x000000110d087c12 */ /* 0x000fe2000f8e9608 */
[----:B------:R-:W-:-:S03]  /*43d0*/  IMAD.WIDE.U32 R14, R6, -0x2daee0ad, RZ ;  /* 0xd2511f53060e7825 */ /* 0x000fc600078e00ff */
[----:B------:R-:W-:Y:S01]  /*43e0*/  FSEL R218, R218, RZ, P1 ;  /* 0x000000ffdada7208 */ /* 0x000fe20000800000 */
[----:B------:R-:W-:Y:S01]  /*43f0*/  IMAD.WIDE.U32 R8, R8, -0x2daee0ad, RZ ;  /* 0xd2511f5308087825 */ /* 0x000fe200078e00ff */
[----:B--2---:R-:W-:Y:S02]  /*4400*/  FMNMX.FTZ R3, R4, R3, !PT ;  /* 0x0000000304037209 */ /* 0x004fe40007810000 */
[----:B------:R-:W-:Y:S01]  /*4410*/  LOP3.LUT R10, R15, UR16, R10, 0x96, !PT ;  /* 0x000000100f0a7c12 */ /* 0x000fe2000f8e960a */
[----:B------:R-:W-:Y:S01]  /*4420*/  FFMA.FTZ R159, R55, c[0x0][0x23c], -R218 ;  /* 0x00008f00379f7a23 */ /* 0x000fe200000108da */
[C---:B------:R-:W-:Y:S01]  /*4430*/  FSETP.NEU.FTZ.AND P1, PT, R3.reuse, -INF , PT ;  /* 0xff8000000300780b */ /* 0x040fe20003f3d000 */
[----:B------:R-:W-:Y:S01]  /*4440*/  FMUL.FTZ R168, R3, c[0x0][0x23c] ;  /* 0x00008f0003a87a20 */ /* 0x000fe20000410000 */
[----:B------:R-:W-:Y:S01]  /*4450*/  LOP3.LUT R4, R9, UR7, R14, 0x96, !PT ;  /* 0x0000000709047c12 */ /* 0x000fe2000f8e960e */
[----:B------:R-:W-:Y:S02]  /*4460*/  IMAD.WIDE.U32 R10, R10, -0x326172a9, RZ ;  /* 0xcd9e8d570a0a7825 */ /* 0x000fe400078e00ff */
[----:B------:R-:W-:Y:S01]  /*4470*/  MUFU.EX2 R159, R159 ;  /* 0x0000009f009f7308 */ /* 0x000fe20000000800 */
[----:B------:R-:W-:Y:S01]  /*4480*/  FSEL R168, R168, RZ, P1 ;  /* 0x000000ffa8a87208 */ /* 0x000fe20000800000 */
[----:B------:R-:W-:-:S04]  /*4490*/  IMAD.WIDE.U32 R14, R4, -0x326172a9, RZ ;  /* 0xcd9e8d57040e7825 */ /* 0x000fc800078e00ff */
[----:B------:R-:W-:Y:S01]  /*44a0*/  FFMA.FTZ R158, R49, c[0x0][0x23c], -R168 ;  /* 0x00008f00319e7a23 */ /* 0x000fe200000108a8 */
[----:B------:R-:W-:Y:S01]  /*44b0*/  LOP3.LUT R6, R15, UR24, R10, 0x96, !PT ;  /* 0x000000180f067c12 */ /* 0x000fe2000f8e960a */
        /* <DEDUP_REMOVED lines=8> */
[----:B------:R-:W-:Y:S01]  /*4540*/  FFMA.FTZ R160, R53, c[0x0][0x23c], -R168 ;  /* 0x00008f0035a07a23 */ /* 0x000fe200000108a8 */
[----:B------:R-:W-:Y:S01]  /*4550*/  SHF.R.U32.HI R10, RZ, 0x8, R4 ;  /* 0x00000008ff0a7819 */ /* 0x000fe20000011604 */
[----:B------:R-:W-:Y:S01]  /*4560*/  FFMA.FTZ R157, R51, c[0x0][0x23c], -R218 ;  /* 0x00008f00339d7a23 */ /* 0x000fe200000108da */
[----:B------:R-:W-:Y:S01]  /*4570*/  LOP3.LUT R0, R6, 0xff, RZ, 0xc0, !PT ;  /* 0x000000ff06007812 */ /* 0x000fe200078ec0ff */
[----:B------:R-:W1:Y:S01]  /*4580*/  MUFU.EX2 R153, R153 ;  /* 0x0000009900997308 */ /* 0x000e620000000800 */
[----:B------:R-:W-:Y:S01]  /*4590*/  SHF.R.U32.HI R4, RZ, 0x18, R14 ;  /* 0x00000018ff047819 */ /* 0x000fe2000001160e */
[----:B------:R-:W-:Y:S01]  /*45a0*/  FFMA.FTZ R150, R45, c[0x0][0x23c], -R218 ;  /* 0x00008f002d967a23 */ /* 0x000fe200000108da */
[----:B------:R-:W-:Y:S01]  /*45b0*/  LOP3.LUT R9, R9, 0xff, RZ, 0xc0, !PT ;  /* 0x000000ff09097812 */ /* 0x000fe200078ec0ff */
[----:B------:R-:W2:Y:S01]  /*45c0*/  LDSM.16.MT88.4 R48, [R186+0xe000] ;  /* 0x00e00000ba30783b */ /* 0x000ea20000004200 */
[----:B------:R-:W-:Y:S01]  /*45d0*/  SHF.R.U32.HI R6, RZ, 0x18, R6 ;  /* 0x00000018ff067819 */ /* 0x000fe20000011606 */
[--C-:B------:R-:W-:Y:S01]  /*45e0*/  FFMA.FTZ R148, R23, c[0x0][0x23c], -R218.reuse ;  /* 0x00008f0017947a23 */ /* 0x100fe200000108da */
[----:B------:R-:W-:Y:S01]  /*45f0*/  SHF.R.U32.HI R7, RZ, 0x8, R7 ;  /* 0x00000008ff077819 */ /* 0x000fe20000011607 */
[----:B------:R-:W3:Y:S01]  /*4600*/  MUFU.EX2 R156, R156 ;  /* 0x0000009c009c7308 */ /* 0x000ee20000000800 */
[----:B------:R-:W-:Y:S01]  /*4610*/  LOP3.LUT R5, R5, 0xff, RZ, 0xc0, !PT ;  /* 0x000000ff05057812 */ /* 0x000fe200078ec0ff */
[----:B------:R-:W-:Y:S01]  /*4620*/  FFMA.FTZ R133, R29, c[0x0][0x23c], -R218 ;  /* 0x00008f001d857a23 */ /* 0x000fe200000108da */
[----:B------:R-:W-:Y:S01]  /*4630*/  PRMT R9, R9, 0x5410, R4 ;  /* 0x0000541009097816 */ /* 0x000fe20000000004 */
[--C-:B------:R-:W-:Y:S01]  /*4640*/  FFMA.FTZ R154, R31, c[0x0][0x23c], -R218.reuse ;  /* 0x00008f001f9a7a23 */ /* 0x100fe200000108da */
[----:B------:R-:W-:Y:S01]  /*4650*/  PRMT R7, R0, 0x5410, R7 ;  /* 0x0000541000077816 */ /* 0x000fe20000000007 */
[----:B------:R-:W-:Y:S01]  /*4660*/  FFMA.FTZ R149, R77, c[0x0][0x23c], -R218 ;  /* 0x00008f004d957a23 */ /* 0x000fe200000108da */
[----:B------:R-:W-:Y:S01]  /*4670*/  PRMT R5, R5, 0x5410, R6 ;  /* 0x0000541005057816 */ /* 0x000fe20000000006 */
[----:B------:R-:W-:Y:S01]  /*4680*/  MUFU.EX2 R155, R155 ;  /* 0x0000009b009b7308 */ /* 0x000fe20000000800 */
[----:B------:R-:W-:Y:S01]  /*4690*/  LOP3.LUT R6, R11, UR9, R12, 0x96, !PT ;  /* 0x000000090b067c12 */ /* 0x000fe2000f8e960c */
[--C-:B------:R-:W-:Y:S01]  /*46a0*/  HSET2.LE.AND R99, R9, R162.reuse, PT ;  /* 0x000000a209637233 */ /* 0x100fe20003803000 */
[----:B-1----:R-:W-:Y:S01]  /*46b0*/  F2FP.PACK_AB R4, R153, R158 ;  /* 0x0000009e9904723e */ /* 0x002fe200000000ff */
[--C-:B------:R-:W-:Y:S01]  /*46c0*/  HSET2.LE.AND R96, R7, R162.reuse, PT ;  /* 0x000000a207607233 */ /* 0x100fe20003803000 */
[----:B------:R-:W-:Y:S01]  /*46d0*/  LOP3.LUT R13, R14, 0xff, RZ, 0xc0, !PT ;  /* 0x000000ff0e0d7812 */ /* 0x000fe200078ec0ff */
[----:B------:R-:W-:Y:S01]  /*46e0*/  IMAD.WIDE.U32 R6, R6, -0x2daee0ad, RZ ;  /* 0xd2511f5306067825 */ /* 0x000fe200078e00ff */
[----:B------:R-:W-:Y:S01]  /*46f0*/  LOP3.LUT R99, R99, R4, RZ, 0xc0, !PT ;  /* 0x0000000463637212 */ /* 0x000fe200078ec0ff */
[----:B------:R-:W1:Y:S01]  /*4700*/  MUFU.EX2 R160, R160 ;  /* 0x000000a000a07308 */ /* 0x000e620000000800 */
[--C-:B------:R-:W-:Y:S01]  /*4710*/  HSET2.LE.AND R97, R5, R162.reuse, PT ;  /* 0x000000a205617233 */ /* 0x100fe20003803000 */
[----:B---3--:R-:W-:Y:S01]  /*4720*/  F2FP.PACK_AB R5, R156, R159 ;  /* 0x0000009f9c05723e */ /* 0x008fe200000000ff */
[--C-:B------:R-:W-:Y:S01]  /*4730*/  FFMA.FTZ R152, R17, c[0x0][0x23c], -R168.reuse ;  /* 0x00008f0011987a23 */ /* 0x100fe200000108a8 */
[C---:B------:R-:W-:Y:S01]  /*4740*/  LOP3.LUT R4, R6.reuse, 0xffff, RZ, 0xc0, !PT ;  /* 0x0000ffff06047812 */ /* 0x040fe200078ec0ff */
[--C-:B------:R-:W-:Y:S01]  /*4750*/  FFMA.FTZ R151, R19, c[0x0][0x23c], -R168.reuse ;  /* 0x00008f0013977a23 */ /* 0x100fe200000108a8 */
[----:B------:R-:W-:Y:S01]  /*4760*/  LOP3.LUT R9, R6, 0xff, RZ, 0xc0, !PT ;  /* 0x000000ff06097812 */ /* 0x000fe200078ec0ff */
[----:B------:R-:W-:Y:S01]  /*4770*/  FFMA.FTZ R161, R93, c[0x0][0x23c], -R168 ;  /* 0x00008f005da17a23 */ /* 0x000fe200000108a8 */
[----:B------:R-:W-:Y:S01]  /*4780*/  MUFU.EX2 R157, R157 ;  /* 0x0000009d009d7308 */ /* 0x000fe20000000800 */
[----:B------:R-:W-:Y:S01]  /*4790*/  SHF.R.U32.HI R4, RZ, 0x8, R4 ;  /* 0x00000008ff047819 */ /* 0x000fe20000011604 */
[----:B------:R-:W-:Y:S01]  /*47a0*/  LDSM.16.MT88.4 R16, [R188+0xe800] ;  /* 0x00e80000bc10783b */ /* 0x000fe20000004200 */
[----:B------:R-:W-:Y:S01]  /*47b0*/  PRMT R13, R13, 0x5410, R10 ;  /* 0x000054100d0d7816 */ /* 0x000fe2000000000a */
[----:B------:R-:W-:Y:S01]  /*47c0*/  FFMA.FTZ R164, R169, c[0x0][0x23c], -R218 ;  /* 0x00008f00a9a47a23 */ /* 0x000fe200000108da */
[----:B------:R-:W-:Y:S01]  /*47d0*/  SHF.R.U32.HI R95, RZ, 0x10, R6 ;  /* 0x00000010ff5f7819 */ /* 0x000fe20000011606 */
[----:B------:R-:W-:Y:S01]  /*47e0*/  FFMA.FTZ R216, R209, c[0x0][0x23c], -R168 ;  /* 0x00008f00d1d87a23 */ /* 0x000fe200000108a8 */
[----:B------:R-:W-:Y:S01]  /*47f0*/  LOP3.LUT R96, R96, R5, RZ, 0xc0, !PT ;  /* 0x0000000560607212 */ /* 0x000fe200078ec0ff */
[----:B------:R-:W3:Y:S01]  /*4800*/  MUFU.EX2 R150, R150 ;  /* 0x0000009600967308 */ /* 0x000ee20000000800 */
[----:B-1----:R-:W-:Y:S01]  /*4810*/  F2FP.PACK_AB R0, R160, R155 ;  /* 0x0000009ba000723e */ /* 0x002fe200000000ff */
[--C-:B------:R-:W-:Y:S01]  /*4820*/  HSET2.LE.AND R13, R13, R162.reuse, PT ;  /* 0x000000a20d0d7233 */ /* 0x100fe20003803000 */
[----:B------:R-:W-:Y:S01]  /*4830*/  LOP3.LUT R8, R7, UR25, R8, 0x96, !PT ;  /* 0x0000001907087c12 */ /* 0x000fe2000f8e9608 */
[--C-:B------:R-:W-:Y:S01]  /*4840*/  FFMA.FTZ R169, R147, c[0x0][0x23c], -R218.reuse ;  /* 0x00008f0093a97a23 */ /* 0x100fe200000108da */
[----:B------:R-:W-:Y:S01]  /*4850*/  LOP3.LUT R97, R97, R0, RZ, 0xc0, !PT ;  /* 0x0000000061617212 */ /* 0x000fe200078ec0ff */
[----:B------:R-:W-:Y:S01]  /*4860*/  FFMA.FTZ R170, R145, c[0x0][0x23c], -R218 ;  /* 0x00008f0091aa7a23 */ /* 0x000fe200000108da */
[----:B------:R-:W-:Y:S01]  /*4870*/  SHF.R.U32.HI R0, RZ, 0x18, R6 ;  /* 0x00000018ff007819 */ /* 0x000fe20000011606 */
[----:B------:R-:W-:Y:S01]  /*4880*/  MUFU.EX2 R148, R148 ;  /* 0x0000009400947308 */ /* 0x000fe20000000800 */
[----:B------:R-:W-:Y:S01]  /*4890*/  PRMT R9, R9, 0x5410, R4 ;  /* 0x0000541009097816 */ /* 0x000fe20000000004 */
[----:B------:R-:W-:Y:S01]  /*48a0*/  FFMA.FTZ R209, R139, c[0x0][0x23c], -R168 ;  /* 0x00008f008bd17a23 */ /* 0x000fe200000108a8 */
[----:B------:R-:W1:Y:S01]  /*48b0*/  LDSM.16.MT88.4 R4, [R186+0xc800] ;  /* 0x00c80000ba04783b */ /* 0x000e620000004200 */
[----:B------:R-:W-:Y:S01]  /*48c0*/  LOP3.LUT R95, R95, 0xff, RZ, 0xc0, !PT ;  /* 0x000000ff5f5f7812 */ /* 0x000fe200078ec0ff */
[----:B------:R-:W-:Y:S01]  /*48d0*/  FFMA.FTZ R163, R163, c[0x0][0x23c], -R218 ;  /* 0x00008f00a3a37a23 */ /* 0x000fe200000108da */
[----:B------:R-:W-:Y:S01]  /*48e0*/  LOP3.LUT R10, R8, 0xffff, RZ, 0xc0, !PT ;  /* 0x0000ffff080a7812 */ /* 0x000fe200078ec0ff */
[--C-:B------:R-:W-:Y:S01]  /*48f0*/  HSET2.LE.AND R142, R9, R162.reuse, PT ;  /* 0x000000a2098e7233 */ /* 0x100fe20003803000 */
[----:B---3--:R-:W-:Y:S01]  /*4900*/  F2FP.PACK_AB R98, R150, R157 ;  /* 0x0000009d9662723e */ /* 0x008fe200000000ff */
[----:B------:R-:W3:Y:S01]  /*4910*/  MUFU.EX2 R133, R133 ;  /* 0x0000008500857308 */ /* 0x000ee20000000800 */
[----:B------:R-:W-:Y:S01]  /*4920*/  PRMT R95, R95, 0x5410, R0 ;  /* 0x000054105f5f7816 */ /* 0x000fe20000000000 */
[----:B------:R-:W-:Y:S01]  /*4930*/  FFMA.FTZ R0, R21, c[0x0][0x23c], -R168 ;  /* 0x00008f0015007a23 */ /* 0x000fe200000108a8 */
[----:B------:R-:W-:Y:S01]  /*4940*/  LOP3.LUT R98, R13, R98, RZ, 0xc0, !PT ;  /* 0x000000620d627212 */ /* 0x000fe200078ec0ff */
[----:B------:R-:W-:Y:S01]  /*4950*/  LDSM.16.MT88.4 R20, [R184+0xc800] ;  /* 0x00c80000b814783b */ /* 0x000fe20000004200 */
[--C-:B------:R-:W-:Y:S01]  /*4960*/  SHF.R.U32.HI R141, RZ, 0x10, R8.reuse ;  /* 0x00000010ff8d7819 */ /* 0x100fe20000011608 */
[--C-:B------:R-:W-:Y:S01]  /*4970*/  HSET2.LE.AND R143, R95, R162.reuse, PT ;  /* 0x000000a25f8f7233 */ /* 0x100fe20003803000 */
[----:B------:R-:W-:Y:S01]  /*4980*/  LOP3.LUT R229, R8, 0xff, RZ, 0xc0, !PT ;  /* 0x000000ff08e57812 */ /* 0x000fe200078ec0ff */
[----:B------:R-:W4:Y:S01]  /*4990*/  LDSM.16.MT88.4 R12, [R186+0xe800] ;  /* 0x00e80000ba0c783b */ /* 0x000f220000004200 */
[----:B------:R-:W-:Y:S01]  /*49a0*/  MUFU.EX2 R154, R154 ;  /* 0x0000009a009a7308 */ /* 0x000fe20000000800 */
[C---:B------:R-:W-:Y:S01]  /*49b0*/  HMMA.16816.F32 R120, R96.reuse, R116, RZ ;  /* 0x000000746078723c */ /* 0x040fe200000018ff */
[----:B------:R-:W-:Y:S01]  /*49c0*/  SHF.R.U32.HI R8, RZ, 0x18, R8 ;  /* 0x00000018ff087819 */ /* 0x000fe20000011608 */
[----:B------:R-:W-:Y:S01]  /*49d0*/  LDSM.16.MT88.4 R28, [R188+0xc800] ;  /* 0x00c80000bc1c783b */ /* 0x000fe20000004200 */
[----:B------:R-:W-:Y:S01]  /*49e0*/  SHF.R.U32.HI R10, RZ, 0x8, R10 ;  /* 0x00000008ff0a7819 */ /* 0x000fe2000001160a */
[----:B------:R-:W-:Y:S01]  /*49f0*/  FFMA.FTZ R220, R231, c[0x0][0x23c], -R168 ;  /* 0x00008f00e7dc7a23 */ /* 0x000fe200000108a8 */
[----:B------:R-:W-:Y:S01]  /*4a00*/  LOP3.LUT R141, R141, 0xff, RZ, 0xc0, !PT ;  /* 0x000000ff8d8d7812 */ /* 0x000fe200078ec0ff */
[----:B------:R-:W-:Y:S01]  /*4a10*/  LDSM.16.MT88.4 R144, [R184+0x10800] ;  /* 0x01080000b890783b */ /* 0x000fe20000004200 */
[----:B------:R-:W5:Y:S01]  /*4a20*/  MUFU.EX2 R149, R149 ;  /* 0x0000009500957308 */ /* 0x000f620000000800 */
[C---:B------:R-:W-:Y:S01]  /*4a30*/  HMMA.16816.F32 R116, R96.reuse, R118, RZ ;  /* 0x000000766074723c */ /* 0x040fe200000018ff */
[----:B------:R-:W-:Y:S01]  /*4a40*/  PRMT R229, R229, 0x5410, R10 ;  /* 0x00005410e5e57816 */ /* 0x000fe2000000000a */
[----:B------:R-:W-:Y:S01]  /*4a50*/  FFMA.FTZ R222, R223, c[0x0][0x23c], -R218 ;  /* 0x00008f00dfde7a23 */ /* 0x000fe200000108da */
[----:B------:R-:W-:Y:S01]  /*4a60*/  PRMT R141, R141, 0x5410, R8 ;  /* 0x000054108d8d7816 */ /* 0x000fe20000000008 */
[--C-:B------:R-:W-:Y:S01]  /*4a70*/  FFMA.FTZ R221, R221, c[0x0][0x23c], -R218.reuse ;  /* 0x00008f00dddd7a23 */ /* 0x100fe200000108da */
[----:B---3--:R-:W-:Y:S01]  /*4a80*/  F2FP.PACK_AB R9, R133, R148 ;  /* 0x000000948509723e */ /* 0x008fe200000000ff */
[--C-:B------:R-:W-:Y:S01]  /*4a90*/  HSET2.LE.AND R140, R229, R162.reuse, PT ;  /* 0x000000a2e58c7233 */ /* 0x100fe20003803000 */
[----:B------:R-:W-:Y:S01]  /*4aa0*/  MUFU.EX2 R152, R152 ;  /* 0x0000009800987308 */ /* 0x000fe20000000800 */
[C---:B--2---:R-:W-:Y:S01]  /*4ab0*/  HMMA.16816.F32 R44, R96.reuse, R48, RZ ;  /* 0x00000030602c723c */ /* 0x044fe200000018ff */
[----:B------:R-:W-:Y:S01]  /*4ac0*/  HSET2.LE.AND R141, R141, R162, PT ;  /* 0x000000a28d8d7233 */ /* 0x000fe20003803000 */
[----:B------:R-:W-:Y:S01]  /*4ad0*/  LOP3.LUT R142, R142, R9, RZ, 0xc0, !PT ;  /* 0x000000098e8e7212 */ /* 0x000fe200078ec0ff */
[----:B------:R-:W-:Y:S01]  /*4ae0*/  IMAD.WIDE.U32 R228, R228, -0x2daee0ad, RZ ;  /* 0xd2511f53e4e47825 */ /* 0x000fe200078e00ff */
[----:B------:R-:W2:Y:S03]  /*4af0*/  LDSM.16.MT88.4 R8, [R185+0xe800] ;  /* 0x00e80000b908783b */ /* 0x000ea60000004200 */
[----:B------:R-:W-:Y:S01]  /*4b00*/  MUFU.EX2 R151, R151 ;  /* 0x0000009700977308 */ /* 0x000fe20000000800 */
[----:B------:R-:W-:Y:S01]  /*4b10*/  HMMA.16816.F32 R48, R96, R50, RZ ;  /* 0x000000326030723c */ /* 0x000fe200000018ff */
[----:B------:R-:W-:-:S02]  /*4b20*/  FFMA.FTZ R217, R217, c[0x0][0x23c], -R218 ;  /* 0x00008f00d9d97a23 */ /* 0x000fc400000108da */
[----:B------:R-:W-:Y:S02]  /*4b30*/  FFMA.FTZ R218, R215, c[0x0][0x23c], -R218 ;  /* 0x00008f00d7da7a23 */ /* 0x000fe400000108da */
[--C-:B------:R-:W-:Y:S02]  /*4b40*/  FFMA.FTZ R171, R171, c[0x0][0x23c], -R168.reuse ;  /* 0x00008f00abab7a23 */ /* 0x100fe400000108a8 */
[----:B------:R-:W3:Y:S01]  /*4b50*/  MUFU.EX2 R0, R0 ;  /* 0x0000000000007308 */ /* 0x000ee20000000800 */
[----:B------:R-:W-:Y:S01]  /*4b60*/  HMMA.16816.F32 R92, R96, R32, RZ ;  /* 0x00000020605c723c */ /* 0x000fe200000018ff */
[--C-:B------:R-:W-:Y:S02]  /*4b70*/  FFMA.FTZ R166, R166, c[0x0][0x23c], -R168.reuse ;  /* 0x00008f00a6a67a23 */ /* 0x100fe400000108a8 */
[----:B------:R-:W-:Y:S02]  /*4b80*/  FFMA.FTZ R215, R165, c[0x0][0x23c], -R168 ;  /* 0x00008f00a5d77a23 */ /* 0x000fe400000108a8 */
[----:B------:R-:W-:-:S02]  /*4b90*/  FADD.FTZ R156, R159, R156 ;  /* 0x0000009c9f9c7221 */ /* 0x000fc40000010000 */
[----:B------:R-:W1:Y:S01]  /*4ba0*/  MUFU.EX2 R161, R161 ;  /* 0x000000a100a17308 */ /* 0x000e620000000800 */
[----:B-----5:R-:W-:Y:S01]  /*4bb0*/  F2FP.PACK_AB R33, R149, R154 ;  /* 0x0000009a9521723e */ /* 0x020fe200000000ff */
[C---:B------:R-:W-:Y:S01]  /*4bc0*/  HMMA.16816.F32 R52, R96.reuse, R56, RZ ;  /* 0x000000386034723c */ /* 0x040fe200000018ff */
[----:B------:R-:W-:Y:S02]  /*4bd0*/  FADD.FTZ R155, R155, R160 ;  /* 0x000000a09b9b7221 */ /* 0x000fe40000010000 */
[----:B------:R-:W-:Y:S01]  /*4be0*/  LOP3.LUT R140, R140, R33, RZ, 0xc0, !PT ;  /* 0x000000218c8c7212 */ /* 0x000fe200078ec0ff */
[----:B------:R-:W-:Y:S01]  /*4bf0*/  FADD.FTZ R157, R157, R156 ;  /* 0x0000009c9d9d7221 */ /* 0x000fe20000010000 */
[----:B---3--:R-:W-:Y:S01]  /*4c00*/  F2FP.PACK_AB R136, R0, R151 ;  /* 0x000000970088723e */ /* 0x008fe200000000ff */
[----:B------:R-:W-:Y:S02]  /*4c10*/  MUFU.EX2 R169, R169 ;  /* 0x000000a900a97308 */ /* 0x000fe40000000800 */
[----:B------:R-:W-:Y:S01]  /*4c20*/  HMMA.16816.F32 R56, R96, R58, RZ ;  /* 0x0000003a6038723c */ /* 0x000fe200000018ff */
[----:B------:R-:W-:Y:S01]  /*4c30*/  FADD.FTZ R158, R158, R155 ;  /* 0x0000009b9e9e7221 */ /* 0x000fe20000010000 */
[----:B------:R-:W-:Y:S01]  /*4c40*/  LOP3.LUT R143, R143, R136, RZ, 0xc0, !PT ;  /* 0x000000888f8f7212 */ /* 0x000fe200078ec0ff */
[----:B------:R-:W-:-:S02]  /*4c50*/  FADD.FTZ R157, R150, R157 ;  /* 0x0000009d969d7221 */ /* 0x000fc40000010000 */
[----:B------:R-:W-:Y:S01]  /*4c60*/  FADD.FTZ R153, R153, R158 ;  /* 0x0000009e99997221 */ /* 0x000fe20000010000 */
[----:B-1----:R-:W-:Y:S01]  /*4c70*/  F2FP.PACK_AB R32, R161, R152 ;  /* 0x00000098a120723e */ /* 0x002fe200000000ff */
[----:B------:R-:W-:Y:S01]  /*4c80*/  MUFU.EX2 R170, R170 ;  /* 0x000000aa00aa7308 */ /* 0x000fe20000000800 */
[C---:B------:R-:W-:Y:S01]  /*4c90*/  HMMA.16816.F32 R60, R96.reuse, R64, RZ ;  /* 0x00000040603c723c */ /* 0x040fe200000018ff */
[----:B------:R-:W-:Y:S01]  /*4ca0*/  FADD.FTZ R154, R154, R157 ;  /* 0x0000009d9a9a7221 */ /* 0x000fe20000010000 */
[----:B------:R-:W-:Y:S01]  /*4cb0*/  LOP3.LUT R141, R141, R32, RZ, 0xc0, !PT ;  /* 0x000000208d8d7212 */ /* 0x000fe200078ec0ff */
[----:B------:R-:W-:Y:S02]  /*4cc0*/  FADD.FTZ R152, R152, R153 ;  /* 0x0000009998987221 */ /* 0x000fe40000010000 */
[----:B------:R-:W-:Y:S02]  /*4cd0*/  FADD.FTZ R149, R149, R154 ;  /* 0x0000009a95957221 */ /* 0x000fe40000010000 */
[----:B------:R-:W-:Y:S01]  /*4ce0*/  MUFU.EX2 R216, R216 ;  /* 0x000000d800d87308 */ /* 0x000fe20000000800 */
[----:B------:R-:W-:Y:S01]  /*4cf0*/  HMMA.16816.F32 R36, R96, R40, RZ ;  /* 0x000000286024723c */ /* 0x000fe200000018ff */
[----:B------:R-:W-:-:S02]  /*4d00*/  FADD.FTZ R152, R161, R152 ;  /* 0x00000098a1987221 */ /* 0x000fc40000010000 */
[----:B------:R-:W-:Y:S02]  /*4d10*/  FADD.FTZ R148, R148, R149 ;  /* 0x0000009594947221 */ /* 0x000fe40000010000 */
[----:B------:R-:W-:Y:S02]  /*4d20*/  FADD.FTZ R151, R151, R152 ;  /* 0x0000009897977221 */ /* 0x000fe40000010000 */
[----:B------:R-:W1:Y:S01]  /*4d30*/  MUFU.EX2 R209, R209 ;  /* 0x000000d100d17308 */ /* 0x000e620000000800 */
[----:B------:R-:W-:Y:S01]  /*4d40*/  HMMA.16816.F32 R120, R140, R4, R120 ;  /* 0x000000048c78723c */ /* 0x000fe20000001878 */
[----:B------:R-:W-:Y:S02]  /*4d50*/  FADD.FTZ R148, R133, R148 ;  /* 0x0000009485947221 */ /* 0x000fe40000010000 */
[----:B------:R-:W-:-:S04]  /*4d60*/  FADD.FTZ R0, R0, R151 ;  /* 0x0000009700007221 */ /* 0x000fc80000010000 */
[----:B------:R-:W-:Y:S01]  /*4d70*/  MUFU.EX2 R163, R163 ;  /* 0x000000a300a37308 */ /* 0x000fe20000000800 */
[C---:B------:R-:W-:Y:S01]  /*4d80*/  HMMA.16816.F32 R116, R140.reuse, R6, R116 ;  /* 0x000000068c74723c */ /* 0x040fe20000001874 */
[----:B------:R-:W3:Y:S06]  /*4d90*/  LDSM.16.MT88.4 R4, [R184+0xe800] ;  /* 0x00e80000b804783b */ /* 0x000eec0000004200 */
[----:B------:R-:W5:Y:S01]  /*4da0*/  MUFU.EX2 R164, R164 ;  /* 0x000000a400a47308 */ /* 0x000f620000000800 */
[C---:B----4-:R-:W-:Y:S07]  /*4db0*/  HMMA.16816.F32 R44, R140.reuse, R12, R44 ;  /* 0x0000000c8c2c723c */ /* 0x050fee000000182c */
[----:B------:R-:W-:Y:S01]  /*4dc0*/  MUFU.EX2 R220, R220 ;  /* 0x000000dc00dc7308 */ /* 0x000fe20000000800 */
[----:B------:R-:W-:Y:S01]  /*4dd0*/  HMMA.16816.F32 R48, R140, R14, R48 ;  /* 0x0000000e8c30723c */ /* 0x000fe20000001830 */
[----:B------:R-:W4:Y:S06]  /*4de0*/  LDSM.16.MT88.4 R12, [R188+0x10800] ;  /* 0x01080000bc0c783b */ /* 0x000f2c0000004200 */
[----:B------:R-:W-:Y:S01]  /*4df0*/  MUFU.EX2 R222, R222 ;  /* 0x000000de00de7308 */ /* 0x000fe20000000800 */
[C---:B------:R-:W-:Y:S07]  /*4e00*/  HMMA.16816.F32 R64, R96.reuse, R66, RZ ;  /* 0x000000426040723c */ /* 0x040fee00000018ff */
[----:B------:R-:W-:Y:S01]  /*4e10*/  MUFU.EX2 R221, R221 ;  /* 0x000000dd00dd7308 */ /* 0x000fe20000000800 */
[----:B------:R-:W-:Y:S07]  /*4e20*/  HMMA.16816.F32 R68, R96, R72, RZ ;  /* 0x000000486044723c */ /* 0x000fee00000018ff */
[----:B------:R-:W-:Y:S01]  /*4e30*/  MUFU.EX2 R217, R217 ;  /* 0x000000d900d97308 */ /* 0x000fe20000000800 */
[C---:B--2---:R-:W-:Y:S07]  /*4e40*/  HMMA.16816.F32 R52, R140.reuse, R8, R52 ;  /* 0x000000088c34723c */ /* 0x044fee0000001834 */
[----:B------:R-:W-:Y:S01]  /*4e50*/  MUFU.EX2 R218, R218 ;  /* 0x000000da00da7308 */ /* 0x000fe20000000800 */
[C---:B------:R-:W-:Y:S01]  /*4e60*/  HMMA.16816.F32 R56, R140.reuse, R10, R56 ;  /* 0x0000000a8c38723c */ /* 0x040fe20000001838 */
[----:B------:R-:W2:Y:S06]  /*4e70*/  LDSM.16.MT88.4 R8, [R186+0x10800] ;  /* 0x01080000ba08783b */ /* 0x000eac0000004200 */
[----:B------:R-:W-:Y:S01]  /*4e80*/  MUFU.EX2 R171, R171 ;  /* 0x000000ab00ab7308 */ /* 0x000fe20000000800 */
[C---:B------:R-:W-:Y:S07]  /*4e90*/  HMMA.16816.F32 R36, R140.reuse, R16, R36 ;  /* 0x000000108c24723c */ /* 0x040fee0000001824 */
[----:B------:R-:W-:Y:S01]  /*4ea0*/  LOP3.LUT R16, R135, UR21, R232, 0x96, !PT ;  /* 0x0000001587107c12 */ /* 0x000fe2000f8e96e8 */
[----:B---3--:R-:W-:Y:S01]  /*4eb0*/  HMMA.16816.F32 R60, R140, R4, R60 ;  /* 0x000000048c3c723c */ /* 0x008fe2000000183c */
[----:B------:R-:W-:Y:S03]  /*4ec0*/  MUFU.EX2 R166, R166 ;  /* 0x000000a600a67308 */ /* 0x000fe60000000800 */
[----:B------:R-:W-:-:S04]  /*4ed0*/  IMAD.WIDE.U32 R16, R16, -0x2daee0ad, RZ ;  /* 0xd2511f5310107825 */ /* 0x000fc800078e00ff */
[----:B------:R-:W-:Y:S01]  /*4ee0*/  HMMA.16816.F32 R64, R140, R6, R64 ;  /* 0x000000068c40723c */ /* 0x000fe20000001840 */
[----:B------:R-:W3:Y:S01]  /*4ef0*/  LDSM.16.MT88.4 R4, [R185+0x10800] ;  /* 0x01080000b904783b */ /* 0x000ee20000004200 */
[----:B------:R-:W-:Y:S01]  /*4f00*/  LOP3.LUT R232, R17, UR18, R228, 0x96, !PT ;  /* 0x0000001211e87c12 */ /* 0x000fe2000f8e96e4 */
[----:B------:R-:W-:Y:S04]  /*4f10*/  MUFU.EX2 R215, R215 ;  /* 0x000000d700d77308 */ /* 0x000fe80000000800 */
[----:B------:R-:W-:Y:S01]  /*4f20*/  IMAD.WIDE.U32 R232, R232, -0x326172a9, RZ ;  /* 0xcd9e8d57e8e87825 */ /* 0x000fe200078e00ff */
[----:B------:R-:W-:Y:S08]  /*4f30*/  HMMA.16816.F32 R76, R96, R80, RZ ;  /* 0x00000050604c723c */ /* 0x000ff000000018ff */
[----:B----4-:R-:W-:Y:S07]  /*4f40*/  HMMA.16816.F32 R68, R140, R12, R68 ;  /* 0x0000000c8c44723c */ /* 0x010fee0000001844 */
[----:B------:R-:W-:Y:S01]  /*4f50*/  LOP3.LUT R12, R229, UR20, R226, 0x96, !PT ;  /* 0x00000014e50c7c12 */ /* 0x000fe2000f8e96e2 */
[----:B------:R-:W-:Y:S04]  /*4f60*/  HMMA.16816.F32 R80, R96, R82, RZ ;  /* 0x000000526050723c */ /* 0x000fe800000018ff */
[----:B------:R-:W-:-:S04]  /*4f70*/  IMAD.WIDE.U32 R228, R12, -0x326172a9, RZ ;  /* 0xcd9e8d570ce47825 */ /* 0x000fc800078e00ff */
[----:B------:R-:W-:Y:S01]  /*4f80*/  HMMA.16816.F32 R84, R96, R88, RZ ;  /* 0x000000586054723c */ /* 0x000fe200000018ff */
[----:B------:R-:W-:Y:S02]  /*4f90*/  LOP3.LUT R12, R229, UR19, R134, 0x96, !PT ;  /* 0x00000013e50c7c12 */ /* 0x000fe4000f8e9686 */
[----:B------:R-:W-:-:S03]  /*4fa0*/  LOP3.LUT R228, R233, UR17, R228, 0x96, !PT ;  /* 0x00000011e9e47c12 */ /* 0x000fc6000f8e96e4 */
[----:B------:R-:W-:Y:S02]  /*4fb0*/  IMAD.WIDE.U32 R12, R12, -0x2daee0ad, RZ ;  /* 0xd2511f530c0c7825 */ /* 0x000fe400078e00ff */
[----:B------:R-:W-:Y:S02]  /*4fc0*/  HMMA.16816.F32 R88, R96, R90, RZ ;  /* 0x0000005a6058723c */ /* 0x000fe400000018ff */
[----:B------:R-:W-:Y:S01]  /*4fd0*/  IMAD.WIDE.U32 R228, R228, -0x2daee0ad, RZ ;  /* 0xd2511f53e4e47825 */ /* 0x000fe200078e00ff */
[----:B------:R-:W-:-:S05]  /*4fe0*/  LOP3.LUT R234, R13, UR16, R16, 0x96, !PT ;  /* 0x000000100dea7c12 */ /* 0x000fca000f8e9610 */
[----:B------:R-:W-:Y:S01]  /*4ff0*/  HMMA.16816.F32 R104, R96, R100, RZ ;  /* 0x000000646068723c */ /* 0x000fe200000018ff */
[----:B------:R-:W-:-:S05]  /*5000*/  IMAD.WIDE.U32 R234, R234, -0x326172a9, RZ ;  /* 0xcd9e8d57eaea7825 */ /* 0x000fca00078e00ff */
[----:B------:R-:W-:Y:S02]  /*5010*/  LOP3.LUT R232, R235, UR9, R232, 0x96, !PT ;  /* 0x00000009ebe87c12 */ /* 0x000fe4000f8e96e8 */
[----:B------:R-:W-:Y:S03]  /*5020*/  HMMA.16816.F32 R40, R96, R42, RZ ;  /* 0x0000002a6028723c */ /* 0x000fe600000018ff */
[----:B------:R-:W-:-:S05]  /*5030*/  IMAD.WIDE.U32 R232, R232, -0x2daee0ad, RZ ;  /* 0xd2511f53e8e87825 */ /* 0x000fca00078e00ff */
[C---:B--2---:R-:W-:Y:S07]  /*5040*/  HMMA.16816.F32 R76, R140.reuse, R8, R76 ;  /* 0x000000088c4c723c */ /* 0x044fee000000184c */
[----:B------:R-:W-:Y:S01]  /*5050*/  LOP3.LUT R8, R229, UR7, R12, 0x96, !PT ;  /* 0x00000007e5087c12 */ /* 0x000fe2000f8e960c */
[----:B------:R-:W-:Y:S01]  /*5060*/  HMMA.16816.F32 R80, R140, R10, R80 ;  /* 0x0000000a8c50723c */ /* 0x000fe20000001850 */
[----:B------:R-:W-:Y:S02]  /*5070*/  FFMA.FTZ R229, R137, c[0x0][0x23c], -R168 ;  /* 0x00008f0089e57a23 */ /* 0x000fe400000108a8 */
[----:B------:R-:W-:Y:S01]  /*5080*/  LDSM.16.MT88.4 R136, [R186+0xd000] ;  /* 0x00d00000ba88783b */ /* 0x000fe20000004200 */
[----:B------:R-:W-:-:S03]  /*5090*/  IMAD.WIDE.U32 R8, R8, -0x326172a9, RZ ;  /* 0xcd9e8d5708087825 */ /* 0x000fc600078e00ff */
[----:B------:R-:W2:Y:S01]  /*50a0*/  MUFU.EX2 R229, R229 ;  /* 0x000000e500e57308 */ /* 0x000ea20000000800 */
[----:B---3--:R-:W-:Y:S01]  /*50b0*/  HMMA.16816.F32 R84, R140, R4, R84 ;  /* 0x000000048c54723c */ /* 0x008fe20000001854 */
[C---:B------:R-:W-:Y:S02]  /*50c0*/  LOP3.LUT R10, R8.reuse, 0xffff, RZ, 0xc0, !PT ;  /* 0x0000ffff080a7812 */ /* 0x040fe400078ec0ff */
[----:B------:R-:W-:Y:S02]  /*50d0*/  LOP3.LUT R17, R8, 0xff, RZ, 0xc0, !PT ;  /* 0x000000ff08117812 */ /* 0x000fe400078ec0ff */
[----:B------:R-:W-:Y:S02]  /*50e0*/  SHF.R.U32.HI R10, RZ, 0x8, R10 ;  /* 0x00000008ff0a7819 */ /* 0x000fe4000001160a */
[--C-:B------:R-:W-:Y:S01]  /*50f0*/  SHF.R.U32.HI R5, RZ, 0x10, R8.reuse ;  /* 0x00000010ff057819 */ /* 0x100fe20000011608 */
[----:B------:R-:W-:Y:S01]  /*5100*/  HMMA.16816.F32 R72, R96, R74, RZ ;  /* 0x0000004a6048723c */ /* 0x000fe200000018ff */
[----:B------:R-:W-:-:S02]  /*5110*/  SHF.R.U32.HI R8, RZ, 0x18, R8 ;  /* 0x00000018ff087819 */ /* 0x000fc40000011608 */
[----:B------:R-:W-:Y:S02]  /*5120*/  LOP3.LUT R5, R5, 0xff, RZ, 0xc0, !PT ;  /* 0x000000ff05057812 */ /* 0x000fe400078ec0ff */
[----:B------:R-:W-:Y:S02]  /*5130*/  LOP3.LUT R4, R9, UR24, R234, 0x96, !PT ;  /* 0x0000001809047c12 */ /* 0x000fe4000f8e96ea */
[----:B------:R-:W-:Y:S01]  /*5140*/  PRMT R17, R17, 0x5410, R10 ;  /* 0x0000541011117816 */ /* 0x000fe2000000000a */
[----:B------:R-:W-:Y:S01]  /*5150*/  HMMA.16816.F32 R100, R96, R102, RZ ;  /* 0x000000666064723c */ /* 0x000fe200000018ff */
[----:B------:R-:W-:Y:S02]  /*5160*/  PRMT R5, R5, 0x5410, R8 ;  /* 0x0000541005057816 */ /* 0x000fe40000000008 */
[----:B------:R-:W-:Y:S01]  /*5170*/  LOP3.LUT R16, R4, 0xffff, RZ, 0xc0, !PT ;  /* 0x0000ffff04107812 */ /* 0x000fe200078ec0ff */
[----:B------:R-:W3:Y:S02]  /*5180*/  LDSM.16.MT88.4 R8, [R184+0xd000] ;  /* 0x00d00000b808783b */ /* 0x000ee40000004200 */
[----:B------:R-:W-:Y:S01]  /*5190*/  HSET2.LE.AND R5, R5, R162, PT ;  /* 0x000000a205057233 */ /* 0x000fe20003803000 */
[----:B------:R-:W-:Y:S01]  /*51a0*/  SHF.R.U32.HI R16, RZ, 0x8, R16 ;  /* 0x00000008ff107819 */ /* 0x000fe20000011610 */
[C---:B------:R-:W-:Y:S07]  /*51b0*/  HMMA.16816.F32 R88, R140.reuse, R6, R88 ;  /* 0x000000068c58723c */ /* 0x040fee0000001858 */
[--C-:B------:R-:W-:Y:S01]  /*51c0*/  SHF.R.U32.HI R6, RZ, 0x10, R4.reuse ;  /* 0x00000010ff067819 */ /* 0x100fe20000011604 */
[----:B------:R-:W-:Y:S01]  /*51d0*/  HMMA.16816.F32 R104, R140, R20, R104 ;  /* 0x000000148c68723c */ /* 0x000fe20000001868 */
[----:B------:R-:W-:-:S06]  /*51e0*/  SHF.R.U32.HI R7, RZ, 0x18, R4 ;  /* 0x00000018ff077819 */ /* 0x000fcc0000011604 */
[----:B------:R-:W-:Y:S01]  /*51f0*/  LOP3.LUT R21, R4, 0xff, RZ, 0xc0, !PT ;  /* 0x000000ff04157812 */ /* 0x000fe200078ec0ff */
[----:B------:R-:W-:Y:S01]  /*5200*/  HMMA.16816.F32 R40, R140, R18, R40 ;  /* 0x000000128c28723c */ /* 0x000fe20000001828 */
[----:B------:R-:W-:Y:S02]  /*5210*/  LOP3.LUT R4, R6, 0xff, RZ, 0xc0, !PT ;  /* 0x000000ff06047812 */ /* 0x000fe400078ec0ff */
[----:B-1----:R-:W-:Y:S02]  /*5220*/  F2FP.PACK_AB R6, R209, R216 ;  /* 0x000000d8d106723e */ /* 0x002fe400000000ff */
[----:B------:R-:W-:Y:S02]  /*5230*/  PRMT R21, R21, 0x5410, R16 ;  /* 0x0000541015157816 */ /* 0x000fe40000000010 */
[--C-:B------:R-:W-:Y:S01]  /*5240*/  HSET2.LE.AND R18, R17, R162.reuse, PT ;  /* 0x000000a211127233 */ /* 0x100fe20003803000 */
[----:B------:R-:W-:Y:S01]  /*5250*/  F2FP.PACK_AB R19, R170, R169 ;  /* 0x000000a9aa13723e */ /* 0x000fe200000000ff */
[----:B------:R-:W-:Y:S01]  /*5260*/  HMMA.16816.F32 R128, R96, R124, RZ ;  /* 0x0000007c6080723c */ /* 0x000fe200000018ff */
[----:B------:R-:W-:Y:S01]  /*5270*/  PRMT R17, R4, 0x5410, R7 ;  /* 0x0000541004117816 */ /* 0x000fe20000000007 */
[----:B------:R-:W-:Y:S01]  /*5280*/  HSET2.LE.AND R16, R21, R162, PT ;  /* 0x000000a215107233 */ /* 0x000fe20003803000 */
[----:B------:R-:W-:-:S02]  /*5290*/  LOP3.LUT R18, R18, R19, RZ, 0xc0, !PT ;  /* 0x0000001312127212 */ /* 0x000fc400078ec0ff */
[----:B------:R-:W-:Y:S01]  /*52a0*/  LOP3.LUT R19, R5, R6, RZ, 0xc0, !PT ;  /* 0x0000000605137212 */ /* 0x000fe200078ec0ff */
[----:B------:R-:W-:Y:S01]  /*52b0*/  HSET2.LE.AND R17, R17, R162, PT ;  /* 0x000000a211117233 */ /* 0x000fe20003803000 */
[----:B------:R-:W1:Y:S01]  /*52c0*/  LDSM.16.MT88.4 R4, [R185+0xf000] ;  /* 0x00f00000b904783b */ /* 0x000e620000004200 */
[----:B------:R-:W-:Y:S08]  /*52d0*/  HMMA.16816.F32 R124, R96, R126, RZ ;  /* 0x0000007e607c723c */ /* 0x000ff000000018ff */
[C---:B------:R-:W-:Y:S01]  /*52e0*/  HMMA.16816.F32 R72, R140.reuse, R14, R72 ;  /* 0x0000000e8c48723c */ /* 0x040fe20000001848 */
[----:B------:R-:W4:Y:S07]  /*52f0*/  LDSM.16.MT88.4 R12, [R188+0xd000] ;  /* 0x00d00000bc0c783b */ /* 0x000f2e0000004200 */
[----:B------:R-:W-:Y:S01]  /*5300*/  HMMA.16816.F32 R100, R140, R22, R100 ;  /* 0x000000168c64723c */ /* 0x000fe20000001864 */
[----:B------:R-:W-:Y:S07]  /*5310*/  LDSM.16.MT88.4 R20, [R184+0xf000] ;  /* 0x00f00000b814783b */ /* 0x000fee0000004200 */
[C---:B------:R-:W-:Y:S08]  /*5320*/  HMMA.16816.F32 R112, R96.reuse, R108, RZ ;  /* 0x0000006c6070723c */ /* 0x040ff000000018ff */
[C---:B------:R-:W-:Y:S08]  /*5330*/  HMMA.16816.F32 R108, R96.reuse, R110, RZ ;  /* 0x0000006e606c723c */ /* 0x040ff000000018ff */
[----:B------:R-:W-:Y:S01]  /*5340*/  HMMA.16816.F32 R96, R96, R34, RZ ;  /* 0x000000226060723c */ /* 0x000fe200000018ff */
[----:B------:R-:W-:Y:S07]  /*5350*/  LDSM.16.MT88.4 R32, [R185+0xd000] ;  /* 0x00d00000b920783b */ /* 0x000fee0000004200 */
[C---:B------:R-:W-:Y:S08]  /*5360*/  HMMA.16816.F32 R128, R140.reuse, R28, R128 ;  /* 0x0000001c8c80723c */ /* 0x040ff00000001880 */
[C---:B------:R-:W-:Y:S01]  /*5370*/  HMMA.16816.F32 R124, R140.reuse, R30, R124 ;  /* 0x0000001e8c7c723c */ /* 0x040fe2000000187c */
[----:B------:R-:W-:Y:S07]  /*5380*/  LDSM.16.MT88.4 R28, [R188+0xf000] ;  /* 0x00f00000bc1c783b */ /* 0x000fee0000004200 */
[C---:B------:R-:W-:Y:S07]  /*5390*/  HMMA.16816.F32 R92, R140.reuse, R144, R92 ;  /* 0x000000908c5c723c */ /* 0x040fee000000185c */
[----:B-----5:R-:W-:Y:S01]  /*53a0*/  F2FP.PACK_AB R145, R164, R163 ;  /* 0x000000a3a491723e */ /* 0x020fe200000000ff */
[----:B------:R-:W-:Y:S01]  /*53b0*/  HMMA.16816.F32 R112, R140, R24, R112 ;  /* 0x000000188c70723c */ /* 0x000fe20000001870 */
[----:B--2---:R-:W-:Y:S01]  /*53c0*/  F2FP.PACK_AB R144, R220, R229 ;  /* 0x000000e5dc90723e */ /* 0x004fe200000000ff */
[----:B------:R-:W-:Y:S01]  /*53d0*/  FADD.FTZ R163, R163, R148 ;  /* 0x00000094a3a37221 */ /* 0x000fe20000010000 */
[----:B------:R-:W-:Y:S01]  /*53e0*/  LOP3.LUT R16, R16, R145, RZ, 0xc0, !PT ;  /* 0x0000009110107212 */ /* 0x000fe200078ec0ff */
[----:B------:R-:W-:Y:S01]  /*53f0*/  FADD.FTZ R229, R229, R0 ;  /* 0x00000000e5e57221 */ /* 0x000fe20000010000 */
[----:B------:R-:W-:Y:S01]  /*5400*/  LOP3.LUT R17, R17, R144, RZ, 0xc0, !PT ;  /* 0x0000009011117212 */ /* 0x000fe200078ec0ff */
[----:B------:R-:W-:-:S02]  /*5410*/  FADD.FTZ R164, R164, R163 ;  /* 0x000000a3a4a47221 */ /* 0x000fc40000010000 */
[----:B------:R-:W-:Y:S01]  /*5420*/  HMMA.16816.F32 R108, R140, R26, R108 ;  /* 0x0000001a8c6c723c */ /* 0x000fe2000000186c */
[----:B------:R-:W-:Y:S01]  /*5430*/  LDSM.16.MT88.4 R24, [R186+0xf000] ;  /* 0x00f00000ba18783b */ /* 0x000fe20000004200 */
[----:B------:R-:W-:Y:S02]  /*5440*/  FADD.FTZ R229, R220, R229 ;  /* 0x000000e5dce57221 */ /* 0x000fe40000010000 */
[----:B------:R-:W-:Y:S02]  /*5450*/  FADD.FTZ R169, R169, R164 ;  /* 0x000000a4a9a97221 */ /* 0x000fe40000010000 */
[----:B------:R-:W-:Y:S02]  /*5460*/  FADD.FTZ R216, R216, R229 ;  /* 0x000000e5d8d87221 */ /* 0x000fe40000010000 */
[----:B---3--:R-:W-:Y:S01]  /*5470*/  HMMA.16816.F32 R104, R16, R8, R104 ;  /* 0x000000081068723c */ /* 0x008fe20000001868 */
[----:B------:R-:W-:Y:S02]  /*5480*/  FADD.FTZ R169, R170, R169 ;  /* 0x000000a9aaa97221 */ /* 0x000fe40000010000 */
[----:B------:R-:W-:-:S05]  /*5490*/  FADD.FTZ R216, R209, R216 ;  /* 0x000000d8d1d87221 */ /* 0x000fca0000010000 */
[C---:B------:R-:W-:Y:S01]  /*54a0*/  HMMA.16816.F32 R100, R16.reuse, R10, R100 ;  /* 0x0000000a1064723c */ /* 0x040fe20000001864 */
[----:B------:R-:W2:Y:S07]  /*54b0*/  LDSM.16.MT88.4 R8, [R186+0x11000] ;  /* 0x01100000ba08783b */ /* 0x000eae0000004200 */
[C---:B-1----:R-:W-:Y:S08]  /*54c0*/  HMMA.16816.F32 R52, R16.reuse, R4, R52 ;  /* 0x000000041034723c */ /* 0x042ff00000001834 */
[----:B------:R-:W-:Y:S01]  /*54d0*/  HMMA.16816.F32 R56, R16, R6, R56 ;  /* 0x000000061038723c */ /* 0x000fe20000001838 */
[----:B------:R-:W1:Y:S07]  /*54e0*/  LDSM.16.MT88.4 R4, [R185+0x11000] ;  /* 0x01100000b904783b */ /* 0x000e6e0000004200 */
[----:B------:R-:W-:Y:S01]  /*54f0*/  HMMA.16816.F32 R96, R140, R146, R96 ;  /* 0x000000928c60723c */ /* 0x000fe20000001860 */
[----:B------:R-:W-:Y:S04]  /*5500*/  LDSM.16.MT88.4 R144, [R184+0x11000] ;  /* 0x01100000b890783b */ /* 0x000fe80000004200 */
[----:B------:R-:W-:Y:S03]  /*5510*/  LDSM.16.MT88.4 R140, [R186+0xd800] ;  /* 0x00d80000ba8c783b */ /* 0x000fe60000004200 */
[C---:B----4-:R-:W-:Y:S08]  /*5520*/  HMMA.16816.F32 R128, R16.reuse, R12, R128 ;  /* 0x0000000c1080723c */ /* 0x050ff00000001880 */
[C---:B------:R-:W-:Y:S01]  /*5530*/  HMMA.16816.F32 R124, R16.reuse, R14, R124 ;  /* 0x0000000e107c723c */ /* 0x040fe2000000187c */
[----:B------:R-:W3:Y:S07]  /*5540*/  LDSM.16.MT88.4 R12, [R188+0x11000] ;  /* 0x01100000bc0c783b */ /* 0x000eee0000004200 */
[C---:B--2---:R-:W-:Y:S07]  /*5550*/  HMMA.16816.F32 R76, R16.reuse, R8, R76 ;  /* 0x00000008104c723c */ /* 0x044fee000000184c */
[----:B------:R-:W-:Y:S01]  /*5560*/  LOP3.LUT R8, R233, UR25, R228, 0x96, !PT ;  /* 0x00000019e9087c12 */ /* 0x000fe2000f8e96e4 */
[----:B------:R-:W-:Y:S01]  /*5570*/  HMMA.16816.F32 R80, R16, R10, R80 ;  /* 0x0000000a1050723c */ /* 0x000fe20000001850 */
[----:B------:R-:W-:Y:S01]  /*5580*/  LOP3.LUT R9, R232, 0xffff, RZ, 0xc0, !PT ;  /* 0x0000ffffe8097812 */ /* 0x000fe200078ec0ff */
[----:B------:R-:W-:-:S05]  /*5590*/  FFMA.FTZ R228, R167, c[0x0][0x23c], -R168 ;  /* 0x00008f00a7e47a23 */ /* 0x000fca00000108a8 */
[----:B------:R-:W-:Y:S01]  /*55a0*/  SHF.R.U32.HI R10, RZ, 0x10, R232 ;  /* 0x00000010ff0a7819 */ /* 0x000fe200000116e8 */
[----:B------:R-:W-:Y:S01]  /*55b0*/  HMMA.16816.F32 R60, R16, R20, R60 ;  /* 0x00000014103c723c */ /* 0x000fe2000000183c */
[----:B------:R-:W-:Y:S01]  /*55c0*/  SHF.R.U32.HI R11, RZ, 0x10, R8 ;  /* 0x00000010ff0b7819 */ /* 0x000fe20000011608 */
[----:B------:R-:W2:Y:S01]  /*55d0*/  MUFU.EX2 R228, R228 ;  /* 0x000000e400e47308 */ /* 0x000ea20000000800 */
[----:B------:R-:W-:-:S04]  /*55e0*/  LOP3.LUT R10, R10, 0xff, RZ, 0xc0, !PT ;  /* 0x000000ff0a0a7812 */ /* 0x000fc800078ec0ff */
[C---:B------:R-:W-:Y:S01]  /*55f0*/  LOP3.LUT R21, R8.reuse, 0xff, RZ, 0xc0, !PT ;  /* 0x000000ff08157812 */ /* 0x040fe200078ec0ff */
[C---:B-1----:R-:W-:Y:S07]  /*5600*/  HMMA.16816.F32 R84, R16.reuse, R4, R84 ;  /* 0x000000041054723c */ /* 0x042fee0000001854 */
[----:B------:R-:W-:Y:S01]  /*5610*/  LOP3.LUT R4, R8, 0xffff, RZ, 0xc0, !PT ;  /* 0x0000ffff08047812 */ /* 0x000fe200078ec0ff */
[----:B------:R-:W-:Y:S01]  /*5620*/  HMMA.16816.F32 R44, R16, R24, R44 ;  /* 0x00000018102c723c */ /* 0x000fe2000000182c */
[----:B------:R-:W-:-:S02]  /*5630*/  SHF.R.U32.HI R5, RZ, 0x18, R8 ;  /* 0x00000018ff057819 */ /* 0x000fc40000011608 */
[----:B------:R-:W-:Y:S02]  /*5640*/  SHF.R.U32.HI R8, RZ, 0x8, R9 ;  /* 0x00000008ff087819 */ /* 0x000fe40000011609 */
[----:B------:R-:W-:Y:S02]  /*5650*/  SHF.R.U32.HI R20, RZ, 0x8, R4 ;  /* 0x00000008ff147819 */ /* 0x000fe40000011604 */
[----:B------:R-:W-:Y:S01]  /*5660*/  LOP3.LUT R25, R232, 0xff, RZ, 0xc0, !PT ;  /* 0x000000ffe8197812 */ /* 0x000fe200078ec0ff */
[----:B------:R-:W-:Y:S01]  /*5670*/  HMMA.16816.F32 R64, R16, R22, R64 ;  /* 0x000000161040723c */ /* 0x000fe20000001840 */
[----:B------:R-:W-:Y:S02]  /*5680*/  LOP3.LUT R4, R11, 0xff, RZ, 0xc0, !PT ;  /* 0x000000ff0b047812 */ /* 0x000fe400078ec0ff */
[----:B------:R-:W-:Y:S02]  /*5690*/  PRMT R25, R25, 0x5410, R8 ;  /* 0x0000541019197816 */ /* 0x000fe40000000008 */
[----:B------:R-:W-:-:S02]  /*56a0*/  PRMT R21, R21, 0x5410, R20 ;  /* 0x0000541015157816 */ /* 0x000fc40000000014 */
[----:B------:R-:W-:Y:S01]  /*56b0*/  SHF.R.U32.HI R23, RZ, 0x18, R232 ;  /* 0x00000018ff177819 */ /* 0x000fe200000116e8 */
[C---:B------:R-:W-:Y:S01]  /*56c0*/  HMMA.16816.F32 R120, R16.reuse, R136, R120 ;  /* 0x000000881078723c */ /* 0x040fe20000001878 */
[----:B------:R-:W-:Y:S01]  /*56d0*/  PRMT R5, R4, 0x5410, R5 ;  /* 0x0000541004057816 */ /* 0x000fe20000000005 */
[--C-:B------:R-:W-:Y:S01]  /*56e0*/  HSET2.LE.AND R4, R21, R162.reuse, PT ;  /* 0x000000a215047233 */ /* 0x100fe20003803000 */
[----:B------:R-:W-:Y:S02]  /*56f0*/  PRMT R23, R10, 0x5410, R23 ;  /* 0x000054100a177816 */ /* 0x000fe40000000017 */
[----:B------:R-:W1:Y:S01]  /*5700*/  LDSM.16.MT88.4 R8, [R188+0xf800] ;  /* 0x00f80000bc08783b */ /* 0x000e620000004200 */
[----:B------:R-:W-:Y:S01]  /*5710*/  HSET2.LE.AND R5, R5, R162, PT ;  /* 0x000000a205057233 */ /* 0x000fe20003803000 */
[----:B--2---:R-:W-:Y:S01]  /*5720*/  F2FP.PACK_AB R20, R228, R171 ;  /* 0x000000abe414723e */ /* 0x004fe200000000ff */
[----:B------:R-:W-:Y:S01]  /*5730*/  HMMA.16816.F32 R116, R16, R138, R116 ;  /* 0x0000008a1074723c */ /* 0x000fe20000001874 */
[----:B------:R-:W-:Y:S01]  /*5740*/  F2FP.PACK_AB R21, R218, R217 ;  /* 0x000000d9da15723e */ /* 0x000fe200000000ff */
[----:B------:R-:W-:Y:S01]  /*5750*/  LDSM.16.MT88.4 R136, [R185+0xd800] ;  /* 0x00d80000b988783b */ /* 0x000fe20000004200 */
[----:B------:R-:W-:Y:S01]  /*5760*/  LOP3.LUT R5, R5, R20, RZ, 0xc0, !PT ;  /* 0x0000001405057212 */ /* 0x000fe200078ec0ff */
[----:B------:R-:W-:-:S04]  /*5770*/  FADD.FTZ R171, R171, R216 ;  /* 0x000000d8abab7221 */ /* 0x000fc80000010000 */
        /* <DEDUP_REMOVED lines=29> */
[----:B-1----:R-:W-:Y:S01]  /*5950*/  HMMA.16816.F32 R36, R4, R8, R36 ;  /* 0x000000080424723c */ /* 0x002fe20000001824 */
[----:B------:R-:W-:-:S07]  /*5960*/  FADD.FTZ R215, R215, R166 ;  /* 0x000000a6d7d77221 */ /* 0x000fce0000010000 */
        /* <DEDUP_REMOVED lines=29> */
[----:B------:R-:W-:Y:S02]  /*5b40*/  USHF.R.S32.HI UR29, URZ, 0x1f, UR30 ;  /* 0x0000001f3f1d7899 */ /* 0x000fe4000801141e */
[----:B------:R-:W-:Y:S02]  /*5b50*/  ULDC.64 UR4, c[0x0][0x1a0] ;  /* 0x0000680000047ab9 */ /* 0x000fe40000000a00 */
[----:B------:R-:W-:Y:S02]  /*5b60*/  UIMAD UR29, UR29, UR4, URZ ;  /* 0x000000041d1d72a4 */ /* 0x000fe4000f8e023f */
[----:B------:R-:W-:Y:S02]  /*5b70*/  UIMAD.WIDE.U32 UR32, UR30, UR4, URZ ;  /* 0x000000041e2072a5 */ /* 0x000fe4000f8e003f */
[----:B------:R-:W-:Y:S02]  /*5b80*/  UIMAD UR29, UR30, UR5, UR29 ;  /* 0x000000051e1d72a4 */ /* 0x000fe4000f8e021d */
[----:B------:R-:W-:-:S02]  /*5b90*/  USHF.L.U32 UR4, UR6, 0x5, URZ ;  /* 0x0000000506047899 */ /* 0x000fc4000800063f */
[----:B------:R-:W-:Y:S01]  /*5ba0*/  UIADD3 UR29, UR33, UR29, URZ ;  /* 0x0000001d211d7290 */ /* 0x000fe2000fffe03f */
[----:B------:R-:W-:Y:S01]  /*5bb0*/  IMAD.U32 R6, RZ, RZ, UR32 ;  /* 0x00000020ff067e24 */ /* 0x000fe2000f8e00ff */
[----:B------:R-:W-:Y:S01]  /*5bc0*/  USHF.L.U64.HI UR5, UR6, 0x5, UR5 ;  /* 0x0000000506057899 */ /* 0x000fe20008010205 */
[----:B------:R-:W-:Y:S01]  /*5bd0*/  IMAD.U32 R7, RZ, RZ, UR33 ;  /* 0x00000021ff077e24 */ /* 0x000fe2000f8e00ff */
[----:B------:R-:W-:Y:S02]  /*5be0*/  UISETP.GT.AND UP0, UPT, UR30, UR11, UPT ;  /* 0x0000000b1e00728c */ /* 0x000fe4000bf04270 */
[----:B------:R-:W-:Y:S01]  /*5bf0*/  IMAD.U32 R5, RZ, RZ, UR29 ;  /* 0x0000001dff057e24 */ /* 0x000fe2000f8e00ff */
[----:B------:R-:W-:Y:S01]  /*5c00*/  BAR.SYNC.DEFER_BLOCKING 0x0 ;  /* 0x0000000000007b1d */ /* 0x000fe20000010000 */
[----:B------:R-:W-:-:S04]  /*5c10*/  LEA R0, P0, R6, R224, 0x6 ;  /* 0x000000e006007211 */ /* 0x000fc800078030ff */
[----:B------:R-:W-:Y:S01]  /*5c20*/  LEA R4, P1, R0, c[0x0][0x170], 0x1 ;  /* 0x00005c0000047a11 */ /* 0x000fe200078208ff */
[----:B------:R-:W-:Y:S01]  /*5c30*/  UMOV UR29, UR30 ;  /* 0x0000001e001d7c82 */ /* 0x000fe20008000000 */
[----:B------:R-:W-:Y:S02]  /*5c40*/  LEA.HI.X R5, R6, R207, R5, 0x6, P0 ;  /* 0x000000cf06057211 */ /* 0x000fe400000f3405 */
[----:B------:R-:W-:Y:S02]  /*5c50*/  IADD3 R6, P0, R4, UR4, RZ ;  /* 0x0000000404067c10 */ /* 0x000fe4000ff1e0ff */
[----:B------:R-:W-:Y:S02]  /*5c60*/  LEA.HI.X R5, R0, c[0x0][0x174], R5, 0x1, P1 ;  /* 0x00005d0000057a11 */ /* 0x000fe400008f0c05 */
[----:B------:R-:W-:Y:S02]  /*5c70*/  IADD3 R18, P1, R6, UR4, RZ ;  /* 0x0000000406127c10 */ /* 0x000fe4000ff3e0ff */
[----:B------:R-:W-:-:S02]  /*5c80*/  IADD3.X R7, R5, UR5, RZ, P0, !PT ;  /* 0x0000000505077c10 */ /* 0x000fc400087fe4ff */
[----:B------:R-:W-:Y:S02]  /*5c90*/  IADD3 R16, P0, R18, UR4, RZ ;  /* 0x0000000412107c10 */ /* 0x000fe4000ff1e0ff */
[----:B------:R-:W-:-:S04]  /*5ca0*/  IADD3.X R19, R7, UR5, RZ, P1, !PT ;  /* 0x0000000507137c10 */ /* 0x000fc80008ffe4ff */
        /* <DEDUP_REMOVED lines=19> */
[----:B------:R-:W2:Y:S04]  /*5de0*/  LDSM.16.M88.4 R12, [R193+0x7000] ;  /* 0x00700000c10c783b */ /* 0x000ea80000000200 */
[----:B------:R-:W5:Y:S04]  /*5df0*/  LDSM.16.M88.4 R136, [R193+0x7800] ;  /* 0x00780000c188783b */ /* 0x000f680000000200 */
[----:B------:R-:W-:Y:S04]  /*5e00*/  LDSM.16.M88.4 R148, [R192] ;  /* 0x00000000c094783b */ /* 0x000fe80000000200 */
[----:B------:R-:W2:Y:S04]  /*5e10*/  LDSM.16.M88.4 R8, [R191] ;  /* 0x00000000bf08783b */ /* 0x000ea80000000200 */
[----:B------:R-:W2:Y:S04]  /*5e20*/  LDSM.16.M88.4 R140, [R183] ;  /* 0x00000000b78c783b */ /* 0x000ea80000000200 */
[----:B-1----:R-:W1:Y:S04]  /*5e30*/  LDSM.16.M88.4 R4, [R182] ;  /* 0x00000000b604783b */ /* 0x002e680000000200 */
[----:B------:R-:W1:Y:S04]  /*5e40*/  LDSM.16.M88.4 R152, [R181] ;  /* 0x00000000b598783b */ /* 0x000e680000000200 */
[----:B------:R-:W-:Y:S01]  /*5e50*/  LDSM.16.M88.4 R168, [R187+0x6800] ;  /* 0x00680000bba8783b */ /* 0x000fe20000000200 */
[C---:B---3--:R-:W-:Y:S03]  /*5e60*/  HMMA.16816.F32 R32, R156.reuse, R28, RZ ;  /* 0x0000001c9c20723c */ /* 0x048fe600000018ff */
[----:B------:R-:W-:Y:S04]  /*5e70*/  LDSM.16.M88.4 R164, [R187+0x7000] ;  /* 0x00700000bba4783b */ /* 0x000fe80000000200 */
[----:B------:R-:W-:Y:S01]  /*5e80*/  LDSM.16.M88.4 R144, [R187+0x7800] ;  /* 0x00780000bb90783b */ /* 0x000fe20000000200 */
[C---:B------:R-:W-:Y:S03]  /*5e90*/  HMMA.16816.F32 R28, R156.reuse, R30, RZ ;  /* 0x0000001e9c1c723c */ /* 0x040fe600000018ff */
[----:B------:R-:W-:Y:S04]  /*5ea0*/  LDSM.16.M88.4 R220, [R177] ;  /* 0x00000000b1dc783b */ /* 0x000fe80000000200 */
[----:B------:R-:W0:Y:S01]  /*5eb0*/  LDGDEPBAR ;  /* 0x00000000000079af */ /* 0x000e220000000000 */
[C---:B----4-:R-:W-:Y:S08]  /*5ec0*/  HMMA.16816.F32 R24, R156.reuse, R20, RZ ;  /* 0x000000149c18723c */ /* 0x050ff000000018ff */
[C---:B--2---:R-:W-:Y:S08]  /*5ed0*/  HMMA.16816.F32 R16, R156.reuse, R12, RZ ;  /* 0x0000000c9c10723c */ /* 0x044ff000000018ff */
        /* <DEDUP_REMOVED lines=96> */
[C---:B------:R-:W-:Y:S01]  /*64e0*/  HMMA.16816.F32 R28, R140.reuse, R166, R28 ;  /* 0x000000a68c1c723c */ /* 0x040fe2000000181c */
[----:B------:R-:W-:Y:S07]  /*64f0*/  LDSM.16.M88.4 R164, [R172] ;  /* 0x00000000aca4783b */ /* 0x000fee0000000200 */
[C---:B------:R-:W-:Y:S08]  /*6500*/  HMMA.16816.F32 R24, R140.reuse, R152, R24 ;  /* 0x000000988c18723c */ /* 0x040ff00000001818 */
[C---:B------:R-:W-:Y:S01]  /*6510*/  HMMA.16816.F32 R20, R140.reuse, R154, R20 ;  /* 0x0000009a8c14723c */ /* 0x040fe20000001814 */
[----:B------:R-:W-:Y:S07]  /*6520*/  LDSM.16.M88.4 R152, [R190+0x4000] ;  /* 0x00400000be98783b */ /* 0x000fee0000000200 */
[C---:B--2---:R-:W-:Y:S08]  /*6530*/  HMMA.16816.F32 R16, R140.reuse, R148, R16 ;  /* 0x000000948c10723c */ /* 0x044ff00000001810 */
[C---:B------:R-:W-:Y:S01]  /*6540*/  HMMA.16816.F32 R12, R140.reuse, R150, R12 ;  /* 0x000000968c0c723c */ /* 0x040fe2000000180c */
[----:B------:R-:W2:Y:S07]  /*6550*/  LDSM.16.M88.4 R148, [R187+0xa000] ;  /* 0x00a00000bb94783b */ /* 0x000eae0000000200 */
[C---:B----4-:R-:W-:Y:S08]  /*6560*/  HMMA.16816.F32 R160, R140.reuse, R144, R160 ;  /* 0x000000908ca0723c */ /* 0x050ff000000018a0 */
[----:B------:R-:W-:Y:S01]  /*6570*/  HMMA.16816.F32 R156, R140, R146, R156 ;  /* 0x000000928c9c723c */ /* 0x000fe2000000189c */
[----:B------:R-:W3:Y:S04]  /*6580*/  LDSM.16.M88.4 R140, [R187+0xb000] ;  /* 0x00b00000bb8c783b */ /* 0x000ee80000000200 */
[----:B------:R-:W-:Y:S03]  /*6590*/  LDSM.16.M88.4 R144, [R187+0xa800] ;  /* 0x00a80000bb90783b */ /* 0x000fe60000000200 */
[C---:B-----5:R-:W-:Y:S08]  /*65a0*/  HMMA.16816.F32 R32, R168.reuse, R136, R32 ;  /* 0x00000088a820723c */ /* 0x060ff00000001820 */
[C---:B------:R-:W-:Y:S01]  /*65b0*/  HMMA.16816.F32 R28, R168.reuse, R138, R28 ;  /* 0x0000008aa81c723c */ /* 0x040fe2000000181c */
[----:B------:R-:W-:Y:S07]  /*65c0*/  LDSM.16.M88.4 R136, [R187+0xb800] ;  /* 0x00b80000bb88783b */ /* 0x000fee0000000200 */
[C---:B-1----:R-:W-:Y:S08]  /*65d0*/  HMMA.16816.F32 R24, R168.reuse, R8, R24 ;  /* 0x00000008a818723c */ /* 0x042ff00000001818 */
[C---:B------:R-:W-:Y:S01]  /*65e0*/  HMMA.16816.F32 R20, R168.reuse, R10, R20 ;  /* 0x0000000aa814723c */ /* 0x040fe20000001814 */
[----:B------:R-:W-:Y:S07]  /*65f0*/  LDSM.16.M88.4 R8, [R189+0x4000] ;  /* 0x00400000bd08783b */ /* 0x000fee0000000200 */
[C---:B------:R-:W-:Y:S08]  /*6600*/  HMMA.16816.F32 R16, R168.reuse, R4, R16 ;  /* 0x00000004a810723c */ /* 0x040ff00000001810 */
[----:B------:R-:W-:Y:S01]  /*6610*/  HMMA.16816.F32 R12, R168, R6, R12 ;  /* 0x00000006a80c723c */ /* 0x000fe2000000180c */
[----:B------:R-:W1:Y:S07]  /*6620*/  LDSM.16.M88.4 R4, [R180+0x4000] ;  /* 0x00400000b404783b */ /* 0x000e6e0000000200 */
[C---:B--2---:R-:W-:Y:S08]  /*6630*/  HMMA.16816.F32 R32, R152.reuse, R148, R32 ;  /* 0x000000949820723c */ /* 0x044ff00000001820 */
[C---:B------:R-:W-:Y:S08]  /*6640*/  HMMA.16816.F32 R28, R152.reuse, R150, R28 ;  /* 0x00000096981c723c */ /* 0x040ff0000000181c */
[C---:B---3--:R-:W-:Y:S08]  /*6650*/  HMMA.16816.F32 R16, R152.reuse, R140, R16 ;  /* 0x0000008c9810723c */ /* 0x048ff00000001810 */
[----:B------:R-:W-:Y:S01]  /*6660*/  HMMA.16816.F32 R12, R152, R142, R12 ;  /* 0x0000008e980c723c */ /* 0x000fe2000000180c */
[----:B------:R-:W2:Y:S07]  /*6670*/  LDSM.16.M88.4 R140, [R180+0x4800] ;  /* 0x00480000b48c783b */ /* 0x000eae0000000200 */
[----:B------:R-:W-:Y:S08]  /*6680*/  HMMA.16816.F32 R160, R168, R164, R160 ;  /* 0x000000a4a8a0723c */ /* 0x000ff000000018a0 */
[----:B-1----:R-:W-:Y:S08]  /*6690*/  HMMA.16816.F32 R32, R8, R4, R32 ;  /* 0x000000040820723c */ /* 0x002ff00000001820 */
[----:B------:R-:W-:Y:S08]  /*66a0*/  HMMA.16816.F32 R156, R168, R166, R156 ;  /* 0x000000a6a89c723c */ /* 0x000ff0000000189c */
[----:B------:R-:W-:Y:S07]  /*66b0*/  HMMA.16816.F32 R24, R152, R144, R24 ;  /* 0x000000909818723c */ /* 0x000fee0000001818 */
[----:B------:R-:W-:Y:S01]  /*66c0*/  IMAD.U32 R144, RZ, RZ, UR30 ;  /* 0x0000001eff907e24 */ /* 0x000fe2000f8e00ff */
[----:B------:R-:W-:Y:S01]  /*66d0*/  HMMA.16816.F32 R28, R8, R6, R28 ;  /* 0x00000006081c723c */ /* 0x000fe2000000181c */
[----:B------:R-:W1:Y:S02]  /*66e0*/  LDSM.16.M88.4 R4, [R180+0x5000] ;  /* 0x00500000b404783b */ /* 0x000e640000000200 */
[----:B------:R-:W-:-:S05]  /*66f0*/  IMAD R144, R144, 0x40, R205 ;  /* 0x0000004090907824 */ /* 0x000fca00078e02cd */
[C---:B------:R-:W-:Y:S01]  /*6700*/  IADD3 R0, R144.reuse, 0x1, RZ ;  /* 0x0000000190007810 */ /* 0x040fe20007ffe0ff */
[C---:B------:R-:W-:Y:S01]  /*6710*/  HMMA.16816.F32 R20, R152.reuse, R146, R20 ;  /* 0x000000929814723c */ /* 0x040fe20000001814 */
[CC--:B------:R-:W-:Y:S02]  /*6720*/  ISETP.GE.AND P0, PT, R144.reuse, R203.reuse, PT ;  /* 0x000000cb9000720c */ /* 0x0c0fe40003f06270 */
[----:B------:R-:W-:Y:S02]  /*6730*/  IADD3 R133, R144, 0x8, RZ ;  /* 0x0000000890857810 */ /* 0x000fe40007ffe0ff */
[C---:B------:R-:W-:Y:S02]  /*6740*/  ISETP.GE.AND P6, PT, R0.reuse, R203, PT ;  /* 0x000000cb0000720c */ /* 0x040fe40003fc6270 */
[----:B------:R-:W-:Y:S01]  /*6750*/  ISETP.GE.AND P2, PT, R0, R197, PT ;  /* 0x000000c50000720c */ /* 0x000fe20003f46270 */
[----:B------:R-:W-:Y:S01]  /*6760*/  HMMA.16816.F32 R160, R152, R136, R160 ;  /* 0x0000008898a0723c */ /* 0x000fe200000018a0 */
[----:B------:R-:W-:-:S02]  /*6770*/  ISETP.LT.OR P0, PT, R144, R204, P0 ;  /* 0x000000cc9000720c */ /* 0x000fc40000701670 */
[C---:B------:R-:W-:Y:S02]  /*6780*/  ISETP.GE.AND P1, PT, R133.reuse, R203, PT ;  /* 0x000000cb8500720c */ /* 0x040fe40003f26270 */
[C---:B------:R-:W-:Y:S02]  /*6790*/  ISETP.LT.OR P6, PT, R0.reuse, R204, P6 ;  /* 0x000000cc0000720c */ /* 0x040fe400037c1670 */
[----:B------:R-:W-:Y:S01]  /*67a0*/  ISETP.LT.OR P2, PT, R0, R202, P2 ;  /* 0x000000ca0000720c */ /* 0x000fe20001741670 */
[----:B------:R-:W-:Y:S01]  /*67b0*/  HMMA.16816.F32 R156, R152, R138, R156 ;  /* 0x0000008a989c723c */ /* 0x000fe2000000189c */
[----:B------:R-:W-:Y:S02]  /*67c0*/  IADD3 R0, R144, 0x9, RZ ;  /* 0x0000000990007810 */ /* 0x000fe40007ffe0ff */
[----:B------:R-:W-:Y:S02]  /*67d0*/  FSEL R147, R32, -INF , !P0 ;  /* 0xff80000020937808 */ /* 0x000fe40004000000 */
[----:B------:R-:W-:-:S02]  /*67e0*/  ISETP.LT.OR P1, PT, R133, R204, P1 ;  /* 0x000000cc8500720c */ /* 0x000fc40000f21670 */
[----:B------:R-:W-:Y:S01]  /*67f0*/  IADD3 R32, R144, 0x11, RZ ;  /* 0x0000001190207810 */ /* 0x000fe20007ffe0ff */
[C---:B--2---:R-:W-:Y:S01]  /*6800*/  HMMA.16816.F32 R24, R8.reuse, R140, R24 ;  /* 0x0000008c0818723c */ /* 0x044fe20000001818 */
[----:B------:R-:W-:Y:S02]  /*6810*/  ISETP.GE.AND P4, PT, R133, R197, PT ;  /* 0x000000c58500720c */ /* 0x000fe40003f86270 */
[C---:B------:R-:W-:Y:S02]  /*6820*/  ISETP.GE.AND P5, PT, R0.reuse, R203, PT ;  /* 0x000000cb0000720c */ /* 0x040fe40003fa6270 */
[----:B------:R-:W-:Y:S02]  /*6830*/  ISETP.GE.AND P0, PT, R0, R197, PT ;  /* 0x000000c50000720c */ /* 0x000fe40003f06270 */
[----:B------:R-:W-:Y:S01]  /*6840*/  FSEL R153, R33, -INF , !P6 ;  /* 0xff80000021997808 */ /* 0x000fe20007000000 */
[----:B------:R-:W-:Y:S01]  /*6850*/  HMMA.16816.F32 R20, R8, R142, R20 ;  /* 0x0000008e0814723c */ /* 0x000fe20000001814 */
[----:B------:R-:W-:-:S02]  /*6860*/  FSEL R33, R28, -INF , !P1 ;  /* 0xff8000001c217808 */ /* 0x000fc40004800000 */
[C---:B------:R-:W-:Y:S02]  /*6870*/  ISETP.GE.AND P6, PT, R32.reuse, R203, PT ;  /* 0x000000cb2000720c */ /* 0x040fe40003fc6270 */
[----:B------:R-:W-:Y:S02]  /*6880*/  ISETP.GE.AND P1, PT, R32, R197, PT ;  /* 0x000000c52000720c */ /* 0x000fe40003f26270 */
[----:B------:R-:W-:Y:S01]  /*6890*/  ISETP.LT.OR P4, PT, R133, R202, P4 ;  /* 0x000000ca8500720c */ /* 0x000fe20002781670 */
[----:B-1----:R-:W-:Y:S01]  /*68a0*/  HMMA.16816.F32 R16, R8, R4, R16 ;  /* 0x000000040810723c */ /* 0x002fe20000001810 */
[C---:B------:R-:W-:Y:S02]  /*68b0*/  ISETP.LT.OR P5, PT, R0.reuse, R204, P5 ;  /* 0x000000cc0000720c */ /* 0x040fe40002fa1670 */
[----:B------:R-:W-:Y:S02]  /*68c0*/  ISETP.LT.OR P0, PT, R0, R202, P0 ;  /* 0x000000ca0000720c */ /* 0x000fe40000701670 */
[----:B------:R-:W-:-:S02]  /*68d0*/  FSEL R0, R35, -INF , !P2 ;  /* 0xff80000023007808 */ /* 0x000fc40005000000 */
[C---:B------:R-:W-:Y:S01]  /*68e0*/  ISETP.LT.OR P6, PT, R32.reuse, R204, P6 ;  /* 0x000000cc2000720c */ /* 0x040fe200037c1670 */
[----:B------:R-:W-:Y:S01]  /*68f0*/  HMMA.16816.F32 R12, R8, R6, R12 ;  /* 0x00000006080c723c */ /* 0x000fe2000000180c */
[----:B------:R-:W-:Y:S02]  /*6900*/  ISETP.LT.OR P1, PT, R32, R202, P1 ;  /* 0x000000ca2000720c */ /* 0x000fe40000f21670 */
[----:B------:R-:W-:Y:S02]  /*6910*/  FSEL R32, R30, -INF , !P4 ;  /* 0xff8000001e207808 */ /* 0x000fe40006000000 */
[----:B------:R-:W-:Y:S02]  /*6920*/  FSEL R35, R29, -INF , !P5 ;  /* 0xff8000001d237808 */ /* 0x000fe40006800000 */
[----:B------:R-:W-:Y:S02]  /*6930*/  FSEL R140, R31, -INF , !P0 ;  /* 0xff8000001f8c7808 */ /* 0x000fe40004000000 */
[----:B------:R-:W1:Y:S01]  /*6940*/  LDSM.16.M88.4 R28, [R180+0x5800] ;  /* 0x00580000b41c783b */ /* 0x000e620000000200 */
[----:B------:R-:W-:Y:S01]  /*6950*/  ISETP.GE.AND P3, PT, R144, R197, PT ;  /* 0x000000c59000720c */ /* 0x000fe20003f66270 */
[----:B------:R-:W-:-:S04]  /*6960*/  DEPBAR.LE SB0, 0x0 ;  /* 0x000080000000791a */ /* 0x000fc80000000000 */
[C---:B------:R-:W-:Y:S02]  /*6970*/  ISETP.LT.OR P3, PT, R144.reuse, R202, P3 ;  /* 0x000000ca9000720c */ /* 0x040fe40001f61670 */
[----:B------:R-:W-:Y:S02]  /*6980*/  IADD3 R133, R144, 0x10, RZ ;  /* 0x0000001090857810 */ /* 0x000fe40007ffe0ff */
[----:B------:R-:W-:Y:S02]  /*6990*/  FSEL R34, R34, -INF , !P3 ;  /* 0xff80000022227808 */ /* 0x000fe40005800000 */
[C---:B------:R-:W-:Y:S02]  /*69a0*/  ISETP.GE.AND P3, PT, R133.reuse, R203, PT ;  /* 0x000000cb8500720c */ /* 0x040fe40003f66270 */
[C---:B------:R-:W-:Y:S02]  /*69b0*/  ISETP.GE.AND P2, PT, R133.reuse, R197, PT ;  /* 0x000000c58500720c */ /* 0x040fe40003f46270 */
[----:B------:R-:W-:-:S02]  /*69c0*/  ISETP.LT.OR P3, PT, R133, R204, P3 ;  /* 0x000000cc8500720c */ /* 0x000fc40001f61670 */
[C---:B------:R-:W-:Y:S02]  /*69d0*/  IADD3 R136, R144.reuse, 0x19, RZ ;  /* 0x0000001990887810 */ /* 0x040fe40007ffe0ff */
[----:B------:R-:W-:Y:S02]  /*69e0*/  ISETP.LT.OR P2, PT, R133, R202, P2 ;  /* 0x000000ca8500720c */ /* 0x000fe40001741670 */
[----:B------:R-:W-:Y:S02]  /*69f0*/  IADD3 R133, R144, 0x18, RZ ;  /* 0x0000001890857810 */ /* 0x000fe40007ffe0ff */
[----:B------:R-:W-:Y:S02]  /*6a00*/  FSEL R141, R24, -INF , !P3 ;  /* 0xff800000188d7808 */ /* 0x000fe40005800000 */
[C---:B------:R-:W-:Y:S02]  /*6a10*/  ISETP.GE.AND P5, PT, R136.reuse, R203, PT ;  /* 0x000000cb8800720c */ /* 0x040fe40003fa6270 */
[----:B------:R-:W-:-:S02]  /*6a20*/  ISETP.GE.AND P3, PT, R136, R197, PT ;  /* 0x000000c58800720c */ /* 0x000fc40003f66270 */
[----:B------:R-:W-:Y:S02]  /*6a30*/  IADD3 R5, R144, 0x20, RZ ;  /* 0x0000002090057810 */ /* 0x000fe40007ffe0ff */
[----:B------:R-:W-:Y:S02]  /*6a40*/  ISETP.GE.AND P0, PT, R133, R203, PT ;  /* 0x000000cb8500720c */ /* 0x000fe40003f06270 */
[C---:B------:R-:W-:Y:S02]  /*6a50*/  ISETP.LT.OR P5, PT, R136.reuse, R204, P5 ;  /* 0x000000cc8800720c */ /* 0x040fe40002fa1670 */
[----:B------:R-:W-:Y:S02]  /*6a60*/  ISETP.LT.OR P3, PT, R136, R202, P3 ;  /* 0x000000ca8800720c */ /* 0x000fe40001f61670 */
[----:B------:R-:W-:Y:S02]  /*6a70*/  FSEL R136, R26, -INF , !P2 ;  /* 0xff8000001a887808 */ /* 0x000fe40005000000 */
[----:B------:R-:W-:Y:S01]  /*6a80*/  FSEL R138, R27, -INF , !P1 ;  /* 0xff8000001b8a7808 */ /* 0x000fe20004800000 */
[----:B-1----:R-:W-:Y:S01]  /*6a90*/  HMMA.16816.F32 R160, R8, R28, R160 ;  /* 0x0000001c08a0723c */ /* 0x002fe200000018a0 */
[----:B------:R-:W-:-:S02]  /*6aa0*/  ISETP.GE.AND P4, PT, R133, R197, PT ;  /* 0x000000c58500720c */ /* 0x000fc40003f86270 */
[C---:B------:R-:W-:Y:S02]  /*6ab0*/  ISETP.GE.AND P2, PT, R5.reuse, R203, PT ;  /* 0x000000cb0500720c */ /* 0x040fe40003f46270 */
[----:B------:R-:W-:Y:S02]  /*6ac0*/  ISETP.GE.AND P1, PT, R5, R197, PT ;  /* 0x000000c50500720c */ /* 0x000fe40003f26270 */
[C---:B------:R-:W-:Y:S01]  /*6ad0*/  ISETP.LT.OR P0, PT, R133.reuse, R204, P0 ;  /* 0x000000cc8500720c */ /* 0x040fe20000701670 */
[----:B------:R-:W-:Y:S01]  /*6ae0*/  HMMA.16816.F32 R156, R8, R30, R156 ;  /* 0x0000001e089c723c */ /* 0x000fe2000000189c */
[----:B------:R-:W-:Y:S01]  /*6af0*/  IADD3 R4, R144, 0x21, RZ ;  /* 0x0000002190047810 */ /* 0x000fe20007ffe0ff */
[----:B------:R-:W-:Y:S01]  /*6b00*/  BAR.SYNC.DEFER_BLOCKING 0x0 ;  /* 0x0000000000007b1d */ /* 0x000fe20000010000 */
[----:B------:R-:W-:Y:S02]  /*6b10*/  ISETP.LT.OR P4, PT, R133, R202, P4 ;  /* 0x000000ca8500720c */ /* 0x000fe40002781670 */
[----:B------:R-:W-:-:S02]  /*6b20*/  ISETP.LT.OR P2, PT, R5, R204, P2 ;  /* 0x000000cc0500720c */ /* 0x000fc40001741670 */
[----:B------:R-:W-:Y:S02]  /*6b30*/  ISETP.LT.OR P1, PT, R5, R202, P1 ;  /* 0x000000ca0500720c */ /* 0x000fe40000f21670 */
[----:B------:R-:W-:Y:S02]  /*6b40*/  FSEL R143, R25, -INF , !P6 ;  /* 0xff800000198f7808 */ /* 0x000fe40007000000 */
[----:B------:R-:W-:Y:S02]  /*6b50*/  FSEL R137, R20, -INF , !P0 ;  /* 0xff80000014897808 */ /* 0x000fe40004000000 */
[----:B------:R-:W-:Y:S02]  /*6b60*/  IADD3 R5, R144, 0x28, RZ ;  /* 0x0000002890057810 */ /* 0x000fe40007ffe0ff */
[C---:B------:R-:W-:Y:S02]  /*6b70*/  ISETP.GE.AND P6, PT, R4.reuse, R203, PT ;  /* 0x000000cb0400720c */ /* 0x040fe40003fc6270 */
[----:B------:R-:W-:-:S02]  /*6b80*/  ISETP.GE.AND P0, PT, R4, R197, PT ;  /* 0x000000c50400720c */ /* 0x000fc40003f06270 */
[----:B------:R-:W-:Y:S02]  /*6b90*/  FSEL R170, R22, -INF , !P4 ;  /* 0xff80000016aa7808 */ /* 0x000fe40006000000 */
[----:B------:R-:W-:Y:S02]  /*6ba0*/  FSEL R228, R23, -INF , !P3 ;  /* 0xff80000017e47808 */ /* 0x000fe40005800000 */
[C---:B------:R-:W-:Y:S02]  /*6bb0*/  ISETP.GE.AND P3, PT, R5.reuse, R203, PT ;  /* 0x000000cb0500720c */ /* 0x040fe40003f66270 */
[----:B------:R-:W-:Y:S02]  /*6bc0*/  ISETP.GE.AND P4, PT, R5, R197, PT ;  /* 0x000000c50500720c */ /* 0x000fe40003f86270 */
[C---:B------:R-:W-:Y:S02]  /*6bd0*/  ISETP.LT.OR P6, PT, R4.reuse, R204, P6 ;  /* 0x000000cc0400720c */ /* 0x040fe400037c1670 */
[----:B------:R-:W-:-:S02]  /*6be0*/  ISETP.LT.OR P0, PT, R4, R202, P0 ;  /* 0x000000ca0400720c */ /* 0x000fc40000701670 */
[----:B------:R-:W-:Y:S02]  /*6bf0*/  IADD3 R4, R144, 0x29, RZ ;  /* 0x0000002990047810 */ /* 0x000fe40007ffe0ff */
[C---:B------:R-:W-:Y:S02]  /*6c00*/  ISETP.LT.OR P3, PT, R5.reuse, R204, P3 ;  /* 0x000000cc0500720c */ /* 0x040fe40001f61670 */
[----:B------:R-:W-:Y:S02]  /*6c10*/  ISETP.LT.OR P4, PT, R5, R202, P4 ;  /* 0x000000ca0500720c */ /* 0x000fe40002781670 */
[----:B------:R-:W-:Y:S02]  /*6c20*/  FSEL R139, R21, -INF , !P5 ;  /* 0xff800000158b7808 */ /* 0x000fe40006800000 */
[----:B------:R-:W-:Y:S02]  /*6c30*/  FSEL R133, R16, -INF , !P2 ;  /* 0xff80000010857808 */ /* 0x000fe40005000000 */
[----:B------:R-:W-:-:S02]  /*6c40*/  IADD3 R5, R144, 0x30, RZ ;  /* 0x0000003090057810 */ /* 0x000fc40007ffe0ff */
[C---:B------:R-:W-:Y:S02]  /*6c50*/  ISETP.GE.AND P5, PT, R4.reuse, R203, PT ;  /* 0x000000cb0400720c */ /* 0x040fe40003fa6270 */
[CC--:B------:R-:W-:Y:S02]  /*6c60*/  ISETP.GE.AND P2, PT, R4.reuse, R197.reuse, PT ;  /* 0x000000c50400720c */ /* 0x0c0fe40003f46270 */
[----:B------:R-:W-:Y:S02]  /*6c70*/  FSEL R216, R19, -INF , !P0 ;  /* 0xff80000013d87808 */ /* 0x000fe40004000000 */
[----:B------:R-:W-:Y:S02]  /*6c80*/  ISETP.GE.AND P0, PT, R5, R197, PT ;  /* 0x000000c50500720c */ /* 0x000fe40003f06270 */
[C---:B------:R-:W-:Y:S02]  /*6c90*/  ISETP.LT.OR P5, PT, R4.reuse, R204, P5 ;  /* 0x000000cc0400720c */ /* 0x040fe40002fa1670 */
[----:B------:R-:W-:-:S02]  /*6ca0*/  ISETP.LT.OR P2, PT, R4, R202, P2 ;  /* 0x000000ca0400720c */ /* 0x000fc40001741670 */
[----:B------:R-:W-:Y:S02]  /*6cb0*/  IADD3 R4, R144, 0x31, RZ ;  /* 0x0000003190047810 */ /* 0x000fe40007ffe0ff */
[----:B------:R-:W-:Y:S02]  /*6cc0*/  ISETP.LT.OR P0, PT, R5, R202, P0 ;  /* 0x000000ca0500720c */ /* 0x000fe40000701670 */
[----:B------:R-:W-:Y:S02]  /*6cd0*/  FSEL R223, R17, -INF , !P6 ;  /* 0xff80000011df7808 */ /* 0x000fe40007000000 */
[----:B------:R-:W-:Y:S02]  /*6ce0*/  FSEL R221, R12, -INF , !P3 ;  /* 0xff8000000cdd7808 */ /* 0x000fe40005800000 */
[----:B------:R-:W-:Y:S02]  /*6cf0*/  FSEL R220, R18, -INF , !P1 ;  /* 0xff80000012dc7808 */ /* 0x000fe40004800000 */
[----:B------:R-:W-:-:S02]  /*6d00*/  ISETP.GE.AND P6, PT, R4, R203, PT ;  /* 0x000000cb0400720c */ /* 0x000fc40003fc6270 */
[----:B------:R-:W-:Y:S02]  /*6d10*/  ISETP.GE.AND P3, PT, R4, R197, PT ;  /* 0x000000c50400720c */ /* 0x000fe40003f66270 */
[----:B------:R-:W-:Y:S02]  /*6d20*/  ISETP.GE.AND P1, PT, R5, R203, PT ;  /* 0x000000cb0500720c */ /* 0x000fe40003f26270 */
[----:B------:R-:W-:Y:S02]  /*6d30*/  FSEL R148, R162, -INF , !P0 ;  /* 0xff800000a2947808 */ /* 0x000fe40004000000 */
[----:B------:R-:W-:Y:S02]  /*6d40*/  PLOP3.LUT P0, PT, PT, PT, UP0, 0x80, 0x0 ;  /* 0x000000000000781c */ /* 0x000fe40003f0f008 */
[C---:B------:R-:W-:Y:S02]  /*6d50*/  ISETP.LT.OR P6, PT, R4.reuse, R204, P6 ;  /* 0x000000cc0400720c */ /* 0x040fe400037c1670 */
        /* <DEDUP_REMOVED lines=16> */
[----:B------:R-:W-:Y:S02]  /*6e60*/  FSEL R165, R161, -INF , !P6 ;  /* 0xff800000a1a57808 */ /* 0x000fe40007000000 */
[----:B------:R-:W-:Y:S02]  /*6e70*/  FSEL R146, R163, -INF , !P3 ;  /* 0xff800000a3927808 */ /* 0x000fe40005800000 */
[----:B------:R-:W-:-:S02]  /*6e80*/  FSEL R151, R156, -INF , !P5 ;  /* 0xff8000009c977808 */ /* 0x000fc40006800000 */
[----:B------:R-:W-:Y:S02]  /*6e90*/  FSEL R145, R158, -INF , !P2 ;  /* 0xff8000009e917808 */ /* 0x000fe40005000000 */
[----:B------:R-:W-:Y:S02]  /*6ea0*/  FSEL R149, R157, -INF , !P4 ;  /* 0xff8000009d957808 */ /* 0x000fe40006000000 */
[----:B------:R-:W-:Y:S01]  /*6eb0*/  FSEL R144, R159, -INF , !P1 ;  /* 0xff8000009f907808 */ /* 0x000fe20004800000 */
[----:B------:R-:W-:Y:S05]  /*6ec0*/  @!P0 BRA `(.L_x_946) ;  /* 0x0000027000008947 */ /* 0x000fea0003800000 */
[----:B------:R-:W-:Y:S02]  /*6ed0*/  UIADD3 UR30, UR28, -0x3, URZ ;  /* 0xfffffffd1c1e7890 */ /* 0x000fe4000fffe03f */
[----:B------:R-:W-:Y:S02]  /*6ee0*/  ULDC.64 UR4, c[0x0][0x198] ;  /* 0x0000660000047ab9 */ /* 0x000fe40000000a00 */
[----:B------:R-:W-:Y:S02]  /*6ef0*/  USHF.R.S32.HI UR28, URZ, 0x1f, UR30 ;  /* 0x0000001f3f1c7899 */ /* 0x000fe4000801141e */
[----:B------:R-:W-:-:S02]  /*6f00*/  UIMAD.WIDE.U32 UR32, UR30, UR4, URZ ;  /* 0x000000041e2072a5 */ /* 0x000fc4000f8e003f */
[----:B------:R-:W-:Y:S02]  /*6f10*/  UIMAD UR28, UR28, UR4, URZ ;  /* 0x000000041c1c72a4 */ /* 0x000fe4000f8e023f */
[----:B------:R-:W-:Y:S02]  /*6f20*/  USHF.L.U32 UR4, UR8, 0x5, URZ ;  /* 0x0000000508047899 */ /* 0x000fe4000800063f */
[----:B------:R-:W-:Y:S01]  /*6f30*/  UIMAD UR28, UR30, UR5, UR28 ;  /* 0x000000051e1c72a4 */ /* 0x000fe2000f8e021c */
[----:B------:R-:W-:Y:S02]  /*6f40*/  IMAD.U32 R5, RZ, RZ, UR32 ;  /* 0x00000020ff057e24 */ /* 0x000fe4000f8e00ff */
[----:B------:R-:W-:Y:S01]  /*6f50*/  IMAD.U32 R4, RZ, RZ, UR32 ;  /* 0x00000020ff047e24 */ /* 0x000fe2000f8e00ff */
[----:B------:R-:W-:Y:S02]  /*6f60*/  UIADD3 UR28, UR33, UR28, URZ ;  /* 0x0000001c211c7290 */ /* 0x000fe4000fffe03f */
[----:B------:R-:W-:-:S04]  /*6f70*/  LEA R6, P0, R5, R200, 0x6 ;  /* 0x000000c805067211 */ /* 0x000fc800078030ff */
[----:B------:R-:W-:Y:S01]  /*6f80*/  IMAD.U32 R5, RZ, RZ, UR28 ;  /* 0x0000001cff057e24 */ /* 0x000fe2000f8e00ff */
[----:B------:R-:W-:Y:S01]  /*6f90*/  LEA R8, P1, R6, c[0x0][0x168], 0x1 ;  /* 0x00005a0006087a11 */ /* 0x000fe200078208ff */
[----:B------:R-:W-:Y:S02]  /*6fa0*/  UMOV UR28, 0x5 ;  /* 0x00000005001c7882 */ /* 0x000fe40000000000 */
[----:B------:R-:W-:Y:S01]  /*6fb0*/  USHF.L.U64.HI UR28, UR8, UR28, UR5 ;  /* 0x0000001c081c7299 */ /* 0x000fe20008010205 */
[----:B------:R-:W-:Y:S02]  /*6fc0*/  LEA.HI.X R5, R4, R211, R5, 0x6, P0 ;  /* 0x000000d304057211 */ /* 0x000fe400000f3405 */
[----:B------:R-:W-:Y:S02]  /*6fd0*/  IADD3 R4, P0, R8, UR4, RZ ;  /* 0x0000000408047c10 */ /* 0x000fe4000ff1e0ff */
[----:B------:R-:W-:Y:S02]  /*6fe0*/  LEA.HI.X R9, R6, c[0x0][0x16c], R5, 0x1, P1 ;  /* 0x00005b0006097a11 */ /* 0x000fe400008f0c05 */
[----:B------:R-:W-:-:S02]  /*6ff0*/  IADD3 R10, P1, R4, UR4, RZ ;  /* 0x00000004040a7c10 */ /* 0x000fc4000ff3e0ff */
        /* <DEDUP_REMOVED lines=20> */
.L_x_946:
[----:B-1----:R-:W-:Y:S01]  /*7140*/  FMNMX.FTZ R4, R132, R147, !PT ;  /* 0x0000009384047209 */ /* 0x002fe20007810000 */
[----:B------:R-:W-:Y:S01]  /*7150*/  USHF.L.U32 UR4, UR29, 0x1, URZ ;  /* 0x000000011d047899 */ /* 0x000fe2000800063f */
[----:B------:R-:W-:Y:S01]  /*7160*/  FMNMX.FTZ R5, R3, R34, !PT ;  /* 0x0000002203057209 */ /* 0x000fe20007810000 */
[----:B------:R-:W-:Y:S01]  /*7170*/  IMAD.WIDE.U32 R230, R206, -0x2daee0ad, RZ ;  /* 0xd2511f53cee67825 */ /* 0x000fe200078e00ff */
[----:B------:R-:W-:Y:S01]  /*7180*/  FMNMX.FTZ R4, R153, R4, !PT ;  /* 0x0000000499047209 */ /* 0x000fe20007810000 */
[----:B------:R-:W-:Y:S01]  /*7190*/  LDSM.16.MT88.4 R20, [R186+0xc000] ;  /* 0x00c00000ba14783b */ /* 0x000fe20000004200 */
[----:B------:R-:W-:Y:S01]  /*71a0*/  FMNMX.FTZ R5, R0, R5, !PT ;  /* 0x0000000500057209 */ /* 0x000fe20007810000 */
[----:B------:R-:W-:Y:S01]  /*71b0*/  IMAD R227, R214, -0x326172a9, RZ ;  /* 0xcd9e8d57d6e37824 */ /* 0x000fe200078e02ff */
        /* <DEDUP_REMOVED lines=24> */
[----:B------:R-:W-:-:S04]  /*7340*/  FMNMX.FTZ R4, R165, R4, !PT ;  /* 0x00000004a5047209 */ /* 0x000fc80007810000 */
[----:B------:R-:W-:-:S04]  /*7350*/  FMNMX.FTZ R4, R151, R4, !PT ;  /* 0x0000000497047209 */ /* 0x000fc80007810000 */
[----:B------:R-:W-:Y:S02]  /*7360*/  FMNMX.FTZ R7, R149, R4, !PT ;  /* 0x0000000495077209 */ /* 0x000fe40007810000 */
[----:B------:R-:W-:-:S03]  /*7370*/  FMNMX.FTZ R4, R146, R5, !PT ;  /* 0x0000000592047209 */ /* 0x000fc60007810000 */
[----:B------:R-:W1:Y:S01]  /*7380*/  SHFL.BFLY PT, R6, R7, 0x2, 0x1f ;  /* 0x0c401f0007067f89 */ /* 0x000e6200000e0000 */
[----:B------:R-:W-:-:S04]  /*7390*/  FMNMX.FTZ R5, R145, R4, !PT ;  /* 0x0000000491057209 */ /* 0x000fc80007810000 */
[----:B------:R-:W-:-:S05]  /*73a0*/  FMNMX.FTZ R8, R144, R5, !PT ;  /* 0x0000000590087209 */ /* 0x000fca0007810000 */
[----:B------:R-:W2:Y:S01]  /*73b0*/  SHFL.BFLY PT, R5, R8, 0x2, 0x1f ;  /* 0x0c401f0008057f89 */ /* 0x000ea200000e0000 */
[----:B-1----:R-:W-:Y:S02]  /*73c0*/  FMNMX.FTZ R6, R7, R6, !PT ;  /* 0x0000000607067209 */ /* 0x002fe40007810000 */
[----:B------:R-:W-:-:S03]  /*73d0*/  MOV R7, UR27 ;  /* 0x0000001b00077c02 */ /* 0x000fc60008000f00 */
[----:B------:R-:W1:Y:S01]  /*73e0*/  SHFL.BFLY PT, R159, R6, 0x1, 0x1f ;  /* 0x0c201f00069f7f89 */ /* 0x000e6200000e0000 */
[----:B------:R-:W-:Y:S01]  /*73f0*/  LOP3.LUT R4, R231, UR4, R7, 0x96, !PT ;  /* 0x00000004e7047c12 */ /* 0x000fe2000f8e9607 */
[----:B------:R-:W-:Y:S01]  /*7400*/  UIADD3 UR4, UR4, 0x1, URZ ;  /* 0x0000000104047890 */ /* 0x000fe2000fffe03f */
[----:B--2---:R-:W-:-:S03]  /*7410*/  FMNMX.FTZ R5, R8, R5, !PT ;  /* 0x0000000508057209 */ /* 0x004fc60007810000 */
[----:B------:R-:W-:Y:S02]  /*7420*/  IMAD.WIDE.U32 R162, R4, -0x326172a9, RZ ;  /* 0xcd9e8d5704a27825 */ /* 0x000fe400078e00ff */
[----:B------:R-:W2:Y:S03]  /*7430*/  SHFL.BFLY PT, R158, R5, 0x1, 0x1f ;  /* 0x0c201f00059e7f89 */ /* 0x000ea600000e0000 */
[----:B------:R-:W-:Y:S02]  /*7440*/  LOP3.LUT R4, R163, UR23, R227, 0x96, !PT ;  /* 0x00000017a3047c12 */ /* 0x000fe4000f8e96e3 */
[----:B------:R-:W-:-:S03]  /*7450*/  LOP3.LUT R162, R135, UR21, R162, 0x96, !PT ;  /* 0x0000001587a27c12 */ /* 0x000fc6000f8e96a2 */
[----:B------:R-:W-:-:S04]  /*7460*/  IMAD.WIDE.U32 R232, R4, -0x2daee0ad, RZ ;  /* 0xd2511f5304e87825 */ /* 0x000fc800078e00ff */
[----:B------:R-:W-:Y:S01]  /*7470*/  IMAD.WIDE.U32 R162, R162, -0x2daee0ad, RZ ;  /* 0xd2511f53a2a27825 */ /* 0x000fe200078e00ff */
[----:B------:R-:W-:Y:S02]  /*7480*/  LOP3.LUT R4, R233, UR20, R226, 0x96, !PT ;  /* 0x00000014e9047c12 */ /* 0x000fe4000f8e96e2 */
[----:B-1----:R-:W-:Y:S02]  /*7490*/  FMNMX.FTZ R159, R6, R159, !PT ;  /* 0x0000009f069f7209 */ /* 0x002fe40007810000 */
[----:B------:R-:W-:Y:S01]  /*74a0*/  LOP3.LUT R232, R163, UR18, R232, 0x96, !PT ;  /* 0x00000012a3e87c12 */ /* 0x000fe2000f8e96e8 */
[----:B------:R-:W-:Y:S01]  /*74b0*/  IMAD.WIDE.U32 R168, R4, -0x326172a9, RZ ;  /* 0xcd9e8d5704a87825 */ /* 0x000fe200078e00ff */
[----:B------:R-:W-:-:S03]  /*74c0*/  FSETP.NEU.FTZ.AND P1, PT, R159, -INF , PT ;  /* 0xff8000009f00780b */ /* 0x000fc60003f3d000 */
[----:B------:R-:W-:Y:S01]  /*74d0*/  IMAD.WIDE.U32 R232, R232, -0x326172a9, RZ ;  /* 0xcd9e8d57e8e87825 */ /* 0x000fe200078e00ff */
[----:B------:R-:W-:Y:S02]  /*74e0*/  LOP3.LUT R4, R169, UR19, R134, 0x96, !PT ;  /* 0x00000013a9047c12 */ /* 0x000fe4000f8e9686 */
[----:B--2---:R-:W-:Y:S01]  /*74f0*/  FMNMX.FTZ R158, R5, R158, !PT ;  /* 0x0000009e059e7209 */ /* 0x004fe20007810000 */
[----:B------:R-:W-:Y:S01]  /*7500*/  FMUL.FTZ R150, R159, c[0x0][0x23c] ;  /* 0x00008f009f967a20 */ /* 0x000fe20000410000 */
[----:B------:R-:W-:Y:S01]  /*7510*/  LOP3.LUT R168, R233, UR17, R168, 0x96, !PT ;  /* 0x00000011e9a87c12 */ /* 0x000fe2000f8e96a8 */
[----:B------:R-:W-:Y:S01]  /*7520*/  IMAD.WIDE.U32 R4, R4, -0x2daee0ad, RZ ;  /* 0xd2511f5304047825 */ /* 0x000fe200078e00ff */
[----:B------:R-:W-:Y:S02]  /*7530*/  FSETP.NEU.FTZ.AND P0, PT, R158, -INF , PT ;  /* 0xff8000009e00780b */ /* 0x000fe40003f1d000 */
[----:B------:R-:W-:Y:S01]  /*7540*/  FSEL R7, R159, RZ, P1 ;  /* 0x000000ff9f077208 */ /* 0x000fe20000800000 */
[----:B------:R-:W-:Y:S01]  /*7550*/  IMAD.WIDE.U32 R168, R168, -0x2daee0ad, RZ ;  /* 0xd2511f53a8a87825 */ /* 0x000fe200078e00ff */
[----:B------:R-:W-:-:S02]  /*7560*/  LOP3.LUT R162, R5, UR16, R162, 0x96, !PT ;  /* 0x0000001005a27c12 */ /* 0x000fc4000f8e96a2 */
[----:B------:R-:W-:Y:S02]  /*7570*/  FSEL R160, R158, RZ, P0 ;  /* 0x000000ff9ea07208 */ /* 0x000fe40000000000 */
[----:B------:R-:W-:Y:S01]  /*7580*/  LOP3.LUT R4, R169, UR7, R4, 0x96, !PT ;  /* 0x00000007a9047c12 */ /* 0x000fe2000f8e9604 */
[----:B------:R-:W-:Y:S01]  /*7590*/  IMAD.WIDE.U32 R162, R162, -0x326172a9, RZ ;  /* 0xcd9e8d57a2a27825 */ /* 0x000fe200078e00ff */
[----:B------:R-:W-:-:S03]  /*75a0*/  FSEL R150, R150, RZ, P1 ;  /* 0x000000ff96967208 */ /* 0x000fc60000800000 */
[----:B------:R-:W-:Y:S01]  /*75b0*/  IMAD.WIDE.U32 R10, R4, -0x326172a9, RZ ;  /* 0xcd9e8d57040a7825 */ /* 0x000fe200078e00ff */
[----:B------:R-:W-:-:S03]  /*75c0*/  LOP3.LUT R232, R163, UR9, R232, 0x96, !PT ;  /* 0x00000009a3e87c12 */ /* 0x000fc6000f8e96e8 */
[----:B------:R-:W-:Y:S01]  /*75d0*/  FADD.FTZ R160, R3, -R160 ;  /* 0x800000a003a07221 */ /* 0x000fe20000010000 */
[----:B------:R-:W-:Y:S01]  /*75e0*/  LOP3.LUT R5, R11, UR24, R162, 0x96, !PT ;  /* 0x000000180b057c12 */ /* 0x000fe2000f8e96a2 */
[----:B------:R-:W-:Y:S01]  /*75f0*/  FADD.FTZ R162, R132, -R7 ;  /* 0x8000000784a27221 */ /* 0x000fe20000010000 */
[----:B------:R-:W-:Y:S01]  /*7600*/  SHF.R.U32.HI R4, RZ, 0x10, R10 ;  /* 0x00000010ff047819 */ /* 0x000fe2000001160a */
[--C-:B------:R-:W-:Y:S01]  /*7610*/  FFMA.FTZ R157, R147, c[0x0][0x23c], -R150.reuse ;  /* 0x00008f00939d7a23 */ /* 0x100fe20000010896 */
[----:B------:R-:W-:Y:S01]  /*7620*/  LOP3.LUT R9, R10, 0xffff, RZ, 0xc0, !PT ;  /* 0x0000ffff0a097812 */ /* 0x000fe200078ec0ff */
[----:B------:R-:W-:Y:S01]  /*7630*/  FMUL.FTZ R147, R158, c[0x0][0x23c] ;  /* 0x00008f009e937a20 */ /* 0x000fe20000410000 */
[----:B------:R-:W-:Y:S01]  /*7640*/  LOP3.LUT R7, R5, 0xffff, RZ, 0xc0, !PT ;  /* 0x0000ffff05077812 */ /* 0x000fe200078ec0ff */
[----:B------:R-:W-:Y:S01]  /*7650*/  FMUL.FTZ R162, R162, c[0x0][0x23c] ;  /* 0x00008f00a2a27a20 */ /* 0x000fe20000410000 */
[----:B------:R-:W-:Y:S01]  /*7660*/  SHF.R.U32.HI R8, RZ, 0x10, R5 ;  /* 0x00000010ff087819 */ /* 0x000fe20000011605 */
[----:B------:R-:W-:Y:S01]  /*7670*/  FMUL.FTZ R160, R160, c[0x0][0x23c] ;  /* 0x00008f00a0a07a20 */ /* 0x000fe20000410000 */
[----:B------:R-:W-:Y:S01]  /*7680*/  FSEL R147, R147, RZ, P0 ;  /* 0x000000ff93937208 */ /* 0x000fe20000000000 */
[--C-:B------:R-:W-:Y:S01]  /*7690*/  FFMA.FTZ R156, R153, c[0x0][0x23c], -R150.reuse ;  /* 0x00008f00999c7a23 */ /* 0x100fe20000010896 */
[----:B------:R-:W-:Y:S01]  /*76a0*/  MUFU.EX2 R157, R157 ;  /* 0x0000009d009d7308 */ /* 0x000fe20000000800 */
[--C-:B------:R-:W-:Y:S01]  /*76b0*/  FFMA.FTZ R155, R33, c[0x0][0x23c], -R150.reuse ;  /* 0x00008f00219b7a23 */ /* 0x100fe20000010896 */
[----:B------:R-:W-:Y:S01]  /*76c0*/  LOP3.LUT R6, R10, 0xff, RZ, 0xc0, !PT ;  /* 0x000000ff0a067812 */ /* 0x000fe200078ec0ff */
[--C-:B------:R-:W-:Y:S01]  /*76d0*/  FFMA.FTZ R152, R0, c[0x0][0x23c], -R147.reuse ;  /* 0x00008f0000987a23 */ /* 0x100fe20000010893 */
[----:B------:R-:W-:Y:S01]  /*76e0*/  LOP3.LUT R3, R4, 0xff, RZ, 0xc0, !PT ;  /* 0x000000ff04037812 */ /* 0x000fe200078ec0ff */
[----:B------:R-:W-:Y:S01]  /*76f0*/  FFMA.FTZ R154, R35, c[0x0][0x23c], -R150 ;  /* 0x00008f00239a7a23 */ /* 0x000fe20000010896 */
[----:B------:R-:W-:Y:S01]  /*7700*/  SHF.R.U32.HI R10, RZ, 0x18, R10 ;  /* 0x00000018ff0a7819 */ /* 0x000fe2000001160a */
[--C-:B------:R-:W-:Y:S01]  /*7710*/  FFMA.FTZ R153, R34, c[0x0][0x23c], -R147.reuse ;  /* 0x00008f0022997a23 */ /* 0x100fe20000010893 */
[----:B------:R-:W1:Y:S01]  /*7720*/  MUFU.EX2 R162, R162 ;  /* 0x000000a200a27308 */ /* 0x000e620000000800 */
[--C-:B------:R-:W-:Y:S01]  /*7730*/  FFMA.FTZ R0, R32, c[0x0][0x23c], -R147.reuse ;  /* 0x00008f0020007a23 */ /* 0x100fe20000010893 */
[----:B------:R-:W-:Y:S01]  /*7740*/  LOP3.LUT R4, R5, 0xff, RZ, 0xc0, !PT ;  /* 0x000000ff05047812 */ /* 0x000fe200078ec0ff */
[----:B------:R-:W-:Y:S01]  /*7750*/  FFMA.FTZ R161, R140, c[0x0][0x23c], -R147 ;  /* 0x00008f008ca17a23 */ /* 0x000fe20000010893 */
[----:B------:R-:W-:Y:S01]  /*7760*/  SHF.R.U32.HI R9, RZ, 0x8, R9 ;  /* 0x00000008ff097819 */ /* 0x000fe20000011609 */
[--C-:B------:R-:W-:Y:S01]  /*7770*/  FFMA.FTZ R163, R141, c[0x0][0x23c], -R150.reuse ;  /* 0x00008f008da37a23 */ /* 0x100fe20000010896 */
[----:B------:R-:W-:Y:S01]  /*7780*/  SHF.R.U32.HI R5, RZ, 0x18, R5 ;  /* 0x00000018ff057819 */ /* 0x000fe20000011605 */
[----:B------:R-:W-:Y:S01]  /*7790*/  FFMA.FTZ R166, R143, c[0x0][0x23c], -R150 ;  /* 0x00008f008fa67a23 */ /* 0x000fe20000010896 */
[----:B------:R-:W2:Y:S01]  /*77a0*/  MUFU.EX2 R160, R160 ;  /* 0x000000a000a07308 */ /* 0x000ea20000000800 */
[----:B------:R-:W-:Y:S01]  /*77b0*/  SHF.R.U32.HI R7, RZ, 0x8, R7 ;  /* 0x00000008ff077819 */ /* 0x000fe20000011607 */
[----:B------:R-:W-:Y:S01]  /*77c0*/  LDSM.16.MT88.4 R140, [R184+0x10000] ;  /* 0x01000000b88c783b */ /* 0x000fe20000004200 */
[----:B------:R-:W-:Y:S01]  /*77d0*/  LOP3.LUT R8, R8, 0xff, RZ, 0xc0, !PT ;  /* 0x000000ff08087812 */ /* 0x000fe200078ec0ff */
[----:B------:R-:W-:Y:S01]  /*77e0*/  IMAD.WIDE.U32 R232, R232, -0x2daee0ad, RZ ;  /* 0xd2511f53e8e87825 */ /* 0x000fe200078e00ff */
[----:B------:R-:W-:-:S02]  /*77f0*/  PRMT R10, R3, 0x5410, R10 ;  /* 0x00005410030a7816 */ /* 0x000fc4000000000a */
[----:B------:R-:W-:Y:S01]  /*7800*/  PRMT R6, R6, 0x5410, R9 ;  /* 0x0000541006067816 */ /* 0x000fe20000000009 */
[----:B------:R-:W3:Y:S01]  /*7810*/  MUFU.EX2 R156, R156 ;  /* 0x0000009c009c7308 */ /* 0x000ee20000000800 */
[-C--:B-1----:R-:W-:Y:S01]  /*7820*/  FMUL.FTZ R32, R104, R162.reuse ;  /* 0x000000a268207220 */ /* 0x082fe20000410000 */
[----:B------:R-:W-:Y:S01]  /*7830*/  PRMT R3, R2, 0x7054, R2 ;  /* 0x0000705402037816 */ /* 0x000fe20000000002 */
[-C--:B------:R-:W-:Y:S01]  /*7840*/  FMUL.FTZ R33, R105, R162.reuse ;  /* 0x000000a269217220 */ /* 0x080fe20000410000 */
[----:B------:R-:W-:Y:S01]  /*7850*/  PRMT R4, R4, 0x5410, R7 ;  /* 0x0000541004047816 */ /* 0x000fe20000000007 */
[----:B------:R-:W-:Y:S01]  /*7860*/  FMUL.FTZ R16, R120, R162 ;  /* 0x000000a278107220 */ /* 0x000fe20000410000 */
[----:B------:R-:W-:Y:S01]  /*7870*/  PRMT R8, R8, 0x5410, R5 ;  /* 0x0000541008087816 */ /* 0x000fe20000000005 */
[--C-:B------:R-:W-:Y:S01]  /*7880*/  HSET2.LE.AND R6, R6, R3.reuse, PT ;  /* 0x0000000306067233 */ /* 0x100fe20003803000 */
[----:B------:R-:W-:Y:S01]  /*7890*/  MUFU.EX2 R155, R155 ;  /* 0x0000009b009b7308 */ /* 0x000fe20000000800 */
[-C--:B--2---:R-:W-:Y:S01]  /*78a0*/  FMUL.FTZ R34, R106, R160.reuse ;  /* 0x000000a06a227220 */ /* 0x084fe20000410000 */
[--C-:B------:R-:W-:Y:S01]  /*78b0*/  HSET2.LE.AND R7, R10, R3.reuse, PT ;  /* 0x000000030a077233 */ /* 0x100fe20003803000 */
[----:B------:R-:W-:Y:S01]  /*78c0*/  FMUL.FTZ R35, R107, R160 ;  /* 0x000000a06b237220 */ /* 0x000fe20000410000 */
[--C-:B------:R-:W-:Y:S01]  /*78d0*/  HSET2.LE.AND R4, R4, R3.reuse, PT ;  /* 0x0000000304047233 */ /* 0x100fe20003803000 */
[----:B------:R-:W1:Y:S01]  /*78e0*/  LDSM.16.MT88.4 R104, [R186+0xe000] ;  /* 0x00e00000ba68783b */ /* 0x000e620000004200 */
[----:B------:R-:W-:Y:S01]  /*78f0*/  HSET2.LE.AND R5, R8, R3, PT ;  /* 0x0000000308057233 */ /* 0x000fe20003803000 */
[----:B------:R-:W-:Y:S01]  /*7900*/  FMUL.FTZ R17, R121, R162 ;  /* 0x000000a279117220 */ /* 0x000fe20000410000 */
[----:B------:R-:W2:Y:S01]  /*7910*/  MUFU.EX2 R154, R154 ;  /* 0x0000009a009a7308 */ /* 0x000ea20000000800 */
[----:B---3--:R-:W-:Y:S01]  /*7920*/  F2FP.PACK_AB R9, R156, R157 ;  /* 0x0000009d9c09723e */ /* 0x008fe200000000ff */
[-C--:B------:R-:W-:Y:S01]  /*7930*/  FMUL.FTZ R18, R122, R160.reuse ;  /* 0x000000a07a127220 */ /* 0x080fe20000410000 */
[----:B------:R-:W-:Y:S01]  /*7940*/  SHF.R.U32.HI R132, RZ, 0x10, R232 ;  /* 0x00000010ff847819 */ /* 0x000fe200000116e8 */
[----:B------:R-:W-:Y:S01]  /*7950*/  FMUL.FTZ R19, R123, R160 ;  /* 0x000000a07b137220 */ /* 0x000fe20000410000 */
[----:B------:R-:W-:Y:S01]  /*7960*/  LOP3.LUT R4, R4, R9, RZ, 0xc0, !PT ;  /* 0x0000000904047212 */ /* 0x000fe200078ec0ff */
[-C--:B------:R-:W-:Y:S01]  /*7970*/  FMUL.FTZ R24, R116, R162.reuse ;  /* 0x000000a274187220 */ /* 0x080fe20000410000 */
[----:B------:R-:W-:Y:S01]  /*7980*/  LOP3.LUT R132, R132, 0xff, RZ, 0xc0, !PT ;  /* 0x000000ff84847812 */ /* 0x000fe200078ec0ff */
[----:B------:R-:W-:Y:S01]  /*7990*/  MUFU.EX2 R153, R153 ;  /* 0x0000009900997308 */ /* 0x000fe20000000800 */
[----:B------:R-:W-:Y:S01]  /*79a0*/  FMUL.FTZ R25, R117, R162 ;  /* 0x000000a275197220 */ /* 0x000fe20000410000 */
[----:B------:R-:W-:Y:S01]  /*79b0*/  LOP3.LUT R168, R233, UR25, R168, 0x96, !PT ;  /* 0x00000019e9a87c12 */ /* 0x000fe2000f8e96a8 */
[-C--:B------:R-:W-:Y:S01]  /*79c0*/  FMUL.FTZ R26, R118, R160.reuse ;  /* 0x000000a0761a7220 */ /* 0x080fe20000410000 */
[----:B------:R-:W-:Y:S01]  /*79d0*/  LOP3.LUT R230, R232, 0xff, RZ, 0xc0, !PT ;  /* 0x000000ffe8e67812 */ /* 0x000fe200078ec0ff */
[----:B------:R-:W-:Y:S01]  /*79e0*/  FMUL.FTZ R27, R119, R160 ;  /* 0x000000a0771b7220 */ /* 0x000fe20000410000 */
[----:B------:R-:W-:Y:S01]  /*79f0*/  LDSM.16.MT88.4 R120, [R184+0xc800] ;  /* 0x00c80000b878783b */ /* 0x000fe20000004200 */
[-C--:B------:R-:W-:Y:S01]  /*7a00*/  FMUL.FTZ R108, R108, R162.reuse ;  /* 0x000000a26c6c7220 */ /* 0x080fe20000410000 */
[----:B------:R-:W3:Y:S01]  /*7a10*/  MUFU.EX2 R152, R152 ;  /* 0x0000009800987308 */ /* 0x000ee20000000800 */
[----:B--2---:R-:W-:Y:S01]  /*7a20*/  F2FP.PACK_AB R11, R154, R155 ;  /* 0x0000009b9a0b723e */ /* 0x004fe200000000ff */
[----:B------:R-:W-:Y:S01]  /*7a30*/  FMUL.FTZ R109, R109, R162 ;  /* 0x000000a26d6d7220 */ /* 0x000fe20000410000 */
[----:B------:R-:W2:Y:S01]  /*7a40*/  LDSM.16.MT88.4 R116, [R184+0xc000] ;  /* 0x00c00000b874783b */ /* 0x000ea20000004200 */
[-C--:B------:R-:W-:Y:S01]  /*7a50*/  FMUL.FTZ R110, R110, R160.reuse ;  /* 0x000000a06e6e7220 */ /* 0x080fe20000410000 */
[----:B------:R-:W-:Y:S01]  /*7a60*/  LOP3.LUT R6, R6, R11, RZ, 0xc0, !PT ;  /* 0x0000000b06067212 */ /* 0x000fe200078ec0ff */
[----:B------:R-:W-:-:S02]  /*7a70*/  FMUL.FTZ R111, R111, R160 ;  /* 0x000000a06f6f7220 */ /* 0x000fc40000410000 */
[----:B------:R-:W-:Y:S01]  /*7a80*/  MUFU.EX2 R0, R0 ;  /* 0x0000000000007308 */ /* 0x000fe20000000800 */
[-C--:B------:R-:W-:Y:S02]  /*7a90*/  FMUL.FTZ R44, R44, R162.reuse ;  /* 0x000000a22c2c7220 */ /* 0x080fe40000410000 */
[----:B------:R-:W-:Y:S02]  /*7aa0*/  FMUL.FTZ R45, R45, R162 ;  /* 0x000000a22d2d7220 */ /* 0x000fe40000410000 */
[-C--:B------:R-:W-:Y:S02]  /*7ab0*/  FMUL.FTZ R46, R46, R160.reuse ;  /* 0x000000a02e2e7220 */ /* 0x080fe40000410000 */
[----:B------:R-:W-:Y:S01]  /*7ac0*/  FMUL.FTZ R47, R47, R160 ;  /* 0x000000a02f2f7220 */ /* 0x000fe20000410000 */
[----:B------:R-:W4:Y:S01]  /*7ad0*/  MUFU.EX2 R161, R161 ;  /* 0x000000a100a17308 */ /* 0x000f220000000800 */
[----:B---3--:R-:W-:Y:S01]  /*7ae0*/  F2FP.PACK_AB R8, R152, R153 ;  /* 0x000000999808723e */ /* 0x008fe200000000ff */
[----:B------:R-:W-:-:S02]  /*7af0*/  FMUL.FTZ R48, R48, R162 ;  /* 0x000000a230307220 */ /* 0x000fc40000410000 */
[----:B------:R-:W-:Y:S01]  /*7b00*/  FMUL.FTZ R49, R49, R162 ;  /* 0x000000a231317220 */ /* 0x000fe20000410000 */
[----:B------:R-:W-:Y:S01]  /*7b10*/  LOP3.LUT R5, R5, R8, RZ, 0xc0, !PT ;  /* 0x0000000805057212 */ /* 0x000fe200078ec0ff */
[-C--:B------:R-:W-:Y:S02]  /*7b20*/  FMUL.FTZ R50, R50, R160.reuse ;  /* 0x000000a032327220 */ /* 0x080fe40000410000 */
[----:B------:R-:W-:Y:S01]  /*7b30*/  FMUL.FTZ R51, R51, R160 ;  /* 0x000000a033337220 */ /* 0x000fe20000410000 */
[----:B------:R-:W-:Y:S01]  /*7b40*/  MUFU.EX2 R163, R163 ;  /* 0x000000a300a37308 */ /* 0x000fe20000000800 */
[-C--:B------:R-:W-:Y:S02]  /*7b50*/  FMUL.FTZ R52, R52, R162.reuse ;  /* 0x000000a234347220 */ /* 0x080fe40000410000 */
[----:B------:R-:W-:Y:S02]  /*7b60*/  FMUL.FTZ R53, R53, R162 ;  /* 0x000000a235357220 */ /* 0x000fe40000410000 */
[----:B------:R-:W-:Y:S01]  /*7b70*/  FMUL.FTZ R54, R54, R160 ;  /* 0x000000a036367220 */ /* 0x000fe20000410000 */
[----:B----4-:R-:W-:Y:S01]  /*7b80*/  F2FP.PACK_AB R10, R161, R0 ;  /* 0x00000000a10a723e */ /* 0x010fe200000000ff */
[----:B------:R-:W-:Y:S01]  /*7b90*/  FMUL.FTZ R55, R55, R160 ;  /* 0x000000a037377220 */ /* 0x000fe20000410000 */
[----:B------:R-:W3:Y:S01]  /*7ba0*/  MUFU.EX2 R166, R166 ;  /* 0x000000a600a67308 */ /* 0x000ee20000000800 */
[----:B------:R-:W-:Y:S01]  /*7bb0*/  FMUL.FTZ R56, R56, R162 ;  /* 0x000000a238387220 */ /* 0x000fe20000410000 */
[----:B------:R-:W-:Y:S01]  /*7bc0*/  LOP3.LUT R7, R7, R10, RZ, 0xc0, !PT ;  /* 0x0000000a07077212 */ /* 0x000fe200078ec0ff */
[----:B------:R-:W-:-:S02]  /*7bd0*/  FMUL.FTZ R57, R57, R162 ;  /* 0x000000a239397220 */ /* 0x000fc40000410000 */
[-C--:B------:R-:W-:Y:S02]  /*7be0*/  FMUL.FTZ R58, R58, R160.reuse ;  /* 0x000000a03a3a7220 */ /* 0x080fe40000410000 */
[----:B------:R-:W-:Y:S02]  /*7bf0*/  FMUL.FTZ R59, R59, R160 ;  /* 0x000000a03b3b7220 */ /* 0x000fe40000410000 */
[C---:B------:R-:W-:Y:S01]  /*7c00*/  HMMA.16816.F32 R16, R4.reuse, R20, R16 ;  /* 0x000000140410723c */ /* 0x040fe20000001810 */
[-C--:B------:R-:W-:Y:S02]  /*7c10*/  FMUL.FTZ R68, R68, R162.reuse ;  /* 0x000000a244447220 */ /* 0x080fe40000410000 */
[----:B------:R-:W-:Y:S02]  /*7c20*/  FMUL.FTZ R69, R69, R162 ;  /* 0x000000a245457220 */ /* 0x000fe40000410000 */
[-C--:B------:R-:W-:Y:S02]  /*7c30*/  FMUL.FTZ R70, R70, R160.reuse ;  /* 0x000000a046467220 */ /* 0x080fe40000410000 */
[----:B------:R-:W-:Y:S01]  /*7c40*/  FMUL.FTZ R71, R71, R160 ;  /* 0x000000a047477220 */ /* 0x000fe20000410000 */
[----:B------:R-:W-:Y:S01]  /*7c50*/  HMMA.16816.F32 R20, R4, R22, R24 ;  /* 0x000000160414723c */ /* 0x000fe20000001818 */
[----:B------:R-:W-:-:S02]  /*7c60*/  FMUL.FTZ R72, R72, R162 ;  /* 0x000000a248487220 */ /* 0x000fc40000410000 */
[----:B------:R-:W-:Y:S02]  /*7c70*/  FMUL.FTZ R73, R73, R162 ;  /* 0x000000a249497220 */ /* 0x000fe40000410000 */
[----:B------:R-:W-:Y:S02]  /*7c80*/  FMUL.FTZ R74, R74, R160 ;  /* 0x000000a04a4a7220 */ /* 0x000fe40000410000 */
[-C--:B------:R-:W-:Y:S01]  /*7c90*/  FMUL.FTZ R24, R112, R162.reuse ;  /* 0x000000a270187220 */ /* 0x080fe20000410000 */
[----:B-1----:R-:W-:Y:S01]  /*7ca0*/  HMMA.16816.F32 R44, R4, R104, R44 ;  /* 0x00000068042c723c */ /* 0x002fe2000000182c */
[----:B------:R-:W-:Y:S02]  /*7cb0*/  FMUL.FTZ R25, R113, R162 ;  /* 0x000000a271197220 */ /* 0x000fe40000410000 */
[-C--:B------:R-:W-:Y:S02]  /*7cc0*/  FMUL.FTZ R26, R114, R160.reuse ;  /* 0x000000a0721a7220 */ /* 0x080fe40000410000 */
[----:B------:R-:W-:-:S02]  /*7cd0*/  FMUL.FTZ R27, R115, R160 ;  /* 0x000000a0731b7220 */ /* 0x000fc40000410000 */
[----:B------:R-:W1:Y:S01]  /*7ce0*/  LDSM.16.MT88.4 R112, [R188+0xe000] ;  /* 0x00e00000bc70783b */ /* 0x000e620000004200 */
[C---:B------:R-:W-:Y:S01]  /*7cf0*/  HMMA.16816.F32 R48, R4.reuse, R106, R48 ;  /* 0x0000006a0430723c */ /* 0x040fe20000001830 */
[----:B------:R-:W-:Y:S02]  /*7d00*/  FMUL.FTZ R75, R75, R160 ;  /* 0x000000a04b4b7220 */ /* 0x000fe40000410000 */
[----:B------:R-:W4:Y:S01]  /*7d10*/  LDSM.16.MT88.4 R104, [R188+0x10000] ;  /* 0x01000000bc68783b */ /* 0x000f220000004200 */
[-C--:B------:R-:W-:Y:S02]  /*7d20*/  FMUL.FTZ R36, R36, R162.reuse ;  /* 0x000000a224247220 */ /* 0x080fe40000410000 */
[----:B------:R-:W-:Y:S02]  /*7d30*/  FMUL.FTZ R37, R37, R162 ;  /* 0x000000a225257220 */ /* 0x000fe40000410000 */
[----:B------:R-:W-:Y:S01]  /*7d40*/  HMMA.16816.F32 R24, R4, R28, R24 ;  /* 0x0000001c0418723c */ /* 0x000fe20000001818 */
[----:B------:R-:W-:-:S02]  /*7d50*/  FMUL.FTZ R38, R38, R160 ;  /* 0x000000a026267220 */ /* 0x000fc40000410000 */
[----:B------:R-:W-:Y:S02]  /*7d60*/  FMUL.FTZ R39, R39, R160 ;  /* 0x000000a027277220 */ /* 0x000fe40000410000 */
[-C--:B------:R-:W-:Y:S02]  /*7d70*/  FMUL.FTZ R40, R40, R162.reuse ;  /* 0x000000a228287220 */ /* 0x080fe40000410000 */
[----:B------:R-:W-:Y:S01]  /*7d80*/  FMUL.FTZ R41, R41, R162 ;  /* 0x000000a229297220 */ /* 0x000fe20000410000 */
[----:B------:R-:W-:Y:S01]  /*7d90*/  HMMA.16816.F32 R28, R4, R30, R108 ;  /* 0x0000001e041c723c */ /* 0x000fe2000000186c */
[----:B------:R-:W5:Y:S01]  /*7da0*/  LDSM.16.MT88.4 R108, [R185+0xe000] ;  /* 0x00e00000b96c783b */ /* 0x000f620000004200 */
[-C--:B------:R-:W-:Y:S02]  /*7db0*/  FMUL.FTZ R42, R42, R160.reuse ;  /* 0x000000a02a2a7220 */ /* 0x080fe40000410000 */
[----:B------:R-:W-:Y:S02]  /*7dc0*/  FMUL.FTZ R43, R43, R160 ;  /* 0x000000a02b2b7220 */ /* 0x000fe40000410000 */
[----:B------:R-:W-:-:S02]  /*7dd0*/  FMUL.FTZ R76, R76, R162 ;  /* 0x000000a24c4c7220 */ /* 0x000fc40000410000 */
[----:B------:R-:W-:Y:S01]  /*7de0*/  FMUL.FTZ R77, R77, R162 ;  /* 0x000000a24d4d7220 */ /* 0x000fe20000410000 */
[----:B--2---:R-:W-:Y:S01]  /*7df0*/  HMMA.16816.F32 R32, R4, R116, R32 ;  /* 0x000000740420723c */ /* 0x004fe20000001820 */
[-C--:B------:R-:W-:Y:S02]  /*7e00*/  FMUL.FTZ R78, R78, R160.reuse ;  /* 0x000000a04e4e7220 */ /* 0x080fe40000410000 */
[----:B------:R-:W-:Y:S02]  /*7e10*/  FMUL.FTZ R79, R79, R160 ;  /* 0x000000a04f4f7220 */ /* 0x000fe40000410000 */
[-C--:B------:R-:W-:Y:S02]  /*7e20*/  FMUL.FTZ R80, R80, R162.reuse ;  /* 0x000000a250507220 */ /* 0x080fe40000410000 */
[----:B------:R-:W-:Y:S02]  /*7e30*/  FMUL.FTZ R81, R81, R162 ;  /* 0x000000a251517220 */ /* 0x000fe40000410000 */
[----:B------:R-:W-:-:S02]  /*7e40*/  FMUL.FTZ R82, R82, R160 ;  /* 0x000000a052527220 */ /* 0x000fc40000410000 */
[----:B------:R-:W-:Y:S02]  /*7e50*/  FMUL.FTZ R83, R83, R160 ;  /* 0x000000a053537220 */ /* 0x000fe40000410000 */
[-C--:B------:R-:W-:Y:S01]  /*7e60*/  FMUL.FTZ R84, R84, R162.reuse ;  /* 0x000000a254547220 */ /* 0x080fe20000410000 */
[C---:B-1----:R-:W-:Y:S01]  /*7e70*/  HMMA.16816.F32 R36, R4.reuse, R112, R36 ;  /* 0x000000700424723c */ /* 0x042fe20000001824 */
[----:B------:R-:W-:Y:S02]  /*7e80*/  FMUL.FTZ R85, R85, R162 ;  /* 0x000000a255557220 */ /* 0x000fe40000410000 */
[-C--:B------:R-:W-:Y:S02]  /*7e90*/  FMUL.FTZ R86, R86, R160.reuse ;  /* 0x000000a056567220 */ /* 0x080fe40000410000 */
[----:B------:R-:W-:Y:S02]  /*7ea0*/  FMUL.FTZ R87, R87, R160 ;  /* 0x000000a057577220 */ /* 0x000fe40000410000 */
[-C--:B------:R-:W-:Y:S01]  /*7eb0*/  FMUL.FTZ R60, R60, R162.reuse ;  /* 0x000000a23c3c7220 */ /* 0x080fe20000410000 */
[----:B----4-:R-:W-:Y:S01]  /*7ec0*/  HMMA.16816.F32 R68, R4, R104, R68 ;  /* 0x000000680444723c */ /* 0x010fe20000001844 */
[----:B------:R-:W-:-:S02]  /*7ed0*/  FMUL.FTZ R61, R61, R162 ;  /* 0x000000a23d3d7220 */ /* 0x000fc40000410000 */
[-C--:B------:R-:W-:Y:S02]  /*7ee0*/  FMUL.FTZ R62, R62, R160.reuse ;  /* 0x000000a03e3e7220 */ /* 0x080fe40000410000 */
[----:B------:R-:W-:Y:S02]  /*7ef0*/  FMUL.FTZ R63, R63, R160 ;  /* 0x000000a03f3f7220 */ /* 0x000fe40000410000 */
[-C--:B------:R-:W-:Y:S01]  /*7f00*/  FMUL.FTZ R64, R64, R162.reuse ;  /* 0x000000a240407220 */ /* 0x080fe20000410000 */
[----:B------:R-:W-:Y:S01]  /*7f10*/  HMMA.16816.F32 R72, R4, R106, R72 ;  /* 0x0000006a0448723c */ /* 0x000fe20000001848 */
[----:B------:R-:W1:Y:S01]  /*7f20*/  LDSM.16.MT88.4 R104, [R185+0x10000] ;  /* 0x01000000b968783b */ /* 0x000e620000004200 */
[----:B------:R-:W-:Y:S02]  /*7f30*/  FMUL.FTZ R65, R65, R162 ;  /* 0x000000a241417220 */ /* 0x000fe40000410000 */
[-C--:B------:R-:W-:Y:S02]  /*7f40*/  FMUL.FTZ R66, R66, R160.reuse ;  /* 0x000000a042427220 */ /* 0x080fe40000410000 */
[----:B------:R-:W-:-:S02]  /*7f50*/  FMUL.FTZ R67, R67, R160 ;  /* 0x000000a043437220 */ /* 0x000fc40000410000 */
[C---:B-----5:R-:W-:Y:S01]  /*7f60*/  HMMA.16816.F32 R52, R4.reuse, R108, R52 ;  /* 0x0000006c0434723c */ /* 0x060fe20000001834 */
[-C--:B------:R-:W-:Y:S02]  /*7f70*/  FMUL.FTZ R8, R128, R162.reuse ;  /* 0x000000a280087220 */ /* 0x080fe40000410000 */
[----:B------:R-:W-:Y:S02]  /*7f80*/  FMUL.FTZ R9, R129, R162 ;  /* 0x000000a281097220 */ /* 0x000fe40000410000 */
[-C--:B------:R-:W-:Y:S02]  /*7f90*/  FMUL.FTZ R10, R130, R160.reuse ;  /* 0x000000a0820a7220 */ /* 0x080fe40000410000 */
[----:B------:R-:W-:Y:S01]  /*7fa0*/  FMUL.FTZ R11, R131, R160 ;  /* 0x000000a0830b7220 */ /* 0x000fe20000410000 */
[----:B------:R-:W-:Y:S01]  /*7fb0*/  HMMA.16816.F32 R56, R4, R110, R56 ;  /* 0x0000006e0438723c */ /* 0x000fe20000001838 */
[----:B------:R-:W2:Y:S01]  /*7fc0*/  LDSM.16.MT88.4 R108, [R186+0x10000] ;  /* 0x01000000ba6c783b */ /* 0x000ea20000004200 */
[----:B------:R-:W-:-:S02]  /*7fd0*/  FFMA.FTZ R169, R137, c[0x0][0x23c], -R150 ;  /* 0x00008f0089a97a23 */ /* 0x000fc40000010896 */
[----:B------:R-:W-:Y:S01]  /*7fe0*/  FFMA.FTZ R164, R139, c[0x0][0x23c], -R150 ;  /* 0x00008f008ba47a23 */ /* 0x000fe20000010896 */
[----:B------:R-:W-:Y:S01]  /*7ff0*/  LDSM.16.MT88.4 R128, [R186+0xc800] ;  /* 0x00c80000ba80783b */ /* 0x000fe20000004200 */
[--C-:B------:R-:W-:Y:S02]  /*8000*/  FFMA.FTZ R171, R138, c[0x0][0x23c], -R147.reuse ;  /* 0x00008f008aab7a23 */ /* 0x100fe40000010893 */
[----:B------:R-:W-:Y:S01]  /*8010*/  HMMA.16816.F32 R40, R4, R114, R40 ;  /* 0x000000720428723c */ /* 0x000fe20000001828 */
[----:B------:R-:W4:Y:S01]  /*8020*/  LDSM.16.MT88.4 R112, [R184+0xe000] ;  /* 0x00e00000b870783b */ /* 0x000f220000004200 */
[--C-:B------:R-:W-:Y:S01]  /*8030*/  FFMA.FTZ R170, R170, c[0x0][0x23c], -R147.reuse ;  /* 0x00008f00aaaa7a23 */ /* 0x100fe20000010893 */
[----:B------:R-:W-:Y:S01]  /*8040*/  MUFU.EX2 R169, R169 ;  /* 0x000000a900a97308 */ /* 0x000fe20000000800 */
[----:B------:R-:W-:Y:S02]  /*8050*/  FFMA.FTZ R209, R228, c[0x0][0x23c], -R147 ;  /* 0x00008f00e4d17a23 */ /* 0x000fe40000010893 */
[----:B------:R-:W-:-:S02]  /*8060*/  FMUL.FTZ R124, R124, R162 ;  /* 0x000000a27c7c7220 */ /* 0x000fc40000410000 */
[----:B------:R-:W-:Y:S01]  /*8070*/  FMUL.FTZ R125, R125, R162 ;  /* 0x000000a27d7d7220 */ /* 0x000fe20000410000 */
[C---:B------:R-:W-:Y:S01]  /*8080*/  HMMA.16816.F32 R8, R4.reuse, R12, R8 ;  /* 0x0000000c0408723c */ /* 0x040fe20000001808 */
[-C--:B------:R-:W-:Y:S01]  /*8090*/  FMUL.FTZ R126, R126, R160.reuse ;  /* 0x000000a07e7e7220 */ /* 0x080fe20000410000 */
[----:B------:R-:W-:Y:S01]  /*80a0*/  MUFU.EX2 R164, R164 ;  /* 0x000000a400a47308 */ /* 0x000fe20000000800 */
[----:B------:R-:W-:Y:S02]  /*80b0*/  FMUL.FTZ R127, R127, R160 ;  /* 0x000000a07f7f7220 */ /* 0x000fe40000410000 */
[-C--:B------:R-:W-:Y:S02]  /*80c0*/  FMUL.FTZ R100, R100, R162.reuse ;  /* 0x000000a264647220 */ /* 0x080fe40000410000 */
[----:B------:R-:W-:Y:S01]  /*80d0*/  FMUL.FTZ R101, R101, R162 ;  /* 0x000000a265657220 */ /* 0x000fe20000410000 */
[----:B-1----:R-:W-:Y:S01]  /*80e0*/  HMMA.16816.F32 R84, R4, R104, R84 ;  /* 0x000000680454723c */ /* 0x002fe20000001854 */
[-C--:B------:R-:W-:Y:S01]  /*80f0*/  FMUL.FTZ R102, R102, R160.reuse ;  /* 0x000000a066667220 */ /* 0x080fe20000410000 */
[----:B------:R-:W-:Y:S01]  /*8100*/  MUFU.EX2 R171, R171 ;  /* 0x000000ab00ab7308 */ /* 0x000fe20000000800 */
[----:B------:R-:W-:-:S02]  /*8110*/  FMUL.FTZ R103, R103, R160 ;  /* 0x000000a067677220 */ /* 0x000fc40000410000 */
[-C--:B------:R-:W-:Y:S02]  /*8120*/  FMUL.FTZ R88, R88, R162.reuse ;  /* 0x000000a258587220 */ /* 0x080fe40000410000 */
[----:B------:R-:W-:Y:S01]  /*8130*/  LOP3.LUT R104, R168, 0xff, RZ, 0xc0, !PT ;  /* 0x000000ffa8687812 */ /* 0x000fe200078ec0ff */
[----:B------:R-:W-:Y:S01]  /*8140*/  FMUL.FTZ R89, R89, R162 ;  /* 0x000000a259597220 */ /* 0x000fe20000410000 */
[----:B------:R-:W-:Y:S01]  /*8150*/  SHF.R.U32.HI R105, RZ, 0x18, R168 ;  /* 0x00000018ff697819 */ /* 0x000fe200000116a8 */
[-C--:B------:R-:W-:Y:S01]  /*8160*/  FMUL.FTZ R90, R90, R160.reuse ;  /* 0x000000a05a5a7220 */ /* 0x080fe20000410000 */
[----:B------:R-:W-:Y:S01]  /*8170*/  MUFU.EX2 R170, R170 ;  /* 0x000000aa00aa7308 */ /* 0x000fe20000000800 */
[----:B------:R-:W-:Y:S01]  /*8180*/  FMUL.FTZ R91, R91, R160 ;  /* 0x000000a05b5b7220 */ /* 0x000fe20000410000 */
[----:B------:R-:W-:Y:S01]  /*8190*/  HMMA.16816.F32 R12, R4, R14, R124 ;  /* 0x0000000e040c723c */ /* 0x000fe2000000187c */
[-C--:B------:R-:W-:Y:S01]  /*81a0*/  FMUL.FTZ R92, R92, R162.reuse ;  /* 0x000000a25c5c7220 */ /* 0x080fe20000410000 */
[----:B------:R-:W-:Y:S01]  /*81b0*/  LDSM.16.MT88.4 R124, [R185+0xc800] ;  /* 0x00c80000b97c783b */ /* 0x000fe20000004200 */
[----:B------:R-:W-:-:S02]  /*81c0*/  FMUL.FTZ R93, R93, R162 ;  /* 0x000000a25d5d7220 */ /* 0x000fc40000410000 */
[-C--:B------:R-:W-:Y:S01]  /*81d0*/  FMUL.FTZ R94, R94, R160.reuse ;  /* 0x000000a05e5e7220 */ /* 0x080fe20000410000 */
[----:B------:R-:W1:Y:S01]  /*81e0*/  MUFU.EX2 R209, R209 ;  /* 0x000000d100d17308 */ /* 0x000e620000000800 */
[----:B------:R-:W-:Y:S01]  /*81f0*/  FMUL.FTZ R95, R95, R160 ;  /* 0x000000a05f5f7220 */ /* 0x000fe20000410000 */
[C---:B--2---:R-:W-:Y:S01]  /*8200*/  HMMA.16816.F32 R76, R4.reuse, R108, R76 ;  /* 0x0000006c044c723c */ /* 0x044fe2000000184c */
[----:B------:R-:W-:Y:S02]  /*8210*/  FFMA.FTZ R136, R136, c[0x0][0x23c], -R147 ;  /* 0x00008f0088887a23 */ /* 0x000fe40000010893 */
[-C--:B------:R-:W-:Y:S02]  /*8220*/  FMUL.FTZ R96, R96, R162.reuse ;  /* 0x000000a260607220 */ /* 0x080fe40000410000 */
[----:B------:R-:W-:Y:S02]  /*8230*/  FMUL.FTZ R97, R97, R162 ;  /* 0x000000a261617220 */ /* 0x000fe40000410000 */
[----:B------:R-:W-:Y:S01]  /*8240*/  SHF.R.U32.HI R109, RZ, 0x18, R232 ;  /* 0x00000018ff6d7819 */ /* 0x000fe200000116e8 */
[----:B------:R-:W-:Y:S01]  /*8250*/  HMMA.16816.F32 R80, R4, R110, R80 ;  /* 0x0000006e0450723c */ /* 0x000fe20000001850 */
[----:B------:R-:W-:-:S02]  /*8260*/  FMUL.FTZ R98, R98, R160 ;  /* 0x000000a062627220 */ /* 0x000fc40000410000 */
[----:B------:R-:W-:Y:S01]  /*8270*/  PRMT R132, R132, 0x5410, R109 ;  /* 0x0000541084847816 */ /* 0x000fe2000000006d */
[----:B------:R-:W-:Y:S01]  /*8280*/  FMUL.FTZ R99, R99, R160 ;  /* 0x000000a063637220 */ /* 0x000fe20000410000 */
[----:B------:R-:W-:Y:S01]  /*8290*/  LOP3.LUT R109, R168, 0xffff, RZ, 0xc0, !PT ;  /* 0x0000ffffa86d7812 */ /* 0x000fe200078ec0ff */
[--C-:B------:R-:W-:Y:S01]  /*82a0*/  FFMA.FTZ R223, R223, c[0x0][0x23c], -R150.reuse ;  /* 0x00008f00dfdf7a23 */ /* 0x100fe20000010896 */
[----:B------:R-:W-:Y:S01]  /*82b0*/  LOP3.LUT R111, R232, 0xffff, RZ, 0xc0, !PT ;  /* 0x0000ffffe86f7812 */ /* 0x000fe200078ec0ff */
[C---:B----4-:R-:W-:Y:S01]  /*82c0*/  HMMA.16816.F32 R60, R4.reuse, R112, R60 ;  /* 0x00000070043c723c */ /* 0x050fe2000000183c */
[----:B------:R-:W-:Y:S01]  /*82d0*/  SHF.R.U32.HI R109, RZ, 0x8, R109 ;  /* 0x00000008ff6d7819 */ /* 0x000fe2000001166d */
[----:B------:R-:W-:Y:S01]  /*82e0*/  FFMA.FTZ R220, R220, c[0x0][0x23c], -R147 ;  /* 0x00008f00dcdc7a23 */ /* 0x000fe20000010893 */
[----:B------:R-:W-:Y:S01]  /*82f0*/  SHF.R.U32.HI R111, RZ, 0x8, R111 ;  /* 0x00000008ff6f7819 */ /* 0x000fe2000001166f */
[----:B------:R-:W-:Y:S01]  /*8300*/  MUFU.EX2 R223, R223 ;  /* 0x000000df00df7308 */ /* 0x000fe20000000800 */
[----:B------:R-:W-:Y:S01]  /*8310*/  PRMT R104, R104, 0x5410, R109 ;  /* 0x0000541068687816 */ /* 0x000fe2000000006d */
[----:B------:R-:W-:Y:S01]  /*8320*/  FFMA.FTZ R228, R229, c[0x0][0x23c], -R150 ;  /* 0x00008f00e5e47a23 */ /* 0x000fe20000010896 */
[----:B------:R-:W-:Y:S01]  /*8330*/  PRMT R230, R230, 0x5410, R111 ;  /* 0x00005410e6e67816 */ /* 0x000fe2000000006f */
[C---:B------:R-:W-:Y:S01]  /*8340*/  HMMA.16816.F32 R64, R4.reuse, R114, R64 ;  /* 0x000000720440723c */ /* 0x040fe20000001840 */
[----:B------:R-:W2:Y:S01]  /*8350*/  LDSM.16.MT88.4 R108, [R185+0xe800] ;  /* 0x00e80000b96c783b */ /* 0x000ea20000004200 */
[----:B------:R-:W-:Y:S01]  /*8360*/  SHF.R.U32.HI R232, RZ, 0x10, R168 ;  /* 0x00000010ffe87819 */ /* 0x000fe200000116a8 */
[----:B------:R-:W-:Y:S01]  /*8370*/  HSET2.LE.AND R104, R104, R3, PT ;  /* 0x0000000368687233 */ /* 0x000fe20003803000 */
[----:B------:R4:W5:Y:S01]  /*8380*/  MUFU.EX2 R168, R136 ;  /* 0x0000008800a87308 */ /* 0x0009620000000800 */
[----:B------:R-:W2:Y:S01]  /*8390*/  LDSM.16.MT88.4 R112, [R186+0xe800] ;  /* 0x00e80000ba70783b */ /* 0x000ea20000004200 */
[----:B------:R-:W-:Y:S01]  /*83a0*/  LOP3.LUT R232, R232, 0xff, RZ, 0xc0, !PT ;  /* 0x000000ffe8e87812 */ /* 0x000fe200078ec0ff */
[--C-:B------:R-:W-:Y:S01]  /*83b0*/  FFMA.FTZ R221, R221, c[0x0][0x23c], -R150.reuse ;  /* 0x00008f00dddd7a23 */ /* 0x100fe20000010896 */
[----:B------:R-:W-:Y:S01]  /*83c0*/  HMMA.16816.F32 R100, R4, R118, R100 ;  /* 0x000000760464723c */ /* 0x000fe20000001864 */
[----:B------:R-:W-:Y:S01]  /*83d0*/  LDSM.16.MT88.4 R116, [R188+0xe800] ;  /* 0x00e80000bc74783b */ /* 0x000fe20000004200 */
[----:B------:R-:W-:Y:S01]  /*83e0*/  PRMT R232, R232, 0x5410, R105 ;  /* 0x00005410e8e87816 */ /* 0x000fe20000000069 */
[----:B------:R-:W-:Y:S01]  /*83f0*/  FFMA.FTZ R229, R218, c[0x0][0x23c], -R147 ;  /* 0x00008f00dae57a23 */ /* 0x000fe20000010893 */
[----:B---3--:R-:W-:Y:S01]  /*8400*/  F2FP.PACK_AB R105, R166, R163 ;  /* 0x000000a3a669723e */ /* 0x008fe200000000ff */
[----:B------:R-:W-:Y:S01]  /*8410*/  MUFU.EX2 R220, R220 ;  /* 0x000000dc00dc7308 */ /* 0x000fe20000000800 */
[----:B------:R-:W-:-:S02]  /*8420*/  FFMA.FTZ R167, R167, c[0x0][0x23c], -R150 ;  /* 0x00008f00a7a77a23 */ /* 0x000fc40000010896 */
[C---:B------:R-:W-:Y:S01]  /*8430*/  HMMA.16816.F32 R88, R4.reuse, R106, R88 ;  /* 0x0000006a0458723c */ /* 0x040fe20000001858 */
[----:B------:R-:W-:Y:S01]  /*8440*/  LOP3.LUT R104, R104, R105, RZ, 0xc0, !PT ;  /* 0x0000006968687212 */ /* 0x000fe200078ec0ff */
[--C-:B------:R-:W-:Y:S01]  /*8450*/  HSET2.LE.AND R105, R232, R3.reuse, PT ;  /* 0x00000003e8697233 */ /* 0x100fe20003803000 */
[----:B------:R-:W-:Y:S01]  /*8460*/  FFMA.FTZ R157, R217, R162, R157 ;  /* 0x000000a2d99d7223 */ /* 0x000fe2000001009d */
[----:B----4-:R-:W-:Y:S01]  /*8470*/  LDSM.16.MT88.4 R136, [R188+0xc800] ;  /* 0x00c80000bc88783b */ /* 0x010fe20000004200 */
[----:B------:R-:W-:Y:S02]  /*8480*/  MUFU.EX2 R221, R221 ;  /* 0x000000dd00dd7308 */ /* 0x000fe40000000800 */
[--C-:B------:R-:W-:Y:S01]  /*8490*/  HSET2.LE.AND R106, R230, R3.reuse, PT ;  /* 0x00000003e66a7233 */ /* 0x100fe20003803000 */
[C---:B------:R-:W-:Y:S01]  /*84a0*/  HMMA.16816.F32 R92, R4.reuse, R140, R92 ;  /* 0x0000008c045c723c */ /* 0x040fe2000000185c */
[----:B------:R-:W-:Y:S01]  /*84b0*/  HSET2.LE.AND R107, R132, R3, PT ;  /* 0x00000003846b7233 */ /* 0x000fe20003803000 */
[----:B------:R-:W-:Y:S01]  /*84c0*/  MOV R230, UR4 ;  /* 0x0000000400e67c02 */ /* 0x000fe20008000f00 */
[----:B------:R-:W-:Y:S01]  /*84d0*/  FADD.FTZ R156, R156, R157 ;  /* 0x0000009d9c9c7221 */ /* 0x000fe20000010000 */
[----:B-1----:R-:W-:Y:S01]  /*84e0*/  F2FP.PACK_AB R132, R209, R170 ;  /* 0x000000aad184723e */ /* 0x002fe200000000ff */
[----:B------:R-:W1:Y:S01]  /*84f0*/  MUFU.EX2 R228, R228 ;  /* 0x000000e400e47308 */ /* 0x000e620000000800 */
[----:B------:R-:W-:Y:S01]  /*8500*/  LOP3.LUT R230, R231, UR27, R230, 0x96, !PT ;  /* 0x0000001be7e67c12 */ /* 0x000fe2000f8e96e6 */
[----:B------:R-:W-:Y:S01]  /*8510*/  FADD.FTZ R155, R155, R156 ;  /* 0x0000009c9b9b7221 */ /* 0x000fe20000010000 */
[----:B------:R-:W-:Y:S01]  /*8520*/  HMMA.16816.F32 R4, R4, R142, R96 ;  /* 0x0000008e0404723c */ /* 0x000fe20000001860 */
[----:B------:R-:W3:Y:S01]  /*8530*/  LDSM.16.MT88.4 R96, [R184+0xe800] ;  /* 0x00e80000b860783b */ /* 0x000ee20000004200 */
[----:B-----5:R-:W-:Y:S01]  /*8540*/  F2FP.PACK_AB R140, R171, R168 ;  /* 0x000000a8ab8c723e */ /* 0x020fe200000000ff */
[----:B------:R-:W-:Y:S01]  /*8550*/  IMAD.WIDE.U32 R230, R230, -0x326172a9, RZ ;  /* 0xcd9e8d57e6e67825 */ /* 0x000fe200078e00ff */
[----:B------:R-:W-:Y:S01]  /*8560*/  F2FP.PACK_AB R141, R164, R169 ;  /* 0x000000a9a48d723e */ /* 0x000fe200000000ff */
[----:B------:R-:W-:Y:S01]  /*8570*/  MUFU.EX2 R229, R229 ;  /* 0x000000e500e57308 */ /* 0x000fe20000000800 */
[----:B------:R-:W-:Y:S01]  /*8580*/  LOP3.LUT R105, R105, R140, RZ, 0xc0, !PT ;  /* 0x0000008c69697212 */ /* 0x000fe200078ec0ff */
[----:B------:R-:W-:Y:S01]  /*8590*/  FADD.FTZ R154, R154, R155 ;  /* 0x0000009b9a9a7221 */ /* 0x000fe20000010000 */
[----:B------:R-:W-:-:S02]  /*85a0*/  LOP3.LUT R106, R106, R141, RZ, 0xc0, !PT ;  /* 0x0000008d6a6a7212 */ /* 0x000fc400078ec0ff */
[----:B------:R-:W-:Y:S01]  /*85b0*/  LOP3.LUT R107, R107, R132, RZ, 0xc0, !PT ;  /* 0x000000846b6b7212 */ /* 0x000fe200078ec0ff */
[----:B------:R-:W-:Y:S01]  /*85c0*/  LDSM.16.MT88.4 R140, [R188+0xd000] ;  /* 0x00d00000bc8c783b */ /* 0x000fe20000004200 */
[----:B------:R-:W-:Y:S01]  /*85d0*/  LOP3.LUT R227, R231, UR23, R227, 0x96, !PT ;  /* 0x00000017e7e37c12 */ /* 0x000fe2000f8e96e3 */
[----:B------:R-:W-:Y:S01]  /*85e0*/  MUFU.EX2 R167, R167 ;  /* 0x000000a700a77308 */ /* 0x000fe20000000800 */
[----:B-1----:R-:W-:Y:S01]  /*85f0*/  F2FP.PACK_AB R218, R228, R221 ;  /* 0x000000dde4da723e */ /* 0x002fe200000000ff */
[----:B------:R-:W-:Y:S02]  /*8600*/  FADD.FTZ R163, R163, R154 ;  /* 0x0000009aa3a37221 */ /* 0x000fe40000010000 */
[----:B--2---:R-:W-:Y:S01]  /*8610*/  HMMA.16816.F32 R52, R104, R108, R52 ;  /* 0x0000006c6834723c */ /* 0x004fe20000001834 */
[----:B------:R-:W-:-:S04]  /*8620*/  IMAD.WIDE.U32 R232, R227, -0x2daee0ad, RZ ;  /* 0xd2511f53e3e87825 */ /* 0x000fc800078e00ff */
[----:B------:R-:W-:Y:S01]  /*8630*/  FADD.FTZ R166, R166, R163 ;  /* 0x000000a3a6a67221 */ /* 0x000fe20000010000 */
[----:B------:R-:W-:Y:S01]  /*8640*/  LOP3.LUT R227, R233, UR20, R226, 0x96, !PT ;  /* 0x00000014e9e37c12 */ /* 0x000fe2000f8e96e2 */
[----:B------:R-:W-:Y:S01]  /*8650*/  FFMA.FTZ R226, R133, c[0x0][0x23c], -R150 ;  /* 0x00008f0085e27a23 */ /* 0x000fe20000010896 */
[C---:B------:R-:W-:Y:S01]  /*8660*/  HMMA.16816.F32 R56, R104.reuse, R110, R56 ;  /* 0x0000006e6838723c */ /* 0x040fe20000001838 */
[----:B------:R-:W1:Y:S04]  /*8670*/  LDSM.16.MT88.4 R108, [R186+0x10800] ;  /* 0x01080000ba6c783b */ /* 0x000e680000004200 */
[----:B------:R-:W2:Y:S03]  /*8680*/  MUFU.EX2 R226, R226 ;  /* 0x000000e200e27308 */ /* 0x000ea60000000800 */
[C---:B------:R-:W-:Y:S07]  /*8690*/  HMMA.16816.F32 R44, R104.reuse, R112, R44 ;  /* 0x00000070682c723c */ /* 0x040fee000000182c */
[----:B------:R-:W-:Y:S01]  /*86a0*/  LOP3.LUT R112, R135, UR21, R230, 0x96, !PT ;  /* 0x0000001587707c12 */ /* 0x000fe2000f8e96e6 */
[----:B---3--:R-:W-:Y:S01]  /*86b0*/  HMMA.16816.F32 R60, R104, R96, R60 ;  /* 0x00000060683c723c */ /* 0x008fe2000000183c */
[----:B------:R-:W-:-:S04]  /*86c0*/  IMAD.WIDE.U32 R230, R227, -0x326172a9, RZ ;  /* 0xcd9e8d57e3e67825 */ /* 0x000fc800078e00ff */
[----:B------:R-:W-:Y:S01]  /*86d0*/  IMAD.WIDE.U32 R112, R112, -0x2daee0ad, RZ ;  /* 0xd2511f5370707825 */ /* 0x000fe200078e00ff */
[----:B------:R-:W-:Y:S02]  /*86e0*/  LOP3.LUT R134, R231, UR19, R134, 0x96, !PT ;  /* 0x00000013e7867c12 */ /* 0x000fe4000f8e9686 */
[----:B------:R-:W-:Y:S01]  /*86f0*/  HMMA.16816.F32 R64, R104, R98, R64 ;  /* 0x000000626840723c */ /* 0x000fe20000001840 */
[----:B------:R-:W3:Y:S01]  /*8700*/  LDSM.16.MT88.4 R96, [R185+0x10800] ;  /* 0x01080000b960783b */ /* 0x000ee20000004200 */
[----:B------:R-:W-:Y:S01]  /*8710*/  LOP3.LUT R232, R113, UR18, R232, 0x96, !PT ;  /* 0x0000001271e87c12 */ /* 0x000fe2000f8e96e8 */
[----:B------:R-:W-:-:S04]  /*8720*/  IMAD.WIDE.U32 R134, R134, -0x2daee0ad, RZ ;  /* 0xd2511f5386867825 */ /* 0x000fc800078e00ff */
[----:B------:R-:W-:Y:S01]  /*8730*/  IMAD.WIDE.U32 R232, R232, -0x326172a9, RZ ;  /* 0xcd9e8d57e8e87825 */ /* 0x000fe200078e00ff */
[C---:B------:R-:W-:Y:S01]  /*8740*/  HMMA.16816.F32 R48, R104.reuse, R114, R48 ;  /* 0x000000726830723c */ /* 0x040fe20000001830 */
[----:B------:R-:W-:Y:S02]  /*8750*/  LOP3.LUT R234, R135, UR16, R112, 0x96, !PT ;  /* 0x0000001087ea7c12 */ /* 0x000fe4000f8e9670 */
[--C-:B------:R-:W-:Y:S01]  /*8760*/  FFMA.FTZ R227, R216, c[0x0][0x23c], -R147.reuse ;  /* 0x00008f00d8e37a23 */ /* 0x100fe20000010893 */
[----:B------:R-:W-:Y:S01]  /*8770*/  LOP3.LUT R230, R233, UR17, R230, 0x96, !PT ;  /* 0x00000011e9e67c12 */ /* 0x000fe2000f8e96e6 */
[----:B------:R-:W-:Y:S02]  /*8780*/  FFMA.FTZ R216, R222, c[0x0][0x23c], -R147 ;  /* 0x00008f00ded87a23 */ /* 0x000fe40000010893 */
[----:B------:R-:W-:Y:S01]  /*8790*/  IMAD.WIDE.U32 R234, R234, -0x326172a9, RZ ;  /* 0xcd9e8d57eaea7825 */ /* 0x000fe200078e00ff */
[----:B------:R-:W-:Y:S01]  /*87a0*/  HMMA.16816.F32 R16, R104, R128, R16 ;  /* 0x000000806810723c */ /* 0x000fe20000001810 */
[----:B------:R-:W4:Y:S02]  /*87b0*/  MUFU.EX2 R227, R227 ;  /* 0x000000e300e37308 */ /* 0x000f240000000800 */
[----:B------:R-:W-:Y:S01]  /*87c0*/  IMAD.WIDE.U32 R230, R230, -0x2daee0ad, RZ ;  /* 0xd2511f53e6e67825 */ /* 0x000fe200078e00ff */
[----:B------:R-:W-:-:S03]  /*87d0*/  LOP3.LUT R232, R235, UR9, R232, 0x96, !PT ;  /* 0x00000009ebe87c12 */ /* 0x000fc6000f8e96e8 */
[----:B------:R-:W-:Y:S01]  /*87e0*/  FFMA.FTZ R222, R149, c[0x0][0x23c], -R150 ;  /* 0x00008f0095de7a23 */ /* 0x000fe20000010896 */
[----:B------:R-:W-:Y:S01]  /*87f0*/  LOP3.LUT R114, R231, UR7, R134, 0x96, !PT ;  /* 0x00000007e7727c12 */ /* 0x000fe2000f8e9686 */
[----:B-1----:R-:W-:Y:S01]  /*8800*/  HMMA.16816.F32 R80, R104, R110, R80 ;  /* 0x0000006e6850723c */ /* 0x002fe20000001850 */
[----:B------:R-:W1:Y:S01]  /*8810*/  MUFU.EX2 R216, R216 ;  /* 0x000000d800d87308 */ /* 0x000e620000000800 */
[----:B------:R-:W-:Y:S01]  /*8820*/  LDSM.16.MT88.4 R132, [R185+0xd000] ;  /* 0x00d00000b984783b */ /* 0x000fe20000004200 */
[----:B------:R-:W-:-:S04]  /*8830*/  IMAD.WIDE.U32 R232, R232, -0x2daee0ad, RZ ;  /* 0xd2511f53e8e87825 */ /* 0x000fc800078e00ff */
[----:B------:R-:W-:Y:S01]  /*8840*/  IMAD.WIDE.U32 R114, R114, -0x326172a9, RZ ;  /* 0xcd9e8d5772727825 */ /* 0x000fe200078e00ff */
[----:B------:R-:W-:Y:S01]  /*8850*/  HMMA.16816.F32 R20, R104, R130, R20 ;  /* 0x000000826814723c */ /* 0x000fe20000001814 */
[----:B------:R-:W5:Y:S01]  /*8860*/  LDSM.16.MT88.4 R128, [R184+0x10800] ;  /* 0x01080000b880783b */ /* 0x000f620000004200 */
[----:B------:R-:W-:Y:S01]  /*8870*/  MUFU.EX2 R222, R222 ;  /* 0x000000de00de7308 */ /* 0x000fe20000000800 */
[----:B------:R-:W-:Y:S01]  /*8880*/  FFMA.FTZ R231, R146, c[0x0][0x23c], -R147 ;  /* 0x00008f0092e77a23 */ /* 0x000fe20000010893 */
[----:B------:R-:W-:-:S04]  /*8890*/  LOP3.LUT R111, R115, UR24, R234, 0x96, !PT ;  /* 0x00000018736f7c12 */ /* 0x000fc8000f8e96ea */
[C---:B------:R-:W-:Y:S01]  /*88a0*/  LOP3.LUT R113, R111.reuse, 0xffff, RZ, 0xc0, !PT ;  /* 0x0000ffff6f717812 */ /* 0x040fe200078ec0ff */
[C---:B------:R-:W-:Y:S01]  /*88b0*/  HMMA.16816.F32 R76, R104.reuse, R108, R76 ;  /* 0x0000006c684c723c */ /* 0x040fe2000000184c */
[----:B------:R-:W-:Y:S01]  /*88c0*/  LOP3.LUT R112, R111, 0xff, RZ, 0xc0, !PT ;  /* 0x000000ff6f707812 */ /* 0x000fe200078ec0ff */
[----:B------:R-:W-:Y:S01]  /*88d0*/  MUFU.EX2 R231, R231 ;  /* 0x000000e700e77308 */ /* 0x000fe20000000800 */
[----:B------:R-:W-:Y:S02]  /*88e0*/  SHF.R.U32.HI R113, RZ, 0x8, R113 ;  /* 0x00000008ff717819 */ /* 0x000fe40000011671 */
[----:B------:R-:W-:Y:S02]  /*88f0*/  SHF.R.U32.HI R110, RZ, 0x10, R111 ;  /* 0x00000010ff6e7819 */ /* 0x000fe4000001166f */
[----:B------:R-:W-:Y:S01]  /*8900*/  PRMT R112, R112, 0x5410, R113 ;  /* 0x0000541070707816 */ /* 0x000fe20000000071 */
[----:B---3--:R-:W-:Y:S01]  /*8910*/  HMMA.16816.F32 R84, R104, R96, R84 ;  /* 0x000000606854723c */ /* 0x008fe20000001854 */
[----:B------:R-:W-:-:S02]  /*8920*/  SHF.R.U32.HI R111, RZ, 0x18, R111 ;  /* 0x00000018ff6f7819 */ /* 0x000fc4000001166f */
[----:B------:R-:W-:Y:S01]  /*8930*/  LOP3.LUT R110, R110, 0xff, RZ, 0xc0, !PT ;  /* 0x000000ff6e6e7812 */ /* 0x000fe200078ec0ff */
[--C-:B------:R-:W-:Y:S01]  /*8940*/  HSET2.LE.AND R112, R112, R3.reuse, PT ;  /* 0x0000000370707233 */ /* 0x100fe20003803000 */
[--C-:B------:R-:W-:Y:S02]  /*8950*/  SHF.R.U32.HI R109, RZ, 0x10, R114.reuse ;  /* 0x00000010ff6d7819 */ /* 0x100fe40000011672 */
[----:B------:R-:W-:Y:S01]  /*8960*/  SHF.R.U32.HI R96, RZ, 0x18, R114 ;  /* 0x00000018ff607819 */ /* 0x000fe20000011672 */
[C---:B------:R-:W-:Y:S01]  /*8970*/  HMMA.16816.F32 R88, R104.reuse, R98, R88 ;  /* 0x000000626858723c */ /* 0x040fe20000001858 */
[----:B------:R-:W-:Y:S02]  /*8980*/  PRMT R110, R110, 0x5410, R111 ;  /* 0x000054106e6e7816 */ /* 0x000fe4000000006f */
[----:B------:R-:W-:Y:S02]  /*8990*/  LOP3.LUT R109, R109, 0xff, RZ, 0xc0, !PT ;  /* 0x000000ff6d6d7812 */ /* 0x000fe400078ec0ff */
[----:B--2---:R-:W-:Y:S01]  /*89a0*/  F2FP.PACK_AB R111, R223, R226 ;  /* 0x000000e2df6f723e */ /* 0x004fe200000000ff */
[----:B------:R-:W-:Y:S01]  /*89b0*/  HSET2.LE.AND R110, R110, R3, PT ;  /* 0x000000036e6e7233 */ /* 0x000fe20003803000 */
[----:B------:R-:W-:Y:S01]  /*89c0*/  PRMT R98, R109, 0x5410, R96 ;  /* 0x000054106d627816 */ /* 0x000fe20000000060 */
[----:B------:R-:W-:Y:S01]  /*89d0*/  HMMA.16816.F32 R32, R104, R120, R32 ;  /* 0x000000786820723c */ /* 0x000fe20000001820 */
[----:B------:R-:W-:-:S02]  /*89e0*/  LOP3.LUT R97, R114, 0xffff, RZ, 0xc0, !PT ;  /* 0x0000ffff72617812 */ /* 0x000fc400078ec0ff */
[----:B------:R-:W-:Y:S02]  /*89f0*/  LOP3.LUT R108, R114, 0xff, RZ, 0xc0, !PT ;  /* 0x000000ff726c7812 */ /* 0x000fe400078ec0ff */
[----:B------:R-:W-:Y:S02]  /*8a00*/  LOP3.LUT R96, R112, R111, RZ, 0xc0, !PT ;  /* 0x0000006f70607212 */ /* 0x000fe400078ec0ff */
[----:B------:R-:W-:Y:S01]  /*8a10*/  LDSM.16.MT88.4 R112, [R185+0xf000] ;  /* 0x00f00000b970783b */ /* 0x000fe20000004200 */
[----:B------:R-:W-:Y:S01]  /*8a20*/  HMMA.16816.F32 R100, R104, R122, R100 ;  /* 0x0000007a6864723c */ /* 0x000fe20000001864 */
[----:B------:R-:W-:Y:S02]  /*8a30*/  SHF.R.U32.HI R97, RZ, 0x8, R97 ;  /* 0x00000008ff617819 */ /* 0x000fe40000011661 */
[----:B------:R-:W-:Y:S01]  /*8a40*/  LDSM.16.MT88.4 R120, [R188+0xf000] ;  /* 0x00f00000bc78783b */ /* 0x000fe20000004200 */
[----:B----4-:R-:W-:Y:S02]  /*8a50*/  F2FP.PACK_AB R99, R227, R220 ;  /* 0x000000dce363723e */ /* 0x010fe400000000ff */
[----:B------:R-:W-:-:S02]  /*8a60*/  PRMT R108, R108, 0x5410, R97 ;  /* 0x000054106c6c7816 */ /* 0x000fc40000000061 */
[----:B------:R-:W-:Y:S01]  /*8a70*/  HMMA.16816.F32 R36, R104, R116, R36 ;  /* 0x000000746824723c */ /* 0x000fe20000001824 */
[----:B------:R-:W-:Y:S01]  /*8a80*/  LOP3.LUT R97, R110, R99, RZ, 0xc0, !PT ;  /* 0x000000636e617212 */ /* 0x000fe200078ec0ff */
[----:B------:R-:W-:-:S06]  /*8a90*/  HSET2.LE.AND R99, R98, R3, PT ;  /* 0x0000000362637233 */ /* 0x000fcc0003803000 */
[C---:B------:R-:W-:Y:S01]  /*8aa0*/  HMMA.16816.F32 R40, R104.reuse, R118, R40 ;  /* 0x000000766828723c */ /* 0x040fe20000001828 */
[----:B------:R-:W2:Y:S07]  /*8ab0*/  LDSM.16.MT88.4 R116, [R188+0x10800] ;  /* 0x01080000bc74783b */ /* 0x000eae0000004200 */
[C---:B------:R-:W-:Y:S08]  /*8ac0*/  HMMA.16816.F32 R8, R104.reuse, R136, R8 ;  /* 0x000000886808723c */ /* 0x040ff00000001808 */
[C---:B-----5:R-:W-:Y:S07]  /*8ad0*/  HMMA.16816.F32 R92, R104.reuse, R128, R92 ;  /* 0x00000080685c723c */ /* 0x060fee000000185c */
[----:B------:R-:W-:Y:S01]  /*8ae0*/  HSET2.LE.AND R129, R108, R3, PT ;  /* 0x000000036c817233 */ /* 0x000fe20003803000 */
[----:B-1----:R-:W-:Y:S01]  /*8af0*/  F2FP.PACK_AB R128, R229, R216 ;  /* 0x000000d8e580723e */ /* 0x002fe200000000ff */
[----:B------:R-:W-:Y:S01]  /*8b00*/  HMMA.16816.F32 R4, R104, R130, R4 ;  /* 0x000000826804723c */ /* 0x000fe20000001804 */
[----:B------:R-:W-:Y:S02]  /*8b10*/  LDSM.16.MT88.4 R108, [R184+0xf000] ;  /* 0x00f00000b86c783b */ /* 0x000fe40000004200 */
[----:B------:R-:W-:Y:S01]  /*8b20*/  LOP3.LUT R98, R129, R218, RZ, 0xc0, !PT ;  /* 0x000000da81627212 */ /* 0x000fe200078ec0ff */
[--C-:B------:R-:W-:Y:S01]  /*8b30*/  FFMA.FTZ R218, R165, c[0x0][0x23c], -R150.reuse ;  /* 0x00008f00a5da7a23 */ /* 0x100fe20000010896 */
[----:B------:R-:W-:Y:S01]  /*8b40*/  LOP3.LUT R99, R99, R128, RZ, 0xc0, !PT ;  /* 0x0000008063637212 */ /* 0x000fe200078ec0ff */
[----:B------:R-:W-:-:S02]  /*8b50*/  FFMA.FTZ R165, R151, c[0x0][0x23c], -R150 ;  /* 0x00008f0097a57a23 */ /* 0x000fc40000010896 */
[C---:B------:R-:W-:Y:S01]  /*8b60*/  HMMA.16816.F32 R12, R104.reuse, R138, R12 ;  /* 0x0000008a680c723c */ /* 0x040fe2000000180c */
[----:B------:R-:W1:Y:S01]  /*8b70*/  LDSM.16.MT88.4 R136, [R186+0xd000] ;  /* 0x00d00000ba88783b */ /* 0x000e620000004200 */
[----:B------:R-:W3:Y:S06]  /*8b80*/  MUFU.EX2 R218, R218 ;  /* 0x000000da00da7308 */ /* 0x000eec0000000800 */
[C---:B------:R-:W-:Y:S02]  /*8b90*/  HMMA.16816.F32 R24, R104.reuse, R124, R24 ;  /* 0x0000007c6818723c */ /* 0x040fe40000001818 */
[----:B------:R-:W-:Y:S06]  /*8ba0*/  MUFU.EX2 R165, R165 ;  /* 0x000000a500a57308 */ /* 0x000fec0000000800 */
[C---:B------:R-:W-:Y:S01]  /*8bb0*/  HMMA.16816.F32 R28, R104.reuse, R126, R28 ;  /* 0x0000007e681c723c */ /* 0x040fe2000000181c */
[----:B------:R-:W4:Y:S07]  /*8bc0*/  LDSM.16.MT88.4 R124, [R184+0xd000] ;  /* 0x00d00000b87c783b */ /* 0x000f2e0000004200 */
[C---:B--2---:R-:W-:Y:S08]  /*8bd0*/  HMMA.16816.F32 R68, R104.reuse, R116, R68 ;  /* 0x000000746844723c */ /* 0x044ff00000001844 */
[----:B------:R-:W-:Y:S01]  /*8be0*/  HMMA.16816.F32 R72, R104, R118, R72 ;  /* 0x000000766848723c */ /* 0x000fe20000001848 */
[----:B------:R-:W2:Y:S04]  /*8bf0*/  LDSM.16.MT88.4 R116, [R186+0xf000] ;  /* 0x00f00000ba74783b */ /* 0x000ea80000004200 */
[----:B------:R-:W-:Y:S03]  /*8c00*/  LDSM.16.MT88.4 R104, [R186+0x11000] ;  /* 0x01100000ba68783b */ /* 0x000fe60000004200 */
[C---:B------:R-:W-:Y:S01]  /*8c10*/  HMMA.16816.F32 R128, R96.reuse, R140, R8 ;  /* 0x0000008c6080723c */ /* 0x040fe20000001808 */
[----:B------:R-:W5:Y:S07]  /*8c20*/  LDSM.16.MT88.4 R8, [R188+0x11000] ;  /* 0x01100000bc08783b */ /* 0x000f6e0000004200 */
[C---:B------:R-:W-:Y:S08]  /*8c30*/  HMMA.16816.F32 R36, R96.reuse, R120, R36 ;  /* 0x000000786024723c */ /* 0x040ff00000001824 */
[C---:B------:R-:W-:Y:S01]  /*8c40*/  HMMA.16816.F32 R40, R96.reuse, R122, R40 ;  /* 0x0000007a6028723c */ /* 0x040fe20000001828 */
[----:B------:R-:W2:Y:S07]  /*8c50*/  LDSM.16.MT88.4 R120, [R185+0x11000] ;  /* 0x01100000b978783b */ /* 0x000eae0000004200 */
[C---:B------:R-:W-:Y:S08]  /*8c60*/  HMMA.16816.F32 R52, R96.reuse, R112, R52 ;  /* 0x000000706034723c */ /* 0x040ff00000001834 */
[C---:B------:R-:W-:Y:S01]  /*8c70*/  HMMA.16816.F32 R56, R96.reuse, R114, R56 ;  /* 0x000000726038723c */ /* 0x040fe20000001838 */
[----:B------:R-:W2:Y:S07]  /*8c80*/  LDSM.16.MT88.4 R112, [R184+0x11000] ;  /* 0x01100000b870783b */ /* 0x000eae0000004200 */
        /* <DEDUP_REMOVED lines=8> */
[C---:B----4-:R-:W-:Y:S08]  /*8d10*/  HMMA.16816.F32 R32, R96.reuse, R124, R32 ;  /* 0x0000007c6020723c */ /* 0x050ff00000001820 */
[C---:B------:R-:W-:Y:S01]  /*8d20*/  HMMA.16816.F32 R100, R96.reuse, R126, R100 ;  /* 0x0000007e6064723c */ /* 0x040fe20000001864 */
[----:B------:R-:W1:Y:S07]  /*8d30*/  LDSM.16.MT88.4 R124, [R188+0xd800] ;  /* 0x00d80000bc7c783b */ /* 0x000e6e0000004200 */
[C---:B--2---:R-:W-:Y:S08]  /*8d40*/  HMMA.16816.F32 R44, R96.reuse, R116, R44 ;  /* 0x00000074602c723c */ /* 0x044ff0000000182c */
[C---:B------:R-:W-:Y:S01]  /*8d50*/  HMMA.16816.F32 R48, R96.reuse, R118, R48 ;  /* 0x000000766030723c */ /* 0x040fe20000001830 */
[----:B------:R-:W2:Y:S07]  /*8d60*/  LDSM.16.MT88.4 R116, [R186+0xd800] ;  /* 0x00d80000ba74783b */ /* 0x000eae0000004200 */
[C---:B------:R-:W-:Y:S08]  /*8d70*/  HMMA.16816.F32 R60, R96.reuse, R108, R60 ;  /* 0x0000006c603c723c */ /* 0x040ff0000000183c */
[C---:B------:R-:W-:Y:S08]  /*8d80*/  HMMA.16816.F32 R64, R96.reuse, R110, R64 ;  /* 0x0000006e6040723c */ /* 0x040ff00000001840 */
[C---:B-----5:R-:W-:Y:S07]  /*8d90*/  HMMA.16816.F32 R68, R96.reuse, R8, R68 ;  /* 0x000000086044723c */ /* 0x060fee0000001844 */
[----:B------:R-:W-:Y:S01]  /*8da0*/  LOP3.LUT R8, R233, UR25, R230, 0x96, !PT ;  /* 0x00000019e9087c12 */ /* 0x000fe2000f8e96e6 */
[----:B------:R-:W-:Y:S01]  /*8db0*/  HMMA.16816.F32 R72, R96, R10, R72 ;  /* 0x0000000a6048723c */ /* 0x000fe20000001848 */
[----:B------:R-:W-:Y:S01]  /*8dc0*/  SHF.R.U32.HI R9, RZ, 0x10, R232 ;  /* 0x00000010ff097819 */ /* 0x000fe200000116e8 */
[----:B------:R-:W-:-:S02]  /*8dd0*/  FFMA.FTZ R230, R148, c[0x0][0x23c], -R147 ;  /* 0x00008f0094e67a23 */ /* 0x000fc40000010893 */
[----:B------:R-:W-:Y:S03]  /*8de0*/  LDSM.16.MT88.4 R148, [R184+0xd800] ;  /* 0x00d80000b894783b */ /* 0x000fe60000004200 */
[C---:B------:R-:W-:Y:S01]  /*8df0*/  LOP3.LUT R11, R232.reuse, 0xffff, RZ, 0xc0, !PT ;  /* 0x0000ffffe80b7812 */ /* 0x040fe200078ec0ff */
[----:B------:R-:W-:Y:S01]  /*8e00*/  HMMA.16816.F32 R76, R96, R104, R76 ;  /* 0x00000068604c723c */ /* 0x000fe2000000184c */
[----:B------:R-:W-:Y:S01]  /*8e10*/  LOP3.LUT R10, R232, 0xff, RZ, 0xc0, !PT ;  /* 0x000000ffe80a7812 */ /* 0x000fe200078ec0ff */
[----:B------:R-:W-:Y:S01]  /*8e20*/  FFMA.FTZ R233, R144, c[0x0][0x23c], -R147 ;  /* 0x00008f0090e97a23 */ /* 0x000fe20000010893 */
[----:B------:R-:W4:Y:S01]  /*8e30*/  MUFU.EX2 R230, R230 ;  /* 0x000000e600e67308 */ /* 0x000f220000000800 */
[----:B------:R-:W-:Y:S02]  /*8e40*/  SHF.R.U32.HI R109, RZ, 0x8, R11 ;  /* 0x00000008ff6d7819 */ /* 0x000fe4000001160b */
[----:B------:R-:W-:-:S02]  /*8e50*/  LOP3.LUT R11, R9, 0xff, RZ, 0xc0, !PT ;  /* 0x000000ff090b7812 */ /* 0x000fc400078ec0ff */
[C---:B------:R-:W-:Y:S01]  /*8e60*/  HMMA.16816.F32 R80, R96.reuse, R106, R80 ;  /* 0x0000006a6050723c */ /* 0x040fe20000001850 */
[----:B------:R-:W-:Y:S02]  /*8e70*/  LOP3.LUT R104, R8, 0xff, RZ, 0xc0, !PT ;  /* 0x000000ff08687812 */ /* 0x000fe400078ec0ff */
[----:B------:R-:W-:Y:S01]  /*8e80*/  MUFU.EX2 R233, R233 ;  /* 0x000000e900e97308 */ /* 0x000fe20000000800 */
[----:B------:R-:W-:Y:S02]  /*8e90*/  SHF.R.U32.HI R105, RZ, 0x10, R8 ;  /* 0x00000010ff697819 */ /* 0x000fe40000011608 */
[----:B------:R-:W-:Y:S02]  /*8ea0*/  PRMT R10, R10, 0x5410, R109 ;  /* 0x000054100a0a7816 */ /* 0x000fe4000000006d */
[C---:B------:R-:W-:Y:S01]  /*8eb0*/  HMMA.16816.F32 R84, R96.reuse, R120, R84 ;  /* 0x000000786054723c */ /* 0x040fe20000001854 */
[----:B------:R-:W-:Y:S01]  /*8ec0*/  SHF.R.U32.HI R106, RZ, 0x18, R232 ;  /* 0x00000018ff6a7819 */ /* 0x000fe200000116e8 */
[----:B------:R-:W-:Y:S01]  /*8ed0*/  FFMA.FTZ R232, R145, c[0x0][0x23c], -R147 ;  /* 0x00008f0091e87a23 */ /* 0x000fe20000010893 */
[----:B------:R-:W-:Y:S01]  /*8ee0*/  LOP3.LUT R107, R8, 0xffff, RZ, 0xc0, !PT ;  /* 0x0000ffff086b7812 */ /* 0x000fe200078ec0ff */
[----:B------:R-:W-:Y:S01]  /*8ef0*/  HSET2.LE.AND R10, R10, R3, PT ;  /* 0x000000030a0a7233 */ /* 0x000fe20003803000 */
[----:B------:R-:W-:Y:S01]  /*8f00*/  SHF.R.U32.HI R8, RZ, 0x18, R8 ;  /* 0x00000018ff087819 */ /* 0x000fe20000011608 */
[----:B------:R-:W-:Y:S01]  /*8f10*/  LDSM.16.MT88.4 R108, [R185+0xd800] ;  /* 0x00d80000b96c783b */ /* 0x000fe20000004200 */
[----:B------:R-:W-:Y:S01]  /*8f20*/  SHF.R.U32.HI R107, RZ, 0x8, R107 ;  /* 0x00000008ff6b7819 */ /* 0x000fe2000001166b */
[----:B------:R-:W-:Y:S01]  /*8f30*/  HMMA.16816.F32 R88, R96, R122, R88 ;  /* 0x0000007a6058723c */ /* 0x000fe20000001858 */
[----:B------:R-:W5:Y:S01]  /*8f40*/  MUFU.EX2 R232, R232 ;  /* 0x000000e800e87308 */ /* 0x000f620000000800 */
[----:B------:R-:W-:Y:S01]  /*8f50*/  LOP3.LUT R9, R105, 0xff, RZ, 0xc0, !PT ;  /* 0x000000ff69097812 */ /* 0x000fe200078ec0ff */
[----:B------:R-:W-:Y:S01]  /*8f60*/  LDSM.16.MT88.4 R144, [R188+0xf800] ;  /* 0x00f80000bc90783b */ /* 0x000fe20000004200 */
[----:B------:R-:W-:-:S02]  /*8f70*/  PRMT R104, R104, 0x5410, R107 ;  /* 0x0000541068687816 */ /* 0x000fc4000000006b */
[----:B------:R-:W-:Y:S02]  /*8f80*/  PRMT R106, R11, 0x5410, R106 ;  /* 0x000054100b6a7816 */ /* 0x000fe4000000006a */
[C---:B------:R-:W-:Y:S01]  /*8f90*/  HMMA.16816.F32 R92, R96.reuse, R112, R92 ;  /* 0x00000070605c723c */ /* 0x040fe2000000185c */
[----:B------:R-:W-:Y:S01]  /*8fa0*/  PRMT R8, R9, 0x5410, R8 ;  /* 0x0000541009087816 */ /* 0x000fe20000000008 */
[--C-:B------:R-:W-:Y:S01]  /*8fb0*/  HSET2.LE.AND R104, R104, R3.reuse, PT ;  /* 0x0000000368687233 */ /* 0x100fe20003803000 */
[----:B---3--:R-:W-:Y:S01]  /*8fc0*/  F2FP.PACK_AB R9, R218, R167 ;  /* 0x000000a7da09723e */ /* 0x008fe200000000ff */
[--C-:B------:R-:W-:Y:S01]  /*8fd0*/  HSET2.LE.AND R11, R106, R3.reuse, PT ;  /* 0x000000036a0b7233 */ /* 0x100fe20003803000 */
[----:B----4-:R-:W-:Y:S01]  /*8fe0*/  F2FP.PACK_AB R106, R231, R230 ;  /* 0x000000e6e76a723e */ /* 0x010fe200000000ff */
[----:B------:R-:W-:Y:S01]  /*8ff0*/  HSET2.LE.AND R3, R8, R3, PT ;  /* 0x0000000308037233 */ /* 0x000fe20003803000 */
[----:B------:R-:W-:Y:S01]  /*9000*/  LOP3.LUT R8, R104, R9, RZ, 0xc0, !PT ;  /* 0x0000000968087212 */ /* 0x000fe200078ec0ff */
[----:B------:R-:W-:Y:S01]  /*9010*/  HMMA.16816.F32 R4, R96, R114, R4 ;  /* 0x000000726004723c */ /* 0x000fe20000001804 */
[----:B------:R-:W3:Y:S01]  /*9020*/  LDSM.16.MT88.4 R96, [R188+0x11800] ;  /* 0x01180000bc60783b */ /* 0x000ee20000004200 */
[----:B------:R-:W-:-:S02]  /*9030*/  F2FP.PACK_AB R105, R222, R165 ;  /* 0x000000a5de69723e */ /* 0x000fc400000000ff */
[----:B-----5:R-:W-:Y:S02]  /*9040*/  F2FP.PACK_AB R104, R233, R232 ;  /* 0x000000e8e968723e */ /* 0x020fe400000000ff */
[----:B------:R-:W-:Y:S01]  /*9050*/  LOP3.LUT R9, R3, R106, RZ, 0xc0, !PT ;  /* 0x0000006a03097212 */ /* 0x000fe200078ec0ff */
[----:B------:R-:W-:Y:S01]  /*9060*/  FFMA.FTZ R3, R215, R160, R153 ;  /* 0x000000a0d7037223 */ /* 0x000fe20000010099 */
[----:B------:R-:W-:Y:S02]  /*9070*/  LOP3.LUT R10, R10, R105, RZ, 0xc0, !PT ;  /* 0x000000690a0a7212 */ /* 0x000fe400078ec0ff */
[----:B------:R-:W-:Y:S01]  /*9080*/  LOP3.LUT R11, R11, R104, RZ, 0xc0, !PT ;  /* 0x000000680b0b7212 */ /* 0x000fe200078ec0ff */
[----:B------:R-:W-:-:S04]  /*9090*/  FADD.FTZ R3, R152, R3 ;  /* 0x0000000398037221 */ /* 0x000fc80000010000 */
[----:B------:R-:W-:Y:S02]  /*90a0*/  FADD.FTZ R0, R0, R3 ;  /* 0x0000000300007221 */ /* 0x000fe40000010000 */
[C---:B-1----:R-:W-:Y:S01]  /*90b0*/  HMMA.16816.F32 R128, R8.reuse, R124, R128 ;  /* 0x0000007c0880723c */ /* 0x042fe20000001880 */
[----:B------:R-:W-:Y:S02]  /*90c0*/  FADD.FTZ R3, R169, R166 ;  /* 0x000000a6a9037221 */ /* 0x000fe40000010000 */
[----:B------:R-:W-:Y:S02]  /*90d0*/  FADD.FTZ R161, R161, R0 ;  /* 0x00000000a1a17221 */ /* 0x000fe40000010000 */
[----:B------:R-:W-:Y:S02]  /*90e0*/  FADD.FTZ R3, R164, R3 ;  /* 0x00000003a4037221 */ /* 0x000fe40000010000 */
[----:B------:R-:W-:Y:S01]  /*90f0*/  FADD.FTZ R168, R168, R161 ;  /* 0x000000a1a8a87221 */ /* 0x000fe20000010000 */
[----:B------:R-:W-:Y:S01]  /*9100*/  HMMA.16816.F32 R124, R8, R126, R12 ;  /* 0x0000007e087c723c */ /* 0x000fe2000000180c */
[----:B------:R-:W-:Y:S01]  /*9110*/  LDSM.16.MT88.4 R12, [R186+0x11800] ;  /* 0x01180000ba0c783b */ /* 0x000fe20000004200 */
[----:B------:R-:W-:Y:S01]  /*9120*/  FADD.FTZ R0, R226, R3 ;  /* 0x00000003e2007221 */ /* 0x000fe20000010000 */
[----:B------:R-:W-:Y:S01]  /*9130*/  MOV R3, R158 ;  /* 0x0000009e00037202 */ /* 0x000fe20000000f00 */
[----:B------:R-:W-:-:S02]  /*9140*/  FADD.FTZ R171, R171, R168 ;  /* 0x000000a8abab7221 */ /* 0x000fc40000010000 */
[----:B------:R-:W-:Y:S02]  /*9150*/  FADD.FTZ R0, R223, R0 ;  /* 0x00000000df007221 */ /* 0x000fe40000010000 */
[C---:B--2---:R-:W-:Y:S01]  /*9160*/  HMMA.16816.F32 R120, R8.reuse, R116, R16 ;  /* 0x000000740878723c */ /* 0x044fe20000001810 */
[----:B------:R-:W-:Y:S01]  /*9170*/  LDSM.16.MT88.4 R16, [R185+0x11800] ;  /* 0x01180000b910783b */ /* 0x000fe20000004200 */
[----:B------:R-:W-:Y:S02]  /*9180*/  FADD.FTZ R170, R170, R171 ;  /* 0x000000abaaaa7221 */ /* 0x000fe40000010000 */
[----:B------:R-:W-:Y:S02]  /*9190*/  FADD.FTZ R221, R221, R0 ;  /* 0x00000000dddd7221 */ /* 0x000fe40000010000 */
[----:B------:R-:W-:Y:S02]  /*91a0*/  FADD.FTZ R209, R209, R170 ;  /* 0x000000aad1d17221 */ /* 0x000fe40000010000 */
[----:B---3--:R-:W-:Y:S01]  /*91b0*/  HMMA.16816.F32 R68, R8, R96, R68 ;  /* 0x000000600844723c */ /* 0x008fe20000001844 */
[----:B------:R-:W-:-:S02]  /*91c0*/  FADD.FTZ R228, R228, R221 ;  /* 0x000000dde4e47221 */ /* 0x000fc40000010000 */
[----:B------:R-:W-:Y:S02]  /*91d0*/  FADD.FTZ R220, R220, R209 ;  /* 0x000000d1dcdc7221 */ /* 0x000fe40000010000 */
[----:B------:R-:W-:Y:S02]  /*91e0*/  FADD.FTZ R167, R167, R228 ;  /* 0x000000e4a7a77221 */ /* 0x000fe40000010000 */
[----:B------:R-:W-:Y:S01]  /*91f0*/  FADD.FTZ R227, R227, R220 ;  /* 0x000000dce3e37221 */ /* 0x000fe20000010000 */
[----:B------:R-:W-:Y:S01]  /*9200*/  HMMA.16816.F32 R72, R8, R98, R72 ;  /* 0x000000620848723c */ /* 0x000fe20000001848 */
[----:B------:R-:W1:Y:S01]  /*9210*/  LDSM.16.MT88.4 R96, [R184+0x11800] ;  /* 0x01180000b860783b */ /* 0x000e620000004200 */
[----:B------:R-:W-:Y:S02]  /*9220*/  FADD.FTZ R218, R218, R167 ;  /* 0x000000a7dada7221 */ /* 0x000fe40000010000 */
[----:B------:R-:W-:Y:S02]  /*9230*/  FADD.FTZ R216, R216, R227 ;  /* 0x000000e3d8d87221 */ /* 0x000fe40000010000 */
[----:B------:R-:W-:-:S02]  /*9240*/  FADD.FTZ R165, R165, R218 ;  /* 0x000000daa5a57221 */ /* 0x000fc40000010000 */
[----:B------:R-:W-:Y:S01]  /*9250*/  HMMA.16816.F32 R112, R8, R108, R24 ;  /* 0x0000006c0870723c */ /* 0x000fe20000001818 */
[----:B------:R-:W-:Y:S02]  /*9260*/  FADD.FTZ R229, R229, R216 ;  /* 0x000000d8e5e57221 */ /* 0x000fe40000010000 */
[----:B------:R-:W-:Y:S02]  /*9270*/  FADD.FTZ R217, R222, R165 ;  /* 0x000000a5ded97221 */ /* 0x000fe40000010000 */
[----:B------:R-:W-:-:S03]  /*9280*/  FADD.FTZ R230, R230, R229 ;  /* 0x000000e5e6e67221 */ /* 0x000fc60000010000 */
[----:B------:R-:W-:Y:S01]  /*9290*/  HMMA.16816.F32 R116, R8, R118, R20 ;  /* 0x000000760874723c */ /* 0x000fe20000001814 */
[----:B------:R-:W-:-:S04]  /*92a0*/  FADD.FTZ R231, R231, R230 ;  /* 0x000000e6e7e77221 */ /* 0x000fc80000010000 */
[----:B------:R-:W-:-:S03]  /*92b0*/  FADD.FTZ R232, R232, R231 ;  /* 0x000000e7e8e87221 */ /* 0x000fc60000010000 */
[----:B------:R-:W-:Y:S01]  /*92c0*/  HMMA.16816.F32 R108, R8, R110, R28 ;  /* 0x0000006e086c723c */ /* 0x000fe2000000181c */
[----:B------:R-:W-:-:S07]  /*92d0*/  FADD.FTZ R215, R233, R232 ;  /* 0x000000e8e9d77221 */ /* 0x000fce0000010000 */
        /* <DEDUP_REMOVED lines=15> */
[----:B------:R-:W-:Y:S07]  /*93d0*/  HMMA.16816.F32 R60, R8, R132, R60 ;  /* 0x00000084083c723c */ /* 0x000fee000000183c */
[----:B------:R-:W-:-:S02]  /*93e0*/  MOV R132, R159 ;  /* 0x0000009f00847202 */ /* 0x000fc40000000f00 */
.L_x_945:
[----:B------:R-:W-:-:S06]  /*93f0*/  UISETP.GT.AND UP0, UPT, UR29, UR11, UPT ;  /* 0x0000000b1d00728c */ /* 0x000fcc000bf04270 */
[----:B------:R-:W-:-:S13]  /*9400*/  PLOP3.LUT P0, PT, PT, PT, UP0, 0x80, 0x0 ;  /* 0x000000000000781c */ /* 0x000fda0003f0f008 */
[----:B------:R-:W-:Y:S05]  /*9410*/  @!P0 BRA `(.L_x_947) ;  /* 0x0000399000008947 */ /* 0x000fea0003800000 */
[----:B------:R-:W-:Y:S01]  /*9420*/  IMAD.WIDE.U32 R220, R214, -0x326172a9, RZ ;  /* 0xcd9e8d57d6dc7825 */ /* 0x000fe200078e00ff */
[----:B------:R-:W-:Y:S01]  /*9430*/  UMOV UR31, 0x5 ;  /* 0x00000005001f7882 */ /* 0x000fe20000000000 */
[----:B------:R-:W-:Y:S01]  /*9440*/  PRMT R209, R2, 0x7054, R2 ;  /* 0x0000705402d17816 */ /* 0x000fe20000000002 */
[----:B------:R-:W-:Y:S01]  /*9450*/  ULDC UR4, c[0x0][0x19c] ;  /* 0x0000670000047ab9 */ /* 0x000fe20000000800 */
[----:B------:R-:W-:Y:S01]  /*9460*/  IMAD.WIDE.U32 R222, R206, -0x2daee0ad, RZ ;  /* 0xd2511f53cede7825 */ /* 0x000fe200078e00ff */
[----:B------:R-:W-:Y:S01]  /*9470*/  LOP3.LUT R219, R221, R219, RZ, 0x3c, !PT ;  /* 0x000000dbdddb7212 */ /* 0x000fe200078e3cff */
[----:B------:R-:W-:Y:S01]  /*9480*/  USHF.L.U32 UR28, UR8, 0x5, URZ ;  /* 0x00000005081c7899 */ /* 0x000fe2000800063f */
[----:B------:R-:W-:Y:S01]  /*9490*/  MOV R2, R3 ;  /* 0x0000000300027202 */ /* 0x000fe20000000f00 */
[----:B------:R-:W-:Y:S01]  /*94a0*/  USHF.L.U64.HI UR8, UR8, UR31, UR4 ;  /* 0x0000001f08087299 */ /* 0x000fe20008010204 */
[----:B------:R-:W-:Y:S01]  /*94b0*/  MOV R0, R132 ;  /* 0x0000008400007202 */ /* 0x000fe20000000f00 */
[----:B------:R-:W-:Y:S01]  /*94c0*/  IMAD.WIDE.U32 R218, R219, -0x2daee0ad, RZ ;  /* 0xd2511f53dbda7825 */ /* 0x000fe200078e00ff */
[----:B------:R-:W-:Y:S01]  /*94d0*/  MOV R206, R224 ;  /* 0x000000e000ce7202 */ /* 0x000fe20000000f00 */
[----:B------:R-:W-:-:S02]  /*94e0*/  UMOV UR33, 0x6 ;  /* 0x0000000600217882 */ /* 0x000fc40000000000 */
[----:B------:R-:W-:Y:S02]  /*94f0*/  ULDC UR4, c[0x0][0x1a4] ;  /* 0x0000690000047ab9 */ /* 0x000fe40000000800 */
[----:B------:R-:W-:Y:S02]  /*9500*/  USHF.L.U32 UR30, UR6, 0x5, URZ ;  /* 0x00000005061e7899 */ /* 0x000fe4000800063f */
[----:B------:R-:W-:Y:S02]  /*9510*/  USHF.L.U32 UR32, UR6, 0x6, URZ ;  /* 0x0000000606207899 */ /* 0x000fe4000800063f */
[----:B------:R-:W-:Y:S02]  /*9520*/  USHF.L.U64.HI UR31, UR6, UR31, UR4 ;  /* 0x0000001f061f7299 */ /* 0x000fe40008010204 */
[----:B------:R-:W-:Y:S01]  /*9530*/  USHF.L.U64.HI UR33, UR6, UR33, UR4 ;  /* 0x0000002106217299 */ /* 0x000fe20008010204 */
[----:B------:R-:W-:Y:S05]  /*9540*/  BRA `(.L_x_948) ;  /* 0x0000025000007947 */ /* 0x000fea0003800000 */
.L_x_950:
        /* <DEDUP_REMOVED lines=37> */
.L_x_948:
        /* <DEDUP_REMOVED lines=9> */
[C---:B------:R-:W-:Y:S02]  /*9830*/  LEA R224, P0, R226.reuse, c[0x0][0x170], 0x1 ;  /* 0x00005c00e2e07a11 */ /* 0x040fe400078008ff */
[----:B------:R-:W-:Y:S04]  /*9840*/  IADD3 R3, R227, UR4, RZ ;  /* 0x00000004e3037c10 */ /* 0x000fe8000fffe0ff */
[----:B------:R-:W-:Y:S02]  /*9850*/  LEA.HI.X R225, R226, c[0x0][0x174], R3, 0x1, P0 ;  /* 0x00005d00e2e17a11 */ /* 0x000fe400000f0c03 */
[----:B------:R-:W-:Y:S03]  /*9860*/  IADD3 R230, P0, R224, UR30, RZ ;  /* 0x0000001ee0e67c10 */ /* 0x000fe6000ff1e0ff */
[----:B------:R-:W-:Y:S01]  /*9870*/  @!PT LDS RZ, [RZ] ;  /* 0x00000000fffff984 */ /* 0x000fe20000000800 */
[----:B------:R-:W-:Y:S01]  /*9880*/  @!PT LDS RZ, [RZ] ;  /* 0x00000000fffff984 */ /* 0x000fe20000000800 */
[----:B------:R-:W-:Y:S01]  /*9890*/  @!PT LDS RZ, [RZ] ;  /* 0x00000000fffff984 */ /* 0x000fe20000000800 */
[----:B------:R1:W-:Y:S01]  /*98a0*/  LDGSTS.E.BYPASS.LTC128B.128 [R196+0xc000], [R224.64] ;  /* 0x0c000000e0c47fae */ /* 0x0003e2000b901d4e */
[----:B------:R-:W-:Y:S02]  /*98b0*/  IADD3.X R231, R225, UR31, RZ, P0, !PT ;  /* 0x0000001fe1e77c10 */ /* 0x000fe400087fe4ff */
[----:B------:R-:W-:Y:S01]  /*98c0*/  IADD3 R228, P0, R230, UR30, RZ ;  /* 0x0000001ee6e47c10 */ /* 0x000fe2000ff1e0ff */
[----:B------:R1:W-:Y:S03]  /*98d0*/  LDGSTS.E.BYPASS.LTC128B.128 [R196+0xe000], [R224.64+0x80] ;  /* 0x0e000080e0c47fae */ /* 0x0003e6000b901d4e */
[----:B------:R-:W-:Y:S01]  /*98e0*/  IADD3.X R229, R231, UR31, RZ, P0, !PT ;  /* 0x0000001fe7e57c10 */ /* 0x000fe200087fe4ff */
[----:B------:R1:W-:Y:S01]  /*98f0*/  LDGSTS.E.BYPASS.LTC128B.128 [R196+0x10000], [R224.64+0x100] ;  /* 0x10000100e0c47fae */ /* 0x0003e2000b901d4e */
[----:B------:R-:W-:Y:S03]  /*9900*/  IADD3 R226, P0, R228, UR30, RZ ;  /* 0x0000001ee4e27c10 */ /* 0x000fe6000ff1e0ff */
[----:B------:R1:W-:Y:S01]  /*9910*/  LDGSTS.E.BYPASS.LTC128B.128 [R196+0xc800], [R230.64] ;  /* 0x0c800000e6c47fae */ /* 0x0003e2000b901d4e */
[----:B------:R-:W-:Y:S02]  /*9920*/  IADD3.X R227, R229, UR31, RZ, P0, !PT ;  /* 0x0000001fe5e37c10 */ /* 0x000fe400087fe4ff */
[----:B------:R-:W-:Y:S01]  /*9930*/  PLOP3.LUT P0, PT, PT, PT, UP0, 0x80, 0x0 ;  /* 0x000000000000781c */ /* 0x000fe20003f0f008 */
        /* <DEDUP_REMOVED lines=168> */
.L_x_949:
[----:B-1----:R-:W-:Y:S01]  /*a3c0*/  IMAD.U32 R132, RZ, RZ, UR6 ;  /* 0x00000006ff847e24 */ /* 0x002fe2000f8e00ff */
[----:B------:R-:W-:Y:S01]  /*a3d0*/  USHF.L.U32 UR4, UR6, 0x1, URZ ;  /* 0x0000000106047899 */ /* 0x000fe2000800063f */
[----:B------:R-:W-:Y:S01]  /*a3e0*/  LOP3.LUT R238, R219, UR22, R222, 0x96, !PT ;  /* 0x00000016dbee7c12 */ /* 0x000fe2000f8e96de */
[----:B------:R-:W-:Y:S01]  /*a3f0*/  UISETP.GT.AND UP0, UPT, UR6, UR11, UPT ;  /* 0x0000000b0600728c */ /* 0x000fe2000bf04270 */
[----:B------:R-:W-:Y:S01]  /*a400*/  IMAD R3, R132, 0x40, R205 ;  /* 0x0000004084037824 */ /* 0x000fe200078e02cd */
[----:B------:R-:W-:Y:S02]  /*a410*/  UMOV UR29, UR6 ;  /* 0x00000006001d7c82 */ /* 0x000fe40008000000 */
[----:B------:R-:W-:Y:S02]  /*a420*/  IMAD.WIDE.U32 R238, R238, -0x326172a9, RZ ;  /* 0xcd9e8d57eeee7825 */ /* 0x000fe400078e00ff */
[C---:B------:R-:W-:Y:S02]  /*a430*/  IADD3 R133, R3.reuse, 0x1, RZ ;  /* 0x0000000103857810 */ /* 0x040fe40007ffe0ff */
[----:B------:R-:W-:Y:S02]  /*a440*/  IADD3 R132, R3, 0x8, RZ ;  /* 0x0000000803847810 */ /* 0x000fe40007ffe0ff */
[C---:B------:R-:W-:Y:S02]  /*a450*/  ISETP.GE.AND P3, PT, R133.reuse, R204, PT ;  /* 0x000000cc8500720c */ /* 0x040fe40003f66270 */
[C---:B------:R-:W-:Y:S02]  /*a460*/  ISETP.GE.AND P4, PT, R133.reuse, R202, PT ;  /* 0x000000ca8500720c */ /* 0x040fe40003f86270 */
[----:B------:R-:W-:Y:S02]  /*a470*/  ISETP.GE.OR P3, PT, R133, R203, !P3 ;  /* 0x000000cb8500720c */ /* 0x000fe40005f66670 */
[C---:B------:R-:W-:Y:S02]  /*a480*/  ISETP.GE.AND P2, PT, R3.reuse, R204, PT ;  /* 0x000000cc0300720c */ /* 0x040fe40003f46270 */
[----:B------:R-:W-:Y:S02]  /*a490*/  ISETP.GE.AND P1, PT, R3, R202, PT ;  /* 0x000000ca0300720c */ /* 0x000fe40003f26270 */
[----:B------:R-:W-:Y:S02]  /*a4a0*/  ISETP.GE.OR P4, PT, R133, R197, !P4 ;  /* 0x000000c58500720c */ /* 0x000fe40006786670 */
[C---:B------:R-:W-:Y:S02]  /*a4b0*/  IADD3 R133, R3.reuse, 0x9, RZ ;  /* 0x0000000903857810 */ /* 0x040fe40007ffe0ff */
[C---:B------:R-:W-:Y:S02]  /*a4c0*/  ISETP.GE.AND P0, PT, R132.reuse, R204, PT ;  /* 0x000000cc8400720c */ /* 0x040fe40003f06270 */
[C---:B------:R-:W-:Y:S02]  /*a4d0*/  ISETP.GE.AND P5, PT, R132.reuse, R202, PT ;  /* 0x000000ca8400720c */ /* 0x040fe40003fa6270 */
[C---:B------:R-:W-:Y:S02]  /*a4e0*/  ISETP.GE.OR P2, PT, R3.reuse, R203, !P2 ;  /* 0x000000cb0300720c */ /* 0x040fe40005746670 */
[----:B------:R-:W-:Y:S02]  /*a4f0*/  ISETP.GE.OR P1, PT, R3, R197, !P1 ;  /* 0x000000c50300720c */ /* 0x000fe40004f26670 */
[-C--:B------:R-:W-:Y:S02]  /*a500*/  ISETP.GE.AND P6, PT, R133, R204.reuse, PT ;  /* 0x000000cc8500720c */ /* 0x080fe40003fc6270 */
[C---:B------:R-:W-:Y:S02]  /*a510*/  ISETP.GE.OR P0, PT, R132.reuse, R203, !P0 ;  /* 0x000000cb8400720c */ /* 0x040fe40004706670 */
[----:B------:R-:W-:Y:S02]  /*a520*/  ISETP.GE.OR P5, PT, R132, R197, !P5 ;  /* 0x000000c58400720c */ /* 0x000fe40006fa6670 */
[----:B------:R-:W-:Y:S02]  /*a530*/  IADD3 R132, R3, 0x10, RZ ;  /* 0x0000001003847810 */ /* 0x000fe40007ffe0ff */
[----:B------:R-:W-:Y:S02]  /*a540*/  FSEL R139, R4, -INF , !P2 ;  /* 0xff800000048b7808 */ /* 0x000fe40005000000 */
[----:B------:R-:W-:Y:S02]  /*a550*/  FSEL R137, R6, -INF , !P1 ;  /* 0xff80000006897808 */ /* 0x000fe40004800000 */
[-C--:B------:R-:W-:Y:S02]  /*a560*/  ISETP.GE.OR P6, PT, R133, R203.reuse, !P6 ;  /* 0x000000cb8500720c */ /* 0x080fe400077c6670 */
[C---:B------:R-:W-:Y:S02]  /*a570*/  IADD3 R4, R3.reuse, 0x11, RZ ;  /* 0x0000001103047810 */ /* 0x040fe40007ffe0ff */
[----:B------:R-:W-:Y:S02]  /*a580*/  IADD3 R6, R3, 0x18, RZ ;  /* 0x0000001803067810 */ /* 0x000fe40007ffe0ff */
[C---:B------:R-:W-:Y:S02]  /*a590*/  ISETP.GE.AND P1, PT, R132.reuse, R204, PT ;  /* 0x000000cc8400720c */ /* 0x040fe40003f26270 */
[-C--:B------:R-:W-:Y:S02]  /*a5a0*/  ISETP.GE.AND P2, PT, R133, R202.reuse, PT ;  /* 0x000000ca8500720c */ /* 0x080fe40003f46270 */
[----:B------:R-:W-:Y:S02]  /*a5b0*/  FSEL R169, R5, -INF , !P3 ;  /* 0xff80000005a97808 */ /* 0x000fe40005800000 */
[-C--:B------:R-:W-:Y:S02]  /*a5c0*/  ISETP.GE.AND P3, PT, R132, R202.reuse, PT ;  /* 0x000000ca8400720c */ /* 0x080fe40003f66270 */
[----:B------:R-:W-:Y:S02]  /*a5d0*/  FSEL R5, R7, -INF , !P4 ;  /* 0xff80000007057808 */ /* 0x000fe40006000000 */
[----:B------:R-:W-:Y:S02]  /*a5e0*/  FSEL R135, R8, -INF , !P0 ;  /* 0xff80000008877808 */ /* 0x000fe40004000000 */
[----:B------:R-:W-:Y:S02]  /*a5f0*/  ISETP.GE.AND P0, PT, R4, R202, PT ;  /* 0x000000ca0400720c */ /* 0x000fe40003f06270 */
[----:B------:R-:W-:Y:S02]  /*a600*/  FSEL R9, R9, -INF , !P6 ;  /* 0xff80000009097808 */ /* 0x000fe40007000000 */
[----:B------:R-:W-:Y:S02]  /*a610*/  FSEL R7, R10, -INF , !P5 ;  /* 0xff8000000a077808 */ /* 0x000fe40006800000 */
[-C--:B------:R-:W-:Y:S02]  /*a620*/  ISETP.GE.AND P4, PT, R4, R204.reuse, PT ;  /* 0x000000cc0400720c */ /* 0x080fe40003f86270 */
[C---:B------:R-:W-:Y:S02]  /*a630*/  ISETP.GE.AND P6, PT, R6.reuse, R204, PT ;  /* 0x000000cc0600720c */ /* 0x040fe40003fc6270 */
[----:B------:R-:W-:Y:S02]  /*a640*/  ISETP.GE.AND P5, PT, R6, R202, PT ;  /* 0x000000ca0600720c */ /* 0x000fe40003fa6270 */
[C---:B------:R-:W-:Y:S02]  /*a650*/  ISETP.GE.OR P1, PT, R132.reuse, R203, !P1 ;  /* 0x000000cb8400720c */ /* 0x040fe40004f26670 */
[-C--:B------:R-:W-:Y:S02]  /*a660*/  ISETP.GE.OR P3, PT, R132, R197.reuse, !P3 ;  /* 0x000000c58400720c */ /* 0x080fe40005f66670 */
[CC--:B------:R-:W-:Y:S02]  /*a670*/  ISETP.GE.OR P0, PT, R4.reuse, R197.reuse, !P0 ;  /* 0x000000c50400720c */ /* 0x0c0fe40004706670 */
[----:B------:R-:W-:Y:S02]  /*a680*/  ISETP.GE.OR P2, PT, R133, R197, !P2 ;  /* 0x000000c58500720c */ /* 0x000fe40005746670 */
[-C--:B------:R-:W-:Y:S02]  /*a690*/  ISETP.GE.OR P4, PT, R4, R203.reuse, !P4 ;  /* 0x000000cb0400720c */ /* 0x080fe40006786670 */
[C---:B------:R-:W-:Y:S02]  /*a6a0*/  IADD3 R4, R3.reuse, 0x19, RZ ;  /* 0x0000001903047810 */ /* 0x040fe40007ffe0ff */
[C---:B------:R-:W-:Y:S02]  /*a6b0*/  ISETP.GE.OR P6, PT, R6.reuse, R203, !P6 ;  /* 0x000000cb0600720c */ /* 0x040fe400077c6670 */
[----:B------:R-:W-:Y:S02]  /*a6c0*/  ISETP.GE.OR P5, PT, R6, R197, !P5 ;  /* 0x000000c50600720c */ /* 0x000fe40006fa6670 */
        /* <DEDUP_REMOVED lines=19> */
[----:B------:R-:W-:Y:S02]  /*a800*/  ISETP.GE.AND P0, PT, R4, R204, PT ;  /* 0x000000cc0400720c */ /* 0x000fe40003f06270 */
[----:B------:R-:W-:Y:S02]  /*a810*/  FMNMX.FTZ R8, R169, R8, !PT ;  /* 0x00000008a9087209 */ /* 0x000fe40007810000 */
[C---:B------:R-:W-:Y:S02]  /*a820*/  ISETP.GE.AND P2, PT, R6.reuse, R204, PT ;  /* 0x000000cc0600720c */ /* 0x040fe40003f46270 */
[----:B------:R-:W-:Y:S02]  /*a830*/  ISETP.GE.AND P5, PT, R6, R202, PT ;  /* 0x000000ca0600720c */ /* 0x000fe40003fa6270 */
[-C--:B------:R-:W-:Y:S02]  /*a840*/  ISETP.GE.OR P0, PT, R4, R203.reuse, !P0 ;  /* 0x000000cb0400720c */ /* 0x080fe40004706670 */
[C---:B------:R-:W-:Y:S02]  /*a850*/  ISETP.GE.OR P2, PT, R6.reuse, R203, !P2 ;  /* 0x000000cb0600720c */ /* 0x040fe40005746670 */
[----:B------:R-:W-:Y:S02]  /*a860*/  ISETP.GE.OR P5, PT, R6, R197, !P5 ;  /* 0x000000c50600720c */ /* 0x000fe40006fa6670 */
[----:B------:R-:W-:Y:S02]  /*a870*/  IADD3 R6, R3, 0x30, RZ ;  /* 0x0000003003067810 */ /* 0x000fe40007ffe0ff */
[----:B------:R-:W-:Y:S02]  /*a880*/  FMNMX.FTZ R8, R135, R8, !PT ;  /* 0x0000000887087209 */ /* 0x000fe40007810000 */
[----:B------:R-:W-:Y:S02]  /*a890*/  FSEL R161, R21, -INF , !P0 ;  /* 0xff80000015a17808 */ /* 0x000fe40004000000 */
[----:B------:R-:W-:Y:S02]  /*a8a0*/  FSEL R159, R22, -INF , !P3 ;  /* 0xff800000169f7808 */ /* 0x000fe40005800000 */
[C---:B------:R-:W-:Y:S02]  /*a8b0*/  ISETP.GE.AND P0, PT, R6.reuse, R204, PT ;  /* 0x000000cc0600720c */ /* 0x040fe40003f06270 */
[C---:B------:R-:W-:Y:S02]  /*a8c0*/  ISETP.GE.AND P3, PT, R6.reuse, R202, PT ;  /* 0x000000ca0600720c */ /* 0x040fe40003f66270 */
[----:B------:R-:W-:Y:S02]  /*a8d0*/  FMNMX.FTZ R8, R9, R8, !PT ;  /* 0x0000000809087209 */ /* 0x000fe40007810000 */
[C---:B------:R-:W-:Y:S02]  /*a8e0*/  ISETP.GE.OR P0, PT, R6.reuse, R203, !P0 ;  /* 0x000000cb0600720c */ /* 0x040fe40004706670 */
[-C--:B------:R-:W-:Y:S02]  /*a8f0*/  ISETP.GE.OR P3, PT, R6, R197.reuse, !P3 ;  /* 0x000000c50600720c */ /* 0x080fe40005f66670 */
[----:B------:R-:W-:Y:S02]  /*a900*/  FMNMX.FTZ R8, R233, R8, !PT ;  /* 0x00000008e9087209 */ /* 0x000fe40007810000 */
[----:B------:R-:W-:Y:S02]  /*a910*/  FMNMX.FTZ R6, R137, R2, !PT ;  /* 0x0000000289067209 */ /* 0x000fe40007810000 */
[----:B------:R-:W-:Y:S02]  /*a920*/  FSEL R243, R16, -INF , !P6 ;  /* 0xff80000010f37808 */ /* 0x000fe40007000000 */
[----:B------:R-:W-:Y:S02]  /*a930*/  FMNMX.FTZ R10, R231, R8, !PT ;  /* 0x00000008e70a7209 */ /* 0x000fe40007810000 */
[C---:B------:R-:W-:Y:S02]  /*a940*/  ISETP.GE.AND P6, PT, R4.reuse, R202, PT ;  /* 0x000000ca0400720c */ /* 0x040fe40003fc6270 */
[----:B------:R-:W-:Y:S02]  /*a950*/  FMNMX.FTZ R6, R5, R6, !PT ;  /* 0x0000000605067209 */ /* 0x000fe40007810000 */
[-C--:B------:R-:W-:Y:S02]  /*a960*/  ISETP.GE.OR P6, PT, R4, R197.reuse, !P6 ;  /* 0x000000c50400720c */ /* 0x080fe400077c6670 */
[----:B------:R-:W-:Y:S02]  /*a970*/  IADD3 R4, R3, 0x29, RZ ;  /* 0x0000002903047810 */ /* 0x000fe40007ffe0ff */
[----:B------:R-:W-:Y:S02]  /*a980*/  FMNMX.FTZ R8, R7, R6, !PT ;  /* 0x0000000607087209 */ /* 0x000fe40007810000 */
[----:B------:R-:W-:Y:S02]  /*a990*/  FMNMX.FTZ R6, R243, R10, !PT ;  /* 0x0000000af3067209 */ /* 0x000fe40007810000 */
[----:B------:R-:W-:Y:S02]  /*a9a0*/  FSEL R163, R20, -INF , !P4 ;  /* 0xff80000014a37808 */ /* 0x000fe40006000000 */
[----:B------:R-:W-:Y:S02]  /*a9b0*/  FSEL R241, R19, -INF , !P1 ;  /* 0xff80000013f17808 */ /* 0x000fe40004800000 */
[C---:B------:R-:W-:Y:S02]  /*a9c0*/  ISETP.GE.AND P4, PT, R4.reuse, R202, PT ;  /* 0x000000ca0400720c */ /* 0x040fe40003f86270 */
[----:B------:R-:W-:Y:S02]  /*a9d0*/  FMNMX.FTZ R6, R227, R6, !PT ;  /* 0x00000006e3067209 */ /* 0x000fe40007810000 */
[C---:B------:R-:W-:Y:S02]  /*a9e0*/  ISETP.GE.AND P1, PT, R4.reuse, R204, PT ;  /* 0x000000cc0400720c */ /* 0x040fe40003f26270 */
[C---:B------:R-:W-:Y:S02]  /*a9f0*/  ISETP.GE.OR P4, PT, R4.reuse, R197, !P4 ;  /* 0x000000c50400720c */ /* 0x040fe40006786670 */
[----:B------:R-:W-:Y:S02]  /*aa00*/  FMNMX.FTZ R8, R11, R8, !PT ;  /* 0x000000080b087209 */ /* 0x000fe40007810000 */
[----:B------:R-:W-:Y:S02]  /*aa10*/  FMNMX.FTZ R6, R163, R6, !PT ;  /* 0x00000006a3067209 */ /* 0x000fe40007810000 */
[-C--:B------:R-:W-:Y:S02]  /*aa20*/  ISETP.GE.OR P1, PT, R4, R203.reuse, !P1 ;  /* 0x000000cb0400720c */ /* 0x080fe40004f26670 */
[----:B------:R-:W-:Y:S02]  /*aa30*/  IADD3 R4, R3, 0x31, RZ ;  /* 0x0000003103047810 */ /* 0x000fe40007ffe0ff */
[----:B------:R-:W-:Y:S02]  /*aa40*/  FSEL R157, R23, -INF , !P6 ;  /* 0xff800000179d7808 */ /* 0x000fe40007000000 */
[----:B------:R-:W-:Y:S01]  /*aa50*/  FMNMX.FTZ R8, R143, R8, !PT ;  /* 0x000000088f087209 */ /* 0x000fe20007810000 */
[----:B------:R-:W-:Y:S01]  /*aa60*/  LDSM.16.MT88.4 R20, [R186+0xc000] ;  /* 0x00c00000ba14783b */ /* 0x000fe20000004200 */
[----:B------:R-:W-:Y:S02]  /*aa70*/  FMNMX.FTZ R6, R161, R6, !PT ;  /* 0x00000006a1067209 */ /* 0x000fe40007810000 */
[----:B------:R-:W-:Y:S02]  /*aa80*/  FSEL R237, R24, -INF , !P2 ;  /* 0xff80000018ed7808 */ /* 0x000fe40005000000 */
[C---:B------:R-:W-:Y:S02]  /*aa90*/  ISETP.GE.AND P6, PT, R4.reuse, R204, PT ;  /* 0x000000cc0400720c */ /* 0x040fe40003fc6270 */
[C---:B------:R-:W-:Y:S02]  /*aaa0*/  ISETP.GE.AND P2, PT, R4.reuse, R202, PT ;  /* 0x000000ca0400720c */ /* 0x040fe40003f46270 */
[----:B------:R-:W-:Y:S02]  /*aab0*/  FMNMX.FTZ R8, R141, R8, !PT ;  /* 0x000000088d087209 */ /* 0x000fe40007810000 */
[C---:B------:R-:W-:Y:S02]  /*aac0*/  ISETP.GE.OR P6, PT, R4.reuse, R203, !P6 ;  /* 0x000000cb0400720c */ /* 0x040fe400077c6670 */
[----:B------:R-:W-:Y:S02]  /*aad0*/  ISETP.GE.OR P2, PT, R4, R197, !P2 ;  /* 0x000000c50400720c */ /* 0x000fe40005746670 */
[----:B------:R-:W-:Y:S02]  /*aae0*/  FSEL R235, R25, -INF , !P1 ;  /* 0xff80000019eb7808 */ /* 0x000fe40004800000 */
[----:B------:R-:W-:Y:S02]  /*aaf0*/  FMNMX.FTZ R6, R237, R6, !PT ;  /* 0x00000006ed067209 */ /* 0x000fe40007810000 */
[C---:B------:R-:W-:Y:S02]  /*ab00*/  IADD3 R4, R3.reuse, 0x38, RZ ;  /* 0x0000003803047810 */ /* 0x040fe40007ffe0ff */
[----:B------:R-:W-:Y:S02]  /*ab10*/  FSEL R155, R28, -INF , !P0 ;  /* 0xff8000001c9b7808 */ /* 0x000fe40004000000 */
[----:B------:R-:W-:Y:S02]  /*ab20*/  IADD3 R3, R3, 0x39, RZ ;  /* 0x0000003903037810 */ /* 0x000fe40007ffe0ff */
[----:B------:R-:W-:Y:S02]  /*ab30*/  FMNMX.FTZ R6, R235, R6, !PT ;  /* 0x00000006eb067209 */ /* 0x000fe40007810000 */
[C---:B------:R-:W-:Y:S02]  /*ab40*/  ISETP.GE.AND P1, PT, R4.reuse, R204, PT ;  /* 0x000000cc0400720c */ /* 0x040fe40003f26270 */
[----:B------:R-:W-:Y:S02]  /*ab50*/  FMNMX.FTZ R8, R229, R8, !PT ;  /* 0x00000008e5087209 */ /* 0x000fe40007810000 */
[----:B------:R-:W-:Y:S02]  /*ab60*/  FSEL R151, R29, -INF , !P6 ;  /* 0xff8000001d977808 */ /* 0x000fe40007000000 */
[----:B------:R-:W-:Y:S02]  /*ab70*/  FMNMX.FTZ R6, R155, R6, !PT ;  /* 0x000000069b067209 */ /* 0x000fe40007810000 */
[----:B------:R-:W-:Y:S02]  /*ab80*/  ISETP.GE.AND P6, PT, R3, R204, PT ;  /* 0x000000cc0300720c */ /* 0x000fe40003fc6270 */
[----:B------:R-:W-:Y:S02]  /*ab90*/  FMNMX.FTZ R8, R241, R8, !PT ;  /* 0x00000008f1087209 */ /* 0x000fe40007810000 */
[C---:B------:R-:W-:Y:S02]  /*aba0*/  ISETP.GE.OR P1, PT, R4.reuse, R203, !P1 ;  /* 0x000000cb0400720c */ /* 0x040fe40004f26670 */
[----:B------:R-:W-:Y:S02]  /*abb0*/  ISETP.GE.AND P0, PT, R4, R202, PT ;  /* 0x000000ca0400720c */ /* 0x000fe40003f06270 */
[----:B------:R-:W-:Y:S02]  /*abc0*/  FSEL R147, R32, -INF , !P1 ;  /* 0xff80000020937808 */ /* 0x000fe40004800000 */
[----:B------:R-:W-:Y:S02]  /*abd0*/  FMNMX.FTZ R6, R151, R6, !PT ;  /* 0x0000000697067209 */ /* 0x000fe40007810000 */
[----:B------:R-:W-:Y:S02]  /*abe0*/  ISETP.GE.OR P0, PT, R4, R197, !P0 ;  /* 0x000000c50400720c */ /* 0x000fe40004706670 */
[----:B------:R-:W-:Y:S02]  /*abf0*/  FMNMX.FTZ R4, R159, R8, !PT ;  /* 0x000000089f047209 */ /* 0x000fe40007810000 */
[----:B------:R-:W-:Y:S02]  /*ac00*/  ISETP.GE.OR P6, PT, R3, R203, !P6 ;  /* 0x000000cb0300720c */ /* 0x000fe400077c6670 */
[----:B------:R-:W-:Y:S02]  /*ac10*/  FMNMX.FTZ R4, R157, R4, !PT ;  /* 0x000000049d047209 */ /* 0x000fe40007810000 */
[----:B------:R-:W-:Y:S02]  /*ac20*/  FSEL R145, R33, -INF , !P6 ;  /* 0xff80000021917808 */ /* 0x000fe40007000000 */
[----:B------:R-:W-:Y:S02]  /*ac30*/  FMNMX.FTZ R6, R147, R6, !PT ;  /* 0x0000000693067209 */ /* 0x000fe40007810000 */
[----:B------:R-:W-:Y:S02]  /*ac40*/  FSEL R167, R26, -INF , !P5 ;  /* 0xff8000001aa77808 */ /* 0x000fe40006800000 */
[----:B------:R-:W-:Y:S02]  /*ac50*/  FSEL R165, R27, -INF , !P4 ;  /* 0xff8000001ba57808 */ /* 0x000fe40006000000 */
[----:B------:R-:W-:Y:S02]  /*ac60*/  FMNMX.FTZ R10, R145, R6, !PT ;  /* 0x00000006910a7209 */ /* 0x000fe40007810000 */
[----:B------:R-:W-:Y:S02]  /*ac70*/  FMNMX.FTZ R4, R167, R4, !PT ;  /* 0x00000004a7047209 */ /* 0x000fe40007810000 */
[----:B------:R-:W-:Y:S01]  /*ac80*/  FSEL R153, R30, -INF , !P3 ;  /* 0xff8000001e997808 */ /* 0x000fe20005800000 */
[----:B------:R-:W-:Y:S01]  /*ac90*/  SHFL.BFLY PT, R15, R10, 0x2, 0x1f ;  /* 0x0c401f000a0f7f89 */ /* 0x000fe200000e0000 */
[----:B------:R-:W-:Y:S02]  /*aca0*/  FMNMX.FTZ R4, R165, R4, !PT ;  /* 0x00000004a5047209 */ /* 0x000fe40007810000 */
[----:B------:R-:W-:Y:S02]  /*acb0*/  FSEL R149, R31, -INF , !P2 ;  /* 0xff8000001f957808 */ /* 0x000fe40005000000 */
[----:B------:R-:W-:Y:S02]  /*acc0*/  FMNMX.FTZ R4, R153, R4, !PT ;  /* 0x0000000499047209 */ /* 0x000fe40007810000 */
[C---:B------:R-:W-:Y:S01]  /*acd0*/  ISETP.GE.AND P1, PT, R3.reuse, R202, PT ;  /* 0x000000ca0300720c */ /* 0x040fe20003f26270 */
[----:B------:R-:W-:Y:S01]  /*ace0*/  LDSM.16.MT88.4 R28, [R185+0xc000] ;  /* 0x00c00000b91c783b */ /* 0x000fe20000004200 */
        /* <DEDUP_REMOVED lines=71> */
[----:B------:R-:W-:Y:S01]  /*b160*/  SHF.R.U32.HI R6, RZ, 0x10, R10 ;  /* 0x00000010ff067819 */ /* 0x000fe2000001160a */
[--C-:B------:R-:W-:Y:S01]  /*b170*/  FFMA.FTZ R229, R229, c[0x0][0x23c], -R146.reuse ;  /* 0x00008f00e5e57a23 */ /* 0x100fe20000010892 */
[----:B------:R-:W-:Y:S01]  /*b180*/  LOP3.LUT R11, R7, 0xffff, RZ, 0xc0, !PT ;  /* 0x0000ffff070b7812 */ /* 0x000fe200078ec0ff */
[----:B------:R-:W5:Y:S01]  /*b190*/  MUFU.EX2 R169, R169 ;  /* 0x000000a900a97308 */ /* 0x000f620000000800 */
[----:B------:R-:W-:Y:S01]  /*b1a0*/  SHF.R.U32.HI R4, RZ, 0x10, R7 ;  /* 0x00000010ff047819 */ /* 0x000fe20000011607 */
[--C-:B------:R-:W-:Y:S01]  /*b1b0*/  FFMA.FTZ R226, R241, c[0x0][0x23c], -R146.reuse ;  /* 0x00008f00f1e27a23 */ /* 0x100fe20000010892 */
[----:B------:R-:W-:Y:S01]  /*b1c0*/  LOP3.LUT R138, R10, 0xff, RZ, 0xc0, !PT ;  /* 0x000000ff0a8a7812 */ /* 0x000fe200078ec0ff */
        /* <DEDUP_REMOVED lines=339> */
[----:B------:R-:W-:Y:S02]  /*c700*/  LOP3.LUT R162, R159, UR25, R162, 0x96, !PT ;  /* 0x000000199fa27c12 */ /* 0x000fe4000f8e96a2 */
        /* <DEDUP_REMOVED lines=106> */
.L_x_947:
        /* <DEDUP_REMOVED lines=29> */
[CC--:B------:R-:W-:Y:S01]  /*cf80*/  LEA.HI R8, R0.reuse, R5.reuse, RZ, 0x2 ;  /* 0x0000000500087211 */ /* 0x0c0fe200078f10ff */
[----:B------:R-:W-:Y:S01]  /*cf90*/  @!UP4 UIMAD UR16, UR6, UR5, UR16 ;  /* 0x000000050610c2a4 */ /* 0x000fe2000f8e0210 */
[----:B------:R-:W-:Y:S01]  /*cfa0*/  LEA.HI R0, R0, R5, RZ, 0x5 ;  /* 0x0000000500007211 */ /* 0x000fe200078f28ff */
[----:B------:R-:W-:Y:S01]  /*cfb0*/  @UP3 UIMAD UR19, UR19, UR8, URZ ;  /* 0x00000008131332a4 */ /* 0x000fe2000f8e023f */
[----:B------:R-:W-:Y:S01]  /*cfc0*/  SHF.R.S32.HI R6, RZ, 0x1f, R8 ;  /* 0x0000001fff067819 */ /* 0x000fe20000011408 */
[----:B------:R-:W-:-:S02]  /*cfd0*/  ULDC UR5, c[0x0][0x234] ;  /* 0x00008d0000057ab9 */ /* 0x000fc40000000800 */
[----:B------:R-:W-:Y:S02]  /*cfe0*/  UISETP.NE.OR UP0, UPT, UR12, -0x1, !UP2 ;  /* 0xffffffff0c00788c */ /* 0x000fe4000d705670 */
[----:B------:R-:W-:Y:S02]  /*cff0*/  @!UP3 USEL UR19, UR8, UR5, !UP1 ;  /* 0x000000050813b287 */ /* 0x000fe4000c800000 */
[----:B------:R-:W-:Y:S02]  /*d000*/  @!UP4 UIMAD.WIDE.U32 UR22, UR6, UR4, URZ ;  /* 0x000000040616c2a5 */ /* 0x000fe4000f8e003f */
[----:B------:R-:W-:Y:S02]  /*d010*/  @UP3 UMOV UR17, 0x1 ;  /* 0x0000000100113882 */ /* 0x000fe40000000000 */
        /* <DEDUP_REMOVED lines=15> */
[----:B------:R-:W-:Y:S01]  /*d110*/  IADD3 R8, -R8, R5, RZ ;  /* 0x0000000508087210 */ /* 0x000fe20007ffe1ff */
[----:B------:R-:W-:Y:S01]  /*d120*/  USEL UR5, UR5, URZ, !UP2 ;  /* 0x0000003f05057287 */ /* 0x000fe2000d000000 */
[----:B------:R-:W-:Y:S01]  /*d130*/  IADD3 R6, R7, -R6, RZ ;  /* 0x8000000607067210 */ /* 0x000fe20007ffe0ff */
[----:B------:R-:W-:Y:S01]  /*d140*/  USHF.L.U32 UR4, UR4, 0x6, URZ ;  /* 0x0000000604047899 */ /* 0x000fe2000800063f */
[----:B------:R-:W-:Y:S01]  /*d150*/  SHF.R.S32.HI R7, RZ, 0x5, R0 ;  /* 0x00000005ff077819 */ /* 0x000fe20000011400 */
[----:B------:R-:W1:Y:S01]  /*d160*/  @P3 MUFU.RCP R10, R2 ;  /* 0x00000002000a3308 */ /* 0x000e620000001000 */
[----:B------:R-:W-:Y:S01]  /*d170*/  R2P PR, R6, 0x6 ;  /* 0x0000000606007804 */ /* 0x000fe20000000000 */
[----:B--2---:R-:W-:Y:S01]  /*d180*/  UIMAD UR19, UR11, UR19, UR5 ;  /* 0x000000130b1372a4 */ /* 0x004fe2000f8e0205 */
[----:B------:R-:W-:Y:S01]  /*d190*/  LEA R8, R7, R8, 0x9 ;  /* 0x0000000807087211 */ /* 0x000fe200078e48ff */
[----:B------:R-:W-:Y:S01]  /*d1a0*/  @!UP2 UMOV UR24, URZ ;  /* 0x0000003f0018ac82 */ /* 0x000fe20008000000 */
[----:B------:R-:W-:Y:S01]  /*d1b0*/  LOP3.LUT R0, R0, 0xffffffe0, RZ, 0xc0, !PT ;  /* 0xffffffe000007812 */ /* 0x000fe200078ec0ff */
[----:B------:R-:W-:-:S02]  /*d1c0*/  @UP2 UMOV UR24, UR12 ;  /* 0x0000000c00182c82 */ /* 0x000fc40008000000 */
[----:B------:R-:W2:Y:S01]  /*d1d0*/  @P4 MUFU.RCP R9, R4 ;  /* 0x0000000400094308 */ /* 0x000ea20000001000 */
[----:B------:R-:W-:Y:S01]  /*d1e0*/  IADD3 R0, -R0, R5, RZ ;  /* 0x0000000500007210 */ /* 0x000fe20007ffe1ff */
[----:B------:R-:W-:Y:S01]  /*d1f0*/  @!UP2 UMOV UR25, URZ ;  /* 0x0000003f0019ac82 */ /* 0x000fe20008000000 */
[----:B------:R-:W-:Y:S01]  /*d200*/  MOV R5, 0x7f800000 ;  /* 0x7f80000000057802 */ /* 0x000fe20000000f00 */
[----:B------:R-:W-:Y:S02]  /*d210*/  USHF.R.S32.HI UR5, URZ, 0x1f, UR4 ;  /* 0x0000001f3f057899 */ /* 0x000fe40008011404 */
[----:B------:R-:W-:Y:S01]  /*d220*/  @UP2 USHF.R.S32.HI UR25, URZ, 0x1f, UR12 ;  /* 0x0000001f3f192899 */ /* 0x000fe2000801140c */
[----:B-1----:R-:W-:Y:S01]  /*d230*/  FMUL.FTZ R10, R10, c[0x0][0x2dc] ;  /* 0x0000b7000a0a7a20 */ /* 0x002fe20000410000 */
[----:B------:R-:W-:Y:S01]  /*d240*/  @P4 MUFU.LG2 R4, R4 ;  /* 0x0000000400044308 */ /* 0x000fe20000000c00 */
[----:B------:R-:W-:Y:S02]  /*d250*/  USHF.R.S32.HI UR6, URZ, 0x1f, UR19 ;  /* 0x0000001f3f067899 */ /* 0x000fe40008011413 */
[C---:B------:R-:W-:Y:S01]  /*d260*/  FMUL.FTZ R130, R10.reuse, R130 ;  /* 0x000000820a827220 */ /* 0x040fe20000410000 */
[----:B------:R-:W-:Y:S01]  /*d270*/  UIADD3 UR4, UP1, UP0, UR4, UR24, UR19 ;  /* 0x0000001804047290 */ /* 0x000fe2000f83e013 */
[C---:B------:R-:W-:Y:S01]  /*d280*/  FMUL.FTZ R131, R10.reuse, R131 ;  /* 0x000000830a837220 */ /* 0x040fe20000410000 */
[----:B------:R-:W-:Y:S01]  /*d290*/  @!UP4 UIADD3 UR7, UR23, UR16, URZ ;  /* 0x000000101707c290 */ /* 0x000fe2000fffe03f */
[C---:B------:R-:W-:Y:S01]  /*d2a0*/  FMUL.FTZ R126, R10.reuse, R126 ;  /* 0x0000007e0a7e7220 */ /* 0x040fe20000410000 */
[----:B------:R-:W1:Y:S01]  /*d2b0*/  @P3 MUFU.LG2 R2, R2 ;  /* 0x0000000200023308 */ /* 0x000e620000000c00 */
        /* <DEDUP_REMOVED lines=114> */
[C---:B------:R-:W-:Y:S01]  /*d9e0*/  FMUL.FTZ R44, R9.reuse, R44 ;  /* 0x0000002c092c7220 */ /* 0x040fe20000410000 */
[----:B------:R-:W-:Y:S01]  /*d9f0*/  IADD3 R21, R8, R13, RZ ;  /* 0x0000000d08157210 */ /* 0x000fe20007ffe0ff */
[C---:B------:R-:W-:Y:S01]  /*da00*/  FMUL.FTZ R45, R9.reuse, R45 ;  /* 0x0000002d092d7220 */ /* 0x040fe20000410000 */
[----:B------:R1:W-:Y:S01]  /*da10*/  STS [R11+0x400], R130 ;  /* 0x000400820b007388 */ /* 0x0003e20000000800 */
[----:B------:R-:W-:Y:S01]  /*da20*/  FMUL.FTZ R48, R9, R48 ;  /* 0x0000003009307220 */ /* 0x000fe20000410000 */
[----:B------:R-:W-:Y:S01]  /*da30*/  F2FP.PACK_AB R104, R105, R104 ;  /* 0x000000686968723e */ /* 0x000fe200000000ff */
[----:B------:R-:W-:Y:S01]  /*da40*/  FMUL.FTZ R49, R9, R49 ;  /* 0x0000003109317220 */ /* 0x000fe20000410000 */
[----:B------:R1:W-:Y:S01]  /*da50*/  STS [R13], R124 ;  /* 0x0000007c0d007388 */ /* 0x0003e20000000800 */
[----:B------:R-:W-:Y:S01]  /*da60*/  IADD3 R23, R15, R8, RZ ;  /* 0x000000080f177210 */ /* 0x000fe20007ffe0ff */
[----:B------:R-:W-:Y:S01]  /*da70*/  FMUL.FTZ R52, R9, R52 ;  /* 0x0000003409347220 */ /* 0x000fe20000410000 */
[----:B------:R-:W-:Y:S01]  /*da80*/  F2FP.PACK_AB R100, R101, R100 ;  /* 0x000000646564723e */ /* 0x000fe200000000ff */
[----:B------:R1:W-:Y:S01]  /*da90*/  STS [R13+0x400], R126 ;  /* 0x0004007e0d007388 */ /* 0x0003e20000000800 */
[----:B------:R-:W-:Y:S01]  /*daa0*/  FMUL.FTZ R53, R9, R53 ;  /* 0x0000003509357220 */ /* 0x000fe20000410000 */
[----:B------:R-:W-:Y:S01]  /*dab0*/  IADD3 R25, R17, R8, RZ ;  /* 0x0000000811197210 */ /* 0x000fe20007ffe0ff */
[C---:B------:R-:W-:Y:S01]  /*dac0*/  FMUL.FTZ R56, R9.reuse, R56 ;  /* 0x0000003809387220 */ /* 0x040fe20000410000 */
[----:B------:R1:W-:Y:S01]  /*dad0*/  STS [R15], R120 ;  /* 0x000000780f007388 */ /* 0x0003e20000000800 */
[----:B------:R-:W-:Y:S01]  /*dae0*/  FMUL.FTZ R57, R9, R57 ;  /* 0x0000003909397220 */ /* 0x000fe20000410000 */
[----:B------:R-:W-:Y:S01]  /*daf0*/  F2FP.PACK_AB R36, R37, R36 ;  /* 0x000000242524723e */ /* 0x000fe200000000ff */
[C---:B------:R-:W-:Y:S01]  /*db00*/  FMUL.FTZ R60, R9.reuse, R60 ;  /* 0x0000003c093c7220 */ /* 0x040fe20000410000 */
[----:B------:R1:W-:Y:S01]  /*db10*/  STS [R15+0x400], R122 ;  /* 0x0004007a0f007388 */ /* 0x0003e20000000800 */
        /* <DEDUP_REMOVED lines=38> */
[----:B------:R-:W-:Y:S01]  /*dd80*/  @P4 FMUL.FTZ R57, R4, 0.69314718246459960938 ;  /* 0x3f31721804394820 */ /* 0x000fe20000410000 */
[----:B------:R1:W-:Y:S01]  /*dd90*/  STS [R25+0x400], R102 ;  /* 0x0004006619007388 */ /* 0x0003e20000000800 */
[----:B------:R-:W-:Y:S01]  /*dda0*/  F2FP.PACK_AB R80, R81, R80 ;  /* 0x000000505150723e */ /* 0x000fe200000000ff */
[----:B------:R-:W-:Y:S01]  /*ddb0*/  @P3 FFMA.FTZ R5, R3, c[0x0][0x238], R2 ;  /* 0x00008e0003053a23 */ /* 0x000fe20000010002 */
[----:B------:R-:W-:Y:S01]  /*ddc0*/  F2FP.PACK_AB R84, R85, R84 ;  /* 0x000000545554723e */ /* 0x000fe200000000ff */
[----:B------:R1:W-:Y:S01]  /*ddd0*/  STS [R11+0x2000], R36 ;  /* 0x002000240b007388 */ /* 0x0003e20000000800 */
[----:B------:R-:W-:-:S02]  /*dde0*/  F2FP.PACK_AB R88, R89, R88 ;  /* 0x000000585958723e */ /* 0x000fc400000000ff */
[----:B------:R-:W-:Y:S01]  /*ddf0*/  F2FP.PACK_AB R92, R93, R92 ;  /* 0x0000005c5d5c723e */ /* 0x000fe200000000ff */
[----:B------:R1:W-:Y:S01]  /*de00*/  STS [R11+0x2400], R38 ;  /* 0x002400260b007388 */ /* 0x0003e20000000800 */
[----:B------:R-:W-:Y:S02]  /*de10*/  F2FP.PACK_AB R94, R95, R94 ;  /* 0x0000005e5f5e723e */ /* 0x000fe400000000ff */
[----:B------:R-:W-:Y:S01]  /*de20*/  F2FP.PACK_AB R9, R9, R96 ;  /* 0x000000600909723e */ /* 0x000fe200000000ff */
[----:B------:R1:W-:Y:S01]  /*de30*/  STS [R13+0x2000], R40 ;  /* 0x002000280d007388 */ /* 0x0003e20000000800 */
[----:B------:R-:W-:Y:S02]  /*de40*/  F2FP.PACK_AB R98, R99, R98 ;  /* 0x000000626362723e */ /* 0x000fe400000000ff */
[----:B------:R-:W-:Y:S01]  /*de50*/  SHF.R.S32.HI R6, RZ, 0x1f, R7 ;  /* 0x0000001fff067819 */ /* 0x000fe20000011407 */
[----:B------:R1:W-:Y:S01]  /*de60*/  STS [R13+0x2400], R42 ;  /* 0x0024002a0d007388 */ /* 0x0003e20000000800 */
[----:B------:R-:W-:-:S02]  /*de70*/  LOP3.LUT P0, RZ, R0, 0x3, RZ, 0xc0, !PT ;  /* 0x0000000300ff7812 */ /* 0x000fc4000780c0ff */
[----:B------:R-:W-:Y:S01]  /*de80*/  LEA.HI R6, R6, R7, RZ, 0x2 ;  /* 0x0000000706067211 */ /* 0x000fe200078f10ff */
[----:B------:R1:W-:Y:S01]  /*de90*/  STS [R15+0x2000], R44 ;  /* 0x0020002c0f007388 */ /* 0x0003e20000000800 */
[----:B------:R-:W-:Y:S01]  /*dea0*/  MOV R0, 0x7f800000 ;  /* 0x7f80000000007802 */ /* 0x000fe20000000f00 */
[----:B------:R-:W-:Y:S01]  /*deb0*/  @P4 FFMA.FTZ R0, R132, c[0x0][0x238], R57 ;  /* 0x00008e0084004a23 */ /* 0x000fe20000010039 */
[----:B------:R-:W-:Y:S01]  /*dec0*/  LOP3.LUT R6, R6, 0xffffffc, RZ, 0xc0, !PT ;  /* 0x0ffffffc06067812 */ /* 0x000fe200078ec0ff */
[----:B------:R1:W-:Y:S03]  /*ded0*/  STS [R15+0x2400], R46 ;  /* 0x0024002e0f007388 */ /* 0x0003e60000000800 */
[----:B------:R-:W-:Y:S01]  /*dee0*/  IADD3 R7, R7, -R6, RZ ;  /* 0x8000000607077210 */ /* 0x000fe20007ffe0ff */
[----:B------:R1:W-:Y:S03]  /*def0*/  STS [R17+0x2000], R48 ;  /* 0x0020003011007388 */ /* 0x0003e60000000800 */
[----:B------:R-:W-:Y:S01]  /*df00*/  LEA R7, R7, R208, 0x4 ;  /* 0x000000d007077211 */ /* 0x000fe200078e20ff */
        /* <DEDUP_REMOVED lines=55> */
.L_x_952:
[----:B--23--:R-:W-:Y:S05]  /*e280*/  BSYNC B0 ;  /* 0x0000000000007941 */ /* 0x00cfea0003800000 */
.L_x_951:
[----:B------:R-:W2:Y:S01]  /*e290*/  S2R R3, SR_TID.X ;  /* 0x0000000000037919 */ /* 0x000ea20000002100 */
[----:B------:R-:W-:Y:S01]  /*e2a0*/  IADD3 R4, P0, R212, UR18, RZ ;  /* 0x00000012d4047c10 */ /* 0x000fe2000ff1e0ff */
[----:B------:R-:W-:Y:S01]  /*e2b0*/  USHF.R.S32.HI UR6, URZ, 0x1f, UR11 ;  /* 0x0000001f3f067899 */ /* 0x000fe2000801140b */
[----:B------:R-:W-:Y:S01]  /*e2c0*/  BSSY B0, `(.L_x_953) ;  /* 0x0000017000007945 */ /* 0x000fe20003800000 */
[----:B-1----:R-:W1:Y:S01]  /*e2d0*/  S2R R0, SR_CTAID.Z ;  /* 0x0000000000007919 */ /* 0x002e620000002700 */
[----:B------:R-:W-:Y:S01]  /*e2e0*/  IADD3.X R5, R213, UR7, RZ, P0, !PT ;  /* 0x00000007d5057c10 */ /* 0x000fe200087fe4ff */
[----:B------:R-:W-:-:S02]  /*e2f0*/  ULDC.64 UR4, c[0x0][0x1f0] ;  /* 0x00007c0000047ab9 */ /* 0x000fc40000000a00 */
[----:B------:R-:W-:-:S04]  /*e300*/  UIMAD UR4, UR6, UR4, URZ ;  /* 0x00000004060472a4 */ /* 0x000fc8000f8e023f */
[----:B------:R-:W-:Y:S01]  /*e310*/  UIMAD UR4, UR11, UR5, UR4 ;  /* 0x000000050b0472a4 */ /* 0x000fe2000f8e0204 */
[----:B--2---:R-:W-:-:S04]  /*e320*/  SHF.R.S32.HI R2, RZ, 0x1f, R3 ;  /* 0x0000001fff027819 */ /* 0x004fc80000011403 */
[----:B------:R-:W-:Y:S01]  /*e330*/  LEA.HI R2, R2, R3, RZ, 0x3 ;  /* 0x0000000302027211 */ /* 0x000fe200078f18ff */
[----:B-1----:R-:W-:-:S03]  /*e340*/  IMAD.WIDE.U32 R4, R0, c[0x0][0x1f0], R4 ;  /* 0x00007c0000047a25 */ /* 0x002fc600078e0004 */
        /* <DEDUP_REMOVED lines=14> */
.L_x_954:
[----:B------:R-:W-:Y:S05]  /*e430*/  BSYNC B0 ;  /* 0x0000000000007941 */ /* 0x000fea0003800000 */
.L_x_953:
        /* <DEDUP_REMOVED lines=17> */
.L_x_956:
[----:B------:R-:W-:Y:S05]  /*e550*/  BSYNC B0 ;  /* 0x0000000000007941 */ /* 0x000fea0003800000 */
.L_x_955:
        /* <DEDUP_REMOVED lines=17> */
.L_x_958:
[----:B------:R-:W-:Y:S05]  /*e670*/  BSYNC B0 ;  /* 0x0000000000007941 */ /* 0x000fea0003800000 */
.L_x_957:
        /* <DEDUP_REMOVED lines=15> */
.L_x_959:
        /* <DEDUP_REMOVED lines=9> */
.L_x_1295:


//--------------------- .text._ZN5flash16flash_fwd_kernelI23Flash_fwd_kernel_traitsILi192ELi64ELi64ELi4ELb0ELb0EN7cutlass6half_tE19Flash_kernel_traitsILi192ELi64ELi64ELi4ES3_EELb0ELb0ELb1ELb0ELb0ELb1ELb1ELb0EEEvNS_16Flash_fwd_paramsE --------------------------
	.section	.text._ZN5flash16flash_fwd_kernelI23Flash_fwd_kernel_traitsILi192ELi64ELi64ELi4ELb0ELb0EN7cutlass6half_tE19Flash_kernel_traitsILi192ELi64ELi64ELi4ES3_EELb0ELb0ELb1ELb0ELb0ELb1ELb1ELb0EEEvNS_16Flash_fwd_paramsE,"ax",@progbits
	.sectioninfo	@"SHI_REGISTERS=255"
	.align	128
        .global         _ZN5flash16flash_fwd_kernelI23Flash_fwd_kernel_traitsILi192ELi64ELi64ELi4ELb0ELb0EN7cutlass6half_tE19Flash_kernel_traitsILi192ELi64ELi64ELi4ES3_EELb0ELb0ELb1ELb0ELb0ELb1ELb1ELb0EEEvNS_16Flash_fwd_paramsE
        .type           _ZN5flash16flash_fwd_kernelI23Flash_fwd_kernel_traitsILi192ELi64ELi64ELi4ELb0ELb0EN7cutlass6half_tE19Flash_kernel_traitsILi192ELi64ELi64ELi4ES3_EELb0ELb0ELb1ELb0ELb0ELb1ELb1ELb0EEEvNS_16Flash_fwd_paramsE,@function
        .size           _ZN5flash16flash_fwd_kernelI23Flash_fwd_kernel_traitsILi192ELi64ELi64ELi4ELb0ELb0EN7cutlass6half_tE19Flash_kernel_traitsILi192ELi64ELi64ELi4ES3_EELb0ELb0ELb1ELb0ELb0ELb1ELb1ELb0EEEvNS_16Flash_fwd_paramsE,(.L_x_1296 - _ZN5flash16flash_fwd_kernelI23Flash_fwd_kernel_traitsILi192ELi64ELi64ELi4ELb0ELb0EN7cutlass6half_tE19Flash_kernel_traitsILi192ELi64ELi64ELi4ES3_EELb0ELb0ELb1ELb0ELb0ELb1ELb1ELb0EEEvNS_16Flash_fwd_paramsE)
        .other          _ZN5flash16flash_fwd_kernelI23Flash_fwd_kernel_traitsILi192ELi64ELi64ELi4ELb0ELb0EN7cutlass6half_tE19Flash_kernel_traitsILi192ELi64ELi64ELi4ES3_EELb0ELb0ELb1ELb0ELb0ELb1ELb1ELb0EEEvNS_16Flash_fwd_paramsE,@"STO_CUDA_ENTRY STV_DEFAULT"
_ZN5flash16flash_fwd_kernelI23Flash_fwd_kernel_traitsILi192ELi64ELi64ELi4ELb0ELb0EN7cutlass6half_tE19Flash_kernel_traitsILi192ELi64ELi64ELi4ES3_EELb0ELb0ELb1ELb0ELb0ELb1ELb1ELb0EEEvNS_16Flash_fwd_paramsE:
.text._ZN5flash16flash_fwd_kernelI23Flash_fwd_kernel_traitsILi192ELi64ELi64ELi4ELb0ELb0EN7cutlass6half_tE19Flash_kernel_traitsILi192ELi64ELi64ELi4ES3_EELb0ELb0ELb1ELb0ELb0ELb1ELb1ELb0EEEvNS_16Flash_fwd_paramsE:
        /* <DEDUP_REMOVED lines=56> */
.L_x_960:
[----:B------:R-:W-:Y:S02]  /*0380*/  ULDC UR6, c[0x0][0x218] ;  /* 0x0000860000067ab9 */ /* 0x000fe40000000800 */
.L_x_961:
        /* <DEDUP_REMOVED lines=116> */
.L_x_964:
[----:B------:R-:W-:Y:S05]  /*0ad0*/  BSYNC B0 ;  /* 0x0000000000007941 */ /* 0x000fea0003800000 */
.L_x_963:
        /* <DEDUP_REMOVED lines=17> */
.L_x_966:
[----:B------:R-:W-:Y:S05]  /*0bf0*/  BSYNC B0 ;  /* 0x0000000000007941 */ /* 0x000fea0003800000 */
.L_x_965:
        /* <DEDUP_REMOVED lines=17> */
.L_x_968:
[----:B------:R-:W-:Y:S05]  /*0d10*/  BSYNC B0 ;  /* 0x0000000000007941 */ /* 0x000fea0003800000 */
.L_x_967:
        /* <DEDUP_REMOVED lines=16> */
.L_x_970:
[----:B------:R-:W-:Y:S05]  /*0e20*/  BSYNC B0 ;  /* 0x0000000000007941 */ /* 0x000fea0003800000 */
.L_x_969:
        /* <DEDUP_REMOVED lines=35> */
.L_x_962:
        /* <DEDUP_REMOVED lines=32> */
.L_x_971:
        /* <DEDUP_REMOVED lines=44> */
.L_x_972:
[----:B------:R-:W-:Y:S01]  /*1520*/  SHF.R.S32.HI R5, RZ, 0x1f, R4 ;  /* 0x0000001fff057819 */ /* 0x000fe20000011404 */
[----:B------:R-:W1:Y:S01]  /*1530*/  S2R R18, SR_CTAID.Z ;  /* 0x0000000000127919 */ /* 0x000e620000002700 */
[----:B------:R-:W-:Y:S01]  /*1540*/  UIADD3 UR11, -UR13, UR16, URZ ;  /* 0x000000100d0b7290 */ /* 0x000fe2000fffe13f */
[----:B------:R-:W-:Y:S01]  /*1550*/  IMAD.SHL.U32 R213, R4, 0x2, RZ ;  /* 0x0000000204d57824 */ /* 0x000fe200078e00ff */
[CC--:B------:R-:W-:Y:S01]  /*1560*/  LEA.HI R16, R5.reuse, R4.reuse, RZ, 0x3 ;  /* 0x0000000405107211 */ /* 0x0c0fe200078f18ff */
[----:B------:R-:W2:Y:S01]  /*1570*/  S2R R207, SR_CTAID.X ;  /* 0x0000000000cf7919 */ /* 0x000ea20000002500 */
[----:B------:R-:W-:Y:S01]  /*1580*/  ULDC.64 UR4, c[0x0][0x1a8] ;  /* 0x00006a0000047ab9 */ /* 0x000fe20000000a00 */
[----:B------:R-:W-:Y:S01]  /*1590*/  LEA.HI R7, R5, R4, RZ, 0x6 ;  /* 0x0000000405077211 */ /* 0x000fe200078f30ff */
[----:B------:R-:W-:Y:S01]  /*15a0*/  UIMAD UR4, UR20, UR4, URZ ;  /* 0x00000004140472a4 */ /* 0x000fe2000f8e023f */
[----:B------:R-:W-:Y:S02]  /*15b0*/  LOP3.LUT R3, R16, 0xfffffff8, RZ, 0xc0, !PT ;  /* 0xfffffff810037812 */ /* 0x000fe400078ec0ff */
[----:B------:R-:W-:Y:S01]  /*15c0*/  SHF.R.S32.HI R16, RZ, 0x3, R16 ;  /* 0x00000003ff107819 */ /* 0x000fe20000011410 */
[----:B------:R-:W-:Y:S01]  /*15d0*/  UIMAD UR4, UR12, UR5, UR4 ;  /* 0x000000050c0472a4 */ /* 0x000fe2000f8e0204 */
[----:B------:R-:W-:Y:S01]  /*15e0*/  IMAD.SHL.U32 R7, R7, 0x8, RZ ;  /* 0x0000000807077824 */ /* 0x000fe200078e00ff */
[----:B------:R-:W-:Y:S01]  /*15f0*/  UMOV UR20, 0x6 ;  /* 0x0000000600147882 */ /* 0x000fe20000000000 */
[----:B------:R-:W-:Y:S01]  /*1600*/  IMAD.IADD R0, R4, 0x1, -R3 ;  /* 0x0000000104007824 */ /* 0x000fe200078e0a03 */
[C---:B------:R-:W-:Y:S01]  /*1610*/  IADD3 R6, R16.reuse, 0x10, RZ ;  /* 0x0000001010067810 */ /* 0x040fe20007ffe0ff */
[C---:B------:R-:W-:Y:S01]  /*1620*/  IMAD.SHL.U32 R3, R16.reuse, 0x40, RZ ;  /* 0x0000004010037824 */ /* 0x040fe200078e00ff */
[----:B------:R-:W-:Y:S01]  /*1630*/  IADD3 R2, R16, 0x20, RZ ;  /* 0x0000002010027810 */ /* 0x000fe20007ffe0ff */
[----:B------:R-:W-:Y:S01]  /*1640*/  IMAD.SHL.U32 R220, R0, 0x8, RZ ;  /* 0x0000000800dc7824 */ /* 0x000fe200078e00ff */
[----:B------:R-:W-:-:S02]  /*1650*/  ISETP.GE.AND P1, PT, R6, UR11, PT ;  /* 0x0000000b06007c0c */ /* 0x000fc4000bf26270 */
[----:B------:R-:W-:Y:S02]  /*1660*/  LOP3.LUT R3, R3, 0x1c0, RZ, 0xc0, !PT ;  /* 0x000001c003037812 */ /* 0x000fe400078ec0ff */
[--C-:B------:R-:W-:Y:S02]  /*1670*/  SHF.R.S32.HI R221, RZ, 0x1f, R220.reuse ;  /* 0x0000001fffdd7819 */ /* 0x100fe400000114dc */
[----:B------:R-:W-:Y:S02]  /*1680*/  IADD3 R8, P0, R220, UR6, RZ ;  /* 0x00000006dc087c10 */ /* 0x000fe4000ff1e0ff */
[----:B------:R-:W-:Y:S01]  /*1690*/  SHF.R.U32.HI R204, RZ, 0x3, R3 ;  /* 0x00000003ffcc7819 */ /* 0x000fe20000011603 */
[----:B------:R-:W-:Y:S01]  /*16a0*/  IMAD.WIDE.U32 R26, R16, c[0x0][0x1a0], R220 ;  /* 0x00006800101a7a25 */ /* 0x000fe200078e00dc */
[----:B------:R-:W-:Y:S01]  /*16b0*/  IADD3.X R9, R221, UR17, RZ, P0, !PT ;  /* 0x00000011dd097c10 */ /* 0x000fe200087fe4ff */
[----:B------:R-:W-:Y:S01]  /*16c0*/  UIADD3 UR17, UR8, -0x1, URZ ;  /* 0xffffffff08117890 */ /* 0x000fe2000fffe03f */
[----:B------:R-:W-:-:S02]  /*16d0*/  SHF.R.S32.HI R17, RZ, 0x1f, R16 ;  /* 0x0000001fff117819 */ /* 0x000fc40000011410 */
[----:B------:R-:W-:Y:S01]  /*16e0*/  LOP3.LUT R3, R3, 0x38, R220, 0xf8, !PT ;  /* 0x0000003803037812 */ /* 0x000fe200078ef8dc */
[----:B-1----:R-:W-:Y:S01]  /*16f0*/  IMAD.WIDE.U32 R18, R18, c[0x0][0x1a8], R8 ;  /* 0x00006a0012127a25 */ /* 0x002fe200078e0008 */
[----:B------:R-:W-:Y:S01]  /*1700*/  ISETP.GE.AND P4, PT, R2, UR11, PT ;  /* 0x0000000b02007c0c */ /* 0x000fe2000bf86270 */
[----:B------:R-:W-:Y:S01]  /*1710*/  UIMAD UR12, UR17, -0x40, UR14 ;  /* 0xffffffc0110c78a4 */ /* 0x000fe2000f8e020e */
[----:B------:R-:W-:Y:S01]  /*1720*/  LOP3.LUT R204, R3, R204, RZ, 0x3c, !PT ;  /* 0x000000cc03cc7212 */ /* 0x000fe200078e3cff */
[----:B------:R-:W-:Y:S01]  /*1730*/  IMAD R3, R17, c[0x0][0x198], RZ ;  /* 0x0000660011037a24 */ /* 0x000fe200078e02ff */
[C---:B------:R-:W-:Y:S01]  /*1740*/  IADD3 R203, R16.reuse, 0x30, RZ ;  /* 0x0000003010cb7810 */ /* 0x040fe20007ffe0ff */
[C---:B------:R-:W-:Y:S01]  /*1750*/  IMAD.WIDE.U32 R8, R16.reuse, c[0x0][0x198], R220 ;  /* 0x0000660010087a25 */ /* 0x040fe200078e00dc */
[----:B------:R-:W-:Y:S01]  /*1760*/  ISETP.GE.AND P2, PT, R16, UR11, PT ;  /* 0x0000000b10007c0c */ /* 0x000fe2000bf46270 */
[----:B------:R-:W-:Y:S01]  /*1770*/  USHF.R.S32.HI UR15, URZ, 0x1f, UR17 ;  /* 0x0000001f3f0f7899 */ /* 0x000fe20008011411 */
[----:B------:R-:W-:Y:S01]  /*1780*/  ISETP.GE.AND P0, PT, R203, UR11, PT ;  /* 0x0000000bcb007c0c */ /* 0x000fe2000bf06270 */
[----:B--2---:R-:W-:Y:S01]  /*1790*/  IMAD.WIDE R206, R207, 0x40, R16 ;  /* 0x00000040cfce7825 */ /* 0x004fe200078e0210 */
[----:B------:R-:W-:-:S02]  /*17a0*/  IADD3 R208, P3, R8, UR22, RZ ;  /* 0x0000001608d07c10 */ /* 0x000fc4000ff7e0ff */
[----:B------:R-:W-:Y:S01]  /*17b0*/  IADD3 R19, R19, UR4, RZ ;  /* 0x0000000413137c10 */ /* 0x000fe2000fffe0ff */
[----:B------:R-:W-:Y:S01]  /*17c0*/  IMAD R3, R16, c[0x0][0x19c], R3 ;  /* 0x0000670010037a24 */ /* 0x000fe200078e0203 */
[----:B------:R-:W-:Y:S01]  /*17d0*/  @!P1 IADD3 R14, P5, R206, 0x10, RZ ;  /* 0x00000010ce0e9810 */ /* 0x000fe20007fbe0ff */
[--C-:B------:R-:W-:Y:S01]  /*17e0*/  @!P1 IMAD.MOV.U32 R10, RZ, RZ, R18.reuse ;  /* 0x000000ffff0a9224 */ /* 0x100fe200078e0012 */
[----:B------:R-:W-:Y:S01]  /*17f0*/  LOP3.LUT R204, R204, 0xfffffe00, R7, 0xf8, !PT ;  /* 0xfffffe00cccc7812 */ /* 0x000fe200078ef807 */
[----:B------:R-:W-:Y:S01]  /*1800*/  @!P1 IMAD.MOV.U32 R11, RZ, RZ, R19 ;  /* 0x000000ffff0b9224 */ /* 0x000fe200078e0013 */
[----:B------:R-:W-:Y:S01]  /*1810*/  IADD3.X R209, R9, UR7, R3, P3, !PT ;  /* 0x0000000709d17c10 */ /* 0x000fe20009ffe403 */
[--C-:B------:R-:W-:Y:S01]  /*1820*/  @!P1 IMAD.X R3, RZ, RZ, R207.reuse, P5 ;  /* 0x000000ffff039224 */ /* 0x100fe200028e06cf */
[C---:B------:R-:W-:Y:S01]  /*1830*/  @!P4 IADD3 R12, P3, R206.reuse, 0x20, RZ ;  /* 0x00000020ce0cc810 */ /* 0x040fe20007f7e0ff */
[----:B------:R-:W-:Y:S01]  /*1840*/  @!P2 IMAD R9, R207, c[0x0][0x190], RZ ;  /* 0x00006400cf09aa24 */ /* 0x000fe200078e02ff */
[----:B------:R-:W-:Y:S01]  /*1850*/  ULDC.64 UR6, c[0x0][0x198] ;  /* 0x0000660000067ab9 */ /* 0x000fe20000000a00 */
[----:B------:R-:W-:Y:S01]  /*1860*/  @!P1 IMAD R3, R3, c[0x0][0x190], RZ ;  /* 0x0000640003039a24 */ /* 0x000fe200078e02ff */
[----:B------:R-:W-:Y:S01]  /*1870*/  USHF.L.U32 UR22, UR6, 0x6, URZ ;  /* 0x0000000606167899 */ /* 0x000fe2000800063f */
[----:B------:R-:W-:Y:S01]  /*1880*/  @!P4 IMAD.X R7, RZ, RZ, R207, P3 ;  /* 0x000000ffff07c224 */ /* 0x000fe200018e06cf */
[C---:B------:R-:W-:Y:S01]  /*1890*/  @!P0 IADD3 R28, P3, R206.reuse, 0x30, RZ ;  /* 0x00000030ce1c8810 */ /* 0x040fe20007f7e0ff */
[--C-:B------:R-:W-:Y:S01]  /*18a0*/  @!P4 IMAD.MOV.U32 R22, RZ, RZ, R18.reuse ;  /* 0x000000ffff16c224 */ /* 0x100fe200078e0012 */
[----:B------:R-:W-:Y:S01]  /*18b0*/  USHF.L.U64.HI UR20, UR6, UR20, UR7 ;  /* 0x0000001406147299 */ /* 0x000fe20008010207 */
[--C-:B------:R-:W-:Y:S01]  /*18c0*/  @!P4 IMAD.MOV.U32 R23, RZ, RZ, R19.reuse ;  /* 0x000000ffff17c224 */ /* 0x100fe200078e0013 */
[----:B------:R-:W-:Y:S01]  /*18d0*/  UIMAD.WIDE.U32 UR26, UR6, 0x20, URZ ;  /* 0x00000020061a78a5 */ /* 0x000fe2000f8e003f */
[----:B------:R-:W-:Y:S01]  /*18e0*/  @!P0 IMAD.MOV.U32 R20, RZ, RZ, R18 ;  /* 0x000000ffff148224 */ /* 0x000fe200078e0012 */
[----:B------:R-:W-:Y:S01]  /*18f0*/  UIMAD UR4, UR20, UR17, URZ ;  /* 0x00000011140472a4 */ /* 0x000fe2000f8e023f */
[----:B------:R-:W-:Y:S01]  /*1900*/  @!P0 IMAD.MOV.U32 R21, RZ, RZ, R19 ;  /* 0x000000ffff158224 */ /* 0x000fe200078e0013 */
[----:B------:R-:W-:Y:S01]  /*1910*/  LEA.HI R96, R5, R4, RZ, 0x5 ;  /* 0x0000000405607211 */ /* 0x000fe200078f28ff */
[C---:B------:R-:W-:Y:S01]  /*1920*/  @!P2 IMAD R8, R206.reuse, c[0x0][0x194], R9 ;  /* 0x00006500ce08aa24 */ /* 0x040fe200078e0209 */
[----:B------:R-:W-:Y:S01]  /*1930*/  SHF.R.S32.HI R9, RZ, 0x1f, R134 ;  /* 0x0000001fff097819 */ /* 0x000fe20000011486 */
[----:B------:R-:W-:Y:S01]  /*1940*/  @!P2 IMAD.WIDE.U32 R18, R206, c[0x0][0x190], R18 ;  /* 0x00006400ce12aa25 */ /* 0x000fe200078e0012 */
[----:B------:R-:W-:Y:S01]  /*1950*/  UIMAD UR4, UR15, UR22, UR4 ;  /* 0x000000160f0472a4 */ /* 0x000fe2000f8e0204 */
[----:B------:R-:W-:-:S02]  /*1960*/  LOP3.LUT R213, R213, 0x6, RZ, 0xc0, !PT ;  /* 0x00000006d5d57812 */ /* 0x000fc400078ec0ff */
[C---:B------:R-:W-:Y:S02]  /*1970*/  @!P1 IMAD R3, R14.reuse, c[0x0][0x194], R3 ;  /* 0x000065000e039a24 */ /* 0x040fe400078e0203 */
[----:B------:R-:W-:-:S04]  /*1980*/  @!P1 IMAD.WIDE.U32 R14, R14, c[0x0][0x190], R10 ;  /* 0x000064000e0e9a25 */ /* 0x000fc800078e000a */
[----:B------:R-:W-:Y:S02]  /*1990*/  @!P4 IMAD R7, R7, c[0x0][0x190], RZ ;  /* 0x000064000707ca24 */ /* 0x000fe400078e02ff */
[----:B------:R-:W-:Y:S01]  /*19a0*/  @!P0 IMAD.X R11, RZ, RZ, R207, P3 ;  /* 0x000000ffff0b8224 */ /* 0x000fe200018e06cf */
[----:B------:R-:W-:Y:S01]  /*19b0*/  @!P2 LEA R24, P3, R18, c[0x0][0x160], 0x1 ;  /* 0x000058001218aa11 */ /* 0x000fe200078608ff */
[----:B------:R-:W-:Y:S02]  /*19c0*/  @!P2 IMAD.IADD R8, R19, 0x1, R8 ;  /* 0x000000011308a824 */ /* 0x000fe400078e0208 */
[C---:B------:R-:W-:Y:S02]  /*19d0*/  @!P4 IMAD R7, R12.reuse, c[0x0][0x194], R7 ;  /* 0x000065000c07ca24 */ /* 0x040fe400078e0207 */
[----:B------:R-:W-:Y:S01]  /*19e0*/  @!P4 IMAD.WIDE.U32 R12, R12, c[0x0][0x190], R22 ;  /* 0x000064000c0cca25 */ /* 0x000fe200078e0016 */
[----:B------:R-:W-:Y:S02]  /*19f0*/  @!P2 LEA.HI.X R25, R18, c[0x0][0x164], R8, 0x1, P3 ;  /* 0x000059001219aa11 */ /* 0x000fe400018f0c08 */
[----:B------:R-:W-:Y:S01]  /*1a00*/  @!P1 LEA R22, P3, R14, c[0x0][0x160], 0x1 ;  /* 0x000058000e169a11 */ /* 0x000fe200078608ff */
[----:B------:R-:W-:-:S02]  /*1a10*/  @!P1 IMAD.IADD R3, R15, 0x1, R3 ;  /* 0x000000010f039824 */ /* 0x000fc400078e0203 */
[----:B------:R-:W-:Y:S02]  /*1a20*/  @!P0 IMAD R11, R11, c[0x0][0x190], RZ ;  /* 0x000064000b0b8a24 */ /* 0x000fe400078e02ff */
[----:B------:R-:W-:Y:S01]  /*1a30*/  IMAD R219, R9, c[0x0][0x1b0], RZ ;  /* 0x00006c0009db7a24 */ /* 0x000fe200078e02ff */
[----:B------:R-:W-:Y:S01]  /*1a40*/  @!P1 LEA.HI.X R23, R14, c[0x0][0x164], R3, 0x1, P3 ;  /* 0x000059000e179a11 */ /* 0x000fe200018f0c03 */
[----:B------:R-:W-:Y:S01]  /*1a50*/  @!P0 IMAD R11, R28, c[0x0][0x194], R11 ;  /* 0x000065001c0b8a24 */ /* 0x000fe200078e020b */
[----:B------:R-:W-:Y:S01]  /*1a60*/  ISETP.GE.AND P3, PT, R6, UR12, PT ;  /* 0x0000000c06007c0c */ /* 0x000fe2000bf66270 */
[----:B------:R-:W-:Y:S01]  /*1a70*/  @!P0 IMAD.WIDE.U32 R28, R28, c[0x0][0x190], R20 ;  /* 0x000064001c1c8a25 */ /* 0x000fe200078e0014 */
[----:B------:R-:W-:-:S03]  /*1a80*/  @!P4 LEA R20, P5, R12, c[0x0][0x160], 0x1 ;  /* 0x000058000c14ca11 */ /* 0x000fc600078a08ff */
[----:B------:R-:W-:Y:S01]  /*1a90*/  IMAD R219, R134, c[0x0][0x1b4], R219 ;  /* 0x00006d0086db7a24 */ /* 0x000fe200078e02db */
[----:B------:R-:W-:Y:S01]  /*1aa0*/  @!P0 LEA R14, P6, R28, c[0x0][0x160], 0x1 ;  /* 0x000058001c0e8a11 */ /* 0x000fe200078c08ff */
[----:B------:R-:W-:-:S04]  /*1ab0*/  IMAD.WIDE.U32 R208, R134, c[0x0][0x1b0], R208 ;  /* 0x00006c0086d07a25 */ /* 0x000fc800078e00d0 */
[----:B------:R-:W-:Y:S02]  /*1ac0*/  IMAD.IADD R219, R209, 0x1, R219 ;  /* 0x00000001d1db7824 */ /* 0x000fe400078e02db */
[----:B------:R-:W-:Y:S02]  /*1ad0*/  IMAD.U32 R3, RZ, RZ, UR22 ;  /* 0x00000016ff037e24 */ /* 0x000fe4000f8e00ff */
[----:B------:R-:W-:Y:S02]  /*1ae0*/  IMAD.MOV.U32 R218, RZ, RZ, R208 ;  /* 0x000000ffffda7224 */ /* 0x000fe400078e00d0 */
[----:B------:R-:W-:Y:S02]  /*1af0*/  @!P0 IMAD.IADD R11, R29, 0x1, R11 ;  /* 0x000000011d0b8824 */ /* 0x000fe400078e020b */
[----:B------:R-:W-:Y:S02]  /*1b00*/  @!P4 IMAD.IADD R7, R13, 0x1, R7 ;  /* 0x000000010d07c824 */ /* 0x000fe400078e0207 */
[----:B------:R-:W-:Y:S01]  /*1b10*/  IMAD.U32 R13, RZ, RZ, UR6 ;  /* 0x00000006ff0d7e24 */ /* 0x000fe2000f8e00ff */
[----:B------:R-:W-:Y:S01]  /*1b20*/  @!P0 LEA.HI.X R15, R28, c[0x0][0x164], R11, 0x1, P6 ;  /* 0x000059001c0f8a11 */ /* 0x000fe200030f0c0b */
[----:B------:R-:W-:Y:S01]  /*1b30*/  IMAD.WIDE.U32 R18, R3, UR17, R218 ;  /* 0x0000001103127c25 */ /* 0x000fe2000f8e00da */
[----:B------:R-:W-:-:S02]  /*1b40*/  ISETP.GE.AND P6, PT, R16, UR12, PT ;  /* 0x0000000c10007c0c */ /* 0x000fc4000bfc6270 */
[----:B------:R-:W-:Y:S01]  /*1b50*/  @!P4 LEA.HI.X R21, R12, c[0x0][0x164], R7, 0x1, P5 ;  /* 0x000059000c15ca11 */ /* 0x000fe200028f0c07 */
[----:B------:R-:W-:Y:S01]  /*1b60*/  IMAD.U32 R12, RZ, RZ, UR6 ;  /* 0x00000006ff0c7e24 */ /* 0x000fe2000f8e00ff */
[----:B------:R-:W-:Y:S01]  /*1b70*/  @!P3 LEA R8, P5, R13, R18, 0x4 ;  /* 0x000000120d08b211 */ /* 0x000fe200078a20ff */
[----:B------:R-:W-:Y:S01]  /*1b80*/  IMAD.U32 R7, RZ, RZ, UR7 ;  /* 0x00000007ff077e24 */ /* 0x000fe2000f8e00ff */
[----:B------:R-:W-:Y:S01]  /*1b90*/  IADD3 R19, R19, UR4, RZ ;  /* 0x0000000413137c10 */ /* 0x000fe2000fffe0ff */
[----:B------:R-:W-:Y:S01]  /*1ba0*/  IMAD.SHL.U32 R204, R204, 0x2, RZ ;  /* 0x00000002cccc7824 */ /* 0x000fe200078e00ff */
[----:B------:R-:W-:Y:S01]  /*1bb0*/  ULDC.64 UR4, c[0x0][0x1a0] ;  /* 0x0000680000047ab9 */ /* 0x000fe20000000a00 */
[----:B------:R-:W-:Y:S01]  /*1bc0*/  IMAD R10, R17, c[0x0][0x1a0], RZ ;  /* 0x00006800110a7a24 */ /* 0x000fe200078e02ff */
[----:B------:R-:W-:Y:S01]  /*1bd0*/  @!P3 LEA.HI.X R7, R12, R19, R7, 0x4, P5 ;  /* 0x000000130c07b211 */ /* 0x000fe200028f2407 */
[----:B------:R-:W-:Y:S01]  /*1be0*/  IMAD R215, R9, c[0x0][0x1b8], RZ ;  /* 0x00006e0009d77a24 */ /* 0x000fe200078e02ff */
[----:B------:R-:W-:Y:S01]  /*1bf0*/  @!PT LDS RZ, [RZ] ;  /* 0x00000000fffff984 */ /* 0x000fe20000000800 */
[----:B------:R-:W-:Y:S01]  /*1c00*/  @!PT LDS RZ, [RZ] ;  /* 0x00000000fffff984 */ /* 0x000fe20000000800 */
[----:B------:R-:W-:Y:S01]  /*1c10*/  @!PT LDS RZ, [RZ] ;  /* 0x00000000fffff984 */ /* 0x000fe20000000800 */
[----:B------:R1:W-:Y:S01]  /*1c20*/  @!P2 LDGSTS.E.BYPASS.LTC128B.128 [R204], [R24.64] ;  /* 0x0000000018ccafae */ /* 0x0003e2000b901d52 */
[----:B------:R-:W-:Y:S01]  /*1c30*/  IMAD R10, R16, c[0x0][0x1a4], R10 ;  /* 0x00006900100a7a24 */ /* 0x000fe200078e020a */
[----:B------:R-:W-:Y:S01]  /*1c40*/  IADD3 R26, P5, R26, UR24, RZ ;  /* 0x000000181a1a7c10 */ /* 0x000fe2000ffbe0ff */
[----:B------:R-:W-:Y:S01]  /*1c50*/  UIMAD UR15, UR15, UR4, URZ ;  /* 0x000000040f0f72a4 */ /* 0x000fe2000f8e023f */
[----:B------:R1:W-:Y:S01]  /*1c60*/  @!P2 LDGSTS.E.BYPASS.LTC128B.128 [R204+0x2000], [R24.64+0x80] ;  /* 0x0200008018ccafae */ /* 0x0003e2000b901d52 */
[----:B------:R-:W-:Y:S01]  /*1c70*/  UIMAD.WIDE.U32 UR24, UR17, UR4, URZ ;  /* 0x00000004111872a5 */ /* 0x000fe2000f8e003f */
[----:B------:R-:W-:Y:S01]  /*1c80*/  IADD3.X R27, R27, UR21, R10, P5, !PT ;  /* 0x000000151b1b7c10 */ /* 0x000fe2000affe40a */
[----:B------:R-:W-:Y:S01]  /*1c90*/  USHF.L.U32 UR21, UR7, 0x5, URZ ;  /* 0x0000000507157899 */ /* 0x000fe2000800063f */
[----:B------:R1:W-:Y:S01]  /*1ca0*/  @!P2 LDGSTS.E.BYPASS.LTC128B.128 [R204+0x4000], [R24.64+0x100] ;  /* 0x0400010018ccafae */ /* 0x0003e2000b901d52 */
[----:B------:R-:W-:Y:S01]  /*1cb0*/  ISETP.GE.AND P2, PT, R2, UR12, PT ;  /* 0x0000000c02007c0c */ /* 0x000fe2000bf46270 */
[----:B------:R-:W-:Y:S01]  /*1cc0*/  UIMAD UR15, UR17, UR5, UR15 ;  /* 0x00000005110f72a4 */ /* 0x000fe2000f8e020f */
[----:B------:R-:W-:Y:S01]  /*1cd0*/  @!P3 LEA R12, P5, R8, c[0x0][0x168], 0x1 ;  /* 0x00005a00080cba11 */ /* 0x000fe200078a08ff */
[----:B------:R2:W-:Y:S01]  /*1ce0*/  @!P1 LDGSTS.E.BYPASS.LTC128B.128 [R204+0x800], [R22.64] ;  /* 0x0080000016cc9fae */ /* 0x0005e2000b901d52 */
[----:B------:R-:W-:Y:S01]  /*1cf0*/  IMAD R215, R134, c[0x0][0x1bc], R215 ;  /* 0x00006f0086d77a24 */ /* 0x000fe200078e02d7 */
[----:B------:R-:W-:Y:S01]  /*1d00*/  UIADD3 UR15, UR25, UR15, URZ ;  /* 0x0000000f190f7290 */ /* 0x000fe2000fffe03f */
[----:B------:R-:W-:Y:S01]  /*1d10*/  @!P3 LEA.HI.X R13, R8, c[0x0][0x16c], R7, 0x1, P5 ;  /* 0x00005b00080dba11 */ /* 0x000fe200028f0c07 */
[----:B------:R2:W-:Y:S01]  /*1d20*/  @!P1 LDGSTS.E.BYPASS.LTC128B.128 [R204+0x2800], [R22.64+0x80] ;  /* 0x0280008016cc9fae */ /* 0x0005e2000b901d52 */
[----:B------:R-:W-:-:S02]  /*1d30*/  IMAD.U32 R8, RZ, RZ, UR21 ;  /* 0x00000015ff087e24 */ /* 0x000fc4000f8e00ff */
[----:B------:R-:W-:Y:S01]  /*1d40*/  IMAD.U32 R7, RZ, RZ, UR6 ;  /* 0x00000006ff077e24 */ /* 0x000fe2000f8e00ff */
[----:B------:R2:W-:Y:S01]  /*1d50*/  @!P1 LDGSTS.E.BYPASS.LTC128B.128 [R204+0x4800], [R22.64+0x100] ;  /* 0x0480010016cc9fae */ /* 0x0005e2000b901d52 */
[----:B------:R-:W-:Y:S01]  /*1d60*/  @!P6 LEA R10, P1, R18, c[0x0][0x168], 0x1 ;  /* 0x00005a00120aea11 */ /* 0x000fe200078208ff */
[----:B------:R-:W-:Y:S01]  /*1d70*/  IMAD.WIDE.U32 R134, R134, c[0x0][0x1b8], R26 ;  /* 0x00006e0086867a25 */ /* 0x000fe200078e001a */
[C---:B------:R-:W-:Y:S01]  /*1d80*/  @!P2 IADD3 R9, P5, R18.reuse, UR26, RZ ;  /* 0x0000001a1209ac10 */ /* 0x040fe2000ffbe0ff */
[----:B------:R3:W-:Y:S01]  /*1d90*/  @!P4 LDGSTS.E.BYPASS.LTC128B.128 [R204+0x1000], [R20.64] ;  /* 0x0100000014cccfae */ /* 0x0007e2000b901d52 */
[----:B------:R-:W-:Y:S01]  /*1da0*/  @!P6 LEA.HI.X R11, R18, c[0x0][0x16c], R19, 0x1, P1 ;  /* 0x00005b00120bea11 */ /* 0x000fe200008f0c13 */
[----:B------:R-:W-:Y:S01]  /*1db0*/  IMAD.IADD R215, R135, 0x1, R215 ;  /* 0x0000000187d77824 */ /* 0x000fe200078e02d7 */
[----:B------:R-:W-:Y:S01]  /*1dc0*/  ISETP.GE.AND P1, PT, R203, UR12, PT ;  /* 0x0000000ccb007c0c */ /* 0x000fe2000bf26270 */
[----:B------:R3:W-:Y:S01]  /*1dd0*/  @!P4 LDGSTS.E.BYPASS.LTC128B.128 [R204+0x3000], [R20.64+0x80] ;  /* 0x0300008014cccfae */ /* 0x0007e2000b901d52 */
[----:B------:R-:W-:-:S03]  /*1de0*/  @!P2 IADD3.X R8, R19, UR27, R8, P5, !PT ;  /* 0x0000001b1308ac10 */ /* 0x000fc6000affe408 */
[----:B------:R3:W-:Y:S04]  /*1df0*/  @!P4 LDGSTS.E.BYPASS.LTC128B.128 [R204+0x5000], [R20.64+0x100] ;  /* 0x0500010014cccfae */ /* 0x0007e8000b901d52 */
[----:B------:R4:W-:Y:S04]  /*1e00*/  @!P0 LDGSTS.E.BYPASS.LTC128B.128 [R204+0x1800], [R14.64] ;  /* 0x018000000ecc8fae */ /* 0x0009e8000b901d52 */
[----:B------:R-:W-:Y:S01]  /*1e10*/  VOTEU.ALL UP0, P1 ;  /* 0x00000000003f7886 */ /* 0x000fe20000800000 */
[----:B-1----:R-:W-:Y:S01]  /*1e20*/  @!P1 IMAD.WIDE.U32 R24, R7, 0x30, R18 ;  /* 0x0000003007189825 */ /* 0x002fe200078e0012 */
[----:B------:R4:W-:Y:S03]  /*1e30*/  @!P0 LDGSTS.E.BYPASS.LTC128B.128 [R204+0x3800], [R14.64+0x80] ;  /* 0x038000800ecc8fae */ /* 0x0009e6000b901d52 */
[----:B------:R-:W-:Y:S01]  /*1e40*/  @!UP0 UIMAD UR21, UR7, 0x30, URZ ;  /* 0x00000030071588a4 */ /* 0x000fe2000f8e023f */
[----:B------:R-:W-:Y:S01]  /*1e50*/  @!P1 LEA R18, P4, R24, c[0x0][0x168], 0x1 ;  /* 0x00005a0018129a11 */ /* 0x000fe200078808ff */
[----:B------:R4:W-:Y:S01]  /*1e60*/  @!P0 LDGSTS.E.BYPASS.LTC128B.128 [R204+0x5800], [R14.64+0x100] ;  /* 0x058001000ecc8fae */ /* 0x0009e2000b901d52 */
[----:B--2---:R-:W-:-:S03]  /*1e70*/  @!P2 LEA R22, P5, R9, c[0x0][0x168], 0x1 ;  /* 0x00005a000916aa11 */ /* 0x004fc600078a08ff */
[----:B------:R-:W-:Y:S01]  /*1e80*/  @!P1 IADD3 R7, R25, UR21, RZ ;  /* 0x0000001519079c10 */ /* 0x000fe2000fffe0ff */
[----:B------:R1:W-:Y:S01]  /*1e90*/  @!P6 LDGSTS.E.BYPASS.LTC128B.128 [R204+0x6000], [R10.64] ;  /* 0x060000000accefae */ /* 0x0003e2000b901d52 */
[----:B------:R-:W-:Y:S01]  /*1ea0*/  @!P2 LEA.HI.X R23, R9, c[0x0][0x16c], R8, 0x1, P5 ;  /* 0x00005b000917aa11 */ /* 0x000fe200028f0c08 */
[----:B------:R-:W-:Y:S01]  /*1eb0*/  IMAD.U32 R8, RZ, RZ, UR24 ;  /* 0x00000018ff087e24 */ /* 0x000fe2000f8e00ff */
[----:B------:R-:W-:Y:S01]  /*1ec0*/  ISETP.GE.AND P5, PT, R6, UR12, PT ;  /* 0x0000000c06007c0c */ /* 0x000fe2000bfa6270 */
[----:B------:R1:W-:Y:S01]  /*1ed0*/  @!P6 LDGSTS.E.BYPASS.LTC128B.128 [R204+0x8000], [R10.64+0x80] ;  /* 0x080000800accefae */ /* 0x0003e2000b901d52 */
[----:B------:R-:W-:Y:S01]  /*1ee0*/  @!P1 LEA.HI.X R19, R24, c[0x0][0x16c], R7, 0x1, P4 ;  /* 0x00005b0018139a11 */ /* 0x000fe200020f0c07 */
[----:B------:R-:W-:Y:S01]  /*1ef0*/  IMAD.U32 R7, RZ, RZ, UR15 ;  /* 0x0000000fff077e24 */ /* 0x000fe2000f8e00ff */
[----:B---3--:R-:W-:Y:S01]  /*1f00*/  LEA R20, P4, R8, R134, 0x6 ;  /* 0x0000008608147211 */ /* 0x008fe200078830ff */
[----:B------:R1:W-:Y:S01]  /*1f10*/  @!P6 LDGSTS.E.BYPASS.LTC128B.128 [R204+0xa000], [R10.64+0x100] ;  /* 0x0a0001000accefae */ /* 0x0003e2000b901d52 */
[----:B------:R-:W-:Y:S01]  /*1f20*/  IMAD.U32 R6, RZ, RZ, UR4 ;  /* 0x00000004ff067e24 */ /* 0x000fe2000f8e00ff */
[----:B------:R-:W-:Y:S01]  /*1f30*/  ISETP.GE.AND P6, PT, R16, UR12, PT ;  /* 0x0000000c10007c0c */ /* 0x000fe2000bfc6270 */
[----:B------:R-:W-:Y:S01]  /*1f40*/  IMAD.U32 R9, RZ, RZ, UR25 ;  /* 0x00000019ff097e24 */ /* 0x000fe2000f8e00ff */
[----:B------:R2:W-:Y:S01]  /*1f50*/  @!P3 LDGSTS.E.BYPASS.LTC128B.128 [R204+0x6800], [R12.64] ;  /* 0x068000000cccbfae */ /* 0x0005e2000b901d52 */
[----:B------:R-:W-:Y:S01]  /*1f60*/  LEA.HI.X R21, R8, R215, R7, 0x6, P4 ;  /* 0x000000d708157211 */ /* 0x000fe200020f3407 */
[----:B------:R-:W-:Y:S01]  /*1f70*/  IMAD.U32 R8, RZ, RZ, UR4 ;  /* 0x00000004ff087e24 */ /* 0x000fe2000f8e00ff */
[----:B------:R-:W-:Y:S01]  /*1f80*/  ISETP.GE.AND P4, PT, R2, UR12, PT ;  /* 0x0000000c02007c0c */ /* 0x000fe2000bf86270 */
[----:B------:R2:W-:Y:S01]  /*1f90*/  @!P3 LDGSTS.E.BYPASS.LTC128B.128 [R204+0x8800], [R12.64+0x80] ;  /* 0x088000800cccbfae */ /* 0x0005e2000b901d52 */
[----:B------:R-:W-:Y:S01]  /*1fa0*/  LEA.HI R2, R5, R4, RZ, 0x4 ;  /* 0x0000000405027211 */ /* 0x000fe200078f20ff */
[----:B------:R-:W-:Y:S01]  /*1fb0*/  IMAD.U32 R7, RZ, RZ, UR5 ;  /* 0x00000005ff077e24 */ /* 0x000fe2000f8e00ff */
[----:B------:R-:W-:Y:S01]  /*1fc0*/  @!P5 LEA R6, P0, R6, R20, 0x4 ;  /* 0x000000140606d211 */ /* 0x000fe200078020ff */
[----:B------:R2:W-:Y:S01]  /*1fd0*/  @!P3 LDGSTS.E.BYPASS.LTC128B.128 [R204+0xa800], [R12.64+0x100] ;  /* 0x0a8001000cccbfae */ /* 0x0005e2000b901d52 */
[----:B------:R-:W-:Y:S01]  /*1fe0*/  LOP3.LUT R9, R2, 0xfffffff0, RZ, 0xc0, !PT ;  /* 0xfffffff002097812 */ /* 0x000fe200078ec0ff */
[----:B------:R-:W-:Y:S01]  /*1ff0*/  IMAD.SHL.U32 R16, R16, 0x8, RZ ;  /* 0x0000000810107824 */ /* 0x000fe200078e00ff */
[----:B------:R-:W-:Y:S01]  /*2000*/  @!P5 LEA.HI.X R7, R8, R21, R7, 0x4, P0 ;  /* 0x000000150807d211 */ /* 0x000fe200000f2407 */
[----:B------:R3:W-:Y:S01]  /*2010*/  @!P2 LDGSTS.E.BYPASS.LTC128B.128 [R204+0x7000], [R22.64] ;  /* 0x0700000016ccafae */ /* 0x0007e2000b901d52 */
[----:B------:R-:W-:Y:S01]  /*2020*/  IMAD.SHL.U32 R8, R0, 0x40, RZ ;  /* 0x0000004000087824 */ /* 0x000fe200078e00ff */
[----:B------:R-:W-:Y:S01]  /*2030*/  ISETP.GE.AND P3, PT, R203, UR12, PT ;  /* 0x0000000ccb007c0c */ /* 0x000fe2000bf66270 */
[----:B----4-:R-:W-:Y:S01]  /*2040*/  IMAD.IADD R15, R4, 0x1, -R9 ;  /* 0x00000001040f7824 */ /* 0x010fe200078e0a09 */
[----:B------:R3:W-:Y:S01]  /*2050*/  @!P2 LDGSTS.E.BYPASS.LTC128B.128 [R204+0x9000], [R22.64+0x80] ;  /* 0x0900008016ccafae */ /* 0x0007e2000b901d52 */
[----:B------:R-:W-:Y:S01]  /*2060*/  SHF.R.S32.HI R9, RZ, 0x4, R2 ;  /* 0x00000004ff097819 */ /* 0x000fe20000011402 */
[----:B------:R-:W-:-:S02]  /*2070*/  USHF.L.U32 UR12, UR5, 0x5, URZ ;  /* 0x00000005050c7899 */ /* 0x000fc4000800063f */
[----:B------:R3:W-:Y:S01]  /*2080*/  @!P2 LDGSTS.E.BYPASS.LTC128B.128 [R204+0xb000], [R22.64+0x100] ;  /* 0x0b00010016ccafae */ /* 0x0007e2000b901d52 */
[----:B------:R-:W-:Y:S01]  /*2090*/  LEA.HI R2, R2, R9, RZ, 0x1 ;  /* 0x0000000902027211 */ /* 0x000fe200078f08ff */
[----:B------:R-:W-:Y:S01]  /*20a0*/  UIMAD.WIDE.U32 UR24, UR4, 0x20, URZ ;  /* 0x00000020041878a5 */ /* 0x000fe2000f8e003f */
[----:B-1----:R-:W-:Y:S01]  /*20b0*/  LOP3.LUT R11, R8, 0x1c0, RZ, 0xc0, !PT ;  /* 0x000001c0080b7812 */ /* 0x002fe200078ec0ff */
[----:B------:R1:W-:Y:S01]  /*20c0*/  @!P1 LDGSTS.E.BYPASS.LTC128B.128 [R204+0x7800], [R18.64] ;  /* 0x0780000012cc9fae */ /* 0x0003e2000b901d52 */
[----:B------:R-:W-:Y:S01]  /*20d0*/  SHF.R.S32.HI R14, RZ, 0x1f, R15 ;  /* 0x0000001fff0e7819 */ /* 0x000fe2000001140f */
[----:B------:R-:W-:Y:S01]  /*20e0*/  ULDC UR15, c[0x0][0x2e4] ;  /* 0x0000b900000f7ab9 */ /* 0x000fe20000000800 */
[----:B------:R-:W-:Y:S01]  /*20f0*/  LOP3.LUT R2, R2, 0xfffffffe, RZ, 0xc0, !PT ;  /* 0xfffffffe02027812 */ /* 0x000fe200078ec0ff */
[----:B------:R1:W-:Y:S01]  /*2100*/  @!P1 LDGSTS.E.BYPASS.LTC128B.128 [R204+0x9800], [R18.64+0x80] ;  /* 0x0980008012cc9fae */ /* 0x0003e2000b901d52 */
[----:B------:R-:W-:Y:S01]  /*2110*/  LOP3.LUT R16, R11, 0x8, R16, 0xf8, !PT ;  /* 0x000000080b107812 */ /* 0x000fe200078ef810 */
[----:B------:R-:W-:Y:S01]  /*2120*/  VOTEU.ALL UP0, P3 ;  /* 0x00000000003f7886 */ /* 0x000fe20001800000 */
[----:B------:R-:W-:Y:S01]  /*2130*/  SHF.R.U32.HI R11, RZ, 0x3, R11 ;  /* 0x00000003ff0b7819 */ /* 0x000fe2000001160b */
[----:B------:R1:W-:Y:S01]  /*2140*/  @!P1 LDGSTS.E.BYPASS.LTC128B.128 [R204+0xb800], [R18.64+0x100] ;  /* 0x0b80010012cc9fae */ /* 0x0003e2000b901d52 */
[----:B------:R-:W-:Y:S01]  /*2150*/  LEA.HI R14, R14, R15, RZ, 0x3 ;  /* 0x0000000f0e0e7211 */ /* 0x000fe200078f18ff */
[----:B------:R-:W-:Y:S01]  /*2160*/  IMAD.IADD R2, R9, 0x1, -R2 ;  /* 0x0000000109027824 */ /* 0x000fe200078e0a02 */
[----:B------:R-:W-:Y:S01]  /*2170*/  @!P5 LEA R10, P0, R6, c[0x0][0x170], 0x1 ;  /* 0x00005c00060ada11 */ /* 0x000fe200078008ff */
[----:B------:R-:W0:Y:S01]  /*2180*/  LDGDEPBAR ;  /* 0x00000000000079af */ /* 0x000e220000000000 */
[----:B------:R-:W-:Y:S01]  /*2190*/  LOP3.LUT R201, R16, R11, RZ, 0x3c, !PT ;  /* 0x0000000b10c97212 */ /* 0x000fe200078e3cff */
[----:B------:R-:W-:Y:S01]  /*21a0*/  IMAD.U32 R9, RZ, RZ, UR12 ;  /* 0x0000000cff097e24 */ /* 0x000fe2000f8e00ff */
[----:B------:R-:W-:Y:S01]  /*21b0*/  LOP3.LUT R8, R14, 0xfffffff8, RZ, 0xc0, !PT ;  /* 0xfffffff80e087812 */ /* 0x000fe200078ec0ff */
[----:B------:R-:W-:Y:S01]  /*21c0*/  @!UP0 UIMAD UR12, UR5, 0x30, URZ ;  /* 0x00000030050c88a4 */ /* 0x000fe2000f8e023f */
[----:B------:R-:W-:Y:S01]  /*21d0*/  @!P5 LEA.HI.X R11, R6, c[0x0][0x174], R7, 0x1, P0 ;  /* 0x00005d00060bda11 */ /* 0x000fe200000f0c07 */
[----:B------:R-:W-:Y:S01]  /*21e0*/  IMAD.U32 R7, RZ, RZ, UR4 ;  /* 0x00000004ff077e24 */ /* 0x000fe2000f8e00ff */
[C---:B------:R-:W-:Y:S01]  /*21f0*/  @!P4 IADD3 R6, P0, R20.reuse, UR24, RZ ;  /* 0x000000181406cc10 */ /* 0x040fe2000ff1e0ff */
[----:B------:R-:W-:Y:S01]  /*2200*/  IMAD.IADD R8, R15, 0x1, -R8 ;  /* 0x000000010f087824 */ /* 0x000fe200078e0a08 */
[----:B------:R-:W-:Y:S01]  /*2210*/  @!P6 LEA R16, P1, R20, c[0x0][0x170], 0x1 ;  /* 0x00005c001410ea11 */ /* 0x000fe200078208ff */
[----:B------:R-:W-:Y:S01]  /*2220*/  IMAD R201, R2, 0x200, R201 ;  /* 0x0000020002c97824 */ /* 0x000fe200078e02c9 */
[----:B------:R-:W-:Y:S01]  /*2230*/  @!P4 IADD3.X R9, R21, UR25, R9, P0, !PT ;  /* 0x000000191509cc10 */ /* 0x000fe200087fe409 */
[----:B--2---:R-:W-:Y:S01]  /*2240*/  IMAD.SHL.U32 R12, R8, 0x40, RZ ;  /* 0x00000040080c7824 */ /* 0x004fe200078e00ff */
[--C-:B------:R-:W-:Y:S01]  /*2250*/  @!P6 LEA.HI.X R17, R20, c[0x0][0x174], R21.reuse, 0x1, P1 ;  /* 0x00005d001411ea11 */ /* 0x100fe200008f0c15 */
[----:B------:R-:W-:Y:S01]  /*2260*/  IMAD.SHL.U32 R2, R2, 0x8, RZ ;  /* 0x0000000802027824 */ /* 0x000fe200078e00ff */
[----:B------:R-:W-:Y:S01]  /*2270*/  UIADD3 UR15, UR14, -UR15, -UR16 ;  /* 0x8000000f0e0f7290 */ /* 0x000fe2000fffe810 */
[----:B------:R-:W-:Y:S01]  /*2280*/  @!P3 IMAD.WIDE.U32 R20, R7, 0x30, R20 ;  /* 0x000000300714b825 */ /* 0x000fe200078e0014 */
[----:B------:R-:W-:Y:S01]  /*2290*/  LOP3.LUT R13, R12, 0x1c0, RZ, 0xc0, !PT ;  /* 0x000001c00c0d7812 */ /* 0x000fe200078ec0ff */
[----:B------:R-:W-:-:S02]  /*22a0*/  UISETP.GT.AND UP0, UPT, UR17, UR9, UPT ;  /* 0x000000091100728c */ /* 0x000fc4000bf04270 */
[----:B------:R-:W-:Y:S02]  /*22b0*/  IMAD.SHL.U32 R97, R14, 0x40, RZ ;  /* 0x000000400e617824 */ /* 0x000fe400078e00ff */
[----:B------:R-:W-:Y:S01]  /*22c0*/  IMAD.SHL.U32 R201, R201, 0x2, RZ ;  /* 0x00000002c9c97824 */ /* 0x000fe200078e00ff */
[----:B-1----:R-:W-:Y:S01]  /*22d0*/  @!P4 LEA R18, P0, R6, c[0x0][0x170], 0x1 ;  /* 0x00005c000612ca11 */ /* 0x002fe200078008ff */
[----:B------:R-:W-:-:S04]  /*22e0*/  DEPBAR.LE SB0, 0x0 ;  /* 0x000080000000791a */ /* 0x000fc80000000000 */
[----:B------:R-:W-:Y:S01]  /*22f0*/  BAR.SYNC.DEFER_BLOCKING 0x0 ;  /* 0x0000000000007b1d */ /* 0x000fe20000010000 */
[----:B------:R-:W-:Y:S01]  /*2300*/  @!P4 LEA.HI.X R19, R6, c[0x0][0x174], R9, 0x1, P0 ;  /* 0x00005d000613ca11 */ /* 0x000fe200000f0c09 */
[----:B------:R-:W-:Y:S01]  /*2310*/  IMAD.MOV.U32 R7, RZ, RZ, 0x10 ;  /* 0x00000010ff077424 */ /* 0x000fe200078e00ff */
[----:B------:R-:W-:Y:S02]  /*2320*/  LOP3.LUT R6, R13, 0x8, R2, 0xf8, !PT ;  /* 0x000000080d067812 */ /* 0x000fe400078ef802 */
[----:B------:R-:W-:Y:S02]  /*2330*/  SHF.R.U32.HI R13, RZ, 0x3, R13 ;  /* 0x00000003ff0d7819 */ /* 0x000fe4000001160d */
[----:B------:R-:W-:Y:S01]  /*2340*/  @!P3 IADD3 R2, R21, UR12, RZ ;  /* 0x0000000c1502bc10 */ /* 0x000fe2000fffe0ff */
[----:B------:R-:W-:Y:S01]  /*2350*/  UIADD3 UR12, UR14, 0x1, -UR16 ;  /* 0x000000010e0c7890 */ /* 0x000fe2000fffe810 */
[----:B------:R-:W-:Y:S02]  /*2360*/  R2P PR, R8, 0x6 ;  /* 0x0000000608007804 */ /* 0x000fe40000000000 */
[----:B------:R-:W-:-:S02]  /*2370*/  @!P3 LEA R12, P0, R20, c[0x0][0x170], 0x1 ;  /* 0x00005c00140cba11 */ /* 0x000fc400078008ff */
[----:B------:R-:W-:Y:S02]  /*2380*/  LOP3.LUT R6, R6, R13, RZ, 0x3c, !PT ;  /* 0x0000000d06067212 */ /* 0x000fe400078e3cff */
[----:B------:R-:W-:Y:S02]  /*2390*/  @!P3 LEA.HI.X R13, R20, c[0x0][0x174], R2, 0x1, P0 ;  /* 0x00005d00140dba11 */ /* 0x000fe400000f0c02 */
[----:B------:R-:W-:Y:S02]  /*23a0*/  SHF.R.S32.HI R2, RZ, 0x5, R96 ;  /* 0x00000005ff027819 */ /* 0x000fe40000011460 */
[----:B------:R-:W-:Y:S02]  /*23b0*/  LOP3.LUT R97, R97, 0xfffffe00, RZ, 0xc0, !PT ;  /* 0xfffffe0061617812 */ /* 0x000fe400078ec0ff */
[----:B------:R-:W-:Y:S02]  /*23c0*/  SEL R7, R7, 0xfffffff0, !P1 ;  /* 0xfffffff007077807 */ /* 0x000fe40004800000 */
[----:B------:R-:W-:Y:S01]  /*23d0*/  IADD3 R199, R201, 0x6020, RZ ;  /* 0x00006020c9c77810 */ /* 0x000fe20007ffe0ff */
[----:B------:R-:W-:Y:S01]  /*23e0*/  @P6 STS.128 [R204+0xc000], RZ ;  /* 0x00c000ffcc006388 */ /* 0x000fe20000000c00 */
[C---:B------:R-:W-:Y:S01]  /*23f0*/  IMAD R5, R2.reuse, 0x400, R97 ;  /* 0x0000040002057824 */ /* 0x040fe200078e0261 */
[----:B------:R-:W-:Y:S01]  /*2400*/  LEA R211, R2, UR13, 0x4 ;  /* 0x0000000d02d37c11 */ /* 0x000fe2000f8e20ff */
[----:B------:R-:W-:Y:S01]  /*2410*/  ULDC UR13, c[0x0][0x2e8] ;  /* 0x0000ba00000d7ab9 */ /* 0x000fe20000000800 */
[----:B------:R-:W-:Y:S01]  /*2420*/  @P6 STS.128 [R204+0xe000], RZ ;  /* 0x00e000ffcc006388 */ /* 0x000fe20000000c00 */
[----:B------:R-:W-:Y:S01]  /*2430*/  IMAD.IADD R202, R6, 0x1, R5 ;  /* 0x0000000106ca7824 */ /* 0x000fe200078e0205 */
[----:B------:R-:W-:Y:S01]  /*2440*/  UIADD3 UR12, UR12, UR13, URZ ;  /* 0x0000000d0c0c7290 */ /* 0x000fe2000fffe03f */
[----:B------:R-:W-:Y:S01]  /*2450*/  IMAD.MOV.U32 R5, RZ, RZ, 0x20 ;  /* 0x00000020ff057424 */ /* 0x000fe200078e00ff */
[----:B------:R-:W-:Y:S01]  /*2460*/  @P6 STS.128 [R204+0x10000], RZ ;  /* 0x010000ffcc006388 */ /* 0x000fe20000000c00 */
[----:B------:R-:W-:-:S03]  /*2470*/  IMAD.SHL.U32 R202, R202, 0x2, RZ ;  /* 0x00000002caca7824 */ /* 0x000fc600078e00ff */
[----:B------:R-:W-:Y:S01]  /*2480*/  @!PT LDS RZ, [RZ] ;  /* 0x00000000fffff984 */ /* 0x000fe20000000800 */
[----:B------:R-:W-:Y:S01]  /*2490*/  @!PT LDS RZ, [RZ] ;  /* 0x00000000fffff984 */ /* 0x000fe20000000800 */
[----:B------:R-:W-:Y:S01]  /*24a0*/  @!PT LDS RZ, [RZ] ;  /* 0x00000000fffff984 */ /* 0x000fe20000000800 */
[----:B------:R1:W-:Y:S01]  /*24b0*/  @!P6 LDGSTS.E.BYPASS.LTC128B.128 [R204+0xc000], [R16.64] ;  /* 0x0c00000010ccefae */ /* 0x0003e2000b901d52 */
[----:B------:R-:W-:Y:S01]  /*24c0*/  SEL R5, R5, 0xffffffe0, !P2 ;  /* 0xffffffe005057807 */ /* 0x000fe20005000000 */
[--C-:B------:R-:W-:Y:S01]  /*24d0*/  IMAD R200, R7, 0x2, R202.reuse ;  /* 0x0000000207c87824 */ /* 0x100fe200078e02ca */
[----:B------:R-:W-:Y:S01]  /*24e0*/  R2P PR, R0, 0x6 ;  /* 0x0000000600007804 */ /* 0x000fe20000000000 */
[----:B------:R1:W-:Y:S01]  /*24f0*/  @!P6 LDGSTS.E.BYPASS.LTC128B.128 [R204+0xe000], [R16.64+0x80] ;  /* 0x0e00008010ccefae */ /* 0x0003e2000b901d52 */
[----:B------:R-:W-:Y:S01]  /*2500*/  IADD3 R0, R201, 0x6000, RZ ;  /* 0x00006000c9007810 */ /* 0x000fe20007ffe0ff */
[C---:B------:R-:W-:Y:S02]  /*2510*/  IMAD R198, R5.reuse, 0x2, R202 ;  /* 0x0000000205c67824 */ /* 0x040fe400078e02ca */
[----:B------:R1:W-:Y:S01]  /*2520*/  @!P6 LDGSTS.E.BYPASS.LTC128B.128 [R204+0x10000], [R16.64+0x100] ;  /* 0x1000010010ccefae */ /* 0x0003e2000b901d52 */
[----:B------:R-:W-:-:S03]  /*2530*/  IMAD R197, R5, 0x2, R200 ;  /* 0x0000000205c57824 */ /* 0x000fc600078e02c8 */
[----:B------:R-:W-:Y:S04]  /*2540*/  @P5 STS.128 [R204+0xc800], RZ ;  /* 0x00c800ffcc005388 */ /* 0x000fe80000000c00 */
[----:B------:R-:W-:Y:S01]  /*2550*/  @P5 STS.128 [R204+0xe800], RZ ;  /* 0x00e800ffcc005388 */ /* 0x000fe20000000c00 */
[----:B------:R-:W-:Y:S01]  /*2560*/  @P1 IADD3 R199, R0, -0x20, RZ ;  /* 0xffffffe000c71810 */ /* 0x000fe20007ffe0ff */
[----:B------:R-:W-:Y:S02]  /*2570*/  IMAD.MOV.U32 R0, RZ, RZ, 0x40 ;  /* 0x00000040ff007424 */ /* 0x000fe400078e00ff */
[----:B------:R-:W-:Y:S01]  /*2580*/  @P5 STS.128 [R204+0x10800], RZ ;  /* 0x010800ffcc005388 */ /* 0x000fe20000000c00 */
[C---:B------:R-:W-:Y:S02]  /*2590*/  IADD3 R191, R199.reuse, 0x800, RZ ;  /* 0x00000800c7bf7810 */ /* 0x040fe40007ffe0ff */
[----:B------:R-:W-:Y:S01]  /*25a0*/  SEL R0, R0, 0xffffffc0, !P2 ;  /* 0xffffffc000007807 */ /* 0x000fe20005000000 */
[----:B------:R-:W-:Y:S01]  /*25b0*/  @!PT LDS RZ, [RZ] ;  /* 0x00000000fffff984 */ /* 0x000fe20000000800 */
[----:B------:R-:W-:Y:S01]  /*25c0*/  @!PT LDS RZ, [RZ] ;  /* 0x00000000fffff984 */ /* 0x000fe20000000800 */
[----:B------:R-:W-:Y:S01]  /*25d0*/  @!PT LDS RZ, [RZ] ;  /* 0x00000000fffff984 */ /* 0x000fe20000000800 */
[----:B------:R2:W-:Y:S01]  /*25e0*/  @!P5 LDGSTS.E.BYPASS.LTC128B.128 [R204+0xc800], [R10.64] ;  /* 0x0c8000000accdfae */ /* 0x0005e2000b901d52 */
[----:B------:R-:W-:-:S02]  /*25f0*/  IADD3 R190, R199, 0x1000, RZ ;  /* 0x00001000c7be7810 */ /* 0x000fc40007ffe0ff */
[----:B------:R-:W-:Y:S01]  /*2600*/  IADD3 R189, R199, 0x1800, RZ ;  /* 0x00001800c7bd7810 */ /* 0x000fe20007ffe0ff */
[----:B------:R2:W-:Y:S01]  /*2610*/  @!P5 LDGSTS.E.BYPASS.LTC128B.128 [R204+0xe800], [R10.64+0x80] ;  /* 0x0e8000800accdfae */ /* 0x0005e2000b901d52 */
[----:B------:R-:W-:Y:S01]  /*2620*/  IMAD.IADD R195, R201, 0x1, R0 ;  /* 0x00000001c9c37824 */ /* 0x000fe200078e0200 */
[----:B------:R-:W-:Y:S01]  /*2630*/  IADD3 R187, R199, 0x2000, RZ ;  /* 0x00002000c7bb7810 */ /* 0x000fe20007ffe0ff */
[----:B------:R-:W-:Y:S01]  /*2640*/  IMAD.IADD R188, R0, 0x1, R199 ;  /* 0x0000000100bc7824 */ /* 0x000fe200078e02c7 */
[----:B------:R2:W-:Y:S01]  /*2650*/  @!P5 LDGSTS.E.BYPASS.LTC128B.128 [R204+0x10800], [R10.64+0x100] ;  /* 0x108001000accdfae */ /* 0x0005e2000b901d52 */
[----:B------:R-:W-:Y:S01]  /*2660*/  IMAD.IADD R0, R97, 0x1, R6 ;  /* 0x0000000161007824 */ /* 0x000fe200078e0206 */
[C---:B------:R-:W-:Y:S01]  /*2670*/  IADD3 R186, R199.reuse, 0x2800, RZ ;  /* 0x00002800c7ba7810 */ /* 0x040fe20007ffe0ff */
[----:B------:R-:W-:Y:S01]  /*2680*/  IMAD.U32 R6, RZ, RZ, UR17 ;  /* 0x00000011ff067e24 */ /* 0x000fe2000f8e00ff */
[----:B------:R-:W-:Y:S01]  /*2690*/  @P4 STS.128 [R204+0xd000], RZ ;  /* 0x00d000ffcc004388 */ /* 0x000fe20000000c00 */
[----:B------:R-:W-:-:S02]  /*26a0*/  IADD3 R185, R199, 0x3000, RZ ;  /* 0x00003000c7b97810 */ /* 0x000fc40007ffe0ff */
[----:B------:R-:W-:Y:S01]  /*26b0*/  IMAD R6, R6, 0x40, R213 ;  /* 0x0000004006067824 */ /* 0x000fe200078e02d5 */
[----:B------:R-:W-:Y:S01]  /*26c0*/  @P4 STS.128 [R204+0xf000], RZ ;  /* 0x00f000ffcc004388 */ /* 0x000fe20000000c00 */
[C---:B------:R-:W-:Y:S02]  /*26d0*/  IADD3 R184, R199.reuse, 0x3800, RZ ;  /* 0x00003800c7b87810 */ /* 0x040fe40007ffe0ff */
[C---:B------:R-:W-:Y:S01]  /*26e0*/  IADD3 R183, R199.reuse, 0x4000, RZ ;  /* 0x00004000c7b77810 */ /* 0x040fe20007ffe0ff */
[----:B------:R-:W-:Y:S01]  /*26f0*/  @P4 STS.128 [R204+0x11000], RZ ;  /* 0x011000ffcc004388 */ /* 0x000fe20000000c00 */
[----:B------:R-:W-:Y:S02]  /*2700*/  IADD3 R2, R6, 0x8, RZ ;  /* 0x0000000806027810 */ /* 0x000fe40007ffe0ff */
[C---:B------:R-:W-:Y:S01]  /*2710*/  IADD3 R182, R199.reuse, 0x4800, RZ ;  /* 0x00004800c7b67810 */ /* 0x040fe20007ffe0ff */
[----:B------:R-:W-:Y:S01]  /*2720*/  @!PT LDS RZ, [RZ] ;  /* 0x00000000fffff984 */ /* 0x000fe20000000800 */
[----:B------:R-:W-:Y:S01]  /*2730*/  @!PT LDS RZ, [RZ] ;  /* 0x00000000fffff984 */ /* 0x000fe20000000800 */
[----:B------:R-:W-:Y:S01]  /*2740*/  @!PT LDS RZ, [RZ] ;  /* 0x00000000fffff984 */ /* 0x000fe20000000800 */
[----:B------:R1:W-:Y:S01]  /*2750*/  @!P4 LDGSTS.E.BYPASS.LTC128B.128 [R204+0xd000], [R18.64] ;  /* 0x0d00000012cccfae */ /* 0x0003e2000b901d52 */
[----:B------:R-:W-:-:S02]  /*2760*/  IADD3 R181, R199, 0x5000, RZ ;  /* 0x00005000c7b57810 */ /* 0x000fc40007ffe0ff */
[----:B------:R-:W-:Y:S01]  /*2770*/  IADD3 R180, R199, 0x5800, RZ ;  /* 0x00005800c7b47810 */ /* 0x000fe20007ffe0ff */
        /* <DEDUP_REMOVED lines=11> */
[----:B--2---:R-:W-:Y:S04]  /*2830*/  LDSM.16.M88.4 R8, [R202] ;  /* 0x00000000ca08783b */ /* 0x004fe80000000200 */
[----:B------:R-:W3:Y:S04]  /*2840*/  LDSM.16.M88.4 R28, [R201+0x6000] ;  /* 0x00600000c91c783b */ /* 0x000ee80000000200 */
[----:B-1----:R-:W-:Y:S04]  /*2850*/  LDSM.16.M88.4 R16, [R200] ;  /* 0x00000000c810783b */ /* 0x002fe80000000200 */
[----:B------:R-:W-:Y:S04]  /*2860*/  LDSM.16.M88.4 R84, [R199] ;  /* 0x00000000c754783b */ /* 0x000fe80000000200 */
[----:B------:R-:W1:Y:S04]  /*2870*/  LDSM.16.M88.4 R52, [R201+0x6800] ;  /* 0x00680000c934783b */ /* 0x000e680000000200 */
[----:B------:R-:W2:Y:S04]  /*2880*/  LDSM.16.M88.4 R44, [R201+0x7000] ;  /* 0x00700000c92c783b */ /* 0x000ea80000000200 */
[----:B----4-:R-:W4:Y:S04]  /*2890*/  LDSM.16.M88.4 R12, [R201+0x7800] ;  /* 0x00780000c90c783b */ /* 0x010f280000000200 */
[----:B------:R-:W-:Y:S04]  /*28a0*/  LDSM.16.M88.4 R76, [R198] ;  /* 0x00000000c64c783b */ /* 0x000fe80000000200 */
[----:B------:R-:W5:Y:S04]  /*28b0*/  LDSM.16.M88.4 R72, [R195+0x6000] ;  /* 0x00600000c348783b */ /* 0x000f680000000200 */
[----:B------:R-:W2:Y:S04]  /*28c0*/  LDSM.16.M88.4 R64, [R199+0x800] ;  /* 0x00080000c740783b */ /* 0x000ea80000000200 */
[----:B------:R-:W2:Y:S01]  /*28d0*/  LDSM.16.M88.4 R60, [R199+0x1000] ;  /* 0x00100000c73c783b */ /* 0x000ea20000000200 */
[C---:B---3--:R-:W-:Y:S03]  /*28e0*/  HMMA.16816.F32 R20, R8.reuse, R28, RZ ;  /* 0x0000001c0814723c */ /* 0x048fe600000018ff */
[----:B------:R-:W3:Y:S04]  /*28f0*/  LDSM.16.M88.4 R32, [R199+0x1800] ;  /* 0x00180000c720783b */ /* 0x000ee80000000200 */
[----:B------:R-:W-:Y:S01]  /*2900*/  LDSM.16.M88.4 R68, [R188] ;  /* 0x00000000bc44783b */ /* 0x000fe20000000200 */
[C---:B------:R-:W-:Y:S03]  /*2910*/  HMMA.16816.F32 R28, R8.reuse, R30, RZ ;  /* 0x0000001e081c723c */ /* 0x040fe600000018ff */
[----:B------:R-:W-:Y:S04]  /*2920*/  LDSM.16.M88.4 R40, [R195+0x6800] ;  /* 0x00680000c328783b */ /* 0x000fe80000000200 */
[----:B------:R-:W-:Y:S01]  /*2930*/  LDSM.16.M88.4 R36, [R195+0x7000] ;  /* 0x00700000c324783b */ /* 0x000fe20000000200 */
[----:B-1----:R-:W-:Y:S03]  /*2940*/  HMMA.16816.F32 R56, R8, R52, RZ ;  /* 0x000000340838723c */ /* 0x002fe600000018ff */
[----:B------:R-:W-:Y:S04]  /*2950*/  LDSM.16.M88.4 R24, [R195+0x7800] ;  /* 0x00780000c318783b */ /* 0x000fe80000000200 */
[----:B------:R-:W-:Y:S01]  /*2960*/  LDSM.16.M88.4 R88, [R197+0x2000] ;  /* 0x00200000c558783b */ /* 0x000fe20000000200 */
[C---:B------:R-:W-:Y:S03]  /*2970*/  HMMA.16816.F32 R20, R16.reuse, R84, R20 ;  /* 0x000000541014723c */ /* 0x040fe60000001814 */
[----:B------:R-:W-:Y:S04]  /*2980*/  LDSM.16.M88.4 R92, [R199+0x4000] ;  /* 0x00400000c75c783b */ /* 0x000fe80000000200 */
[----:B------:R-:W0:Y:S01]  /*2990*/  LDGDEPBAR ;  /* 0x00000000000079af */ /* 0x000e220000000000 */
[----:B------:R-:W-:Y:S03]  /*29a0*/  HMMA.16816.F32 R28, R16, R86, R28 ;  /* 0x00000056101c723c */ /* 0x000fe6000000181c */
[----:B------:R-:W-:Y:S05]  /*29b0*/  LDSM.16.M88.4 R84, [R201+0x8000] ;  /* 0x00800000c954783b */ /* 0x000fea0000000200 */
[C---:B--2---:R-:W-:Y:S08]  /*29c0*/  HMMA.16816.F32 R48, R8.reuse, R44, RZ ;  /* 0x0000002c0830723c */ /* 0x044ff000000018ff */
[C---:B------:R-:W-:Y:S08]  /*29d0*/  HMMA.16816.F32 R52, R8.reuse, R54, RZ ;  /* 0x000000360834723c */ /* 0x040ff000000018ff */
[C---:B------:R-:W-:Y:S08]  /*29e0*/  HMMA.16816.F32 R44, R8.reuse, R46, RZ ;  /* 0x0000002e082c723c */ /* 0x040ff000000018ff */
[C---:B----4-:R-:W-:Y:S08]  /*29f0*/  HMMA.16816.F32 R80, R8.reuse, R12, RZ ;  /* 0x0000000c0850723c */ /* 0x050ff000000018ff */
[----:B------:R-:W-:Y:S01]  /*2a00*/  HMMA.16816.F32 R8, R8, R14, RZ ;  /* 0x0000000e0808723c */ /* 0x000fe200000018ff */
[----:B------:R-:W1:Y:S07]  /*2a10*/  LDSM.16.M88.4 R12, [R197] ;  /* 0x00000000c50c783b */ /* 0x000e6e0000000200 */
[C---:B-----5:R-:W-:Y:S08]  /*2a20*/  HMMA.16816.F32 R20, R76.reuse, R72, R20 ;  /* 0x000000484c14723c */ /* 0x060ff00000001814 */
        /* <DEDUP_REMOVED lines=127> */
[----:B------:R-:W-:Y:S01]  /*3220*/  FMUL.FTZ R26, R30, c[0x0][0x2ec] ;  /* 0x0000bb001e1a7a20 */ /* 0x000fe20000410000 */
[C---:B-1----:R-:W-:Y:S05]  /*3230*/  HMMA.16816.F32 R80, R12.reuse, R16, R80 ;  /* 0x000000100c50723c */ /* 0x042fea0000001850 */
[----:B------:R-:W1:Y:S02]  /*3240*/  MUFU.TANH R26, R26 ;  /* 0x0000001a001a7308 */ /* 0x000e640000002400 */
[----:B------:R-:W-:Y:S01]  /*3250*/  LOP3.LUT R17, R96, 0xffffffe0, RZ, 0xc0, !PT ;  /* 0xffffffe060117812 */ /* 0x000fe200078ec0ff */
[----:B------:R-:W-:Y:S01]  /*3260*/  HMMA.16816.F32 R76, R12, R18, R76 ;  /* 0x000000120c4c723c */ /* 0x000fe2000000184c */
[----:B------:R-:W2:Y:S01]  /*3270*/  LDSM.16.M88.4 R12, [R188+0x5800] ;  /* 0x00580000bc0c783b */ /* 0x000ea20000000200 */
[----:B------:R-:W-:Y:S01]  /*3280*/  FMUL.FTZ R16, R31, c[0x0][0x2ec] ;  /* 0x0000bb001f107a20 */ /* 0x000fe20000410000 */
[----:B------:R-:W-:-:S04]  /*3290*/  DEPBAR.LE SB0, 0x0 ;  /* 0x000080000000791a */ /* 0x000fc80000000000 */
[----:B------:R-:W-:Y:S01]  /*32a0*/  IMAD.IADD R216, R4, 0x1, -R17 ;  /* 0x0000000104d87824 */ /* 0x000fe200078e0a11 */
[----:B----4-:R-:W-:Y:S01]  /*32b0*/  HMMA.16816.F32 R56, R8, R32, R56 ;  /* 0x000000200838723c */ /* 0x010fe20000001838 */
[C---:B------:R-:W-:Y:S01]  /*32c0*/  IADD3 R4, R6.reuse, 0x1, RZ ;  /* 0x0000000106047810 */ /* 0x040fe20007ffe0ff */
[----:B------:R-:W4:Y:S01]  /*32d0*/  MUFU.TANH R25, R25 ;  /* 0x0000001900197308 */ /* 0x000f220000002400 */
[----:B------:R-:W-:Y:S02]  /*32e0*/  IADD3 R18, R6, 0x11, RZ ;  /* 0x0000001106127810 */ /* 0x000fe40007ffe0ff */
[----:B------:R-:W-:-:S03]  /*32f0*/  SHF.R.S32.HI R27, RZ, 0x1f, R216 ;  /* 0x0000001fff1b7819 */ /* 0x000fc600000114d8 */
[----:B------:R-:W-:Y:S01]  /*3300*/  HMMA.16816.F32 R48, R8, R20, R48 ;  /* 0x000000140830723c */ /* 0x000fe20000001830 */
[----:B------:R-:W-:Y:S01]  /*3310*/  LEA.HI R216, R27, R216, RZ, 0x2 ;  /* 0x000000d81bd87211 */ /* 0x000fe200078f10ff */
[----:B------:R-:W1:Y:S03]  /*3320*/  MUFU.TANH R16, R16 ;  /* 0x0000001000107308 */ /* 0x000e660000002400 */
[----:B------:R-:W-:-:S03]  /*3330*/  SHF.R.S32.HI R216, RZ, 0x2, R216 ;  /* 0x00000002ffd87819 */ /* 0x000fc600000114d8 */
[----:B------:R-:W-:Y:S02]  /*3340*/  HMMA.16816.F32 R52, R8, R34, R52 ;  /* 0x000000220834723c */ /* 0x000fe40000001834 */
[----:B------:R-:W-:-:S05]  /*3350*/  IMAD.IADD R211, R216, 0x1, R211 ;  /* 0x00000001d8d37824 */ /* 0x000fca00078e02d3 */
[----:B------:R-:W-:Y:S01]  /*3360*/  IADD3 R205, R211, 0x8, RZ ;  /* 0x00000008d3cd7810 */ /* 0x000fe20007ffe0ff */
[----:B------:R-:W-:Y:S01]  /*3370*/  FMUL.FTZ R29, R59, c[0x0][0x2ec] ;  /* 0x0000bb003b1d7a20 */ /* 0x000fe20000410000 */
[----:B------:R-:W-:Y:S01]  /*3380*/  IADD3 R212, R211, UR15, RZ ;  /* 0x0000000fd3d47c10 */ /* 0x000fe2000fffe0ff */
[C---:B------:R-:W-:Y:S01]  /*3390*/  HMMA.16816.F32 R44, R8.reuse, R22, R44 ;  /* 0x00000016082c723c */ /* 0x040fe2000000182c */
[----:B------:R-:W-:Y:S01]  /*33a0*/  IADD3 R210, R205, UR15, RZ ;  /* 0x0000000fcdd27c10 */ /* 0x000fe2000fffe0ff */
[----:B------:R-:W-:Y:S01]  /*33b0*/  FMUL.FTZ R17, R56, c[0x0][0x2ec] ;  /* 0x0000bb0038117a20 */ /* 0x000fe20000410000 */
[----:B------:R-:W-:Y:S01]  /*33c0*/  IADD3 R211, R211, UR12, RZ ;  /* 0x0000000cd3d37c10 */ /* 0x000fe2000fffe0ff */
[----:B------:R-:W-:Y:S01]  /*33d0*/  FMUL.FTZ R30, R57, c[0x0][0x2ec] ;  /* 0x0000bb00391e7a20 */ /* 0x000fe20000410000 */
[----:B------:R-:W-:Y:S01]  /*33e0*/  IADD3 R205, R205, UR12, RZ ;  /* 0x0000000ccdcd7c10 */ /* 0x000fe2000fffe0ff */
[----:B------:R-:W-:Y:S01]  /*33f0*/  FMUL.FTZ R31, R58, c[0x0][0x2ec] ;  /* 0x0000bb003a1f7a20 */ /* 0x000fe20000410000 */
[----:B------:R-:W-:Y:S01]  /*3400*/  IMNMX R211, R211, UR14, PT ;  /* 0x0000000ed3d37c17 */ /* 0x000fe2000b800200 */
[C---:B--2---:R-:W-:Y:S01]  /*3410*/  HMMA.16816.F32 R80, R8.reuse, R12, R80 ;  /* 0x0000000c0850723c */ /* 0x044fe20000001850 */
[----:B------:R-:W-:Y:S01]  /*3420*/  IMNMX R205, R205, UR14, PT ;  /* 0x0000000ecdcd7c17 */ /* 0x000fe2000b800200 */
[----:B------:R-:W2:Y:S01]  /*3430*/  MUFU.TANH R29, R29 ;  /* 0x0000001d001d7308 */ /* 0x000ea20000002400 */
[----:B------:R-:W-:Y:S01]  /*3440*/  IMNMX R212, RZ, R212, !PT ;  /* 0x000000d4ffd47217 */ /* 0x000fe20007800200 */
[----:B------:R-:W-:Y:S01]  /*3450*/  FMUL.FTZ R49, R49, c[0x0][0x2ec] ;  /* 0x0000bb0031317a20 */ /* 0x000fe20000410000 */
[----:B------:R-:W-:Y:S01]  /*3460*/  IMNMX R210, RZ, R210, !PT ;  /* 0x000000d2ffd27217 */ /* 0x000fe20007800200 */
[----:B------:R-:W-:Y:S01]  /*3470*/  FMUL.FTZ R32, R55, c[0x0][0x2ec] ;  /* 0x0000bb0037207a20 */ /* 0x000fe20000410000 */
[C---:B------:R-:W-:Y:S01]  /*3480*/  ISETP.GE.AND P2, PT, R4.reuse, R211, PT ;  /* 0x000000d30400720c */ /* 0x040fe20003f46270 */
[----:B------:R-:W-:Y:S01]  /*3490*/  HMMA.16816.F32 R76, R8, R14, R76 ;  /* 0x0000000e084c723c */ /* 0x000fe2000000184c */
[-C--:B------:R-:W-:Y:S01]  /*34a0*/  ISETP.GE.AND P4, PT, R4, R205.reuse, PT ;  /* 0x000000cd0400720c */ /* 0x080fe20003f86270 */
[----:B------:R-:W1:Y:S01]  /*34b0*/  MUFU.TANH R17, R17 ;  /* 0x0000001100117308 */ /* 0x000e620000002400 */
[----:B------:R-:W-:Y:S01]  /*34c0*/  ISETP.GE.AND P5, PT, R6, R205, PT ;  /* 0x000000cd0600720c */ /* 0x000fe20003fa6270 */
[----:B------:R-:W-:Y:S01]  /*34d0*/  FMUL.FTZ R28, R52, c[0x0][0x2ec] ;  /* 0x0000bb00341c7a20 */ /* 0x000fe20000410000 */
[C---:B------:R-:W-:Y:S01]  /*34e0*/  ISETP.GE.AND P3, PT, R2.reuse, R211, PT ;  /* 0x000000d30200720c */ /* 0x040fe20003f66270 */
[----:B------:R-:W-:Y:S01]  /*34f0*/  FMUL.FTZ R20, R53, c[0x0][0x2ec] ;  /* 0x0000bb0035147a20 */ /* 0x000fe20000410000 */
[----:B------:R-:W-:Y:S01]  /*3500*/  ISETP.GE.AND P0, PT, R2, R205, PT ;  /* 0x000000cd0200720c */ /* 0x000fe20003f06270 */
[----:B------:R-:W-:Y:S01]  /*3510*/  FMUL.FTZ R33, R54, c[0x0][0x2ec] ;  /* 0x0000bb0036217a20 */ /* 0x000fe20000410000 */
[-C--:B------:R-:W-:Y:S01]  /*3520*/  ISETP.GE.AND P1, PT, R6, R211.reuse, PT ;  /* 0x000000d30600720c */ /* 0x080fe20003f26270 */
[----:B------:R-:W-:Y:S01]  /*3530*/  MUFU.TANH R30, R30 ;  /* 0x0000001e001e7308 */ /* 0x000fe20000002400 */
[----:B------:R-:W-:Y:S01]  /*3540*/  ISETP.LT.OR P2, PT, R4, R212, P2 ;  /* 0x000000d40400720c */ /* 0x000fe20001741670 */
[----:B------:R-:W-:Y:S01]  /*3550*/  FMUL.FTZ R48, R48, c[0x0][0x2ec] ;  /* 0x0000bb0030307a20 */ /* 0x000fe20000410000 */
[-C--:B------:R-:W-:Y:S01]  /*3560*/  ISETP.LT.OR P4, PT, R4, R210.reuse, P4 ;  /* 0x000000d20400720c */ /* 0x080fe20002781670 */
[----:B------:R-:W-:Y:S01]  /*3570*/  FMUL.FTZ R50, R50, c[0x0][0x2ec] ;  /* 0x0000bb0032327a20 */ /* 0x000fe20000410000 */
[----:B------:R-:W-:Y:S01]  /*3580*/  ISETP.LT.OR P5, PT, R6, R210, P5 ;  /* 0x000000d20600720c */ /* 0x000fe20002fa1670 */
[----:B------:R-:W-:Y:S01]  /*3590*/  FMUL.FTZ R82, R82, c[0x0][0x2ec] ;  /* 0x0000bb0052527a20 */ /* 0x000fe20000410000 */
[C---:B------:R-:W-:Y:S01]  /*35a0*/  ISETP.LT.OR P3, PT, R2.reuse, R212, P3 ;  /* 0x000000d40200720c */ /* 0x040fe20001f61670 */
[----:B------:R-:W1:Y:S01]  /*35b0*/  MUFU.TANH R31, R31 ;  /* 0x0000001f001f7308 */ /* 0x000e620000002400 */
[----:B------:R-:W-:Y:S01]  /*35c0*/  ISETP.LT.OR P0, PT, R2, R210, P0 ;  /* 0x000000d20200720c */ /* 0x000fe20000701670 */
[----:B------:R-:W-:Y:S01]  /*35d0*/  FMUL.FTZ R51, R51, c[0x0][0x2ec] ;  /* 0x0000bb0033337a20 */ /* 0x000fe20000410000 */
[----:B------:R-:W-:Y:S01]  /*35e0*/  IADD3 R4, R6, 0x9, RZ ;  /* 0x0000000906047810 */ /* 0x000fe20007ffe0ff */
[----:B------:R-:W-:Y:S01]  /*35f0*/  FMUL.FTZ R44, R44, c[0x0][0x2ec] ;  /* 0x0000bb002c2c7a20 */ /* 0x000fe20000410000 */
[CC--:B------:R-:W-:Y:S01]  /*3600*/  ISETP.LT.OR P1, PT, R6.reuse, R212.reuse, P1 ;  /* 0x000000d40600720c */ /* 0x0c0fe20000f21670 */
[----:B------:R-:W-:Y:S01]  /*3610*/  FMUL.FTZ R45, R45, c[0x0][0x2ec] ;  /* 0x0000bb002d2d7a20 */ /* 0x000fe20000410000 */
[----:B------:R-:W-:Y:S01]  /*3620*/  IADD3 R2, R6, 0x10, RZ ;  /* 0x0000001006027810 */ /* 0x000fe20007ffe0ff */
[----:B------:R-:W1:Y:S01]  /*3630*/  MUFU.TANH R159, R49 ;  /* 0x00000031009f7308 */ /* 0x000e620000002400 */
[----:B-----5:R-:W-:Y:S01]  /*3640*/  FSEL R38, R38, -INF , !P5 ;  /* 0xff80000026267808 */ /* 0x020fe20006800000 */
[----:B------:R-:W-:Y:S01]  /*3650*/  FMUL.FTZ R46, R46, c[0x0][0x2ec] ;  /* 0x0000bb002e2e7a20 */ /* 0x000fe20000410000 */
[----:B------:R-:W-:Y:S01]  /*3660*/  ISETP.GE.AND P6, PT, R4, R211, PT ;  /* 0x000000d30400720c */ /* 0x000fe20003fc6270 */
[----:B------:R-:W-:Y:S01]  /*3670*/  FMUL.FTZ R47, R47, c[0x0][0x2ec] ;  /* 0x0000bb002f2f7a20 */ /* 0x000fe20000410000 */
[----:B------:R-:W-:Y:S01]  /*3680*/  FSEL R27, R36, -INF , !P1 ;  /* 0xff800000241b7808 */ /* 0x000fe20004800000 */
[----:B------:R-:W-:Y:S01]  /*3690*/  FMUL.FTZ R80, R80, c[0x0][0x2ec] ;  /* 0x0000bb0050507a20 */ /* 0x000fe20000410000 */
[----:B------:R-:W-:Y:S01]  /*36a0*/  ISETP.GE.AND P5, PT, R4, R205, PT ;  /* 0x000000cd0400720c */ /* 0x000fe20003fa6270 */
[----:B------:R-:W5:Y:S01]  /*36b0*/  MUFU.TANH R32, R32 ;  /* 0x0000002000207308 */ /* 0x000f620000002400 */
[----:B---3--:R-:W-:Y:S01]  /*36c0*/  FSEL R37, R37, -INF , !P2 ;  /* 0xff80000025257808 */ /* 0x008fe20005000000 */
[----:B------:R-:W-:Y:S01]  /*36d0*/  FMUL.FTZ R81, R81, c[0x0][0x2ec] ;  /* 0x0000bb0051517a20 */ /* 0x000fe20000410000 */
[C---:B------:R-:W-:Y:S01]  /*36e0*/  ISETP.GE.AND P1, PT, R2.reuse, R211, PT ;  /* 0x000000d30200720c */ /* 0x040fe20003f26270 */
[----:B------:R-:W-:Y:S01]  /*36f0*/  FMUL.FTZ R83, R83, c[0x0][0x2ec] ;  /* 0x0000bb0053537a20 */ /* 0x000fe20000410000 */
[----:B------:R-:W-:Y:S01]  /*3700*/  ISETP.GE.AND P2, PT, R2, R205, PT ;  /* 0x000000cd0200720c */ /* 0x000fe20003f46270 */
[----:B------:R-:W-:Y:S01]  /*3710*/  FMUL.FTZ R76, R76, c[0x0][0x2ec] ;  /* 0x0000bb004c4c7a20 */ /* 0x000fe20000410000 */
[C---:B------:R-:W-:Y:S01]  /*3720*/  ISETP.LT.OR P6, PT, R4.reuse, R212, P6 ;  /* 0x000000d40400720c */ /* 0x040fe200037c1670 */
[----:B------:R-:W3:Y:S01]  /*3730*/  MUFU.TANH R167, R48 ;  /* 0x0000003000a77308 */ /* 0x000ee20000002400 */
[----:B------:R-:W-:Y:S01]  /*3740*/  ISETP.LT.OR P5, PT, R4, R210, P5 ;  /* 0x000000d20400720c */ /* 0x000fe20002fa1670 */
[----:B------:R-:W-:Y:S01]  /*3750*/  FMUL.FTZ R77, R77, c[0x0][0x2ec] ;  /* 0x0000bb004d4d7a20 */ /* 0x000fe20000410000 */
[----:B------:R-:W-:Y:S01]  /*3760*/  ISETP.LT.OR P1, PT, R2, R212, P1 ;  /* 0x000000d40200720c */ /* 0x000fe20000f21670 */
[----:B------:R-:W-:Y:S01]  /*3770*/  FMUL.FTZ R78, R78, c[0x0][0x2ec] ;  /* 0x0000bb004e4e7a20 */ /* 0x000fe20000410000 */
[----:B------:R-:W-:Y:S01]  /*3780*/  ISETP.LT.OR P2, PT, R2, R210, P2 ;  /* 0x000000d20200720c */ /* 0x000fe20001741670 */
[----:B------:R-:W-:Y:S01]  /*3790*/  FMUL.FTZ R79, R79, c[0x0][0x2ec] ;  /* 0x0000bb004f4f7a20 */ /* 0x000fe20000410000 */
[----:B------:R-:W-:Y:S01]  /*37a0*/  IADD3 R4, R6, 0x18, RZ ;  /* 0x0000001806047810 */ /* 0x000fe20007ffe0ff */
[----:B------:R-:W2:Y:S01]  /*37b0*/  MUFU.TANH R162, R50 ;  /* 0x0000003200a27308 */ /* 0x000ea20000002400 */
[----:B-1----:R-:W-:-:S02]  /*37c0*/  FSEL R2, R26, -INF , !P0 ;  /* 0xff8000001a027808 */ /* 0x002fc40004000000 */
[----:B------:R-:W-:Y:S02]  /*37d0*/  ISETP.GE.AND P0, PT, R18, R205, PT ;  /* 0x000000cd1200720c */ /* 0x000fe40003f06270 */
[----:B------:R-:W-:Y:S02]  /*37e0*/  FSEL R23, R24, -INF , !P3 ;  /* 0xff80000018177808 */ /* 0x000fe40005800000 */
[----:B----4-:R-:W-:Y:S01]  /*37f0*/  FSEL R25, R25, -INF , !P6 ;  /* 0xff80000019197808 */ /* 0x010fe20007000000 */
[----:B------:R-:W1:Y:S01]  /*3800*/  MUFU.TANH R28, R28 ;  /* 0x0000001c001c7308 */ /* 0x000e620000002400 */
[C---:B------:R-:W-:Y:S02]  /*3810*/  ISETP.GE.AND P3, PT, R4.reuse, R211, PT ;  /* 0x000000d30400720c */ /* 0x040fe40003f66270 */
[----:B------:R-:W-:Y:S02]  /*3820*/  ISETP.GE.AND P6, PT, R4, R205, PT ;  /* 0x000000cd0400720c */ /* 0x000fe40003fc6270 */
[----:B------:R-:W-:-:S02]  /*3830*/  ISETP.LT.OR P0, PT, R18, R210, P0 ;  /* 0x000000d21200720c */ /* 0x000fc40000701670 */
[----:B------:R-:W-:Y:S01]  /*3840*/  FSEL R39, R39, -INF , !P4 ;  /* 0xff80000027277808 */ /* 0x000fe20006000000 */
[----:B------:R-:W-:Y:S01]  /*3850*/  MUFU.TANH R20, R20 ;  /* 0x0000001400147308 */ /* 0x000fe20000002400 */
[----:B------:R-:W-:Y:S02]  /*3860*/  IADD3 R22, R6, 0x21, RZ ;  /* 0x0000002106167810 */ /* 0x000fe40007ffe0ff */
[----:B------:R-:W-:Y:S02]  /*3870*/  ISETP.GE.AND P4, PT, R18, R211, PT ;  /* 0x000000d31200720c */ /* 0x000fe40003f86270 */
[C---:B------:R-:W-:Y:S02]  /*3880*/  ISETP.LT.OR P3, PT, R4.reuse, R212, P3 ;  /* 0x000000d40400720c */ /* 0x040fe40001f61670 */
[----:B------:R-:W-:Y:S01]  /*3890*/  ISETP.LT.OR P6, PT, R4, R210, P6 ;  /* 0x000000d20400720c */ /* 0x000fe200037c1670 */
[----:B------:R-:W4:Y:S01]  /*38a0*/  MUFU.TANH R33, R33 ;  /* 0x0000002100217308 */ /* 0x000f220000002400 */
[----:B------:R-:W-:-:S02]  /*38b0*/  FSEL R4, R16, -INF , !P5 ;  /* 0xff80000010047808 */ /* 0x000fc40006800000 */
[----:B--2---:R-:W-:Y:S02]  /*38c0*/  FSEL R16, R29, -INF , !P0 ;  /* 0xff8000001d107808 */ /* 0x004fe40004000000 */
[----:B------:R-:W-:Y:S02]  /*38d0*/  ISETP.GE.AND P0, PT, R22, R211, PT ;  /* 0x000000d31600720c */ /* 0x000fe40003f06270 */
[-C--:B------:R-:W-:Y:S01]  /*38e0*/  ISETP.LT.OR P4, PT, R18, R212.reuse, P4 ;  /* 0x000000d41200720c */ /* 0x080fe20002781670 */
[----:B------:R-:W2:Y:S01]  /*38f0*/  MUFU.TANH R166, R82 ;  /* 0x0000005200a67308 */ /* 0x000ea20000002400 */
[C---:B------:R-:W-:Y:S02]  /*3900*/  IADD3 R13, R6.reuse, 0x19, RZ ;  /* 0x00000019060d7810 */ /* 0x040fe40007ffe0ff */
[----:B------:R-:W-:Y:S02]  /*3910*/  IADD3 R12, R6, 0x20, RZ ;  /* 0x00000020060c7810 */ /* 0x000fe40007ffe0ff */
[----:B------:R-:W-:-:S02]  /*3920*/  ISETP.LT.OR P0, PT, R22, R212, P0 ;  /* 0x000000d41600720c */ /* 0x000fc40000701670 */
[----:B------:R-:W-:Y:S01]  /*3930*/  FSEL R21, R17, -INF , !P1 ;  /* 0xff80000011157808 */ /* 0x000fe20004800000 */
[----:B------:R-:W1:Y:S01]  /*3940*/  MUFU.TANH R172, R51 ;  /* 0x0000003300ac7308 */ /* 0x000e620000002400 */
[----:B------:R-:W-:Y:S02]  /*3950*/  FSEL R18, R31, -INF , !P2 ;  /* 0xff8000001f127808 */ /* 0x000fe40005000000 */
[----:B------:R-:W-:Y:S02]  /*3960*/  FSEL R19, R30, -INF , !P4 ;  /* 0xff8000001e137808 */ /* 0x000fe40006000000 */
[----:B------:R-:W-:Y:S02]  /*3970*/  IADD3 R9, R6, 0x30, RZ ;  /* 0x0000003006097810 */ /* 0x000fe40007ffe0ff */
[----:B------:R-:W-:Y:S01]  /*3980*/  ISETP.GE.AND P1, PT, R12, R211, PT ;  /* 0x000000d30c00720c */ /* 0x000fe20003f26270 */
[----:B------:R-:W1:Y:S01]  /*3990*/  MUFU.TANH R165, R44 ;  /* 0x0000002c00a57308 */ /* 0x000e620000002400 */
[----:B------:R-:W-:-:S02]  /*39a0*/  ISETP.GE.AND P2, PT, R13, R205, PT ;  /* 0x000000cd0d00720c */ /* 0x000fc40003f46270 */
[C---:B------:R-:W-:Y:S02]  /*39b0*/  ISETP.GE.AND P4, PT, R12.reuse, R205, PT ;  /* 0x000000cd0c00720c */ /* 0x040fe40003f86270 */
[----:B------:R-:W-:Y:S02]  /*39c0*/  ISETP.GE.AND P5, PT, R13, R211, PT ;  /* 0x000000d30d00720c */ /* 0x000fe40003fa6270 */
[----:B------:R-:W-:Y:S01]  /*39d0*/  FSEL R159, R159, -INF , !P0 ;  /* 0xff8000009f9f7808 */ /* 0x000fe20004000000 */
[----:B------:R-:W-:Y:S01]  /*39e0*/  MUFU.TANH R161, R45 ;  /* 0x0000002d00a17308 */ /* 0x000fe20000002400 */
[----:B------:R-:W-:Y:S02]  /*39f0*/  ISETP.GE.AND P0, PT, R9, R205, PT ;  /* 0x000000cd0900720c */ /* 0x000fe40003f06270 */
[----:B------:R-:W-:Y:S02]  /*3a00*/  ISETP.LT.OR P2, PT, R13, R210, P2 ;  /* 0x000000d20d00720c */ /* 0x000fe40001741670 */
[----:B------:R-:W-:-:S02]  /*3a10*/  ISETP.LT.OR P1, PT, R12, R212, P1 ;  /* 0x000000d40c00720c */ /* 0x000fc40000f21670 */
[----:B------:R-:W-:Y:S01]  /*3a20*/  ISETP.LT.OR P4, PT, R12, R210, P4 ;  /* 0x000000d20c00720c */ /* 0x000fe20002781670 */
[----:B------:R-:W2:Y:S01]  /*3a30*/  MUFU.TANH R164, R46 ;  /* 0x0000002e00a47308 */ /* 0x000ea20000002400 */
[----:B------:R-:W-:Y:S02]  /*3a40*/  ISETP.LT.OR P5, PT, R13, R212, P5 ;  /* 0x000000d40d00720c */ /* 0x000fe40002fa1670 */
[C---:B------:R-:W-:Y:S02]  /*3a50*/  IADD3 R10, R6.reuse, 0x29, RZ ;  /* 0x00000029060a7810 */ /* 0x040fe40007ffe0ff */
[----:B------:R-:W-:Y:S02]  /*3a60*/  IADD3 R24, R6, 0x28, RZ ;  /* 0x0000002806187810 */ /* 0x000fe40007ffe0ff */
[----:B------:R-:W-:Y:S01]  /*3a70*/  ISETP.LT.OR P0, PT, R9, R210, P0 ;  /* 0x000000d20900720c */ /* 0x000fe20000701670 */
[----:B------:R-:W2:Y:S01]  /*3a80*/  MUFU.TANH R170, R47 ;  /* 0x0000002f00aa7308 */ /* 0x000ea20000002400 */
[----:B-----5:R-:W-:-:S02]  /*3a90*/  FSEL R8, R32, -INF , !P2 ;  /* 0xff80000020087808 */ /* 0x020fc40005000000 */
[----:B---3--:R-:W-:Y:S02]  /*3aa0*/  FSEL R167, R167, -INF , !P1 ;  /* 0xff800000a7a77808 */ /* 0x008fe40004800000 */
[----:B------:R-:W-:Y:S02]  /*3ab0*/  FSEL R162, R162, -INF , !P4 ;  /* 0xff800000a2a27808 */ /* 0x000fe40006000000 */
[----:B-1----:R-:W-:Y:S01]  /*3ac0*/  FSEL R17, R28, -INF , !P3 ;  /* 0xff8000001c117808 */ /* 0x002fe20005800000 */
[----:B------:R-:W1:Y:S01]  /*3ad0*/  MUFU.TANH R171, R80 ;  /* 0x0000005000ab7308 */ /* 0x000e620000002400 */
[----:B----4-:R-:W-:Y:S02]  /*3ae0*/  FSEL R12, R33, -INF , !P6 ;  /* 0xff800000210c7808 */ /* 0x010fe40007000000 */
[----:B------:R-:W-:Y:S02]  /*3af0*/  FSEL R13, R20, -INF , !P5 ;  /* 0xff800000140d7808 */ /* 0x000fe40006800000 */
[----:B------:R-:W-:-:S02]  /*3b00*/  ISETP.GE.AND P2, PT, R10, R211, PT ;  /* 0x000000d30a00720c */ /* 0x000fc40003f46270 */
[----:B------:R-:W-:Y:S01]  /*3b10*/  ISETP.GE.AND P1, PT, R9, R211, PT ;  /* 0x000000d30900720c */ /* 0x000fe20003f26270 */
[----:B------:R-:W3:Y:S01]  /*3b20*/  MUFU.TANH R169, R81 ;  /* 0x0000005100a97308 */ /* 0x000ee20000002400 */
[----:B------:R-:W-:Y:S02]  /*3b30*/  ISETP.GE.AND P4, PT, R10, R205, PT ;  /* 0x000000cd0a00720c */ /* 0x000fe40003f86270 */
[----:B------:R-:W-:Y:S02]  /*3b40*/  ISETP.GE.AND P3, PT, R24, R211, PT ;  /* 0x000000d31800720c */ /* 0x000fe40003f66270 */
[-C--:B------:R-:W-:Y:S02]  /*3b50*/  ISETP.GE.AND P6, PT, R22, R205.reuse, PT ;  /* 0x000000cd1600720c */ /* 0x080fe40003fc6270 */
[----:B------:R-:W-:Y:S01]  /*3b60*/  ISETP.GE.AND P5, PT, R24, R205, PT ;  /* 0x000000cd1800720c */ /* 0x000fe20003fa6270 */
[----:B------:R-:W4:Y:S01]  /*3b70*/  MUFU.TANH R142, R83 ;  /* 0x00000053008e7308 */ /* 0x000f220000002400 */
[----:B--2---:R-:W-:-:S02]  /*3b80*/  FSEL R166, R166, -INF , !P0 ;  /* 0xff800000a6a67808 */ /* 0x004fc40004000000 */
[----:B------:R-:W-:Y:S02]  /*3b90*/  PLOP3.LUT P0, PT, PT, PT, UP0, 0x80, 0x0 ;  /* 0x000000000000781c */ /* 0x000fe40003f0f008 */
[C---:B------:R-:W-:Y:S02]  /*3ba0*/  ISETP.LT.OR P2, PT, R10.reuse, R212, P2 ;  /* 0x000000d40a00720c */ /* 0x040fe40001741670 */
[----:B------:R-:W-:Y:S01]  /*3bb0*/  ISETP.LT.OR P4, PT, R10, R210, P4 ;  /* 0x000000d20a00720c */ /* 0x000fe20002781670 */
[----:B------:R-:W2:Y:S01]  /*3bc0*/  MUFU.TANH R143, R76 ;  /* 0x0000004c008f7308 */ /* 0x000ea20000002400 */
[----:B------:R-:W-:Y:S02]  /*3bd0*/  ISETP.LT.OR P1, PT, R9, R212, P1 ;  /* 0x000000d40900720c */ /* 0x000fe40000f21670 */
[----:B------:R-:W-:Y:S02]  /*3be0*/  ISETP.LT.OR P6, PT, R22, R210, P6 ;  /* 0x000000d21600720c */ /* 0x000fe400037c1670 */
[----:B------:R-:W-:-:S02]  /*3bf0*/  ISETP.LT.OR P3, PT, R24, R212, P3 ;  /* 0x000000d41800720c */ /* 0x000fc40001f61670 */
[----:B------:R-:W-:Y:S01]  /*3c00*/  ISETP.LT.OR P5, PT, R24, R210, P5 ;  /* 0x000000d21800720c */ /* 0x000fe20002fa1670 */
[----:B------:R-:W-:Y:S01]  /*3c10*/  MUFU.TANH R141, R77 ;  /* 0x0000004d008d7308 */ /* 0x000fe20000002400 */
[C---:B------:R-:W-:Y:S02]  /*3c20*/  IADD3 R10, R6.reuse, 0x31, RZ ;  /* 0x00000031060a7810 */ /* 0x040fe40007ffe0ff */
[C---:B------:R-:W-:Y:S02]  /*3c30*/  IADD3 R9, R6.reuse, 0x38, RZ ;  /* 0x0000003806097810 */ /* 0x040fe40007ffe0ff */
[----:B------:R-:W-:Y:S02]  /*3c40*/  IADD3 R6, R6, 0x39, RZ ;  /* 0x0000003906067810 */ /* 0x000fe40007ffe0ff */
[----:B------:R-:W-:Y:S01]  /*3c50*/  FSEL R172, R172, -INF , !P6 ;  /* 0xff800000acac7808 */ /* 0x000fe20007000000 */
[----:B------:R-:W5:Y:S01]  /*3c60*/  MUFU.TANH R140, R78 ;  /* 0x0000004e008c7308 */ /* 0x000f620000002400 */
[----:B------:R-:W-:-:S02]  /*3c70*/  FSEL R165, R165, -INF , !P3 ;  /* 0xff800000a5a57808 */ /* 0x000fc40005800000 */
[----:B------:R-:W-:Y:S02]  /*3c80*/  FSEL R164, R164, -INF , !P5 ;  /* 0xff800000a4a47808 */ /* 0x000fe40006800000 */
[----:B------:R-:W-:Y:S02]  /*3c90*/  FSEL R161, R161, -INF , !P2 ;  /* 0xff800000a1a17808 */ /* 0x000fe40005000000 */
[----:B------:R-:W-:Y:S01]  /*3ca0*/  FSEL R170, R170, -INF , !P4 ;  /* 0xff800000aaaa7808 */ /* 0x000fe20006000000 */
[----:B------:R-:W2:Y:S01]  /*3cb0*/  MUFU.TANH R160, R79 ;  /* 0x0000004f00a07308 */ /* 0x000ea20000002400 */
[----:B-1----:R-:W-:Y:S01]  /*3cc0*/  FSEL R171, R171, -INF , !P1 ;  /* 0xff800000abab7808 */ /* 0x002fe20004800000 */
[----:B------:R-:W-:Y:S01]  /*3cd0*/  BAR.SYNC.DEFER_BLOCKING 0x0 ;  /* 0x0000000000007b1d */ /* 0x000fe20000010000 */
[C---:B------:R-:W-:Y:S02]  /*3ce0*/  ISETP.GE.AND P6, PT, R10.reuse, R211, PT ;  /* 0x000000d30a00720c */ /* 0x040fe40003fc6270 */
[----:B------:R-:W-:-:S02]  /*3cf0*/  ISETP.GE.AND P3, PT, R10, R205, PT ;  /* 0x000000cd0a00720c */ /* 0x000fc40003f66270 */
[C---:B------:R-:W-:Y:S02]  /*3d00*/  ISETP.GE.AND P5, PT, R9.reuse, R211, PT ;  /* 0x000000d30900720c */ /* 0x040fe40003fa6270 */
[----:B------:R-:W-:Y:S02]  /*3d10*/  ISETP.GE.AND P2, PT, R9, R205, PT ;  /* 0x000000cd0900720c */ /* 0x000fe40003f46270 */
[C---:B------:R-:W-:Y:S02]  /*3d20*/  ISETP.GE.AND P4, PT, R6.reuse, R211, PT ;  /* 0x000000d30600720c */ /* 0x040fe40003f86270 */
[----:B------:R-:W-:Y:S02]  /*3d30*/  ISETP.GE.AND P1, PT, R6, R205, PT ;  /* 0x000000cd0600720c */ /* 0x000fe40003f26270 */
[C---:B------:R-:W-:Y:S02]  /*3d40*/  ISETP.LT.OR P6, PT, R10.reuse, R212, P6 ;  /* 0x000000d40a00720c */ /* 0x040fe400037c1670 */
[----:B------:R-:W-:-:S02]  /*3d50*/  ISETP.LT.OR P3, PT, R10, R210, P3 ;  /* 0x000000d20a00720c */ /* 0x000fc40001f61670 */
[C---:B------:R-:W-:Y:S02]  /*3d60*/  ISETP.LT.OR P5, PT, R9.reuse, R212, P5 ;  /* 0x000000d40900720c */ /* 0x040fe40002fa1670 */
[----:B------:R-:W-:Y:S02]  /*3d70*/  ISETP.LT.OR P2, PT, R9, R210, P2 ;  /* 0x000000d20900720c */ /* 0x000fe40001741670 */
[C---:B------:R-:W-:Y:S02]  /*3d80*/  ISETP.LT.OR P4, PT, R6.reuse, R212, P4 ;  /* 0x000000d40600720c */ /* 0x040fe40002781670 */
[----:B------:R-:W-:Y:S02]  /*3d90*/  ISETP.LT.OR P1, PT, R6, R210, P1 ;  /* 0x000000d20600720c */ /* 0x000fe40000f21670 */
[----:B---3--:R-:W-:Y:S02]  /*3da0*/  FSEL R169, R169, -INF , !P6 ;  /* 0xff800000a9a97808 */ /* 0x008fe40007000000 */
[----:B----4-:R-:W-:-:S02]  /*3db0*/  FSEL R142, R142, -INF , !P3 ;  /* 0xff8000008e8e7808 */ /* 0x010fc40005800000 */
[----:B--2---:R-:W-:Y:S02]  /*3dc0*/  FSEL R143, R143, -INF , !P5 ;  /* 0xff8000008f8f7808 */ /* 0x004fe40006800000 */
[----:B-----5:R-:W-:Y:S02]  /*3dd0*/  FSEL R140, R140, -INF , !P2 ;  /* 0xff8000008c8c7808 */ /* 0x020fe40005000000 */
        /* <DEDUP_REMOVED lines=9> */
[----:B------:R-:W-:-:S04]  /*3e70*/  LEA R28, P2, R10, c[0x0][0x168], 0x1 ;  /* 0x00005a000a1c7a11 */ /* 0x000fc800078408ff */
[----:B------:R-:W-:Y:S01]  /*3e80*/  IADD3 R3, R11, UR12, RZ ;  /* 0x0000000c0b037c10 */ /* 0x000fe2000fffe0ff */
[----:B------:R-:W-:Y:S01]  /*3e90*/  USHF.L.U64.HI UR12, UR6, 0x5, UR7 ;  /* 0x00000005060c7899 */ /* 0x000fe20008010207 */
        /* <DEDUP_REMOVED lines=8> */
[----:B------:R-:W-:-:S02]  /*3f20*/  IADD3 R10, P1, R30, UR13, RZ ;  /* 0x0000000d1e0a7c10 */ /* 0x000fc4000ff3e0ff */
        /* <DEDUP_REMOVED lines=14> */
.L_x_973:
        /* <DEDUP_REMOVED lines=76> */
[--C-:B------:R-:W-:Y:S02]  /*44d0*/  FFMA.FTZ R148, R18, c[0x0][0x23c], -R163.reuse ;  /* 0x00008f0012947a23 */ /* 0x100fe400000108a3 */
        /* <DEDUP_REMOVED lines=12> */
[--C-:B------:R-:W-:Y:S01]  /*45a0*/  FFMA.FTZ R158, R165, c[0x0][0x23c], -R168.reuse ;  /* 0x00008f00a59e7a23 */ /* 0x100fe200000108a8 */
[----:B------:R-:W1:Y:S01]  /*45b0*/  LDSM.16.MT88.4 R12, [R192+0xe800] ;  /* 0x00e80000c00c783b */ /* 0x000e620000004200 */
        /* <DEDUP_REMOVED lines=219> */
[----:B------:R-:W-:-:S02]  /*5370*/  USHF.L.U64.HI UR12, UR4, 0x5, UR5 ;  /* 0x00000005040c7899 */ /* 0x000fc40008010205 */
[----:B------:R-:W-:Y:S01]  /*5380*/  UIADD3 UR13, UR21, UR13, URZ ;  /* 0x0000000d150d7290 */ /* 0x000fe2000fffe03f */
[----:B------:R-:W-:Y:S01]  /*5390*/  IMAD.U32 R6, RZ, RZ, UR20 ;  /* 0x00000014ff067e24 */ /* 0x000fe2000f8e00ff */
[----:B------:R-:W-:Y:S01]  /*53a0*/  UISETP.GT.AND UP0, UPT, UR17, UR9, UPT ;  /* 0x000000091100728c */ /* 0x000fe2000bf04270 */
[----:B------:R-:W-:-:S03]  /*53b0*/  IMAD.U32 R7, RZ, RZ, UR21 ;  /* 0x00000015ff077e24 */ /* 0x000fc6000f8e00ff */
[----:B------:R-:W-:Y:S01]  /*53c0*/  IMAD.U32 R5, RZ, RZ, UR13 ;  /* 0x0000000dff057e24 */ /* 0x000fe2000f8e00ff */
[----:B------:R-:W-:Y:S01]  /*53d0*/  BAR.SYNC.DEFER_BLOCKING 0x0 ;  /* 0x0000000000007b1d */ /* 0x000fe20000010000 */
[----:B------:R-:W-:Y:S01]  /*53e0*/  LEA R0, P0, R6, R134, 0x6 ;  /* 0x0000008606007211 */ /* 0x000fe200078030ff */
[----:B------:R-:W-:-:S03]  /*53f0*/  USHF.L.U32 UR13, UR4, 0x5, URZ ;  /* 0x00000005040d7899 */ /* 0x000fc6000800063f */
[----:B------:R-:W-:Y:S02]  /*5400*/  LEA R4, P1, R0, c[0x0][0x170], 0x1 ;  /* 0x00005c0000047a11 */ /* 0x000fe400078208ff */
        /* <DEDUP_REMOVED lines=27> */
[----:B------:R-:W4:Y:S04]  /*55c0*/  LDSM.16.M88.4 R20, [R201+0x7800] ;  /* 0x00780000c914783b */ /* 0x000f280000000200 */
[----:B------:R-:W-:Y:S04]  /*55d0*/  LDSM.16.M88.4 R32, [R200] ;  /* 0x00000000c820783b */ /* 0x000fe80000000200 */
[----:B-1----:R-:W1:Y:S04]  /*55e0*/  LDSM.16.M88.4 R4, [R199] ;  /* 0x00000000c704783b */ /* 0x002e680000000200 */
[----:B------:R-:W1:Y:S04]  /*55f0*/  LDSM.16.M88.4 R160, [R190] ;  /* 0x00000000bea0783b */ /* 0x000e680000000200 */
[----:B------:R-:W1:Y:S04]  /*5600*/  LDSM.16.M88.4 R156, [R189] ;  /* 0x00000000bd9c783b */ /* 0x000e680000000200 */
[----:B------:R-:W1:Y:S04]  /*5610*/  LDSM.16.M88.4 R176, [R191] ;  /* 0x00000000bfb0783b */ /* 0x000e680000000200 */
[----:B------:R-:W-:Y:S01]  /*5620*/  LDSM.16.M88.4 R16, [R198] ;  /* 0x00000000c610783b */ /* 0x000fe20000000200 */
[C---:B---3--:R-:W-:Y:S03]  /*5630*/  HMMA.16816.F32 R12, R164.reuse, R28, RZ ;  /* 0x0000001ca40c723c */ /* 0x048fe600000018ff */
[----:B--2---:R-:W2:Y:S04]  /*5640*/  LDSM.16.M88.4 R8, [R195+0x6000] ;  /* 0x00600000c308783b */ /* 0x004ea80000000200 */
[----:B------:R-:W3:Y:S01]  /*5650*/  LDSM.16.M88.4 R136, [R195+0x7000] ;  /* 0x00700000c388783b */ /* 0x000ee20000000200 */
[C---:B------:R-:W-:Y:S03]  /*5660*/  HMMA.16816.F32 R28, R164.reuse, R30, RZ ;  /* 0x0000001ea41c723c */ /* 0x040fe600000018ff */
[----:B------:R-:W-:Y:S04]  /*5670*/  LDSM.16.M88.4 R152, [R195+0x6800] ;  /* 0x00680000c398783b */ /* 0x000fe80000000200 */
[----:B------:R-:W-:Y:S01]  /*5680*/  LDSM.16.M88.4 R172, [R197] ;  /* 0x00000000c5ac783b */ /* 0x000fe20000000200 */
[C---:B----4-:R-:W-:Y:S03]  /*5690*/  HMMA.16816.F32 R24, R164.reuse, R148, RZ ;  /* 0x00000094a418723c */ /* 0x050fe600000018ff */
[----:B------:R-:W-:Y:S04]  /*56a0*/  LDSM.16.M88.4 R228, [R183] ;  /* 0x00000000b7e4783b */ /* 0x000fe80000000200 */
[----:B------:R-:W-:Y:S01]  /*56b0*/  LDSM.16.M88.4 R224, [R201+0xa800] ;  /* 0x00a80000c9e0783b */ /* 0x000fe20000000200 */
[C---:B-----5:R-:W-:Y:S03]  /*56c0*/  HMMA.16816.F32 R144, R164.reuse, R140, RZ ;  /* 0x0000008ca490723c */ /* 0x060fe600000018ff */
[----:B------:R-:W0:Y:S05]  /*56d0*/  LDGDEPBAR ;  /* 0x00000000000079af */ /* 0x000e2a0000000000 */
[C---:B------:R-:W-:Y:S08]  /*56e0*/  HMMA.16816.F32 R148, R164.reuse, R150, RZ ;  /* 0x00000096a494723c */ /* 0x040ff000000018ff */
[C---:B------:R-:W-:Y:S08]  /*56f0*/  HMMA.16816.F32 R140, R164.reuse, R142, RZ ;  /* 0x0000008ea48c723c */ /* 0x040ff000000018ff */
[C---:B------:R-:W-:Y:S08]  /*5700*/  HMMA.16816.F32 R168, R164.reuse, R20, RZ ;  /* 0x00000014a4a8723c */ /* 0x040ff000000018ff */
[----:B------:R-:W-:Y:S01]  /*5710*/  HMMA.16816.F32 R164, R164, R22, RZ ;  /* 0x00000016a4a4723c */ /* 0x000fe200000018ff */
[----:B------:R-:W4:Y:S07]  /*5720*/  LDSM.16.M88.4 R20, [R195+0x7800] ;  /* 0x00780000c314783b */ /* 0x000f2e0000000200 */
[C---:B-1----:R-:W-:Y:S08]  /*5730*/  HMMA.16816.F32 R12, R32.reuse, R4, R12 ;  /* 0x00000004200c723c */ /* 0x042ff0000000180c */
[C---:B------:R-:W-:Y:S01]  /*5740*/  HMMA.16816.F32 R28, R32.reuse, R6, R28 ;  /* 0x00000006201c723c */ /* 0x040fe2000000181c */
[----:B------:R-:W1:Y:S07]  /*5750*/  LDSM.16.M88.4 R4, [R188] ;  /* 0x00000000bc04783b */ /* 0x000e6e0000000200 */
        /* <DEDUP_REMOVED lines=10> */
[C---:B--2---:R-:W-:Y:S08]  /*5800*/  HMMA.16816.F32 R12, R16.reuse, R8, R12 ;  /* 0x00000008100c723c */ /* 0x044ff0000000180c */
[C---:B------:R-:W-:Y:S01]  /*5810*/  HMMA.16816.F32 R28, R16.reuse, R10, R28 ;  /* 0x0000000a101c723c */ /* 0x040fe2000000181c */
[----:B------:R-:W2:Y:S07]  /*5820*/  LDSM.16.M88.4 R8, [R188+0x1000] ;  /* 0x00100000bc08783b */ /* 0x000eae0000000200 */
[C---:B---3--:R-:W-:Y:S08]  /*5830*/  HMMA.16816.F32 R144, R16.reuse, R136, R144 ;  /* 0x000000881090723c */ /* 0x048ff00000001890 */
[C---:B------:R-:W-:Y:S01]  /*5840*/  HMMA.16816.F32 R140, R16.reuse, R138, R140 ;  /* 0x0000008a108c723c */ /* 0x040fe2000000188c */
[----:B------:R-:W-:Y:S07]  /*5850*/  LDSM.16.M88.4 R136, [R186] ;  /* 0x00000000ba88783b */ /* 0x000fee0000000200 */
[C---:B----4-:R-:W-:Y:S08]  /*5860*/  HMMA.16816.F32 R168, R16.reuse, R20, R168 ;  /* 0x0000001410a8723c */ /* 0x050ff000000018a8 */
[C---:B------:R-:W-:Y:S01]  /*5870*/  HMMA.16816.F32 R164, R16.reuse, R22, R164 ;  /* 0x0000001610a4723c */ /* 0x040fe200000018a4 */
[----:B------:R-:W3:Y:S07]  /*5880*/  LDSM.16.M88.4 R20, [R201+0x8000] ;  /* 0x00800000c914783b */ /* 0x000eee0000000200 */
[C---:B------:R-:W-:Y:S08]  /*5890*/  HMMA.16816.F32 R24, R16.reuse, R152, R24 ;  /* 0x000000981018723c */ /* 0x040ff00000001818 */
[----:B------:R-:W-:Y:S01]  /*58a0*/  HMMA.16816.F32 R148, R16, R154, R148 ;  /* 0x0000009a1094723c */ /* 0x000fe20000001894 */
[----:B------:R-:W-:Y:S04]  /*58b0*/  LDSM.16.M88.4 R16, [R201+0x8800] ;  /* 0x00880000c910783b */ /* 0x000fe80000000200 */
[----:B------:R-:W-:Y:S03]  /*58c0*/  LDSM.16.M88.4 R152, [R187] ;  /* 0x00000000bb98783b */ /* 0x000fe60000000200 */
        /* <DEDUP_REMOVED lines=8> */
[----:B------:R-:W-:Y:S07]  /*5950*/  LDSM.16.M88.4 R32, [R185] ;  /* 0x00000000b920783b */ /* 0x000fee0000000200 */
[C---:B---3--:R-:W-:Y:S08]  /*5960*/  HMMA.16816.F32 R12, R156.reuse, R20, R12 ;  /* 0x000000149c0c723c */ /* 0x048ff0000000180c */
[C---:B------:R-:W-:Y:S01]  /*5970*/  HMMA.16816.F32 R28, R156.reuse, R22, R28 ;  /* 0x000000169c1c723c */ /* 0x040fe2000000181c */
[----:B------:R-:W-:Y:S07]  /*5980*/  LDSM.16.M88.4 R20, [R198+0x2000] ;  /* 0x00200000c614783b */ /* 0x000fee0000000200 */
        /* <DEDUP_REMOVED lines=9> */
[----:B------:R-:W3:Y:S07]  /*5a20*/  LDSM.16.M88.4 R16, [R184] ;  /* 0x00000000b810783b */ /* 0x000eee0000000200 */
[C---:B--2---:R-:W-:Y:S08]  /*5a30*/  HMMA.16816.F32 R12, R8.reuse, R152, R12 ;  /* 0x00000098080c723c */ /* 0x044ff0000000180c */
        /* <DEDUP_REMOVED lines=8> */
[----:B------:R-:W4:Y:S07]  /*5ac0*/  LDSM.16.M88.4 R136, [R195+0x8800] ;  /* 0x00880000c388783b */ /* 0x000f2e0000000200 */
[C---:B-1----:R-:W-:Y:S08]  /*5ad0*/  HMMA.16816.F32 R12, R20.reuse, R4, R12 ;  /* 0x00000004140c723c */ /* 0x042ff0000000180c */
[----:B------:R-:W-:Y:S01]  /*5ae0*/  HMMA.16816.F32 R28, R20, R6, R28 ;  /* 0x00000006141c723c */ /* 0x000fe2000000181c */
[----:B------:R-:W1:Y:S07]  /*5af0*/  LDSM.16.M88.4 R4, [R201+0xa000] ;  /* 0x00a00000c904783b */ /* 0x000e6e0000000200 */
[C---:B------:R-:W-:Y:S08]  /*5b00*/  HMMA.16816.F32 R144, R8.reuse, R32, R144 ;  /* 0x000000200890723c */ /* 0x040ff00000001890 */
[C---:B------:R-:W-:Y:S01]  /*5b10*/  HMMA.16816.F32 R140, R8.reuse, R34, R140 ;  /* 0x00000022088c723c */ /* 0x040fe2000000188c */
[----:B------:R-:W5:Y:S07]  /*5b20*/  LDSM.16.M88.4 R32, [R195+0x9800] ;  /* 0x00980000c320783b */ /* 0x000f6e0000000200 */
[C---:B---3--:R-:W-:Y:S08]  /*5b30*/  HMMA.16816.F32 R168, R8.reuse, R16, R168 ;  /* 0x0000001008a8723c */ /* 0x048ff000000018a8 */
[----:B------:R-:W-:Y:S01]  /*5b40*/  HMMA.16816.F32 R164, R8, R18, R164 ;  /* 0x0000001208a4723c */ /* 0x000fe200000018a4 */
[----:B------:R-:W3:Y:S04]  /*5b50*/  LDSM.16.M88.4 R16, [R188+0x2800] ;  /* 0x00280000bc10783b */ /* 0x000ee80000000200 */
[----:B------:R-:W-:Y:S03]  /*5b60*/  LDSM.16.M88.4 R8, [R188+0x3000] ;  /* 0x00300000bc08783b */ /* 0x000fe60000000200 */
[----:B--2---:R-:W-:Y:S08]  /*5b70*/  HMMA.16816.F32 R12, R176, R152, R12 ;  /* 0x00000098b00c723c */ /* 0x004ff0000000180c */
[C---:B----4-:R-:W-:Y:S08]  /*5b80*/  HMMA.16816.F32 R24, R20.reuse, R136, R24 ;  /* 0x000000881418723c */ /* 0x050ff00000001818 */
[----:B------:R-:W-:Y:S01]  /*5b90*/  HMMA.16816.F32 R148, R20, R138, R148 ;  /* 0x0000008a1494723c */ /* 0x000fe20000001894 */
[----:B------:R-:W2:Y:S07]  /*5ba0*/  LDSM.16.M88.4 R136, [R200+0x4000] ;  /* 0x00400000c888783b */ /* 0x000eae0000000200 */
[----:B-1----:R-:W-:Y:S08]  /*5bb0*/  HMMA.16816.F32 R12, R160, R4, R12 ;  /* 0x00000004a00c723c */ /* 0x002ff0000000180c */
[C---:B------:R-:W-:Y:S08]  /*5bc0*/  HMMA.16816.F32 R144, R20.reuse, R156, R144 ;  /* 0x0000009c1490723c */ /* 0x040ff00000001890 */
[C---:B------:R-:W-:Y:S01]  /*5bd0*/  HMMA.16816.F32 R140, R20.reuse, R158, R140 ;  /* 0x0000009e148c723c */ /* 0x040fe2000000188c */
[----:B------:R-:W-:Y:S07]  /*5be0*/  LDSM.16.M88.4 R156, [R201+0xb000] ;  /* 0x00b00000c99c783b */ /* 0x000fee0000000200 */
[C---:B-----5:R-:W-:Y:S08]  /*5bf0*/  HMMA.16816.F32 R168, R20.reuse, R32, R168 ;  /* 0x0000002014a8723c */ /* 0x060ff000000018a8 */
[----:B------:R-:W-:Y:S01]  /*5c00*/  HMMA.16816.F32 R164, R20, R34, R164 ;  /* 0x0000002214a4723c */ /* 0x000fe200000018a4 */
[----:B------:R-:W-:Y:S04]  /*5c10*/  LDSM.16.M88.4 R20, [R198+0x4000] ;  /* 0x00400000c614783b */ /* 0x000fe80000000200 */
[----:B------:R-:W-:Y:S03]  /*5c20*/  LDSM.16.M88.4 R32, [R182] ;  /* 0x00000000b620783b */ /* 0x000fe60000000200 */
[C---:B------:R-:W-:Y:S01]  /*5c30*/  HMMA.16816.F32 R28, R176.reuse, R154, R28 ;  /* 0x0000009ab01c723c */ /* 0x040fe2000000181c */
[----:B------:R-:W-:Y:S07]  /*5c40*/  LDSM.16.M88.4 R152, [R201+0xb800] ;  /* 0x00b80000c998783b */ /* 0x000fee0000000200 */
[C---:B---3--:R-:W-:Y:S08]  /*5c50*/  HMMA.16816.F32 R24, R176.reuse, R16, R24 ;  /* 0x00000010b018723c */ /* 0x048ff00000001818 */
[----:B------:R-:W-:Y:S01]  /*5c60*/  HMMA.16816.F32 R148, R176, R18, R148 ;  /* 0x00000012b094723c */ /* 0x000fe20000001894 */
[----:B------:R-:W1:Y:S07]  /*5c70*/  LDSM.16.M88.4 R16, [R195+0xa000] ;  /* 0x00a00000c310783b */ /* 0x000e6e0000000200 */
[----:B--2---:R-:W-:Y:S08]  /*5c80*/  HMMA.16816.F32 R12, R136, R228, R12 ;  /* 0x000000e4880c723c */ /* 0x004ff0000000180c */
[C---:B------:R-:W-:Y:S08]  /*5c90*/  HMMA.16816.F32 R144, R176.reuse, R8, R144 ;  /* 0x00000008b090723c */ /* 0x040ff00000001890 */
[----:B------:R-:W-:Y:S01]  /*5ca0*/  HMMA.16816.F32 R140, R176, R10, R140 ;  /* 0x0000000ab08c723c */ /* 0x000fe2000000188c */
[----:B------:R-:W-:Y:S07]  /*5cb0*/  LDSM.16.M88.4 R8, [R197+0x4000] ;  /* 0x00400000c508783b */ /* 0x000fee0000000200 */
[C---:B------:R-:W-:Y:S01]  /*5cc0*/  HMMA.16816.F32 R28, R160.reuse, R6, R28 ;  /* 0x00000006a01c723c */ /* 0x040fe2000000181c */
[----:B------:R-:W2:Y:S07]  /*5cd0*/  LDSM.16.M88.4 R4, [R188+0x4000] ;  /* 0x00400000bc04783b */ /* 0x000eae0000000200 */
[----:B------:R-:W-:Y:S08]  /*5ce0*/  HMMA.16816.F32 R24, R160, R224, R24 ;  /* 0x000000e0a018723c */ /* 0x000ff00000001818 */
[----:B-1----:R-:W-:Y:S08]  /*5cf0*/  HMMA.16816.F32 R12, R20, R16, R12 ;  /* 0x00000010140c723c */ /* 0x002ff0000000180c */
[----:B------:R-:W-:Y:S08]  /*5d00*/  HMMA.16816.F32 R148, R160, R226, R148 ;  /* 0x000000e2a094723c */ /* 0x000ff00000001894 */
[----:B------:R-:W-:Y:S01]  /*5d10*/  HMMA.16816.F32 R28, R136, R230, R28 ;  /* 0x000000e6881c723c */ /* 0x000fe2000000181c */
[----:B------:R-:W1:Y:S07]  /*5d20*/  LDSM.16.M88.4 R228, [R195+0xa800] ;  /* 0x00a80000c3e4783b */ /* 0x000e6e0000000200 */
[----:B------:R-:W-:Y:S08]  /*5d30*/  HMMA.16816.F32 R168, R176, R172, R168 ;  /* 0x000000acb0a8723c */ /* 0x000ff000000018a8 */
[----:B------:R-:W-:Y:S08]  /*5d40*/  HMMA.16816.F32 R24, R136, R32, R24 ;  /* 0x000000208818723c */ /* 0x000ff00000001818 */
[----:B--2---:R-:W-:Y:S08]  /*5d50*/  HMMA.16816.F32 R12, R8, R4, R12 ;  /* 0x00000004080c723c */ /* 0x004ff0000000180c */
[----:B------:R-:W-:Y:S01]  /*5d60*/  HMMA.16816.F32 R148, R136, R34, R148 ;  /* 0x000000228894723c */ /* 0x000fe20000001894 */
[----:B------:R-:W-:Y:S07]  /*5d70*/  LDSM.16.M88.4 R32, [R181] ;  /* 0x00000000b520783b */ /* 0x000fee0000000200 */
[----:B------:R-:W-:Y:S01]  /*5d80*/  HMMA.16816.F32 R28, R20, R18, R28 ;  /* 0x00000012141c723c */ /* 0x000fe2000000181c */
[----:B------:R-:W2:Y:S07]  /*5d90*/  LDSM.16.M88.4 R16, [R188+0x4800] ;  /* 0x00480000bc10783b */ /* 0x000eae0000000200 */
[----:B------:R-:W-:Y:S01]  /*5da0*/  HMMA.16816.F32 R168, R160, R152, R168 ;  /* 0x00000098a0a8723c */ /* 0x000fe200000018a8 */
[----:B------:R-:W-:-:S02]  /*5db0*/  FMUL.FTZ R0, R12, c[0x0][0x2ec] ;  /* 0x0000bb000c007a20 */ /* 0x000fc40000410000 */
[----:B------:R-:W-:Y:S02]  /*5dc0*/  FMUL.FTZ R2, R13, c[0x0][0x2ec] ;  /* 0x0000bb000d027a20 */ /* 0x000fe40000410000 */
[----:B------:R-:W-:Y:S02]  /*5dd0*/  FMUL.FTZ R133, R14, c[0x0][0x2ec] ;  /* 0x0000bb000e857a20 */ /* 0x000fe40000410000 */
[----:B------:R-:W-:Y:S01]  /*5de0*/  FMUL.FTZ R152, R15, c[0x0][0x2ec] ;  /* 0x0000bb000f987a20 */ /* 0x000fe20000410000 */
[C---:B------:R-:W-:Y:S01]  /*5df0*/  HMMA.16816.F32 R144, R160.reuse, R156, R144 ;  /* 0x0000009ca090723c */ /* 0x040fe20000001890 */
[----:B------:R-:W3:Y:S01]  /*5e00*/  LDSM.16.M88.4 R12, [R180] ;  /* 0x00000000b40c783b */ /* 0x000ee20000000200 */
[----:B------:R-:W4:Y:S06]  /*5e10*/  MUFU.TANH R0, R0 ;  /* 0x0000000000007308 */ /* 0x000f2c0000002400 */
[----:B------:R-:W-:Y:S02]  /*5e20*/  HMMA.16816.F32 R140, R160, R158, R140 ;  /* 0x0000009ea08c723c */ /* 0x000fe4000000188c */
[----:B------:R-:W5:Y:S06]  /*5e30*/  MUFU.TANH R2, R2 ;  /* 0x0000000200027308 */ /* 0x000f6c0000002400 */
[C---:B-1----:R-:W-:Y:S02]  /*5e40*/  HMMA.16816.F32 R24, R20.reuse, R228, R24 ;  /* 0x000000e41418723c */ /* 0x042fe40000001818 */
[----:B------:R-:W1:Y:S06]  /*5e50*/  MUFU.TANH R152, R152 ;  /* 0x0000009800987308 */ /* 0x000e6c0000002400 */
[----:B------:R-:W-:Y:S02]  /*5e60*/  HMMA.16816.F32 R148, R20, R230, R148 ;  /* 0x000000e61494723c */ /* 0x000fe40000001894 */
[----:B------:R-:W-:Y:S06]  /*5e70*/  MUFU.TANH R133, R133 ;  /* 0x0000008500857308 */ /* 0x000fec0000002400 */
[----:B------:R-:W-:Y:S01]  /*5e80*/  HMMA.16816.F32 R28, R8, R6, R28 ;  /* 0x00000006081c723c */ /* 0x000fe2000000181c */
[----:B------:R-:W1:Y:S07]  /*5e90*/  LDSM.16.M88.4 R4, [R195+0xb000] ;  /* 0x00b00000c304783b */ /* 0x000e6e0000000200 */
[----:B------:R-:W-:Y:S08]  /*5ea0*/  HMMA.16816.F32 R164, R176, R174, R164 ;  /* 0x000000aeb0a4723c */ /* 0x000ff000000018a4 */
[----:B--2---:R-:W-:Y:S08]  /*5eb0*/  HMMA.16816.F32 R24, R8, R16, R24 ;  /* 0x000000100818723c */ /* 0x004ff00000001818 */
[----:B------:R-:W-:Y:S01]  /*5ec0*/  HMMA.16816.F32 R144, R136, R32, R144 ;  /* 0x000000208890723c */ /* 0x000fe20000001890 */
[----:B------:R-:W-:-:S02]  /*5ed0*/  FMUL.FTZ R28, R28, c[0x0][0x2ec] ;  /* 0x0000bb001c1c7a20 */ /* 0x000fc40000410000 */
[----:B------:R-:W-:Y:S02]  /*5ee0*/  FMUL.FTZ R29, R29, c[0x0][0x2ec] ;  /* 0x0000bb001d1d7a20 */ /* 0x000fe40000410000 */
[----:B------:R-:W-:Y:S02]  /*5ef0*/  FMUL.FTZ R30, R30, c[0x0][0x2ec] ;  /* 0x0000bb001e1e7a20 */ /* 0x000fe40000410000 */
[----:B------:R-:W2:Y:S01]  /*5f00*/  MUFU.TANH R28, R28 ;  /* 0x0000001c001c7308 */ /* 0x000ea20000002400 */
[----:B------:R-:W-:Y:S01]  /*5f10*/  HMMA.16816.F32 R140, R136, R34, R140 ;  /* 0x00000022888c723c */ /* 0x000fe2000000188c */
[----:B------:R-:W-:Y:S01]  /*5f20*/  LDSM.16.M88.4 R32, [R188+0x5000] ;  /* 0x00500000bc20783b */ /* 0x000fe20000000200 */
[----:B------:R-:W-:-:S05]  /*5f30*/  FMUL.FTZ R31, R31, c[0x0][0x2ec] ;  /* 0x0000bb001f1f7a20 */ /* 0x000fca0000410000 */
[----:B------:R-:W-:Y:S01]  /*5f40*/  MUFU.TANH R29, R29 ;  /* 0x0000001d001d7308 */ /* 0x000fe20000002400 */
[----:B------:R-:W-:Y:S01]  /*5f50*/  HMMA.16816.F32 R148, R8, R18, R148 ;  /* 0x000000120894723c */ /* 0x000fe20000001894 */
[----:B------:R-:W2:Y:S01]  /*5f60*/  LDSM.16.M88.4 R16, [R195+0xb800] ;  /* 0x00b80000c310783b */ /* 0x000ea20000000200 */
[----:B------:R-:W-:Y:S02]  /*5f70*/  FMUL.FTZ R24, R24, c[0x0][0x2ec] ;  /* 0x0000bb0018187a20 */ /* 0x000fe40000410000 */
[----:B------:R-:W-:Y:S02]  /*5f80*/  FMUL.FTZ R26, R26, c[0x0][0x2ec] ;  /* 0x0000bb001a1a7a20 */ /* 0x000fe40000410000 */
[----:B------:R-:W-:Y:S01]  /*5f90*/  FMUL.FTZ R25, R25, c[0x0][0x2ec] ;  /* 0x0000bb0019197a20 */ /* 0x000fe20000410000 */
[----:B------:R-:W1:Y:S01]  /*5fa0*/  MUFU.TANH R30, R30 ;  /* 0x0000001e001e7308 */ /* 0x000e620000002400 */
[----:B------:R-:W-:Y:S07]  /*5fb0*/  HMMA.16816.F32 R164, R160, R154, R164 ;  /* 0x0000009aa0a4723c */ /* 0x000fee00000018a4 */
[----:B------:R-:W2:Y:S01]  /*5fc0*/  MUFU.TANH R31, R31 ;  /* 0x0000001f001f7308 */ /* 0x000ea20000002400 */
[----:B---3--:R-:W-:Y:S07]  /*5fd0*/  HMMA.16816.F32 R168, R136, R12, R168 ;  /* 0x0000000c88a8723c */ /* 0x008fee00000018a8 */
[----:B------:R-:W-:Y:S01]  /*5fe0*/  IMAD.U32 R12, RZ, RZ, UR17 ;  /* 0x00000011ff0c7e24 */ /* 0x000fe2000f8e00ff */
[----:B-1----:R-:W-:Y:S01]  /*5ff0*/  HMMA.16816.F32 R144, R20, R4, R144 ;  /* 0x000000041490723c */ /* 0x002fe20000001890 */
[----:B------:R-:W1:Y:S01]  /*6000*/  MUFU.TANH R24, R24 ;  /* 0x0000001800187308 */ /* 0x000e620000002400 */
[----:B------:R-:W-:-:S02]  /*6010*/  FMUL.FTZ R13, R27, c[0x0][0x2ec] ;  /* 0x0000bb001b0d7a20 */ /* 0x000fc40000410000 */
[----:B------:R-:W-:-:S04]  /*6020*/  IMAD R12, R12, 0x40, R213 ;  /* 0x000000400c0c7824 */ /* 0x000fc800078e02d5 */
[----:B------:R-:W-:Y:S01]  /*6030*/  HMMA.16816.F32 R140, R20, R6, R140 ;  /* 0x00000006148c723c */ /* 0x000fe2000000188c */
[----:B------:R-:W3:Y:S01]  /*6040*/  LDSM.16.M88.4 R4, [R188+0x5800] ;  /* 0x00580000bc04783b */ /* 0x000ee20000000200 */
[----:B------:R-:W-:Y:S01]  /*6050*/  ISETP.GE.AND P2, PT, R12, R211, PT ;  /* 0x000000d30c00720c */ /* 0x000fe20003f46270 */
[----:B------:R-:W1:Y:S01]  /*6060*/  MUFU.TANH R26, R26 ;  /* 0x0000001a001a7308 */ /* 0x000e620000002400 */
[----:B------:R-:W-:-:S04]  /*6070*/  DEPBAR.LE SB0, 0x0 ;  /* 0x000080000000791a */ /* 0x000fc80000000000 */
[----:B------:R-:W-:Y:S01]  /*6080*/  HMMA.16816.F32 R164, R136, R14, R164 ;  /* 0x0000000e88a4723c */ /* 0x000fe200000018a4 */
[C---:B------:R-:W-:Y:S02]  /*6090*/  ISETP.LT.OR P2, PT, R12.reuse, R212, P2 ;  /* 0x000000d40c00720c */ /* 0x040fe40001741670 */
[----:B------:R-:W1:Y:S04]  /*60a0*/  MUFU.TANH R13, R13 ;  /* 0x0000000d000d7308 */ /* 0x000e680000002400 */
[----:B------:R-:W-:Y:S01]  /*60b0*/  IADD3 R15, R12, 0x1, RZ ;  /* 0x000000010c0f7810 */ /* 0x000fe20007ffe0ff */
[----:B--2---:R-:W-:Y:S01]  /*60c0*/  HMMA.16816.F32 R168, R20, R16, R168 ;  /* 0x0000001014a8723c */ /* 0x004fe200000018a8 */
[----:B------:R-:W-:Y:S02]  /*60d0*/  FMUL.FTZ R14, R148, c[0x0][0x2ec] ;  /* 0x0000bb00940e7a20 */ /* 0x000fe40000410000 */
[C---:B------:R-:W-:Y:S01]  /*60e0*/  ISETP.GE.AND P4, PT, R15.reuse, R211, PT ;  /* 0x000000d30f00720c */ /* 0x040fe20003f86270 */
[----:B------:R-:W-:Y:S01]  /*60f0*/  MUFU.TANH R25, R25 ;  /* 0x0000001900197308 */ /* 0x000fe20000002400 */
[----:B------:R-:W-:-:S02]  /*6100*/  ISETP.GE.AND P1, PT, R15, R205, PT ;  /* 0x000000cd0f00720c */ /* 0x000fc40003f26270 */
[C---:B------:R-:W-:Y:S01]  /*6110*/  ISETP.LT.OR P4, PT, R15.reuse, R212, P4 ;  /* 0x000000d40f00720c */ /* 0x040fe20002781670 */
[----:B------:R-:W-:Y:S01]  /*6120*/  HMMA.16816.F32 R144, R8, R32, R144 ;  /* 0x000000200890723c */ /* 0x000fe20000001890 */
[----:B------:R-:W-:Y:S01]  /*6130*/  ISETP.LT.OR P1, PT, R15, R210, P1 ;  /* 0x000000d20f00720c */ /* 0x000fe20000f21670 */
[----:B------:R-:W-:Y:S01]  /*6140*/  FMUL.FTZ R16, R151, c[0x0][0x2ec] ;  /* 0x0000bb0097107a20 */ /* 0x000fe20000410000 */
[C---:B------:R-:W-:Y:S01]  /*6150*/  IADD3 R15, R12.reuse, 0x9, RZ ;  /* 0x000000090c0f7810 */ /* 0x040fe20007ffe0ff */
[----:B------:R-:W2:Y:S01]  /*6160*/  MUFU.TANH R14, R14 ;  /* 0x0000000e000e7308 */ /* 0x000ea20000002400 */
[----:B------:R-:W-:Y:S02]  /*6170*/  IADD3 R17, R12, 0x8, RZ ;  /* 0x000000080c117810 */ /* 0x000fe40007ffe0ff */
[C---:B------:R-:W-:Y:S01]  /*6180*/  ISETP.GE.AND P3, PT, R15.reuse, R211, PT ;  /* 0x000000d30f00720c */ /* 0x040fe20003f66270 */
[----:B------:R-:W-:Y:S01]  /*6190*/  HMMA.16816.F32 R164, R20, R18, R164 ;  /* 0x0000001214a4723c */ /* 0x000fe200000018a4 */
[----:B------:R-:W-:Y:S01]  /*61a0*/  ISETP.GE.AND P5, PT, R15, R205, PT ;  /* 0x000000cd0f00720c */ /* 0x000fe20003fa6270 */
[----:B------:R-:W-:Y:S01]  /*61b0*/  FMUL.FTZ R33, R150, c[0x0][0x2ec] ;  /* 0x0000bb0096217a20 */ /* 0x000fe20000410000 */
[----:B------:R-:W-:Y:S01]  /*61c0*/  ISETP.GE.AND P0, PT, R17, R211, PT ;  /* 0x000000d31100720c */ /* 0x000fe20003f06270 */
[----:B------:R-:W1:Y:S01]  /*61d0*/  MUFU.TANH R16, R16 ;  /* 0x0000001000107308 */ /* 0x000e620000002400 */
[----:B------:R-:W-:Y:S01]  /*61e0*/  ISETP.LT.OR P3, PT, R15, R212, P3 ;  /* 0x000000d40f00720c */ /* 0x000fe20001f61670 */
[----:B------:R-:W-:Y:S01]  /*61f0*/  FMUL.FTZ R32, R149, c[0x0][0x2ec] ;  /* 0x0000bb0095207a20 */ /* 0x000fe20000410000 */
[----:B------:R-:W-:Y:S01]  /*6200*/  ISETP.LT.OR P5, PT, R15, R210, P5 ;  /* 0x000000d20f00720c */ /* 0x000fe20002fa1670 */
[----:B------:R-:W-:Y:S01]  /*6210*/  HMMA.16816.F32 R140, R8, R34, R140 ;  /* 0x00000022088c723c */ /* 0x000fe2000000188c */
[----:B------:R-:W-:-:S02]  /*6220*/  ISETP.GE.AND P6, PT, R17, R205, PT ;  /* 0x000000cd1100720c */ /* 0x000fc40003fc6270 */
[----:B----4-:R-:W-:Y:S01]  /*6230*/  FSEL R15, R0, -INF , !P2 ;  /* 0xff800000000f7808 */ /* 0x010fe20005000000 */
[----:B------:R-:W-:Y:S01]  /*6240*/  MUFU.TANH R33, R33 ;  /* 0x0000002100217308 */ /* 0x000fe20000002400 */
[C---:B------:R-:W-:Y:S02]  /*6250*/  ISETP.GE.AND P2, PT, R12.reuse, R205, PT ;  /* 0x000000cd0c00720c */ /* 0x040fe40003f46270 */
[C---:B------:R-:W-:Y:S01]  /*6260*/  ISETP.LT.OR P0, PT, R17.reuse, R212, P0 ;  /* 0x000000d41100720c */ /* 0x040fe20000701670 */
[C---:B---3--:R-:W-:Y:S01]  /*6270*/  HMMA.16816.F32 R168, R8.reuse, R4, R168 ;  /* 0x0000000408a8723c */ /* 0x048fe200000018a8 */
[----:B------:R-:W-:Y:S01]  /*6280*/  IADD3 R21, R12, 0x11, RZ ;  /* 0x000000110c157810 */ /* 0x000fe20007ffe0ff */
[----:B------:R-:W-:Y:S01]  /*6290*/  FMUL.FTZ R144, R144, c[0x0][0x2ec] ;  /* 0x0000bb0090907a20 */ /* 0x000fe20000410000 */
[-C--:B------:R-:W-:Y:S01]  /*62a0*/  ISETP.LT.OR P6, PT, R17, R210.reuse, P6 ;  /* 0x000000d21100720c */ /* 0x080fe200037c1670 */
[----:B------:R-:W-:Y:S01]  /*62b0*/  FMUL.FTZ R145, R145, c[0x0][0x2ec] ;  /* 0x0000bb0091917a20 */ /* 0x000fe20000410000 */
[----:B------:R-:W-:Y:S01]  /*62c0*/  ISETP.LT.OR P2, PT, R12, R210, P2 ;  /* 0x000000d20c00720c */ /* 0x000fe20001741670 */
[----:B------:R-:W3:Y:S01]  /*62d0*/  MUFU.TANH R173, R144 ;  /* 0x0000009000ad7308 */ /* 0x000ee20000002400 */
[----:B-----5:R-:W-:Y:S01]  /*62e0*/  FSEL R17, R2, -INF , !P4 ;  /* 0xff80000002117808 */ /* 0x020fe20006000000 */
[----:B------:R-:W-:Y:S01]  /*62f0*/  HMMA.16816.F32 R164, R8, R6, R164 ;  /* 0x0000000608a4723c */ /* 0x000fe200000018a4 */
[----:B------:R-:W-:Y:S01]  /*6300*/  IADD3 R20, R12, 0x10, RZ ;  /* 0x000000100c147810 */ /* 0x000fe20007ffe0ff */
[----:B------:R-:W-:Y:S01]  /*6310*/  FMUL.FTZ R146, R146, c[0x0][0x2ec] ;  /* 0x0000bb0092927a20 */ /* 0x000fe20000410000 */
[----:B------:R-:W-:Y:S01]  /*6320*/  FSEL R2, R152, -INF , !P1 ;  /* 0xff80000098027808 */ /* 0x000fe20004800000 */
[----:B------:R-:W-:Y:S01]  /*6330*/  FMUL.FTZ R147, R147, c[0x0][0x2ec] ;  /* 0x0000bb0093937a20 */ /* 0x000fe20000410000 */
[----:B------:R-:W-:Y:S01]  /*6340*/  FSEL R19, R28, -INF , !P0 ;  /* 0xff8000001c137808 */ /* 0x000fe20004000000 */
[----:B------:R-:W4:Y:S01]  /*6350*/  MUFU.TANH R18, R145 ;  /* 0x0000009100127308 */ /* 0x000f220000002400 */
[C---:B------:R-:W-:Y:S01]  /*6360*/  ISETP.GE.AND P1, PT, R21.reuse, R211, PT ;  /* 0x000000d31500720c */ /* 0x040fe20003f26270 */
[----:B------:R-:W-:Y:S01]  /*6370*/  FMUL.FTZ R140, R140, c[0x0][0x2ec] ;  /* 0x0000bb008c8c7a20 */ /* 0x000fe20000410000 */
[----:B------:R-:W-:Y:S01]  /*6380*/  ISETP.GE.AND P0, PT, R21, R205, PT ;  /* 0x000000cd1500720c */ /* 0x000fe20003f06270 */
[----:B------:R-:W-:Y:S01]  /*6390*/  FMUL.FTZ R34, R142, c[0x0][0x2ec] ;  /* 0x0000bb008e227a20 */ /* 0x000fe20000410000 */
[----:B------:R-:W-:Y:S01]  /*63a0*/  FSEL R0, R133, -INF , !P2 ;  /* 0xff80000085007808 */ /* 0x000fe20005000000 */
[----:B------:R-:W-:Y:S01]  /*63b0*/  FMUL.FTZ R35, R143, c[0x0][0x2ec] ;  /* 0x0000bb008f237a20 */ /* 0x000fe20000410000 */
[C---:B------:R-:W-:Y:S01]  /*63c0*/  ISETP.GE.AND P2, PT, R20.reuse, R211, PT ;  /* 0x000000d31400720c */ /* 0x040fe20003f46270 */
[----:B------:R-:W5:Y:S01]  /*63d0*/  MUFU.TANH R32, R32 ;  /* 0x0000002000207308 */ /* 0x000f620000002400 */
[----:B------:R-:W-:Y:S01]  /*63e0*/  ISETP.GE.AND P4, PT, R20, R205, PT ;  /* 0x000000cd1400720c */ /* 0x000fe20003f86270 */
[----:B------:R-:W-:Y:S01]  /*63f0*/  FMUL.FTZ R154, R170, c[0x0][0x2ec] ;  /* 0x0000bb00aa9a7a20 */ /* 0x000fe20000410000 */
[C---:B------:R-:W-:Y:S01]  /*6400*/  ISETP.LT.OR P1, PT, R21.reuse, R212, P1 ;  /* 0x000000d41500720c */ /* 0x040fe20000f21670 */
[----:B------:R-:W-:Y:S01]  /*6410*/  FMUL.FTZ R157, R168, c[0x0][0x2ec] ;  /* 0x0000bb00a89d7a20 */ /* 0x000fe20000410000 */
[----:B------:R-:W-:Y:S01]  /*6420*/  ISETP.LT.OR P0, PT, R21, R210, P0 ;  /* 0x000000d21500720c */ /* 0x000fe20000701670 */
[----:B------:R-:W-:Y:S01]  /*6430*/  FMUL.FTZ R141, R141, c[0x0][0x2ec] ;  /* 0x0000bb008d8d7a20 */ /* 0x000fe20000410000 */
[----:B------:R-:W-:Y:S01]  /*6440*/  IADD3 R21, R12, 0x18, RZ ;  /* 0x000000180c157810 */ /* 0x000fe20007ffe0ff */
[----:B------:R-:W1:Y:S01]  /*6450*/  MUFU.TANH R172, R146 ;  /* 0x0000009200ac7308 */ /* 0x000e620000002400 */
[C---:B------:R-:W-:Y:S01]  /*6460*/  ISETP.LT.OR P2, PT, R20.reuse, R212, P2 ;  /* 0x000000d41400720c */ /* 0x040fe20001741670 */
[----:B------:R-:W-:Y:S01]  /*6470*/  FMUL.FTZ R142, R171, c[0x0][0x2ec] ;  /* 0x0000bb00ab8e7a20 */ /* 0x000fe20000410000 */
[----:B------:R-:W-:Y:S01]  /*6480*/  ISETP.LT.OR P4, PT, R20, R210, P4 ;  /* 0x000000d21400720c */ /* 0x000fe20002781670 */
[----:B------:R-:W-:Y:S01]  /*6490*/  FMUL.FTZ R155, R169, c[0x0][0x2ec] ;  /* 0x0000bb00a99b7a20 */ /* 0x000fe20000410000 */
[----:B------:R-:W-:Y:S01]  /*64a0*/  IADD3 R20, R12, 0x19, RZ ;  /* 0x000000190c147810 */ /* 0x000fe20007ffe0ff */
[----:B------:R-:W-:Y:S01]  /*64b0*/  FMUL.FTZ R143, R164, c[0x0][0x2ec] ;  /* 0x0000bb00a48f7a20 */ /* 0x000fe20000410000 */
[----:B------:R-:W-:Y:S01]  /*64c0*/  FSEL R30, R30, -INF , !P6 ;  /* 0xff8000001e1e7808 */ /* 0x000fe20007000000 */
[----:B------:R-:W2:Y:S01]  /*64d0*/  MUFU.TANH R154, R154 ;  /* 0x0000009a009a7308 */ /* 0x000ea20000002400 */
[----:B------:R-:W-:Y:S01]  /*64e0*/  FSEL R29, R29, -INF , !P3 ;  /* 0xff8000001d1d7808 */ /* 0x000fe20005800000 */
[----:B------:R-:W-:Y:S01]  /*64f0*/  FMUL.FTZ R152, R167, c[0x0][0x2ec] ;  /* 0x0000bb00a7987a20 */ /* 0x000fe20000410000 */
[----:B------:R-:W-:-:S02]  /*6500*/  ISETP.GE.AND P6, PT, R21, R211, PT ;  /* 0x000000d31500720c */ /* 0x000fc40003fc6270 */
[----:B------:R-:W-:Y:S02]  /*6510*/  ISETP.GE.AND P3, PT, R21, R205, PT ;  /* 0x000000cd1500720c */ /* 0x000fe40003f66270 */
[----:B------:R-:W-:Y:S01]  /*6520*/  FSEL R4, R31, -INF , !P5 ;  /* 0xff8000001f047808 */ /* 0x000fe20006800000 */
[----:B------:R2:W2:Y:S01]  /*6530*/  MUFU.TANH R5, R140 ;  /* 0x0000008c00057308 */ /* 0x0004a20000002400 */
[----:B-1----:R-:W-:Y:S02]  /*6540*/  FSEL R27, R24, -INF , !P2 ;  /* 0xff800000181b7808 */ /* 0x002fe40005000000 */
[C---:B------:R-:W-:Y:S02]  /*6550*/  ISETP.GE.AND P5, PT, R20.reuse, R211, PT ;  /* 0x000000d31400720c */ /* 0x040fe40003fa6270 */
[----:B------:R-:W-:Y:S02]  /*6560*/  ISETP.GE.AND P2, PT, R20, R205, PT ;  /* 0x000000cd1400720c */ /* 0x000fe40003f46270 */
[C---:B------:R-:W-:Y:S01]  /*6570*/  ISETP.LT.OR P6, PT, R21.reuse, R212, P6 ;  /* 0x000000d41500720c */ /* 0x040fe200037c1670 */
[----:B------:R-:W1:Y:S01]  /*6580*/  MUFU.TANH R28, R147 ;  /* 0x00000093001c7308 */ /* 0x000e620000002400 */
[----:B------:R-:W-:-:S02]  /*6590*/  ISETP.LT.OR P3, PT, R21, R210, P3 ;  /* 0x000000d21500720c */ /* 0x000fc40001f61670 */
[----:B------:R-:W-:Y:S02]  /*65a0*/  IADD3 R21, R12, 0x20, RZ ;  /* 0x000000200c157810 */ /* 0x000fe40007ffe0ff */
[C---:B------:R-:W-:Y:S02]  /*65b0*/  ISETP.LT.OR P5, PT, R20.reuse, R212, P5 ;  /* 0x000000d41400720c */ /* 0x040fe40002fa1670 */
[----:B------:R-:W-:Y:S01]  /*65c0*/  ISETP.LT.OR P2, PT, R20, R210, P2 ;  /* 0x000000d21400720c */ /* 0x000fe20001741670 */
[----:B------:R1:W-:Y:S01]  /*65d0*/  MUFU.TANH R31, R141 ;  /* 0x0000008d001f7308 */ /* 0x0003e20000002400 */
[----:B------:R-:W-:Y:S01]  /*65e0*/  IADD3 R20, R12, 0x21, RZ ;  /* 0x000000210c147810 */ /* 0x000fe20007ffe0ff */
[----:B--2---:R-:W-:Y:S01]  /*65f0*/  FMUL.FTZ R140, R166, c[0x0][0x2ec] ;  /* 0x0000bb00a68c7a20 */ /* 0x004fe20000410000 */
[----:B------:R-:W-:Y:S02]  /*6600*/  FSEL R26, R26, -INF , !P4 ;  /* 0xff8000001a1a7808 */ /* 0x000fe40006000000 */
[----:B------:R-:W-:-:S02]  /*6610*/  ISETP.GE.AND P4, PT, R21, R211, PT ;  /* 0x000000d31500720c */ /* 0x000fc40003f86270 */
[----:B------:R-:W-:Y:S01]  /*6620*/  FSEL R24, R13, -INF , !P0 ;  /* 0xff8000000d187808 */ /* 0x000fe20004000000 */
[----:B------:R-:W2:Y:S01]  /*6630*/  MUFU.TANH R34, R34 ;  /* 0x0000002200227308 */ /* 0x000ea20000002400 */
[----:B------:R-:W-:Y:S02]  /*6640*/  FSEL R23, R14, -INF , !P6 ;  /* 0xff8000000e177808 */ /* 0x000fe40007000000 */
[C---:B------:R-:W-:Y:S02]  /*6650*/  ISETP.GE.AND P0, PT, R20.reuse, R211, PT ;  /* 0x000000d31400720c */ /* 0x040fe40003f06270 */
[----:B------:R-:W-:Y:S02]  /*6660*/  ISETP.GE.AND P6, PT, R20, R205, PT ;  /* 0x000000cd1400720c */ /* 0x000fe40003fc6270 */
[-C--:B------:R-:W-:Y:S01]  /*6670*/  ISETP.LT.OR P4, PT, R21, R212.reuse, P4 ;  /* 0x000000d41500720c */ /* 0x080fe20002781670 */
[----:B------:R-:W2:Y:S01]  /*6680*/  MUFU.TANH R35, R35 ;  /* 0x0000002300237308 */ /* 0x000ea20000002400 */
[----:B------:R-:W-:Y:S01]  /*6690*/  IADD3 R7, R12, 0x29, RZ ;  /* 0x000000290c077810 */ /* 0x000fe20007ffe0ff */
[----:B-1----:R-:W-:Y:S01]  /*66a0*/  FMUL.FTZ R141, R165, c[0x0][0x2ec] ;  /* 0x0000bb00a58d7a20 */ /* 0x002fe20000410000 */
[----:B------:R-:W-:-:S02]  /*66b0*/  ISETP.LT.OR P0, PT, R20, R212, P0 ;  /* 0x000000d41400720c */ /* 0x000fc40000701670 */
[----:B------:R-:W-:Y:S02]  /*66c0*/  ISETP.LT.OR P6, PT, R20, R210, P6 ;  /* 0x000000d21400720c */ /* 0x000fe400037c1670 */
[----:B------:R-:W-:Y:S01]  /*66d0*/  FSEL R20, R16, -INF , !P2 ;  /* 0xff80000010147808 */ /* 0x000fe20005000000 */
[----:B------:R-:W1:Y:S01]  /*66e0*/  MUFU.TANH R157, R157 ;  /* 0x0000009d009d7308 */ /* 0x000e620000002400 */
[----:B---3--:R-:W-:Y:S02]  /*66f0*/  FSEL R173, R173, -INF , !P4 ;  /* 0xff800000adad7808 */ /* 0x008fe40006000000 */
[C---:B------:R-:W-:Y:S02]  /*6700*/  ISETP.GE.AND P2, PT, R7.reuse, R211, PT ;  /* 0x000000d30700720c */ /* 0x040fe40003f46270 */
[C---:B------:R-:W-:Y:S02]  /*6710*/  ISETP.GE.AND P4, PT, R7.reuse, R205, PT ;  /* 0x000000cd0700720c */ /* 0x040fe40003f86270 */
[C---:B------:R-:W-:Y:S01]  /*6720*/  ISETP.LT.OR P2, PT, R7.reuse, R212, P2 ;  /* 0x000000d40700720c */ /* 0x040fe20001741670 */
[----:B------:R-:W3:Y:S01]  /*6730*/  MUFU.TANH R155, R155 ;  /* 0x0000009b009b7308 */ /* 0x000ee20000002400 */
[----:B------:R-:W-:-:S02]  /*6740*/  ISETP.LT.OR P4, PT, R7, R210, P4 ;  /* 0x000000d20700720c */ /* 0x000fc40002781670 */
[C---:B------:R-:W-:Y:S02]  /*6750*/  IADD3 R7, R12.reuse, 0x30, RZ ;  /* 0x000000300c077810 */ /* 0x040fe40007ffe0ff */
[----:B------:R-:W-:Y:S02]  /*6760*/  FSEL R25, R25, -INF , !P1 ;  /* 0xff80000019197808 */ /* 0x000fe40004800000 */
[-C--:B------:R-:W-:Y:S01]  /*6770*/  ISETP.GE.AND P1, PT, R21, R205.reuse, PT ;  /* 0x000000cd1500720c */ /* 0x080fe20003f26270 */
[----:B------:R-:W1:Y:S01]  /*6780*/  MUFU.TANH R142, R142 ;  /* 0x0000008e008e7308 */ /* 0x000e620000002400 */
[----:B------:R-:W-:Y:S02]  /*6790*/  IADD3 R6, R12, 0x28, RZ ;  /* 0x000000280c067810 */ /* 0x000fe40007ffe0ff */
[----:B----4-:R-:W-:Y:S02]  /*67a0*/  FSEL R171, R18, -INF , !P0 ;  /* 0xff80000012ab7808 */ /* 0x010fe40004000000 */
[----:B------:R-:W-:-:S02]  /*67b0*/  ISETP.GE.AND P0, PT, R7, R205, PT ;  /* 0x000000cd0700720c */ /* 0x000fc40003f06270 */
[----:B------:R-:W-:Y:S01]  /*67c0*/  FSEL R22, R33, -INF , !P3 ;  /* 0xff80000021167808 */ /* 0x000fe20005800000 */
[----:B------:R-:W4:Y:S01]  /*67d0*/  MUFU.TANH R143, R143 ;  /* 0x0000008f008f7308 */ /* 0x000f220000002400 */
[-C--:B------:R-:W-:Y:S02]  /*67e0*/  ISETP.LT.OR P1, PT, R21, R210.reuse, P1 ;  /* 0x000000d21500720c */ /* 0x080fe40000f21670 */
[----:B------:R-:W-:Y:S02]  /*67f0*/  ISETP.GE.AND P3, PT, R6, R211, PT ;  /* 0x000000d30600720c */ /* 0x000fe40003f66270 */
[----:B------:R-:W-:Y:S02]  /*6800*/  ISETP.LT.OR P0, PT, R7, R210, P0 ;  /* 0x000000d20700720c */ /* 0x000fe40000701670 */
[----:B-----5:R-:W-:Y:S01]  /*6810*/  FSEL R21, R32, -INF , !P5 ;  /* 0xff80000020157808 */ /* 0x020fe20006800000 */
[----:B------:R-:W-:Y:S01]  /*6820*/  MUFU.TANH R141, R141 ;  /* 0x0000008d008d7308 */ /* 0x000fe20000002400 */
[----:B------:R-:W-:-:S02]  /*6830*/  ISETP.GE.AND P5, PT, R6, R205, PT ;  /* 0x000000cd0600720c */ /* 0x000fc40003fa6270 */
[----:B------:R-:W-:Y:S02]  /*6840*/  ISETP.LT.OR P3, PT, R6, R212, P3 ;  /* 0x000000d40600720c */ /* 0x000fe40001f61670 */
[----:B------:R-:W-:Y:S02]  /*6850*/  FSEL R172, R172, -INF , !P1 ;  /* 0xff800000acac7808 */ /* 0x000fe40004800000 */
[----:B------:R-:W-:Y:S01]  /*6860*/  ISETP.GE.AND P1, PT, R7, R211, PT ;  /* 0x000000d30700720c */ /* 0x000fe20003f26270 */
[----:B------:R-:W5:Y:S01]  /*6870*/  MUFU.TANH R140, R140 ;  /* 0x0000008c008c7308 */ /* 0x000f620000002400 */
[----:B------:R-:W-:Y:S02]  /*6880*/  FSEL R154, R154, -INF , !P0 ;  /* 0xff8000009a9a7808 */ /* 0x000fe40004000000 */
[----:B------:R-:W-:Y:S01]  /*6890*/  PLOP3.LUT P0, PT, PT, PT, UP0, 0x80, 0x0 ;  /* 0x000000000000781c */ /* 0x000fe20003f0f008 */
[----:B------:R-:W-:Y:S01]  /*68a0*/  BAR.SYNC.DEFER_BLOCKING 0x0 ;  /* 0x0000000000007b1d */ /* 0x000fe20000010000 */
[----:B------:R-:W-:-:S02]  /*68b0*/  ISETP.LT.OR P5, PT, R6, R210, P5 ;  /* 0x000000d20600720c */ /* 0x000fc40002fa1670 */
[----:B------:R-:W-:Y:S02]  /*68c0*/  FSEL R169, R5, -INF , !P3 ;  /* 0xff80000005a97808 */ /* 0x000fe40005800000 */
[C---:B------:R-:W-:Y:S01]  /*68d0*/  IADD3 R6, R12.reuse, 0x31, RZ ;  /* 0x000000310c067810 */ /* 0x040fe20007ffe0ff */
[----:B------:R-:W3:Y:S01]  /*68e0*/  MUFU.TANH R152, R152 ;  /* 0x0000009800987308 */ /* 0x000ee20000002400 */
[----:B------:R-:W-:Y:S02]  /*68f0*/  ISETP.LT.OR P1, PT, R7, R212, P1 ;  /* 0x000000d40700720c */ /* 0x000fe40000f21670 */
[C---:B------:R-:W-:Y:S02]  /*6900*/  IADD3 R5, R12.reuse, 0x38, RZ ;  /* 0x000000380c057810 */ /* 0x040fe40007ffe0ff */
[----:B------:R-:W-:Y:S02]  /*6910*/  IADD3 R12, R12, 0x39, RZ ;  /* 0x000000390c0c7810 */ /* 0x000fe40007ffe0ff */
[----:B------:R-:W-:-:S02]  /*6920*/  FSEL R170, R28, -INF , !P6 ;  /* 0xff8000001caa7808 */ /* 0x000fc40007000000 */
[----:B--2---:R-:W-:Y:S02]  /*6930*/  FSEL R168, R34, -INF , !P5 ;  /* 0xff80000022a87808 */ /* 0x004fe40006800000 */
[----:B------:R-:W-:Y:S02]  /*6940*/  FSEL R165, R31, -INF , !P2 ;  /* 0xff8000001fa57808 */ /* 0x000fe40005000000 */
[----:B------:R-:W-:Y:S02]  /*6950*/  FSEL R166, R35, -INF , !P4 ;  /* 0xff80000023a67808 */ /* 0x000fe40006000000 */
[----:B-1----:R-:W-:Y:S02]  /*6960*/  FSEL R157, R157, -INF , !P1 ;  /* 0xff8000009d9d7808 */ /* 0x002fe40004800000 */
        /* <DEDUP_REMOVED lines=13> */
[----:B------:R-:W-:-:S02]  /*6a40*/  FSEL R142, R142, -INF , !P3 ;  /* 0xff8000008e8e7808 */ /* 0x000fc40005800000 */
[----:B----4-:R-:W-:Y:S02]  /*6a50*/  FSEL R143, R143, -INF , !P5 ;  /* 0xff8000008f8f7808 */ /* 0x010fe40006800000 */
[----:B-----5:R-:W-:Y:S02]  /*6a60*/  FSEL R140, R140, -INF , !P2 ;  /* 0xff8000008c8c7808 */ /* 0x020fe40005000000 */
[----:B------:R-:W-:Y:S02]  /*6a70*/  FSEL R141, R141, -INF , !P4 ;  /* 0xff8000008d8d7808 */ /* 0x000fe40006000000 */
[----:B------:R-:W-:Y:S01]  /*6a80*/  FSEL R152, R152, -INF , !P1 ;  /* 0xff80000098987808 */ /* 0x000fe20004800000 */
[----:B------:R-:W-:Y:S05]  /*6a90*/  @!P0 BRA `(.L_x_975) ;  /* 0x0000026000008947 */ /* 0x000fea0003800000 */
[----:B------:R-:W-:Y:S02]  /*6aa0*/  UIADD3 UR14, UR8, -0x3, URZ ;  /* 0xfffffffd080e7890 */ /* 0x000fe4000fffe03f */
[----:B------:R-:W-:Y:S02]  /*6ab0*/  ULDC.64 UR12, c[0x0][0x198] ;  /* 0x00006600000c7ab9 */ /* 0x000fe40000000a00 */
[----:B------:R-:W-:-:S02]  /*6ac0*/  USHF.R.S32.HI UR8, URZ, 0x1f, UR14 ;  /* 0x0000001f3f087899 */ /* 0x000fc4000801140e */
[----:B------:R-:W-:Y:S02]  /*6ad0*/  UIMAD.WIDE.U32 UR20, UR14, UR12, URZ ;  /* 0x0000000c0e1472a5 */ /* 0x000fe4000f8e003f */
[----:B------:R-:W-:Y:S02]  /*6ae0*/  UIMAD UR8, UR8, UR12, URZ ;  /* 0x0000000c080872a4 */ /* 0x000fe4000f8e023f */
[----:B------:R-:W-:Y:S02]  /*6af0*/  USHF.L.U64.HI UR12, UR6, 0x5, UR7 ;  /* 0x00000005060c7899 */ /* 0x000fe40008010207 */
[----:B------:R-:W-:Y:S01]  /*6b00*/  UIMAD UR8, UR14, UR13, UR8 ;  /* 0x0000000d0e0872a4 */ /* 0x000fe2000f8e0208 */
[----:B------:R-:W-:Y:S02]  /*6b10*/  IMAD.U32 R10, RZ, RZ, UR20 ;  /* 0x00000014ff0a7e24 */ /* 0x000fe4000f8e00ff */
[----:B------:R-:W-:Y:S01]  /*6b20*/  IMAD.U32 R11, RZ, RZ, UR21 ;  /* 0x00000015ff0b7e24 */ /* 0x000fe2000f8e00ff */
[----:B------:R-:W-:-:S02]  /*6b30*/  UIADD3 UR8, UR21, UR8, URZ ;  /* 0x0000000815087290 */ /* 0x000fc4000fffe03f */
[----:B------:R-:W-:-:S04]  /*6b40*/  LEA R6, P0, R10, R208, 0x6 ;  /* 0x000000d00a067211 */ /* 0x000fc800078030ff */
[----:B------:R-:W-:Y:S01]  /*6b50*/  IMAD.U32 R5, RZ, RZ, UR8 ;  /* 0x00000008ff057e24 */ /* 0x000fe2000f8e00ff */
[----:B------:R-:W-:Y:S01]  /*6b60*/  USHF.L.U32 UR8, UR6, 0x5, URZ ;  /* 0x0000000506087899 */ /* 0x000fe2000800063f */
[----:B------:R-:W-:-:S03]  /*6b70*/  LEA R8, P1, R6, c[0x0][0x168], 0x1 ;  /* 0x00005a0006087a11 */ /* 0x000fc600078208ff */
        /* <DEDUP_REMOVED lines=24> */
.L_x_975:
[----:B-1----:R-:W-:Y:S01]  /*6d00*/  FMNMX.FTZ R6, R132, R15, !PT ;  /* 0x0000000f84067209 */ /* 0x002fe20007810000 */
        /* <DEDUP_REMOVED lines=38> */
[----:B------:R-:W2:Y:S04]  /*6f70*/  SHFL.BFLY PT, R148, R5, 0x1, 0x1f ;  /* 0x0c201f0005947f89 */ /* 0x000ea800000e0000 */
[----:B------:R-:W-:Y:S01]  /*6f80*/  LDSM.16.MT88.4 R8, [R193+0xc000] ;  /* 0x00c00000c108783b */ /* 0x000fe20000004200 */
[----:B-1----:R-:W-:Y:S02]  /*6f90*/  FMNMX.FTZ R149, R6, R149, !PT ;  /* 0x0000009506957209 */ /* 0x002fe40007810000 */
[----:B--2---:R-:W-:-:S03]  /*6fa0*/  FMNMX.FTZ R148, R5, R148, !PT ;  /* 0x0000009405947209 */ /* 0x004fc60007810000 */
[C---:B------:R-:W-:Y:S01]  /*6fb0*/  FMUL.FTZ R156, R149.reuse, c[0x0][0x23c] ;  /* 0x00008f00959c7a20 */ /* 0x040fe20000410000 */
[C---:B------:R-:W-:Y:S02]  /*6fc0*/  FSETP.NEU.FTZ.AND P1, PT, R149.reuse, -INF , PT ;  /* 0xff8000009500780b */ /* 0x040fe40003f3d000 */
[C---:B------:R-:W-:Y:S01]  /*6fd0*/  FSETP.NEU.FTZ.AND P0, PT, R148.reuse, -INF , PT ;  /* 0xff8000009400780b */ /* 0x040fe20003f1d000 */
[----:B------:R-:W-:Y:S01]  /*6fe0*/  FMUL.FTZ R153, R148, c[0x0][0x23c] ;  /* 0x00008f0094997a20 */ /* 0x000fe20000410000 */
[----:B------:R-:W-:Y:S02]  /*6ff0*/  FSEL R156, R156, RZ, P1 ;  /* 0x000000ff9c9c7208 */ /* 0x000fe40000800000 */
[----:B------:R-:W-:Y:S02]  /*7000*/  FSEL R5, R149, RZ, P1 ;  /* 0x000000ff95057208 */ /* 0x000fe40000800000 */
[----:B------:R-:W-:Y:S01]  /*7010*/  FSEL R153, R153, RZ, P0 ;  /* 0x000000ff99997208 */ /* 0x000fe20000000000 */
[----:B------:R-:W-:-:S02]  /*7020*/  FFMA.FTZ R147, R15, c[0x0][0x23c], -R156 ;  /* 0x00008f000f937a23 */ /* 0x000fc4000001089c */
[----:B------:R-:W1:Y:S01]  /*7030*/  LDSM.16.MT88.4 R12, [R194+0xc000] ;  /* 0x00c00000c20c783b */ /* 0x000e620000004200 */
[----:B------:R-:W-:Y:S02]  /*7040*/  FADD.FTZ R5, R132, -R5 ;  /* 0x8000000584057221 */ /* 0x000fe40000010000 */
[--C-:B------:R-:W-:Y:S01]  /*7050*/  FFMA.FTZ R151, R4, c[0x0][0x23c], -R153.reuse ;  /* 0x00008f0004977a23 */ /* 0x100fe20000010899 */
[----:B------:R-:W-:Y:S01]  /*7060*/  FSEL R4, R148, RZ, P0 ;  /* 0x000000ff94047208 */ /* 0x000fe20000000000 */
[----:B------:R-:W-:Y:S01]  /*7070*/  FFMA.FTZ R133, R0, c[0x0][0x23c], -R153 ;  /* 0x00008f0000857a23 */ /* 0x000fe20000010899 */
[----:B------:R-:W-:Y:S01]  /*7080*/  MUFU.EX2 R147, R147 ;  /* 0x0000009300937308 */ /* 0x000fe20000000800 */
[----:B------:R-:W-:Y:S02]  /*7090*/  FFMA.FTZ R146, R17, c[0x0][0x23c], -R156 ;  /* 0x00008f0011927a23 */ /* 0x000fe4000001089c */
[----:B------:R-:W-:Y:S02]  /*70a0*/  FADD.FTZ R4, R3, -R4 ;  /* 0x8000000403047221 */ /* 0x000fe40000010000 */
[----:B------:R-:W-:-:S02]  /*70b0*/  FFMA.FTZ R145, R19, c[0x0][0x23c], -R156 ;  /* 0x00008f0013917a23 */ /* 0x000fc4000001089c */
[--C-:B------:R-:W-:Y:S01]  /*70c0*/  FFMA.FTZ R144, R29, c[0x0][0x23c], -R156.reuse ;  /* 0x00008f001d907a23 */ /* 0x100fe2000001089c */
[----:B------:R-:W2:Y:S01]  /*70d0*/  MUFU.EX2 R146, R146 ;  /* 0x0000009200927308 */ /* 0x000ea20000000800 */
[--C-:B------:R-:W-:Y:S01]  /*70e0*/  FFMA.FTZ R2, R2, c[0x0][0x23c], -R153.reuse ;  /* 0x00008f0002027a23 */ /* 0x100fe20000010899 */
[----:B------:R-:W3:Y:S01]  /*70f0*/  LDSM.16.MT88.4 R16, [R196+0xc000] ;  /* 0x00c00000c410783b */ /* 0x000ee20000004200 */
[----:B------:R-:W-:Y:S02]  /*7100*/  FFMA.FTZ R0, R30, c[0x0][0x23c], -R153 ;  /* 0x00008f001e007a23 */ /* 0x000fe40000010899 */
[----:B------:R-:W-:Y:S01]  /*7110*/  FMUL.FTZ R150, R5, c[0x0][0x23c] ;  /* 0x00008f0005967a20 */ /* 0x000fe20000410000 */
[----:B------:R-:W-:Y:S01]  /*7120*/  LDSM.16.MT88.4 R28, [R192+0xc800] ;  /* 0x00c80000c01c783b */ /* 0x000fe20000004200 */
[----:B------:R-:W-:Y:S01]  /*7130*/  FMUL.FTZ R132, R4, c[0x0][0x23c] ;  /* 0x00008f0004847a20 */ /* 0x000fe20000410000 */
[----:B------:R-:W-:Y:S01]  /*7140*/  MUFU.EX2 R145, R145 ;  /* 0x0000009100917308 */ /* 0x000fe20000000800 */
[----:B------:R-:W-:-:S02]  /*7150*/  FFMA.FTZ R3, R27, c[0x0][0x23c], -R156 ;  /* 0x00008f001b037a23 */ /* 0x000fc4000001089c */
[--C-:B------:R-:W-:Y:S02]  /*7160*/  FFMA.FTZ R158, R25, c[0x0][0x23c], -R156.reuse ;  /* 0x00008f00199e7a23 */ /* 0x100fe4000001089c */
[--C-:B------:R-:W-:Y:S02]  /*7170*/  FFMA.FTZ R159, R23, c[0x0][0x23c], -R156.reuse ;  /* 0x00008f00179f7a23 */ /* 0x100fe4000001089c */
        /* <DEDUP_REMOVED lines=58> */
[-C--:B------:R-:W-:Y:S01]  /*7520*/  FMUL.FTZ R112, R112, R150.reuse ;  /* 0x0000009670707220 */ /* 0x080fe20000410000 */
[C---:B---3--:R-:W-:Y:S01]  /*7530*/  HMMA.16816.F32 R128, R4.reuse, R16, R128 ;  /* 0x000000100480723c */ /* 0x048fe20000001880 */
[----:B------:R-:W-:Y:S01]  /*7540*/  FMUL.FTZ R113, R113, R150 ;  /* 0x0000009671717220 */ /* 0x000fe20000410000 */
[----:B------:R-:W-:Y:S01]  /*7550*/  MUFU.EX2 R161, R161 ;  /* 0x000000a100a17308 */ /* 0x000fe20000000800 */
[-C--:B------:R-:W-:Y:S02]  /*7560*/  FMUL.FTZ R114, R114, R132.reuse ;  /* 0x0000008472727220 */ /* 0x080fe40000410000 */
[----:B------:R-:W-:Y:S02]  /*7570*/  FMUL.FTZ R115, R115, R132 ;  /* 0x0000008473737220 */ /* 0x000fe40000410000 */
        /* <DEDUP_REMOVED lines=41> */
[----:B------:R-:W-:Y:S01]  /*7810*/  FMUL.FTZ R49, R49, R150 ;  /* 0x0000009631317220 */ /* 0x000fe20000410000 */
        /* <DEDUP_REMOVED lines=82> */
[----:B------:R-:W-:Y:S01]  /*7d40*/  FFMA.FTZ R147, R223, R150, R147 ;  /* 0x00000096df937223 */ /* 0x000fe20000010093 */
[----:B-----5:R-:W-:Y:S03]  /*7d50*/  HMMA.16816.F32 R92, R4, R8, R92 ;  /* 0x00000008045c723c */ /* 0x020fe6000000185c */
[----:B------:R-:W-:-:S04]  /*7d60*/  FADD.FTZ R146, R146, R147 ;  /* 0x0000009392927221 */ /* 0x000fc80000010000 */
[----:B------:R-:W-:Y:S01]  /*7d70*/  FADD.FTZ R145, R145, R146 ;  /* 0x0000009291917221 */ /* 0x000fe20000010000 */
[----:B------:R-:W-:Y:S01]  /*7d80*/  HMMA.16816.F32 R96, R4, R10, R96 ;  /* 0x0000000a0460723c */ /* 0x000fe20000001860 */
[----:B------:R-:W-:Y:S02]  /*7d90*/  LDSM.16.MT88.4 R8, [R192+0xe800] ;  /* 0x00e80000c008783b */ /* 0x000fe40000004200 */
[----:B------:R-:W-:-:S04]  /*7da0*/  FADD.FTZ R144, R144, R145 ;  /* 0x0000009190907221 */ /* 0x000fc80000010000 */
[----:B--2---:R-:W-:Y:S01]  /*7db0*/  F2FP.PACK_AB R4, R158, R3 ;  /* 0x000000039e04723e */ /* 0x004fe200000000ff */
[----:B------:R-:W-:Y:S01]  /*7dc0*/  FADD.FTZ R3, R3, R144 ;  /* 0x0000009003037221 */ /* 0x000fe20000010000 */
[----:B----4-:R-:W-:Y:S02]  /*7dd0*/  F2FP.PACK_AB R5, R164, R161 ;  /* 0x000000a1a405723e */ /* 0x010fe400000000ff */
        /* <DEDUP_REMOVED lines=34> */
[----:B------:R-:W-:Y:S07]  /*8000*/  LDSM.16.MT88.4 R24, [R196+0xf000] ;  /* 0x00f00000c418783b */ /* 0x000fee0000004200 */
[C---:B----4-:R-:W-:Y:S08]  /*8010*/  HMMA.16816.F32 R84, R4.reuse, R20, R84 ;  /* 0x000000140454723c */ /* 0x050ff00000001854 */
[C---:B------:R-:W-:Y:S01]  /*8020*/  HMMA.16816.F32 R88, R4.reuse, R22, R88 ;  /* 0x000000160458723c */ /* 0x040fe20000001858 */
[----:B------:R-:W-:Y:S07]  /*8030*/  LDSM.16.MT88.4 R20, [R194+0xf000] ;  /* 0x00f00000c214783b */ /* 0x000fee0000004200 */
[C---:B---3--:R-:W-:Y:S08]  /*8040*/  HMMA.16816.F32 R92, R4.reuse, R16, R92 ;  /* 0x00000010045c723c */ /* 0x048ff0000000185c */
[----:B------:R-:W-:Y:S01]  /*8050*/  HMMA.16816.F32 R96, R4, R18, R96 ;  /* 0x000000120460723c */ /* 0x000fe20000001860 */
[----:B------:R-:W2:Y:S06]  /*8060*/  LDSM.16.MT88.4 R16, [R193+0xf000] ;  /* 0x00f00000c110783b */ /* 0x000eac0000004200 */
        /* <DEDUP_REMOVED lines=11> */
[C---:B-----5:R-:W-:Y:S08]  /*8120*/  HMMA.16816.F32 R120, R4.reuse, R8, R120 ;  /* 0x000000080478723c */ /* 0x060ff00000001878 */
[C---:B--2---:R-:W-:Y:S08]  /*8130*/  HMMA.16816.F32 R52, R4.reuse, R16, R52 ;  /* 0x000000100434723c */ /* 0x044ff00000001834 */
[C---:B------:R-:W-:Y:S01]  /*8140*/  HMMA.16816.F32 R56, R4.reuse, R18, R56 ;  /* 0x000000120438723c */ /* 0x040fe20000001838 */
[----:B------:R-:W2:Y:S07]  /*8150*/  LDSM.16.MT88.4 R16, [R193+0x11000] ;  /* 0x01100000c110783b */ /* 0x000eae0000004200 */
        /* <DEDUP_REMOVED lines=39> */
[----:B---3--:R-:W-:Y:S01]  /*83d0*/  HMMA.16816.F32 R128, R4, R8, R128 ;  /* 0x000000080480723c */ /* 0x008fe20000001880 */
[----:B------:R-:W-:Y:S02]  /*83e0*/  MOV R132, R149 ;  /* 0x0000009500847202 */ /* 0x000fe40000000f00 */
[----:B------:R-:W-:-:S04]  /*83f0*/  FADD.FTZ R17, R2, R17 ;  /* 0x0000001102117221 */ /* 0x000fc80000010000 */
[----:B------:R-:W-:Y:S01]  /*8400*/  FADD.FTZ R0, R0, R17 ;  /* 0x0000001100007221 */ /* 0x000fe20000010000 */
[----:B------:R-:W-:Y:S01]  /*8410*/  HMMA.16816.F32 R124, R4, R10, R124 ;  /* 0x0000000a047c723c */ /* 0x000fe2000000187c */
[----:B------:R-:W2:Y:S02]  /*8420*/  LDSM.16.MT88.4 R8, [R194+0x11800] ;  /* 0x01180000c208783b */ /* 0x000ea40000004200 */
[----:B------:R-:W-:-:S04]  /*8430*/  FADD.FTZ R0, R151, R0 ;  /* 0x0000000097007221 */ /* 0x000fc80000010000 */
[----:B------:R-:W-:Y:S01]  /*8440*/  FADD.FTZ R161, R161, R0 ;  /* 0x00000000a1a17221 */ /* 0x000fe20000010000 */
[----:B----4-:R-:W-:Y:S03]  /*8450*/  HMMA.16816.F32 R36, R4, R24, R36 ;  /* 0x000000180424723c */ /* 0x010fe60000001824 */
        /* <DEDUP_REMOVED lines=33> */
[----:B------:R-:W-:Y:S08]  /*8670*/  HMMA.16816.F32 R96, R4, R14, R96 ;  /* 0x0000000e0460723c */ /* 0x000ff00000001860 */
.L_x_974:
[----:B------:R-:W-:-:S06]  /*8680*/  UISETP.GT.AND UP0, UPT, UR17, UR9, UPT ;  /* 0x000000091100728c */ /* 0x000fcc000bf04270 */
[----:B------:R-:W-:-:S13]  /*8690*/  PLOP3.LUT P0, PT, PT, PT, UP0, 0x80, 0x0 ;  /* 0x000000000000781c */ /* 0x000fda0003f0f008 */
[----:B------:R-:W-:Y:S05]  /*86a0*/  @!P0 BRA `(.L_x_976) ;  /* 0x000033e000008947 */ /* 0x000fea0003800000 */
[----:B------:R-:W-:Y:S01]  /*86b0*/  MOV R0, R3 ;  /* 0x0000000300007202 */ /* 0x000fe20000000f00 */
[----:B------:R-:W-:Y:S01]  /*86c0*/  USHF.L.U64.HI UR7, UR6, 0x5, UR7 ;  /* 0x0000000506077899 */ /* 0x000fe20008010207 */
[----:B------:R-:W-:Y:S01]  /*86d0*/  MOV R2, R132 ;  /* 0x0000008400027202 */ /* 0x000fe20000000f00 */
[----:B------:R-:W-:Y:S01]  /*86e0*/  USHF.L.U32 UR6, UR6, 0x5, URZ ;  /* 0x0000000506067899 */ /* 0x000fe2000800063f */
[----:B------:R-:W-:Y:S01]  /*86f0*/  MOV R214, R134 ;  /* 0x0000008600d67202 */ /* 0x000fe20000000f00 */
[----:B------:R-:W-:Y:S02]  /*8700*/  USHF.L.U64.HI UR12, UR4, 0x5, UR5 ;  /* 0x00000005040c7899 */ /* 0x000fe40008010205 */
[----:B------:R-:W-:Y:S02]  /*8710*/  USHF.L.U32 UR8, UR4, 0x5, URZ ;  /* 0x0000000504087899 */ /* 0x000fe4000800063f */
[----:B------:R-:W-:Y:S02]  /*8720*/  USHF.L.U64.HI UR13, UR4, 0x6, UR5 ;  /* 0x00000006040d7899 */ /* 0x000fe40008010205 */
[----:B------:R-:W-:Y:S01]  /*8730*/  USHF.L.U32 UR15, UR4, 0x6, URZ ;  /* 0x00000006040f7899 */ /* 0x000fe2000800063f */
[----:B------:R-:W-:Y:S05]  /*8740*/  BRA `(.L_x_977) ;  /* 0x0000025000007947 */ /* 0x000fea0003800000 */
.L_x_979:
        /* <DEDUP_REMOVED lines=37> */
.L_x_977:
[----:B------:R-:W-:Y:S01]  /*89a0*/  UIADD3 UR14, UR17, -0x1, URZ ;  /* 0xffffffff110e7890 */ /* 0x000fe2000fffe03f */
[----:B------:R-:W-:Y:S04]  /*89b0*/  DEPBAR.LE SB0, 0x0 ;  /* 0x000080000000791a */ /* 0x000fe80000000000 */
[----:B------:R-:W-:Y:S01]  /*89c0*/  BAR.SYNC.DEFER_BLOCKING 0x0 ;  /* 0x0000000000007b1d */ /* 0x000fe20000010000 */
[----:B------:R-:W-:Y:S01]  /*89d0*/  MOV R3, UR14 ;  /* 0x0000000e00037c02 */ /* 0x000fe20008000f00 */
[----:B------:R-:W-:Y:S02]  /*89e0*/  USHF.R.S32.HI UR5, URZ, 0x1f, UR14 ;  /* 0x0000001f3f057899 */ /* 0x000fe4000801140e */
[----:B------:R-:W-:Y:S02]  /*89f0*/  UIMAD UR4, UR13, UR14, URZ ;  /* 0x0000000e0d0472a4 */ /* 0x000fe4000f8e023f */
[----:B------:R-:W-:Y:S01]  /*8a00*/  IMAD.WIDE.U32 R226, R3, UR15, R214 ;  /* 0x0000000f03e27c25 */ /* 0x000fe2000f8e00d6 */
[----:B------:R-:W-:Y:S02]  /*8a10*/  UISETP.GT.AND UP0, UPT, UR14, UR9, UPT ;  /* 0x000000090e00728c */ /* 0x000fe4000bf04270 */
[----:B------:R-:W-:Y:S02]  /*8a20*/  UIMAD UR4, UR5, UR15, UR4 ;  /* 0x0000000f050472a4 */ /* 0x000fe4000f8e0204 */
[C---:B------:R-:W-:Y:S04]  /*8a30*/  LEA R224, P0, R226.reuse, c[0x0][0x170], 0x1 ;  /* 0x00005c00e2e07a11 */ /* 0x040fe800078008ff */
        /* <DEDUP_REMOVED lines=8> */
[----:B------:R-:W-:Y:S03]  /*8ac0*/  IADD3 R228, P0, R230, UR8, RZ ;  /* 0x00000008e6e47c10 */ /* 0x000fe6000ff1e0ff */
[----:B------:R1:W-:Y:S01]  /*8ad0*/  LDGSTS.E.BYPASS.LTC128B.128 [R204+0xe000], [R224.64+0x80] ;  /* 0x0e000080e0cc7fae */ /* 0x0003e2000b901d52 */
[----:B------:R-:W-:Y:S02]  /*8ae0*/  IADD3.X R229, R231, UR12, RZ, P0, !PT ;  /* 0x0000000ce7e57c10 */ /* 0x000fe400087fe4ff */
[----:B------:R-:W-:Y:S03]  /*8af0*/  IADD3 R226, P0, R228, UR8, RZ ;  /* 0x00000008e4e27c10 */ /* 0x000fe6000ff1e0ff */
[----:B------:R1:W-:Y:S01]  /*8b00*/  LDGSTS.E.BYPASS.LTC128B.128 [R204+0x10000], [R224.64+0x100] ;  /* 0x10000100e0cc7fae */ /* 0x0003e2000b901d52 */
[----:B------:R-:W-:Y:S02]  /*8b10*/  IADD3.X R227, R229, UR12, RZ, P0, !PT ;  /* 0x0000000ce5e37c10 */ /* 0x000fe400087fe4ff */
[----:B------:R-:W-:Y:S03]  /*8b20*/  PLOP3.LUT P0, PT, PT, PT, UP0, 0x80, 0x0 ;  /* 0x000000000000781c */ /* 0x000fe60003f0f008 */
        /* <DEDUP_REMOVED lines=172> */
[----:B----4-:R-:W-:Y:S03]  /*95f0*/  FMUL.FTZ R226, R8, c[0x0][0x2ec] ;  /* 0x0000bb0008e27a20 */ /* 0x010fe60000410000 */
        /* <DEDUP_REMOVED lines=60> */
.L_x_978:
[----:B-1----:R-:W-:Y:S01]  /*99c0*/  IMAD.U32 R4, RZ, RZ, UR14 ;  /* 0x0000000eff047e24 */ /* 0x002fe2000f8e00ff */
        /* <DEDUP_REMOVED lines=30> */
[C---:B------:R-:W-:Y:S02]  /*9bb0*/  IADD3 R9, R4.reuse, 0x20, RZ ;  /* 0x0000002004097810 */ /* 0x040fe40007ffe0ff */
        /* <DEDUP_REMOVED lines=493> */
.L_x_976:
        /* <DEDUP_REMOVED lines=330> */
.L_x_981:
[----:B---3--:R-:W-:Y:S05]  /*cf30*/  BSYNC B0 ;  /* 0x0000000000007941 */ /* 0x008fea0003800000 */
.L_x_980:
        /* <DEDUP_REMOVED lines=26> */
.L_x_983:
[----:B------:R-:W-:Y:S05]  /*d0e0*/  BSYNC B0 ;  /* 0x0000000000007941 */ /* 0x000fea0003800000 */
.L_x_982:
        /* <DEDUP_REMOVED lines=17> */
.L_x_985:
[----:B------:R-:W-:Y:S05]  /*d200*/  BSYNC B0 ;  /* 0x0000000000007941 */ /* 0x000fea0003800000 */
.L_x_984:
        /* <DEDUP_REMOVED lines=17> */
.L_x_987:
[----:B------:R-:W-:Y:S05]  /*d320*/  BSYNC B0 ;  /* 0x0000000000007941 */ /* 0x000fea0003800000 */
.L_x_986:
        /* <DEDUP_REMOVED lines=15> */
.L_x_988:
        /* <DEDUP_REMOVED lines=14> */
.L_x_1296:


//--------------------- .text._ZN5flash16flash_fwd_kernelI23Flash_fwd_kernel_traitsILi192ELi64ELi64ELi4ELb0ELb0EN7cutlass6half_tE19Flash_kernel_traitsILi192ELi64ELi64ELi4ES3_EELb1ELb0ELb1ELb1ELb0ELb0ELb0ELb0EEEvNS_16Flash_fwd_paramsE --------------------------
	.section	.text._ZN5flash16flash_fwd_kernelI23Flash_fwd_kernel_traitsILi192ELi64ELi64ELi4ELb0ELb0EN7cutlass6half_tE19Flash_kernel_traitsILi192ELi64ELi64ELi4ES3_EELb1ELb0ELb1ELb1ELb0ELb0ELb0ELb0EEEvNS_16Flash_fwd_paramsE,"ax",@progbits
	.sectioninfo	@"SHI_REGISTERS=252"
	.align	128
        .global         _ZN5flash16flash_fwd_kernelI23Flash_fwd_kernel_traitsILi192ELi64ELi64ELi4ELb0ELb0EN7cutlass6half_tE19Flash_kernel_traitsILi192ELi64ELi64ELi4ES3_EELb1ELb0ELb1ELb1ELb0ELb0ELb0ELb0EEEvNS_16Flash_fwd_paramsE
        .type           _ZN5flash16flash_fwd_kernelI23Flash_fwd_kernel_traitsILi192ELi64ELi64ELi4ELb0ELb0EN7cutlass6half_tE19Flash_kernel_traitsILi192ELi64ELi64ELi4ES3_EELb1ELb0ELb1ELb1ELb0ELb0ELb0ELb0EEEvNS_16Flash_fwd_paramsE,@function
        .size           _ZN5flash16flash_fwd_kernelI23Flash_fwd_kernel_traitsILi192ELi64ELi64ELi4ELb0ELb0EN7cutlass6half_tE19Flash_kernel_traitsILi192ELi64ELi64ELi4ES3_EELb1ELb0ELb1ELb1ELb0ELb0ELb0ELb0EEEvNS_16Flash_fwd_paramsE,(.L_x_1297 - _ZN5flash16flash_fwd_kernelI23Flash_fwd_kernel_traitsILi192ELi64ELi64ELi4ELb0ELb0EN7cutlass6half_tE19Flash_kernel_traitsILi192ELi64ELi64ELi4ES3_EELb1ELb0ELb1ELb1ELb0ELb0ELb0ELb0EEEvNS_16Flash_fwd_paramsE)
        .other          _ZN5flash16flash_fwd_kernelI23Flash_fwd_kernel_traitsILi192ELi64ELi64ELi4ELb0ELb0EN7cutlass6half_tE19Flash_kernel_traitsILi192ELi64ELi64ELi4ES3_EELb1ELb0ELb1ELb1ELb0ELb0ELb0ELb0EEEvNS_16Flash_fwd_paramsE,@"STO_CUDA_ENTRY STV_DEFAULT"
_ZN5flash16flash_fwd_kernelI23Flash_fwd_kernel_traitsILi192ELi64ELi64ELi4ELb0ELb0EN7cutlass6half_tE19Flash_kernel_traitsILi192ELi64ELi64ELi4ES3_EELb1ELb0ELb1ELb1ELb0ELb0ELb0ELb0EEEvNS_16Flash_fwd_paramsE:
.text._ZN5flash16flash_fwd_kernelI23Flash_fwd_kernel_traitsILi192ELi64ELi64ELi4ELb0ELb0EN7cutlass6half_tE19Flash_kernel_traitsILi192ELi64ELi64ELi4ES3_EELb1ELb0ELb1ELb1ELb0ELb0ELb0ELb0EEEvNS_16Flash_fwd_paramsE:
        /* <DEDUP_REMOVED lines=66> */
[----:B------:R-:W-:Y:S01]  /*0420*/  UMOV UR23, URZ ;  /* 0x0000003f00177c82 */ /* 0x000fe20008000000 */
[----:B------:R-:W-:Y:S01]  /*0430*/  IMAD.IADD R11, R85, 0x1, -R10 ;  /* 0x00000001550b7824 */ /* 0x000fe200078e0a0a */
[----:B------:R-:W-:Y:S01]  /*0440*/  USHF.R.S32.HI UR4, URZ, 0x1f, UR5 ;  /* 0x0000001f3f047899 */ /* 0x000fe20008011405 */
[----:B--2---:R-:W1:Y:S08]  /*0450*/  @P0 R2UR UR11, R9 ;  /* 0x00000000090b03c2 */ /* 0x004e7000000e0000 */
[----:B---3--:R-:W1:Y:S08]  /*0460*/  @P0 R2UR UR17, R7 ;  /* 0x00000000071103c2 */ /* 0x008e7000000e0000 */
[----:B-----5:R2:W3:Y:S08]  /*0470*/  @P1 R2UR UR23, R6 ;  /* 0x00000000061713c2 */ /* 0x0204f000000e0000 */
[----:B------:R4:W3:Y:S01]  /*0480*/  @!P2 R2UR UR24, R0 ;  /* 0x000000000018a3c2 */ /* 0x0008e200000e0000 */
        /* <DEDUP_REMOVED lines=15> */
.L_x_989:
[----:B------:R-:W-:Y:S02]  /*0580*/  ULDC UR6, c[0x0][0x218] ;  /* 0x0000860000067ab9 */ /* 0x000fe40000000800 */
.L_x_990:
        /* <DEDUP_REMOVED lines=121> */
.L_x_993:
[----:B------:R-:W-:Y:S05]  /*0d20*/  BSYNC B0 ;  /* 0x0000000000007941 */ /* 0x000fea0003800000 */
.L_x_992:
        /* <DEDUP_REMOVED lines=20> */
.L_x_995:
[----:B------:R-:W-:Y:S05]  /*0e70*/  BSYNC B0 ;  /* 0x0000000000007941 */ /* 0x000fea0003800000 */
.L_x_994:
        /* <DEDUP_REMOVED lines=20> */
.L_x_997:
[----:B------:R-:W-:Y:S05]  /*0fc0*/  BSYNC B0 ;  /* 0x0000000000007941 */ /* 0x000fea0003800000 */
.L_x_996:
        /* <DEDUP_REMOVED lines=19> */
.L_x_999:
[----:B------:R-:W-:Y:S05]  /*1100*/  BSYNC B0 ;  /* 0x0000000000007941 */ /* 0x000fea0003800000 */
.L_x_998:
        /* <DEDUP_REMOVED lines=35> */
.L_x_991:
        /* <DEDUP_REMOVED lines=8> */
[----:B------:R-:W-:Y:S02]  /*13c0*/  @UP0 UIMAD UR22, UR11, UR5, UR27 ;  /* 0x000000050b1602a4 */ /* 0x000fe4000f8e021b */
[----:B------:R-:W-:Y:S02]  /*13d0*/  @UP1 UIADD3 UR27, UR23, UR24, URZ ;  /* 0x00000018171b1290 */ /* 0x000fe4000fffe03f */
[----:B------:R-:W-:Y:S02]  /*13e0*/  ULDC.64 UR4, c[0x0][0x198] ;  /* 0x0000660000047ab9 */ /* 0x000fe40000000a00 */
[----:B------:R-:W-:-:S02]  /*13f0*/  @!UP0 UIMAD UR25, UR25, UR6, URZ ;  /* 0x00000006191982a4 */ /* 0x000fc4000f8e023f */
        /* <DEDUP_REMOVED lines=19> */
[----:B------:R-:W-:-:S02]  /*1530*/  UMOV UR26, UR28 ;  /* 0x0000001c001a7c82 */ /* 0x000fc40008000000 */
[----:B------:R-:W-:Y:S02]  /*1540*/  UIMAD UR25, UR13, UR5, UR25 ;  /* 0x000000050d1972a4 */ /* 0x000fe4000f8e0219 */
[----:B------:R-:W-:-:S04]  /*1550*/  UIMAD.WIDE.U32 UR26, UR13, UR4, UR26 ;  /* 0x000000040d1a72a5 */ /* 0x000fc8000f8e001a */
[----:B------:R-:W-:Y:S02]  /*1560*/  UIADD3 UR25, UR27, UR25, URZ ;  /* 0x000000191b197290 */ /* 0x000fe4000fffe03f */
.L_x_1000:
        /* <DEDUP_REMOVED lines=43> */
.L_x_1001:
[CC--:B------:R-:W-:Y:S01]  /*1820*/  LEA.HI R2, R8.reuse, R85.reuse, RZ, 0x3 ;  /* 0x0000005508027211 */ /* 0x0c0fe200078f18ff */
[----:B------:R-:W1:Y:S01]  /*1830*/  S2R R16, SR_CTAID.Z ;  /* 0x0000000000107919 */ /* 0x000e620000002700 */
[-C--:B------:R-:W-:Y:S01]  /*1840*/  LEA.HI R3, R8, R85.reuse, RZ, 0x4 ;  /* 0x0000005508037211 */ /* 0x080fe200078f20ff */
[----:B------:R-:W-:Y:S01]  /*1850*/  IMAD.U32 R19, RZ, RZ, UR14 ;  /* 0x0000000eff137e24 */ /* 0x000fe2000f8e00ff */
[----:B------:R-:W-:Y:S01]  /*1860*/  SHF.R.S32.HI R14, RZ, 0x3, R2 ;  /* 0x00000003ff0e7819 */ /* 0x000fe20000011402 */
[----:B------:R-:W-:Y:S01]  /*1870*/  BSSY B0, `(.L_x_1002) ;  /* 0x0000066000007945 */ /* 0x000fe20003800000 */
[----:B------:R-:W-:Y:S02]  /*1880*/  LOP3.LUT R2, R2, 0xfffffff8, RZ, 0xc0, !PT ;  /* 0xfffffff802027812 */ /* 0x000fe400078ec0ff */
[----:B------:R-:W-:Y:S01]  /*1890*/  LOP3.LUT R12, R3, 0xfffffff0, RZ, 0xc0, !PT ;  /* 0xfffffff0030c7812 */ /* 0x000fe200078ec0ff */
[----:B------:R-:W-:Y:S01]  /*18a0*/  IMAD.SHL.U32 R197, R14, 0x40, RZ ;  /* 0x000000400ec57824 */ /* 0x000fe200078e00ff */
[----:B------:R-:W-:Y:S01]  /*18b0*/  SHF.R.S32.HI R10, RZ, 0x4, R3 ;  /* 0x00000004ff0a7819 */ /* 0x000fe20000011403 */
[C---:B------:R-:W-:Y:S01]  /*18c0*/  IMAD.IADD R2, R85.reuse, 0x1, -R2 ;  /* 0x0000000155027824 */ /* 0x040fe200078e0a02 */
[----:B------:R-:W-:Y:S01]  /*18d0*/  LEA.HI R8, R8, R85, RZ, 0x6 ;  /* 0x0000005508087211 */ /* 0x000fe200078f30ff */
[----:B------:R-:W-:Y:S01]  /*18e0*/  IMAD.IADD R5, R85, 0x1, -R12 ;  /* 0x0000000155057824 */ /* 0x000fe200078e0a0c */
[----:B------:R-:W-:Y:S01]  /*18f0*/  LOP3.LUT R197, R197, 0x1c0, RZ, 0xc0, !PT ;  /* 0x000001c0c5c57812 */ /* 0x000fe200078ec0ff */
[----:B------:R-:W-:Y:S01]  /*1900*/  IMAD.SHL.U32 R208, R2, 0x8, RZ ;  /* 0x0000000802d07824 */ /* 0x000fe200078e00ff */
[----:B------:R-:W-:Y:S01]  /*1910*/  LEA.HI R193, R3, R10, RZ, 0x1 ;  /* 0x0000000a03c17211 */ /* 0x000fe200078f08ff */
[----:B------:R-:W-:Y:S01]  /*1920*/  IMAD.SHL.U32 R8, R8, 0x8, RZ ;  /* 0x0000000808087824 */ /* 0x000fe200078e00ff */
[----:B------:R-:W-:-:S02]  /*1930*/  SHF.R.S32.HI R15, RZ, 0x1f, R14 ;  /* 0x0000001fff0f7819 */ /* 0x000fc4000001140e */
[--C-:B------:R-:W-:Y:S02]  /*1940*/  LOP3.LUT R0, R197, 0x38, R208.reuse, 0xf8, !PT ;  /* 0x00000038c5007812 */ /* 0x100fe400078ef8d0 */
[----:B------:R-:W-:Y:S01]  /*1950*/  SHF.R.U32.HI R197, RZ, 0x3, R197 ;  /* 0x00000003ffc57819 */ /* 0x000fe200000116c5 */
[----:B------:R-:W-:Y:S01]  /*1960*/  IMAD R9, R15, c[0x0][0x198], RZ ;  /* 0x000066000f097a24 */ /* 0x000fe200078e02ff */
[----:B------:R-:W-:Y:S01]  /*1970*/  SHF.R.S32.HI R209, RZ, 0x1f, R208 ;  /* 0x0000001fffd17819 */ /* 0x000fe200000114d0 */
[----:B------:R-:W-:Y:S01]  /*1980*/  IMAD.WIDE R18, R19, 0x40, R14 ;  /* 0x0000004013127825 */ /* 0x000fe200078e020e */
[----:B------:R-:W-:Y:S02]  /*1990*/  LOP3.LUT R197, R0, R197, RZ, 0x3c, !PT ;  /* 0x000000c500c57212 */ /* 0x000fe400078e3cff */
[----:B------:R-:W-:Y:S01]  /*19a0*/  SHF.R.S32.HI R0, RZ, 0x1f, R5 ;  /* 0x0000001fff007819 */ /* 0x000fe20000011405 */
[----:B------:R-:W-:Y:S01]  /*19b0*/  IMAD.WIDE.U32 R20, R14, c[0x0][0x198], R208 ;  /* 0x000066000e147a25 */ /* 0x000fe200078e00d0 */
[----:B------:R-:W-:-:S02]  /*19c0*/  IADD3 R12, P0, R208, UR6, RZ ;  /* 0x00000006d00c7c10 */ /* 0x000fc4000ff1e0ff */
[----:B------:R-:W-:Y:S01]  /*19d0*/  LEA.HI R3, R0, R5, RZ, 0x3 ;  /* 0x0000000500037211 */ /* 0x000fe200078f18ff */
[----:B------:R-:W-:Y:S01]  /*19e0*/  IMAD R9, R14, c[0x0][0x19c], R9 ;  /* 0x000067000e097a24 */ /* 0x000fe200078e0209 */
[----:B------:R-:W-:Y:S01]  /*19f0*/  IADD3.X R13, R209, UR22, RZ, P0, !PT ;  /* 0x00000016d10d7c10 */ /* 0x000fe200087fe4ff */
[----:B------:R-:W-:Y:S01]  /*1a00*/  UIADD3 UR22, -UR15, UR17, URZ ;  /* 0x000000110f167290 */ /* 0x000fe2000fffe13f */
[C---:B------:R-:W-:Y:S01]  /*1a10*/  LOP3.LUT R0, R3.reuse, 0xfffffff8, RZ, 0xc0, !PT ;  /* 0xfffffff803007812 */ /* 0x040fe200078ec0ff */
[----:B------:R-:W-:Y:S01]  /*1a20*/  IMAD.SHL.U32 R3, R3, 0x40, RZ ;  /* 0x0000004003037824 */ /* 0x000fe200078e00ff */
[----:B------:R-:W-:Y:S01]  /*1a30*/  LOP3.LUT R193, R193, 0xfffffffe, RZ, 0xc0, !PT ;  /* 0xfffffffec1c17812 */ /* 0x000fe200078ec0ff */
[----:B-1----:R-:W-:Y:S01]  /*1a40*/  IMAD.WIDE.U32 R16, R16, c[0x0][0x1a8], R12 ;  /* 0x00006a0010107a25 */ /* 0x002fe200078e000c */
[----:B------:R-:W-:Y:S02]  /*1a50*/  LOP3.LUT R197, R197, 0xfffffe00, R8, 0xf8, !PT ;  /* 0xfffffe00c5c57812 */ /* 0x000fe400078ef808 */
[----:B------:R-:W-:Y:S01]  /*1a60*/  IADD3 R198, P1, R20, UR26, RZ ;  /* 0x0000001a14c67c10 */ /* 0x000fe2000ff3e0ff */
[----:B------:R-:W-:Y:S01]  /*1a70*/  IMAD.IADD R0, R5, 0x1, -R0 ;  /* 0x0000000105007824 */ /* 0x000fe200078e0a00 */
[----:B------:R-:W-:Y:S01]  /*1a80*/  SHF.R.S32.HI R231, RZ, 0x1f, R228 ;  /* 0x0000001fffe77819 */ /* 0x000fe200000114e4 */
[----:B------:R-:W-:Y:S01]  /*1a90*/  IMAD R5, R15, c[0x0][0x1a0], RZ ;  /* 0x000068000f057a24 */ /* 0x000fe200078e02ff */
[----:B------:R-:W-:Y:S01]  /*1aa0*/  IADD3.X R199, R21, UR25, R9, P1, !PT ;  /* 0x0000001915c77c10 */ /* 0x000fe20008ffe409 */
[----:B------:R-:W-:Y:S01]  /*1ab0*/  IMAD.WIDE.U32 R12, R14, c[0x0][0x1a0], R208 ;  /* 0x000068000e0c7a25 */ /* 0x000fe200078e00d0 */
[----:B------:R-:W-:-:S02]  /*1ac0*/  LOP3.LUT P3, RZ, R0, 0x4, RZ, 0xc0, !PT ;  /* 0x0000000400ff7812 */ /* 0x000fc4000786c0ff */
[----:B------:R-:W-:Y:S01]  /*1ad0*/  LOP3.LUT P2, RZ, R0, 0x2, RZ, 0xc0, !PT ;  /* 0x0000000200ff7812 */ /* 0x000fe2000784c0ff */
[----:B------:R-:W-:Y:S01]  /*1ae0*/  IMAD R5, R14, c[0x0][0x1a4], R5 ;  /* 0x000069000e057a24 */ /* 0x000fe200078e0205 */
[----:B------:R-:W-:Y:S01]  /*1af0*/  IADD3 R8, P0, R12, UR28, RZ ;  /* 0x0000001c0c087c10 */ /* 0x000fe2000ff1e0ff */
[----:B------:R-:W-:Y:S01]  /*1b00*/  IMAD.IADD R193, R10, 0x1, -R193 ;  /* 0x000000010ac17824 */ /* 0x000fe200078e0ac1 */
[----:B------:R-:W-:Y:S01]  /*1b10*/  SHF.R.S32.HI R87, RZ, 0x5, R87 ;  /* 0x00000005ff577819 */ /* 0x000fe20000011457 */
[----:B------:R-:W-:Y:S01]  /*1b20*/  IMAD.SHL.U32 R0, R0, 0x40, RZ ;  /* 0x0000004000007824 */ /* 0x000fe200078e00ff */
[----:B------:R-:W-:Y:S01]  /*1b30*/  IADD3.X R9, R13, UR5, R5, P0, !PT ;  /* 0x000000050d097c10 */ /* 0x000fe200087fe405 */
[----:B------:R-:W-:Y:S01]  /*1b40*/  IMAD.SHL.U32 R7, R193, 0x8, RZ ;  /* 0x00000008c1077824 */ /* 0x000fe200078e00ff */
[----:B------:R-:W-:Y:S01]  /*1b50*/  ULDC.64 UR4, c[0x0][0x1a8] ;  /* 0x00006a0000047ab9 */ /* 0x000fe20000000a00 */
[----:B------:R-:W-:Y:S01]  /*1b60*/  ISETP.GE.AND P0, PT, R14, UR22, PT ;  /* 0x000000160e007c0c */ /* 0x000fe2000bf06270 */
[----:B------:R-:W-:Y:S01]  /*1b70*/  UIMAD UR4, UR7, UR4, URZ ;  /* 0x00000004070472a4 */ /* 0x000fe2000f8e023f */
[----:B------:R-:W-:Y:S01]  /*1b80*/  LOP3.LUT R0, R0, 0x1c0, RZ, 0xc0, !PT ;  /* 0x000001c000007812 */ /* 0x000fe200078ec0ff */
[C---:B------:R-:W-:Y:S01]  /*1b90*/  IMAD R201, R231.reuse, c[0x0][0x1b0], RZ ;  /* 0x00006c00e7c97a24 */ /* 0x040fe200078e02ff */
[----:B------:R-:W-:Y:S01]  /*1ba0*/  IADD3 R196, R208, 0x40, RZ ;  /* 0x00000040d0c47810 */ /* 0x000fe20007ffe0ff */
[----:B------:R-:W-:Y:S01]  /*1bb0*/  IMAD R231, R231, c[0x0][0x1b8], RZ ;  /* 0x00006e00e7e77a24 */ /* 0x000fe200078e02ff */
[----:B------:R-:W-:Y:S01]  /*1bc0*/  LOP3.LUT R5, R0, 0x8, R7, 0xf8, !PT ;  /* 0x0000000800057812 */ /* 0x000fe200078ef807 */
[----:B------:R-:W-:Y:S01]  /*1bd0*/  UIMAD UR4, UR12, UR5, UR4 ;  /* 0x000000050c0472a4 */ /* 0x000fe2000f8e0204 */
[----:B------:R-:W-:Y:S01]  /*1be0*/  SHF.R.U32.HI R0, RZ, 0x3, R0 ;  /* 0x00000003ff007819 */ /* 0x000fe20000011600 */
[----:B------:R-:W-:Y:S01]  /*1bf0*/  IMAD R201, R228, c[0x0][0x1b4], R201 ;  /* 0x00006d00e4c97a24 */ /* 0x000fe200078e02c9 */
[----:B------:R-:W-:Y:S01]  /*1c00*/  IADD3 R195, R208, 0x80, RZ ;  /* 0x00000080d0c37810 */ /* 0x000fe20007ffe0ff */
[C---:B------:R-:W-:Y:S01]  /*1c10*/  IMAD R231, R228.reuse, c[0x0][0x1bc], R231 ;  /* 0x00006f00e4e77a24 */ /* 0x040fe200078e02e7 */
[----:B------:R-:W-:Y:S01]  /*1c20*/  LOP3.LUT R0, R5, R0, RZ, 0x3c, !PT ;  /* 0x0000000005007212 */ /* 0x000fe200078e3cff */
[----:B------:R-:W-:Y:S01]  /*1c30*/  IMAD.WIDE.U32 R198, R228, c[0x0][0x1b0], R198 ;  /* 0x00006c00e4c67a25 */ /* 0x000fe200078e00c6 */
[----:B------:R-:W-:-:S02]  /*1c40*/  IADD3 R13, R17, UR4, RZ ;  /* 0x00000004110d7c10 */ /* 0x000fc4000fffe0ff */
[----:B------:R-:W-:Y:S01]  /*1c50*/  LOP3.LUT R0, R0, 0xfffffe00, R3, 0xf8, !PT ;  /* 0xfffffe0000007812 */ /* 0x000fe200078ef803 */
[----:B------:R-:W-:Y:S02]  /*1c60*/  IMAD.MOV.U32 R7, RZ, RZ, 0x10 ;  /* 0x00000010ff077424 */ /* 0x000fe400078e00ff */
        /* <DEDUP_REMOVED lines=38> */
.L_x_1003:
[----:B------:R-:W-:Y:S05]  /*1ed0*/  BSYNC B0 ;  /* 0x0000000000007941 */ /* 0x000fea0003800000 */
.L_x_1002:
        /* <DEDUP_REMOVED lines=37> */
.L_x_1005:
[----:B------:R-:W-:Y:S05]  /*2130*/  BSYNC B0 ;  /* 0x0000000000007941 */ /* 0x000fea0003800000 */
.L_x_1004:
        /* <DEDUP_REMOVED lines=37> */
.L_x_1007:
[----:B------:R-:W-:Y:S05]  /*2390*/  BSYNC B0 ;  /* 0x0000000000007941 */ /* 0x000fea0003800000 */
.L_x_1006:
        /* <DEDUP_REMOVED lines=40> */
.L_x_1009:
[----:B------:R-:W-:Y:S05]  /*2620*/  BSYNC B0 ;  /* 0x0000000000007941 */ /* 0x000fea0003800000 */
.L_x_1008:
        /* <DEDUP_REMOVED lines=37> */
.L_x_1011:
[----:B------:R-:W-:Y:S05]  /*2880*/  BSYNC B0 ;  /* 0x0000000000007941 */ /* 0x000fea0003800000 */
.L_x_1010:
        /* <DEDUP_REMOVED lines=33> */
.L_x_1013:
[----:B------:R-:W-:Y:S05]  /*2aa0*/  BSYNC B0 ;  /* 0x0000000000007941 */ /* 0x000fea0003800000 */
.L_x_1012:
        /* <DEDUP_REMOVED lines=32> */
.L_x_1015:
[----:B------:R-:W-:Y:S05]  /*2cb0*/  BSYNC B0 ;  /* 0x0000000000007941 */ /* 0x000fea0003800000 */
.L_x_1014:
        /* <DEDUP_REMOVED lines=34> */
.L_x_1017:
[----:B------:R-:W-:Y:S05]  /*2ee0*/  BSYNC B0 ;  /* 0x0000000000007941 */ /* 0x000fea0003800000 */
.L_x_1016:
[----:B------:R-:W-:Y:S01]  /*2ef0*/  ULDC.64 UR4, c[0x0][0x318] ;  /* 0x0000c60000047ab9 */ /* 0x000fe20000000a00 */
[----:B------:R-:W0:Y:S01]  /*2f00*/  LDGDEPBAR ;  /* 0x00000000000079af */ /* 0x000e220000000000 */
[----:B------:R-:W-:-:S04]  /*2f10*/  UISETP.NE.U32.AND UP1, UPT, URZ, UR4, UPT ;  /* 0x000000043f00728c */ /* 0x000fc8000bf25070 */
[----:B------:R-:W-:-:S03]  /*2f20*/  UISETP.NE.AND.EX UP1, UPT, URZ, UR5, UPT, UP1 ;  /* 0x000000053f00728c */ /* 0x000fc6000bf25310 */
[----:B------:R-:W-:-:S03]  /*2f30*/  ULDC.64 UR4, c[0x0][0x320] ;  /* 0x0000c80000047ab9 */ /* 0x000fc60000000a00 */
        /* <DEDUP_REMOVED lines=8> */
[----:B------:R-:W-:Y:S02]  /*2fc0*/  ULDC UR4, c[0x0][0x318] ;  /* 0x0000c60000047ab9 */ /* 0x000fe40000000800 */
[----:B------:R-:W-:Y:S02]  /*2fd0*/  @UP1 ULEA UR12, UP0, UR30, UR4, 0x2 ;  /* 0x000000041e0c1291 */ /* 0x000fe4000f80103f */
[----:B------:R-:W-:Y:S02]  /*2fe0*/  @UP1 UIADD3 UR5, UR31, UR5, URZ ;  /* 0x000000051f051290 */ /* 0x000fe4000fffe03f */
[----:B------:R-:W-:Y:S02]  /*2ff0*/  ULDC UR4, c[0x0][0x31c] ;  /* 0x0000c70000047ab9 */ /* 0x000fe40000000800 */
[----:B------:R-:W-:Y:S01]  /*3000*/  @UP1 ULEA.HI.X UR13, UR30, UR4, UR5, 0x2, UP0 ;  /* 0x000000041e0d1291 */ /* 0x000fe200080f1405 */
[----:B-12---:R-:W-:Y:S01]  /*3010*/  IMAD.U32 R16, RZ, RZ, UR12 ;  /* 0x0000000cff107e24 */ /* 0x006fe2000f8e00ff */
[----:B------:R-:W1:Y:S01]  /*3020*/  @P0 MUFU.RCP R12, c[0x0][0x238] ;  /* 0x00008e00000c0b08 */ /* 0x000e620000001000 */
[----:B------:R-:W-:Y:S01]  /*3030*/  ISETP.GE.AND P1, PT, R14, UR22, PT ;  /* 0x000000160e007c0c */ /* 0x000fe2000bf26270 */
[----:B------:R-:W-:-:S02]  /*3040*/  ULDC.64 UR4, c[0x0][0x1a0] ;  /* 0x0000680000047ab9 */ /* 0x000fc40000000a00 */
[----:B------:R-:W-:-:S05]  /*3050*/  IMAD.U32 R17, RZ, RZ, UR13 ;  /* 0x0000000dff117e24 */ /* 0x000fca000f8e00ff */
[----:B------:R2:W1:Y:S01]  /*3060*/  @P0 LDG.E R13, [R16.64] ;  /* 0x00000012100d0981 */ /* 0x000462000c1e1900 */
[----:B------:R-:W-:Y:S01]  /*3070*/  USHF.L.U64.HI UR6, UR4, UR6, UR5 ;  /* 0x0000000604067299 */ /* 0x000fe20008010205 */
[----:B------:R-:W-:Y:S01]  /*3080*/  IMAD.MOV.U32 R230, RZ, RZ, R228 ;  /* 0x000000ffffe67224 */ /* 0x000fe200078e00e4 */
[----:B------:R-:W-:Y:S01]  /*3090*/  USHF.L.U32 UR7, UR4, 0x6, URZ ;  /* 0x0000000604077899 */ /* 0x000fe2000800063f */
[----:B------:R-:W-:Y:S01]  /*30a0*/  BAR.SYNC.DEFER_BLOCKING 0x0 ;  /* 0x0000000000007b1d */ /* 0x000fe20000010000 */
[----:B------:R-:W-:Y:S01]  /*30b0*/  UIMAD UR5, UR6, UR24, URZ ;  /* 0x00000018060572a4 */ /* 0x000fe2000f8e023f */
[----:B------:R-:W-:Y:S02]  /*30c0*/  SHF.R.S32.HI R84, RZ, 0x1f, R11 ;  /* 0x0000001fff547819 */ /* 0x000fe4000001140b */
[----:B------:R-:W-:Y:S01]  /*30d0*/  MOV R214, UR14 ;  /* 0x0000000e00d67c02 */ /* 0x000fe20008000f00 */
[----:B------:R-:W-:Y:S01]  /*30e0*/  UIMAD UR23, UR23, UR7, UR5 ;  /* 0x00000007171772a4 */ /* 0x000fe2000f8e0205 */
[----:B------:R-:W-:Y:S01]  /*30f0*/  LEA.HI R84, R84, R11, RZ, 0x2 ;  /* 0x0000000b54547211 */ /* 0x000fe200078f10ff */
[----:B------:R-:W-:Y:S01]  /*3100*/  UMOV UR13, URZ ;  /* 0x0000003f000d7c82 */ /* 0x000fe20008000000 */
[----:B------:R-:W-:Y:S01]  /*3110*/  BSSY B0, `(.L_x_1018) ;  /* 0x0000026000007945 */ /* 0x000fe20003800000 */
[----:B------:R-:W-:-:S02]  /*3120*/  LEA R214, R214, R87, 0x2 ;  /* 0x00000057d6d67211 */ /* 0x000fc400078e10ff */
[----:B------:R-:W-:Y:S01]  /*3130*/  SHF.R.S32.HI R84, RZ, 0x2, R84 ;  /* 0x00000002ff547819 */ /* 0x000fe20000011454 */
[----:B--2---:R-:W-:Y:S01]  /*3140*/  IMAD.U32 R17, RZ, RZ, UR24 ;  /* 0x00000018ff117e24 */ /* 0x004fe2000f8e00ff */
[----:B------:R2:W-:Y:S03]  /*3150*/  @P1 STS.128 [R197+0xc000], RZ ;  /* 0x00c000ffc5001388 */ /* 0x0005e60000000c00 */
[----:B------:R-:W-:Y:S01]  /*3160*/  IMAD.WIDE.U32 R16, R17, UR7, R230 ;  /* 0x0000000711107c25 */ /* 0x000fe2000f8e00e6 */
[----:B------:R2:W-:Y:S04]  /*3170*/  @P1 STS.128 [R197+0xe000], RZ ;  /* 0x00e000ffc5001388 */ /* 0x0005e80000000c00 */
[----:B------:R-:W-:Y:S01]  /*3180*/  IADD3 R19, R17, UR23, RZ ;  /* 0x0000001711137c10 */ /* 0x000fe2000fffe0ff */
[----:B------:R2:W-:Y:S01]  /*3190*/  @P1 STS.128 [R197+0x10000], RZ ;  /* 0x010000ffc5001388 */ /* 0x0005e20000000c00 */
[----:B-1----:R-:W-:-:S04]  /*31a0*/  @P0 FMUL.FTZ R12, R13, R12 ;  /* 0x0000000c0d0c0220 */ /* 0x002fc80000410000 */
[----:B------:R-:W1:Y:S02]  /*31b0*/  @P0 R2UR UR12, R12 ;  /* 0x000000000c0c03c2 */ /* 0x000e6400000e0000 */
[----:B-1----:R-:W-:Y:S01]  /*31c0*/  @UP1 UMOV UR13, UR12 ;  /* 0x0000000c000d1c82 */ /* 0x002fe20008000000 */
        /* <DEDUP_REMOVED lines=26> */
.L_x_1019:
[----:B--2---:R-:W-:Y:S05]  /*3370*/  BSYNC B0 ;  /* 0x0000000000007941 */ /* 0x004fea0003800000 */
.L_x_1018:
        /* <DEDUP_REMOVED lines=36> */
.L_x_1021:
[----:B------:R-:W-:Y:S05]  /*35c0*/  BSYNC B0 ;  /* 0x0000000000007941 */ /* 0x000fea0003800000 */
.L_x_1020:
        /* <DEDUP_REMOVED lines=35> */
.L_x_1023:
[----:B------:R-:W-:Y:S05]  /*3800*/  BSYNC B0 ;  /* 0x0000000000007941 */ /* 0x000fea0003800000 */
.L_x_1022:
[----:B------:R-:W-:Y:S01]  /*3810*/  ISETP.GE.AND P0, PT, R8, UR22, PT ;  /* 0x0000001608007c0c */ /* 0x000fe2000bf06270 */
[----:B------:R-:W-:Y:S01]  /*3820*/  UIADD3 UR4, UR16, 0x1, -UR17 ;  /* 0x0000000110047890 */ /* 0x000fe2000fffe811 */
[----:B------:R-:W-:Y:S01]  /*3830*/  BSSY B0, `(.L_x_1024) ;  /* 0x0000026000007945 */ /* 0x000fe20003800000 */
[----:B------:R-:W-:Y:S02]  /*3840*/  ULDC UR5, c[0x0][0x2e8] ;  /* 0x0000ba0000057ab9 */ /* 0x000fe40000000800 */
[----:B------:R-:W-:-:S08]  /*3850*/  UIADD3 UR5, UR4, UR5, URZ ;  /* 0x0000000504057290 */ /* 0x000fd0000fffe03f */
        /* <DEDUP_REMOVED lines=13> */
[----:B------:R1:W-:Y:S02]  /*3930*/  @P3 STS.128 [R197+0xd800], RZ ;  /* 0x00d800ffc5003388 */ /* 0x0003e40000000c00 */
        /* <DEDUP_REMOVED lines=21> */
.L_x_1025:
[----:B------:R-:W-:Y:S05]  /*3a90*/  BSYNC B0 ;  /* 0x0000000000007941 */ /* 0x000fea0003800000 */
.L_x_1024:
[C---:B------:R-:W-:Y:S01]  /*3aa0*/  IMAD.SHL.U32 R8, R2.reuse, 0x40, RZ ;  /* 0x0000004002087824 */ /* 0x040fe200078e00ff */
[----:B------:R-:W-:Y:S01]  /*3ab0*/  R2P PR, R2, 0x6 ;  /* 0x0000000602007804 */ /* 0x000fe20000000000 */
[----:B------:R-:W-:Y:S01]  /*3ac0*/  IMAD.SHL.U32 R14, R14, 0x8, RZ ;  /* 0x000000080e0e7824 */ /* 0x000fe200078e00ff */
[----:B------:R-:W-:Y:S01]  /*3ad0*/  UIADD3 UR4, UR16, -UR17, URZ ;  /* 0x8000001110047290 */ /* 0x000fe2000fffe03f */
[----:B------:R-:W-:Y:S01]  /*3ae0*/  IMAD R194, R87, 0x400, R0 ;  /* 0x0000040057c27824 */ /* 0x000fe200078e0200 */
[----:B------:R-:W-:Y:S01]  /*3af0*/  LOP3.LUT R9, R8, 0x1c0, RZ, 0xc0, !PT ;  /* 0x000001c008097812 */ /* 0x000fe200078ec0ff */
[----:B------:R-:W-:Y:S01]  /*3b00*/  IMAD.SHL.U32 R210, R85, 0x2, RZ ;  /* 0x0000000255d27824 */ /* 0x000fe200078e00ff */
[----:B------:R-:W-:Y:S01]  /*3b10*/  LEA R87, R87, UR15, 0x4 ;  /* 0x0000000f57577c11 */ /* 0x000fe2000f8e20ff */
[----:B------:R-:W-:Y:S01]  /*3b20*/  IMAD.SHL.U32 R194, R194, 0x2, RZ ;  /* 0x00000002c2c27824 */ /* 0x000fe200078e00ff */
[----:B------:R-:W-:Y:S01]  /*3b30*/  LOP3.LUT R8, R9, 0x8, R14, 0xf8, !PT ;  /* 0x0000000809087812 */ /* 0x000fe200078ef80e */
[----:B------:R-:W0:Y:S01]  /*3b40*/  LDGDEPBAR ;  /* 0x00000000000079af */ /* 0x000e220000000000 */
[----:B------:R-:W-:Y:S01]  /*3b50*/  SHF.R.U32.HI R9, RZ, 0x3, R9 ;  /* 0x00000003ff097819 */ /* 0x000fe20000011609 */
[--C-:B------:R-:W-:Y:S01]  /*3b60*/  IMAD R192, R7, 0x2, R194.reuse ;  /* 0x0000000207c07824 */ /* 0x100fe200078e02c2 */
[----:B------:R-:W-:Y:S01]  /*3b70*/  LOP3.LUT R210, R210, 0x6, RZ, 0xc0, !PT ;  /* 0x00000006d2d27812 */ /* 0x000fe200078ec0ff */
[----:B------:R-:W-:Y:S01]  /*3b80*/  LDSM.16.M88.4 R24, [R194] ;  /* 0x00000000c218783b */ /* 0x000fe20000000200 */
[----:B------:R-:W-:Y:S01]  /*3b90*/  LOP3.LUT R8, R8, R9, RZ, 0x3c, !PT ;  /* 0x0000000908087212 */ /* 0x000fe200078e3cff */
[C---:B------:R-:W-:Y:S01]  /*3ba0*/  IMAD R190, R5.reuse, 0x2, R194 ;  /* 0x0000000205be7824 */ /* 0x040fe200078e02c2 */
[----:B------:R-:W-:Y:S01]  /*3bb0*/  UISETP.GT.AND UP0, UPT, UR24, UR9, UPT ;  /* 0x000000091800728c */ /* 0x000fe2000bf04270 */
[----:B------:R-:W-:Y:S01]  /*3bc0*/  LDSM.16.M88.4 R60, [R192] ;  /* 0x00000000c03c783b */ /* 0x000fe20000000200 */
[----:B------:R-:W-:-:S02]  /*3bd0*/  IMAD R189, R5, 0x2, R192 ;  /* 0x0000000205bd7824 */ /* 0x000fc400078e02c0 */
[----:B------:R-:W-:Y:S01]  /*3be0*/  IMAD R193, R193, 0x200, R8 ;  /* 0x00000200c1c17824 */ /* 0x000fe200078e0208 */
[----:B-1----:R-:W-:Y:S01]  /*3bf0*/  LDSM.16.M88.4 R20, [R190] ;  /* 0x00000000be14783b */ /* 0x002fe20000000200 */
[----:B------:R-:W-:Y:S02]  /*3c00*/  IMAD.IADD R84, R84, 0x1, R87 ;  /* 0x0000000154547824 */ /* 0x000fe400078e0257 */
[----:B------:R-:W-:Y:S01]  /*3c10*/  IMAD.SHL.U32 R193, R193, 0x2, RZ ;  /* 0x00000002c1c17824 */ /* 0x000fe200078e00ff */
[----:B------:R-:W-:Y:S02]  /*3c20*/  LDSM.16.M88.4 R68, [R189] ;  /* 0x00000000bd44783b */ /* 0x000fe40000000200 */
[----:B------:R-:W-:Y:S02]  /*3c30*/  IADD3 R207, R84, UR4, RZ ;  /* 0x0000000454cf7c10 */ /* 0x000fe4000fffe0ff */
[----:B------:R-:W1:Y:S01]  /*3c40*/  LDSM.16.M88.4 R72, [R193+0x6000] ;  /* 0x00600000c148783b */ /* 0x000e620000000200 */
[----:B------:R-:W-:-:S02]  /*3c50*/  IADD3 R2, R193, 0x6000, RZ ;  /* 0x00006000c1027810 */ /* 0x000fc40007ffe0ff */
[----:B------:R-:W-:Y:S01]  /*3c60*/  IADD3 R191, R193, 0x6020, RZ ;  /* 0x00006020c1bf7810 */ /* 0x000fe20007ffe0ff */
[----:B------:R-:W5:Y:S01]  /*3c70*/  LDSM.16.M88.4 R40, [R193+0x6800] ;  /* 0x00680000c128783b */ /* 0x000f620000000200 */
[----:B------:R-:W-:Y:S01]  /*3c80*/  @P1 IADD3 R191, R2, -0x20, RZ ;  /* 0xffffffe002bf1810 */ /* 0x000fe20007ffe0ff */
[----:B------:R-:W-:Y:S01]  /*3c90*/  IMAD.MOV.U32 R2, RZ, RZ, 0x40 ;  /* 0x00000040ff027424 */ /* 0x000fe200078e00ff */
[----:B------:R-:W-:Y:S01]  /*3ca0*/  IADD3 R205, R84, UR5, RZ ;  /* 0x0000000554cd7c10 */ /* 0x000fe2000fffe0ff */
[----:B------:R-:W2:Y:S01]  /*3cb0*/  LDSM.16.M88.4 R32, [R193+0x7000] ;  /* 0x00700000c120783b */ /* 0x000ea20000000200 */
[----:B------:R-:W-:Y:S02]  /*3cc0*/  IADD3 R206, R207, -c[0x0][0x2e4], RZ ;  /* 0x8000b900cfce7a10 */ /* 0x000fe40007ffe0ff */
[----:B------:R-:W-:Y:S01]  /*3cd0*/  SEL R2, R2, 0xffffffc0, !P2 ;  /* 0xffffffc002027807 */ /* 0x000fe20005000000 */
[----:B------:R-:W3:Y:S01]  /*3ce0*/  LDSM.16.M88.4 R12, [R193+0x7800] ;  /* 0x00780000c10c783b */ /* 0x000ee20000000200 */
[----:B------:R-:W-:-:S02]  /*3cf0*/  IMNMX R205, R205, UR16, PT ;  /* 0x00000010cdcd7c17 */ /* 0x000fc4000b800200 */
[----:B------:R-:W-:Y:S01]  /*3d00*/  IMNMX R206, RZ, R206, !PT ;  /* 0x000000ceffce7217 */ /* 0x000fe20007800200 */
[----:B------:R-:W4:Y:S01]  /*3d10*/  LDSM.16.M88.4 R64, [R191] ;  /* 0x00000000bf40783b */ /* 0x000f220000000200 */
[----:B------:R-:W-:Y:S01]  /*3d20*/  IMAD.IADD R187, R193, 0x1, R2 ;  /* 0x00000001c1bb7824 */ /* 0x000fe200078e0202 */
[C---:B------:R-:W-:Y:S01]  /*3d30*/  IADD3 R183, R191.reuse, 0x800, RZ ;  /* 0x00000800bfb77810 */ /* 0x040fe20007ffe0ff */
[----:B------:R-:W-:Y:S01]  /*3d40*/  IMAD.IADD R180, R2, 0x1, R191 ;  /* 0x0000000102b47824 */ /* 0x000fe200078e02bf */
[----:B------:R-:W2:Y:S01]  /*3d50*/  LDSM.16.M88.4 R56, [R191+0x800] ;  /* 0x00080000bf38783b */ /* 0x000ea20000000200 */
[----:B------:R-:W-:Y:S02]  /*3d60*/  IADD3 R2, R84, 0x8, RZ ;  /* 0x0000000854027810 */ /* 0x000fe40007ffe0ff */
[----:B------:R-:W-:Y:S01]  /*3d70*/  IADD3 R182, R191, 0x1000, RZ ;  /* 0x00001000bfb67810 */ /* 0x000fe20007ffe0ff */
[----:B------:R-:W2:Y:S01]  /*3d80*/  LDSM.16.M88.4 R52, [R191+0x1000] ;  /* 0x00100000bf34783b */ /* 0x000ea20000000200 */
[C---:B------:R-:W-:Y:S01]  /*3d90*/  IADD3 R204, R2.reuse, UR4, RZ ;  /* 0x0000000402cc7c10 */ /* 0x040fe2000fffe0ff */
[----:B------:R-:W-:Y:S01]  /*3da0*/  UIADD3 UR4, UR21, 0x646e171e, URZ ;  /* 0x646e171e15047890 */ /* 0x000fe2000fffe03f */
[----:B------:R-:W-:Y:S01]  /*3db0*/  IADD3 R202, R2, UR5, RZ ;  /* 0x0000000502ca7c10 */ /* 0x000fe2000fffe0ff */
[----:B------:R-:W3:Y:S01]  /*3dc0*/  LDSM.16.M88.4 R48, [R191+0x1800] ;  /* 0x00180000bf30783b */ /* 0x000ee20000000200 */
[----:B------:R-:W-:-:S02]  /*3dd0*/  IADD3 R203, R204, -c[0x0][0x2e4], RZ ;  /* 0x8000b900cccb7a10 */ /* 0x000fc40007ffe0ff */
[----:B------:R-:W-:Y:S01]  /*3de0*/  IMNMX R202, R202, UR16, PT ;  /* 0x00000010caca7c17 */ /* 0x000fe2000b800200 */
[----:B------:R-:W3:Y:S01]  /*3df0*/  LDSM.16.M88.4 R16, [R187+0x6000] ;  /* 0x00600000bb10783b */ /* 0x000ee20000000200 */
[----:B------:R-:W-:Y:S02]  /*3e00*/  IMNMX R203, RZ, R203, !PT ;  /* 0x000000cbffcb7217 */ /* 0x000fe40007800200 */
[C---:B------:R-:W-:Y:S01]  /*3e10*/  IADD3 R181, R191.reuse, 0x1800, RZ ;  /* 0x00001800bfb57810 */ /* 0x040fe20007ffe0ff */
[----:B------:R-:W-:Y:S01]  /*3e20*/  LDSM.16.M88.4 R80, [R187+0x7000] ;  /* 0x00700000bb50783b */ /* 0x000fe20000000200 */
[C---:B------:R-:W-:Y:S02]  /*3e30*/  IADD3 R179, R191.reuse, 0x2000, RZ ;  /* 0x00002000bfb37810 */ /* 0x040fe40007ffe0ff */
[C---:B------:R-:W-:Y:S01]  /*3e40*/  IADD3 R178, R191.reuse, 0x2800, RZ ;  /* 0x00002800bfb27810 */ /* 0x040fe20007ffe0ff */
[----:B-1----:R-:W-:Y:S01]  /*3e50*/  HMMA.16816.F32 R8, R24, R72, RZ ;  /* 0x000000481808723c */ /* 0x002fe200000018ff */
[----:B------:R-:W-:Y:S01]  /*3e60*/  LDSM.16.M88.4 R76, [R187+0x7800] ;  /* 0x00780000bb4c783b */ /* 0x000fe20000000200 */
[----:B------:R-:W-:-:S02]  /*3e70*/  IADD3 R177, R191, 0x3000, RZ ;  /* 0x00003000bfb17810 */ /* 0x000fc40007ffe0ff */
[C---:B------:R-:W-:Y:S02]  /*3e80*/  IADD3 R176, R191.reuse, 0x3800, RZ ;  /* 0x00003800bfb07810 */ /* 0x040fe40007ffe0ff */
[C---:B------:R-:W-:Y:S02]  /*3e90*/  IADD3 R175, R191.reuse, 0x4000, RZ ;  /* 0x00004000bfaf7810 */ /* 0x040fe40007ffe0ff */
[----:B------:R-:W-:Y:S01]  /*3ea0*/  HMMA.16816.F32 R72, R24, R74, RZ ;  /* 0x0000004a1848723c */ /* 0x000fe200000018ff */
[C---:B------:R-:W-:Y:S02]  /*3eb0*/  IADD3 R174, R191.reuse, 0x4800, RZ ;  /* 0x00004800bfae7810 */ /* 0x040fe40007ffe0ff */
[C---:B------:R-:W-:Y:S02]  /*3ec0*/  IADD3 R173, R191.reuse, 0x5000, RZ ;  /* 0x00005000bfad7810 */ /* 0x040fe40007ffe0ff */
[----:B------:R-:W-:-:S03]  /*3ed0*/  IADD3 R172, R191, 0x5800, RZ ;  /* 0x00005800bfac7810 */ /* 0x000fc60007ffe0ff */
[C---:B-----5:R-:W-:Y:S08]  /*3ee0*/  HMMA.16816.F32 R44, R24.reuse, R40, RZ ;  /* 0x00000028182c723c */ /* 0x060ff000000018ff */
[C---:B--2---:R-:W-:Y:S08]  /*3ef0*/  HMMA.16816.F32 R36, R24.reuse, R32, RZ ;  /* 0x000000201824723c */ /* 0x044ff000000018ff */
[C---:B------:R-:W-:Y:S08]  /*3f00*/  HMMA.16816.F32 R40, R24.reuse, R42, RZ ;  /* 0x0000002a1828723c */ /* 0x040ff000000018ff */
[C---:B------:R-:W-:Y:S08]  /*3f10*/  HMMA.16816.F32 R32, R24.reuse, R34, RZ ;  /* 0x000000221820723c */ /* 0x040ff000000018ff */
[C---:B---3--:R-:W-:Y:S08]  /*3f20*/  HMMA.16816.F32 R28, R24.reuse, R12, RZ ;  /* 0x0000000c181c723c */ /* 0x048ff000000018ff */
[----:B------:R-:W-:Y:S01]  /*3f30*/  HMMA.16816.F32 R24, R24, R14, RZ ;  /* 0x0000000e1818723c */ /* 0x000fe200000018ff */
[----:B------:R-:W1:Y:S07]  /*3f40*/  LDSM.16.M88.4 R12, [R187+0x6800] ;  /* 0x00680000bb0c783b */ /* 0x000e6e0000000200 */
[C---:B----4-:R-:W-:Y:S08]  /*3f50*/  HMMA.16816.F32 R8, R60.reuse, R64, R8 ;  /* 0x000000403c08723c */ /* 0x050ff00000001808 */
[C---:B------:R-:W-:Y:S01]  /*3f60*/  HMMA.16816.F32 R72, R60.reuse, R66, R72 ;  /* 0x000000423c48723c */ /* 0x040fe20000001848 */
[----:B------:R-:W2:Y:S07]  /*3f70*/  LDSM.16.M88.4 R64, [R180] ;  /* 0x00000000b440783b */ /* 0x000eae0000000200 */
        /* <DEDUP_REMOVED lines=8> */
[----:B------:R-:W4:Y:S04]  /*4000*/  LDSM.16.M88.4 R48, [R180+0x1000] ;  /* 0x00100000b430783b */ /* 0x000f280000000200 */
[----:B------:R-:W5:Y:S03]  /*4010*/  LDSM.16.M88.4 R60, [R180+0x1800] ;  /* 0x00180000b43c783b */ /* 0x000f660000000200 */
[C---:B------:R-:W-:Y:S08]  /*4020*/  HMMA.16816.F32 R8, R20.reuse, R16, R8 ;  /* 0x000000101408723c */ /* 0x040ff00000001808 */
[C---:B------:R-:W-:Y:S01]  /*4030*/  HMMA.16816.F32 R72, R20.reuse, R18, R72 ;  /* 0x000000121448723c */ /* 0x040fe20000001848 */
[----:B------:R-:W2:Y:S07]  /*4040*/  LDSM.16.M88.4 R16, [R193+0x8000] ;  /* 0x00800000c110783b */ /* 0x000eae0000000200 */
[C---:B-1----:R-:W-:Y:S08]  /*4050*/  HMMA.16816.F32 R44, R20.reuse, R12, R44 ;  /* 0x0000000c142c723c */ /* 0x042ff0000000182c */
[C---:B------:R-:W-:Y:S01]  /*4060*/  HMMA.16816.F32 R40, R20.reuse, R14, R40 ;  /* 0x0000000e1428723c */ /* 0x040fe20000001828 */
[----:B------:R-:W1:Y:S07]  /*4070*/  LDSM.16.M88.4 R12, [R193+0x8800] ;  /* 0x00880000c10c783b */ /* 0x000e6e0000000200 */
[C---:B------:R-:W-:Y:S08]  /*4080*/  HMMA.16816.F32 R36, R20.reuse, R80, R36 ;  /* 0x000000501424723c */ /* 0x040ff00000001824 */
[C---:B------:R-:W-:Y:S08]  /*4090*/  HMMA.16816.F32 R32, R20.reuse, R82, R32 ;  /* 0x000000521420723c */ /* 0x040ff00000001820 */
[C---:B------:R-:W-:Y:S08]  /*40a0*/  HMMA.16816.F32 R28, R20.reuse, R76, R28 ;  /* 0x0000004c141c723c */ /* 0x040ff0000000181c */
[----:B------:R-:W-:Y:S01]  /*40b0*/  HMMA.16816.F32 R24, R20, R78, R24 ;  /* 0x0000004e1418723c */ /* 0x000fe20000001818 */
[----:B------:R-:W1:Y:S07]  /*40c0*/  LDSM.16.M88.4 R20, [R193+0x9000] ;  /* 0x00900000c114783b */ /* 0x000e6e0000000200 */
        /* <DEDUP_REMOVED lines=11> */
[----:B------:R-:W-:Y:S07]  /*4180*/  LDSM.16.M88.4 R60, [R191+0x3800] ;  /* 0x00380000bf3c783b */ /* 0x000fee0000000200 */
        /* <DEDUP_REMOVED lines=8> */
[----:B------:R-:W-:Y:S04]  /*4210*/  LDSM.16.M88.4 R32, [R190+0x2000] ;  /* 0x00200000be20783b */ /* 0x000fe80000000200 */
[----:B------:R-:W4:Y:S03]  /*4220*/  LDSM.16.M88.4 R20, [R187+0x8000] ;  /* 0x00800000bb14783b */ /* 0x000f260000000200 */
[C---:B--2---:R-:W-:Y:S08]  /*4230*/  HMMA.16816.F32 R28, R56.reuse, R48, R28 ;  /* 0x00000030381c723c */ /* 0x044ff0000000181c */
        /* <DEDUP_REMOVED lines=15> */
[----:B------:R-:W5:Y:S03]  /*4330*/  LDSM.16.M88.4 R60, [R180+0x2800] ;  /* 0x00280000b43c783b */ /* 0x000f660000000200 */
[C---:B----4-:R-:W-:Y:S08]  /*4340*/  HMMA.16816.F32 R8, R32.reuse, R20, R8 ;  /* 0x000000142008723c */ /* 0x050ff00000001808 */
[C---:B------:R-:W-:Y:S01]  /*4350*/  HMMA.16816.F32 R72, R32.reuse, R22, R72 ;  /* 0x000000162048723c */ /* 0x040fe20000001848 */
[----:B------:R-:W4:Y:S07]  /*4360*/  LDSM.16.M88.4 R20, [R180+0x3000] ;  /* 0x00300000b414783b */ /* 0x000f2e0000000200 */
[C---:B--2---:R-:W-:Y:S08]  /*4370*/  HMMA.16816.F32 R44, R32.reuse, R24, R44 ;  /* 0x00000018202c723c */ /* 0x044ff0000000182c */
[C---:B------:R-:W-:Y:S01]  /*4380*/  HMMA.16816.F32 R40, R32.reuse, R26, R40 ;  /* 0x0000001a2028723c */ /* 0x040fe20000001828 */
[----:B------:R-:W-:Y:S07]  /*4390*/  LDSM.16.M88.4 R24, [R180+0x3800] ;  /* 0x00380000b418783b */ /* 0x000fee0000000200 */
[C---:B---3--:R-:W-:Y:S08]  /*43a0*/  HMMA.16816.F32 R36, R32.reuse, R16, R36 ;  /* 0x000000102024723c */ /* 0x048ff00000001824 */
[----:B------:R-:W-:Y:S01]  /*43b0*/  HMMA.16816.F32 R68, R32, R18, R68 ;  /* 0x000000122044723c */ /* 0x000fe20000001844 */
[----:B------:R-:W2:Y:S07]  /*43c0*/  LDSM.16.M88.4 R16, [R193+0xa000] ;  /* 0x00a00000c110783b */ /* 0x000eae0000000200 */
[C---:B-1----:R-:W-:Y:S08]  /*43d0*/  HMMA.16816.F32 R8, R48.reuse, R12, R8 ;  /* 0x0000000c3008723c */ /* 0x042ff00000001808 */
[----:B------:R-:W-:Y:S01]  /*43e0*/  HMMA.16816.F32 R72, R48, R14, R72 ;  /* 0x0000000e3048723c */ /* 0x000fe20000001848 */
[----:B------:R-:W1:Y:S07]  /*43f0*/  LDSM.16.M88.4 R12, [R193+0xa800] ;  /* 0x00a80000c10c783b */ /* 0x000e6e0000000200 */
[C---:B------:R-:W-:Y:S08]  /*4400*/  HMMA.16816.F32 R28, R32.reuse, R56, R28 ;  /* 0x00000038201c723c */ /* 0x040ff0000000181c */
[----:B------:R-:W-:Y:S01]  /*4410*/  HMMA.16816.F32 R52, R32, R58, R52 ;  /* 0x0000003a2034723c */ /* 0x000fe20000001834 */
[----:B------:R-:W3:Y:S04]  /*4420*/  LDSM.16.M88.4 R56, [R193+0xb000] ;  /* 0x00b00000c138783b */ /* 0x000ee80000000200 */
[----:B------:R-:W-:Y:S03]  /*4430*/  LDSM.16.M88.4 R32, [R193+0xb800] ;  /* 0x00b80000c120783b */ /* 0x000fe60000000200 */
[C---:B-----5:R-:W-:Y:S08]  /*4440*/  HMMA.16816.F32 R44, R48.reuse, R60, R44 ;  /* 0x0000003c302c723c */ /* 0x060ff0000000182c */
[C---:B------:R-:W-:Y:S01]  /*4450*/  HMMA.16816.F32 R40, R48.reuse, R62, R40 ;  /* 0x0000003e3028723c */ /* 0x040fe20000001828 */
[----:B------:R-:W-:Y:S07]  /*4460*/  LDSM.16.M88.4 R60, [R192+0x4000] ;  /* 0x00400000c03c783b */ /* 0x000fee0000000200 */
[C---:B----4-:R-:W-:Y:S01]  /*4470*/  HMMA.16816.F32 R76, R48.reuse, R20, R36 ;  /* 0x00000014304c723c */ /* 0x050fe20000001824 */
[----:B------:R-:W4:Y:S07]  /*4480*/  LDSM.16.M88.4 R36, [R191+0x4000] ;  /* 0x00400000bf24783b */ /* 0x000f2e0000000200 */
[----:B------:R-:W-:Y:S01]  /*4490*/  HMMA.16816.F32 R68, R48, R22, R68 ;  /* 0x000000163044723c */ /* 0x000fe20000001844 */
[----:B------:R-:W5:Y:S07]  /*44a0*/  LDSM.16.M88.4 R20, [R191+0x4800] ;  /* 0x00480000bf14783b */ /* 0x000f6e0000000200 */
[C---:B--2---:R-:W-:Y:S08]  /*44b0*/  HMMA.16816.F32 R8, R64.reuse, R16, R8 ;  /* 0x000000104008723c */ /* 0x044ff00000001808 */
[C---:B-1----:R-:W-:Y:S08]  /*44c0*/  HMMA.16816.F32 R44, R64.reuse, R12, R44 ;  /* 0x0000000c402c723c */ /* 0x042ff0000000182c */
[C---:B------:R-:W-:Y:S01]  /*44d0*/  HMMA.16816.F32 R40, R64.reuse, R14, R40 ;  /* 0x0000000e4028723c */ /* 0x040fe20000001828 */
[----:B------:R-:W1:Y:S07]  /*44e0*/  LDSM.16.M88.4 R12, [R191+0x5000] ;  /* 0x00500000bf0c783b */ /* 0x000e6e0000000200 */
[C---:B---3--:R-:W-:Y:S08]  /*44f0*/  HMMA.16816.F32 R76, R64.reuse, R56, R76 ;  /* 0x00000038404c723c */ /* 0x048ff0000000184c */
[----:B------:R-:W-:Y:S08]  /*4500*/  HMMA.16816.F32 R72, R64, R18, R72 ;  /* 0x000000124048723c */ /* 0x000ff00000001848 */
[C---:B------:R-:W-:Y:S08]  /*4510*/  HMMA.16816.F32 R28, R48.reuse, R24, R28 ;  /* 0x00000018301c723c */ /* 0x040ff0000000181c */
[----:B------:R-:W-:Y:S01]  /*4520*/  HMMA.16816.F32 R52, R48, R26, R52 ;  /* 0x0000001a3034723c */ /* 0x000fe20000001834 */
[----:B------:R-:W-:Y:S07]  /*4530*/  LDSM.16.M88.4 R24, [R187+0xa000] ;  /* 0x00a00000bb18783b */ /* 0x000fee0000000200 */
[C---:B----4-:R-:W-:Y:S01]  /*4540*/  HMMA.16816.F32 R16, R60.reuse, R36, R8 ;  /* 0x000000243c10723c */ /* 0x050fe20000001808 */
[----:B------:R-:W-:Y:S07]  /*4550*/  LDSM.16.M88.4 R8, [R190+0x4000] ;  /* 0x00400000be08783b */ /* 0x000fee0000000200 */
[C---:B-----5:R-:W-:Y:S01]  /*4560*/  HMMA.16816.F32 R48, R60.reuse, R20, R44 ;  /* 0x000000143c30723c */ /* 0x060fe2000000182c */
[----:B------:R-:W2:Y:S07]  /*4570*/  LDSM.16.M88.4 R44, [R187+0xb000] ;  /* 0x00b00000bb2c783b */ /* 0x000eae0000000200 */
[----:B-1----:R-:W-:Y:S07]  /*4580*/  HMMA.16816.F32 R76, R60, R12, R76 ;  /* 0x0000000c3c4c723c */ /* 0x002fee000000184c */
[----:B------:R-:W-:Y:S01]  /*4590*/  IMAD.U32 R13, RZ, RZ, UR24 ;  /* 0x00000018ff0d7e24 */ /* 0x000fe2000f8e00ff */
[----:B------:R-:W-:Y:S08]  /*45a0*/  HMMA.16816.F32 R68, R64, R58, R68 ;  /* 0x0000003a4044723c */ /* 0x000ff00000001844 */
[C---:B------:R-:W-:Y:S01]  /*45b0*/  HMMA.16816.F32 R72, R60.reuse, R38, R72 ;  /* 0x000000263c48723c */ /* 0x040fe20000001848 */
[----:B------:R-:W1:Y:S07]  /*45c0*/  LDSM.16.M88.4 R36, [R187+0xa800] ;  /* 0x00a80000bb24783b */ /* 0x000e6e0000000200 */
[----:B------:R-:W-:Y:S01]  /*45d0*/  HMMA.16816.F32 R56, R60, R22, R40 ;  /* 0x000000163c38723c */ /* 0x000fe20000001828 */
[----:B------:R-:W-:Y:S04]  /*45e0*/  LDSM.16.M88.4 R20, [R189+0x4000] ;  /* 0x00400000bd14783b */ /* 0x000fe80000000200 */
[----:B------:R-:W3:Y:S03]  /*45f0*/  LDSM.16.M88.4 R40, [R180+0x4000] ;  /* 0x00400000b428783b */ /* 0x000ee60000000200 */
[C---:B------:R-:W-:Y:S08]  /*4600*/  HMMA.16816.F32 R28, R64.reuse, R32, R28 ;  /* 0x00000020401c723c */ /* 0x040ff0000000181c */
[----:B------:R-:W-:Y:S01]  /*4610*/  HMMA.16816.F32 R52, R64, R34, R52 ;  /* 0x000000224034723c */ /* 0x000fe20000001834 */
[----:B------:R-:W4:Y:S07]  /*4620*/  LDSM.16.M88.4 R32, [R191+0x5800] ;  /* 0x00580000bf20783b */ /* 0x000f2e0000000200 */
[----:B--2---:R-:W-:Y:S07]  /*4630*/  HMMA.16816.F32 R76, R8, R44, R76 ;  /* 0x0000002c084c723c */ /* 0x004fee000000184c */
[----:B------:R-:W-:Y:S01]  /*4640*/  IMAD R44, R13, 0x40, R210 ;  /* 0x000000400d2c7824 */ /* 0x000fe200078e02d2 */
[----:B------:R-:W-:Y:S01]  /*4650*/  HMMA.16816.F32 R68, R60, R14, R68 ;  /* 0x0000000e3c44723c */ /* 0x000fe20000001844 */
[----:B------:R-:W2:Y:S03]  /*4660*/  LDSM.16.M88.4 R12, [R180+0x4800] ;  /* 0x00480000b40c783b */ /* 0x000ea60000000200 */
[----:B------:R-:W-:-:S02]  /*4670*/  ISETP.GE.AND P4, PT, R44, R205, PT ;  /* 0x000000cd2c00720c */ /* 0x000fc40003f86270 */
[C---:B------:R-:W-:Y:S02]  /*4680*/  IADD3 R45, R44.reuse, 0x20, RZ ;  /* 0x000000202c2d7810 */ /* 0x040fe40007ffe0ff */
[----:B------:R-:W-:Y:S01]  /*4690*/  HMMA.16816.F32 R16, R8, R24, R16 ;  /* 0x000000180810723c */ /* 0x000fe20000001810 */
[----:B------:R-:W-:-:S06]  /*46a0*/  ISETP.LT.OR P4, PT, R44, R206, P4 ;  /* 0x000000ce2c00720c */ /* 0x000fcc0002781670 */
[--C-:B------:R-:W-:Y:S01]  /*46b0*/  IMAD.IADD R24, R207, 0x1, -R44.reuse ;  /* 0x00000001cf187824 */ /* 0x100fe200078e0a2c */
[----:B------:R-:W-:Y:S01]  /*46c0*/  HMMA.16816.F32 R72, R8, R26, R72 ;  /* 0x0000001a0848723c */ /* 0x000fe20000001848 */
[----:B------:R-:W-:-:S05]  /*46d0*/  IMAD.IADD R25, R204, 0x1, -R44 ;  /* 0x00000001cc197824 */ /* 0x000fca00078e0a2c */
[----:B------:R-:W-:Y:S02]  /*46e0*/  IABS R25, R25 ;  /* 0x0000001900197213 */ /* 0x000fe40000000000 */
[----:B-1----:R-:W-:Y:S01]  /*46f0*/  HMMA.16816.F32 R48, R8, R36, R48 ;  /* 0x000000240830723c */ /* 0x002fe20000001830 */
[----:B------:R-:W-:Y:S02]  /*4700*/  IADD3 R26, R44, 0x8, RZ ;  /* 0x000000082c1a7810 */ /* 0x000fe40007ffe0ff */
[----:B------:R-:W-:Y:S01]  /*4710*/  IABS R27, R24 ;  /* 0x00000018001b7213 */ /* 0x000fe20000000000 */
[----:B------:R-:W-:Y:S01]  /*4720*/  I2F R25, R25 ;  /* 0x0000001900197306 */ /* 0x000fe20000201400 */
[C---:B------:R-:W-:Y:S02]  /*4730*/  ISETP.GE.AND P0, PT, R26.reuse, R205, PT ;  /* 0x000000cd1a00720c */ /* 0x040fe40003f06270 */
[C---:B------:R-:W-:Y:S01]  /*4740*/  ISETP.GE.AND P6, PT, R26.reuse, R202, PT ;  /* 0x000000ca1a00720c */ /* 0x040fe20003fc6270 */
[----:B---3--:R-:W-:Y:S01]  /*4750*/  HMMA.16816.F32 R16, R20, R40, R16 ;  /* 0x000000281410723c */ /* 0x008fe20000001810 */
[----:B------:R-:W-:-:S02]  /*4760*/  ISETP.LT.OR P0, PT, R26, R206, P0 ;  /* 0x000000ce1a00720c */ /* 0x000fc40000701670 */
[----:B------:R-:W-:Y:S01]  /*4770*/  ISETP.LT.OR P6, PT, R26, R203, P6 ;  /* 0x000000cb1a00720c */ /* 0x000fe200037c1670 */
[----:B------:R-:W1:Y:S04]  /*4780*/  I2F R27, R27 ;  /* 0x0000001b001b7306 */ /* 0x000e680000201400 */
[----:B----4-:R-:W-:Y:S07]  /*4790*/  HMMA.16816.F32 R28, R60, R32, R28 ;  /* 0x000000203c1c723c */ /* 0x010fee000000181c */
[----:B------:R-:W-:Y:S01]  /*47a0*/  IADD3 R32, R44, 0x1, RZ ;  /* 0x000000012c207810 */ /* 0x000fe20007ffe0ff */
[C---:B------:R-:W-:Y:S01]  /*47b0*/  IMAD.IADD R33, R207.reuse, 0x1, -R26 ;  /* 0x00000001cf217824 */ /* 0x040fe200078e0a1a */
[----:B------:R-:W-:Y:S02]  /*47c0*/  HMMA.16816.F32 R72, R20, R42, R72 ;  /* 0x0000002a1448723c */ /* 0x000fe40000001848 */
[C---:B------:R-:W-:Y:S01]  /*47d0*/  ISETP.GE.AND P2, PT, R32.reuse, R205, PT ;  /* 0x000000cd2000720c */ /* 0x040fe20003f46270 */
[--C-:B------:R-:W-:Y:S01]  /*47e0*/  IMAD.IADD R24, R207, 0x1, -R32.reuse ;  /* 0x00000001cf187824 */ /* 0x100fe200078e0a20 */
[----:B------:R-:W-:Y:S01]  /*47f0*/  ISETP.GE.AND P1, PT, R32, R202, PT ;  /* 0x000000ca2000720c */ /* 0x000fe20003f26270 */
[----:B------:R-:W-:Y:S01]  /*4800*/  IMAD.IADD R2, R204, 0x1, -R32 ;  /* 0x00000001cc027824 */ /* 0x000fe200078e0a20 */
[----:B------:R-:W-:Y:S01]  /*4810*/  IABS R33, R33 ;  /* 0x0000002100217213 */ /* 0x000fe20000000000 */
[----:B-1----:R-:W-:Y:S01]  /*4820*/  FFMA.FTZ R36, R27, -UR13, R16 ;  /* 0x8000000d1b247c23 */ /* 0x002fe20008010010 */
[C---:B------:R-:W-:Y:S01]  /*4830*/  ISETP.LT.OR P2, PT, R32.reuse, R206, P2 ;  /* 0x000000ce2000720c */ /* 0x040fe20001741670 */
[----:B------:R-:W-:Y:S01]  /*4840*/  HMMA.16816.F32 R56, R8, R38, R56 ;  /* 0x000000260838723c */ /* 0x000fe20000001838 */
[----:B------:R-:W-:Y:S01]  /*4850*/  ISETP.LT.OR P1, PT, R32, R203, P1 ;  /* 0x000000cb2000720c */ /* 0x000fe20000f21670 */
[----:B------:R-:W-:Y:S01]  /*4860*/  IMAD.IADD R32, R204, 0x1, -R26 ;  /* 0x00000001cc207824 */ /* 0x000fe200078e0a1a */
[----:B------:R-:W-:Y:S01]  /*4870*/  IABS R2, R2 ;  /* 0x0000000200027213 */ /* 0x000fe20000000000 */
[----:B------:R-:W-:Y:S01]  /*4880*/  IMAD.MOV.U32 R26, RZ, RZ, R33 ;  /* 0x000000ffff1a7224 */ /* 0x000fe200078e0021 */
[----:B------:R-:W-:Y:S01]  /*4890*/  IABS R24, R24 ;  /* 0x0000001800187213 */ /* 0x000fe20000000000 */
[----:B------:R-:W-:Y:S01]  /*48a0*/  FFMA.FTZ R25, R25, -UR13, R18 ;  /* 0x8000000d19197c23 */ /* 0x000fe20008010012 */
[----:B------:R-:W-:Y:S01]  /*48b0*/  IABS R32, R32 ;  /* 0x0000002000207213 */ /* 0x000fe20000000000 */
[----:B--2---:R-:W-:Y:S01]  /*48c0*/  HMMA.16816.F32 R48, R20, R12, R48 ;  /* 0x0000000c1430723c */ /* 0x004fe20000001830 */
[----:B------:R-:W1:Y:S01]  /*48d0*/  I2F R13, R26 ;  /* 0x0000001a000d7306 */ /* 0x000e620000201400 */
[----:B------:R-:W-:-:S02]  /*48e0*/  FSEL R36, R36, -INF , !P4 ;  /* 0xff80000024247808 */ /* 0x000fc40006000000 */
[----:B------:R-:W-:Y:S01]  /*48f0*/  IMAD.MOV.U32 R27, RZ, RZ, R32 ;  /* 0x000000ffff1b7224 */ /* 0x000fe200078e0020 */
[CC--:B------:R-:W-:Y:S02]  /*4900*/  ISETP.GE.AND P4, PT, R44.reuse, R202.reuse, PT ;  /* 0x000000ca2c00720c */ /* 0x0c0fe40003f86270 */
[C---:B------:R-:W-:Y:S01]  /*4910*/  IADD3 R12, R44.reuse, 0x9, RZ ;  /* 0x000000092c0c7810 */ /* 0x040fe20007ffe0ff */
[----:B------:R-:W-:Y:S01]  /*4920*/  HMMA.16816.F32 R52, R60, R34, R52 ;  /* 0x000000223c34723c */ /* 0x000fe20000001834 */
[----:B------:R-:W2:Y:S01]  /*4930*/  I2F R2, R2 ;  /* 0x0000000200027306 */ /* 0x000ea20000201400 */
[----:B------:R-:W-:Y:S02]  /*4940*/  ISETP.LT.OR P4, PT, R44, R203, P4 ;  /* 0x000000cb2c00720c */ /* 0x000fe40002781670 */
[--C-:B------:R-:W-:Y:S01]  /*4950*/  IMAD.IADD R16, R207, 0x1, -R12.reuse ;  /* 0x00000001cf107824 */ /* 0x100fe200078e0a0c */
[C---:B------:R-:W-:Y:S02]  /*4960*/  ISETP.GE.AND P3, PT, R12.reuse, R205, PT ;  /* 0x000000cd0c00720c */ /* 0x040fe40003f66270 */
[----:B------:R-:W-:Y:S01]  /*4970*/  ISETP.GE.AND P5, PT, R12, R202, PT ;  /* 0x000000ca0c00720c */ /* 0x000fe20003fa6270 */
[----:B------:R-:W-:Y:S01]  /*4980*/  HMMA.16816.F32 R56, R20, R14, R56 ;  /* 0x0000000e1438723c */ /* 0x000fe20000001838 */
[----:B------:R-:W-:Y:S01]  /*4990*/  IABS R32, R16 ;  /* 0x0000001000207213 */ /* 0x000fe20000000000 */
[----:B------:R-:W-:Y:S01]  /*49a0*/  IMAD.IADD R16, R204, 0x1, -R12 ;  /* 0x00000001cc107824 */ /* 0x000fe200078e0a0c */
[C---:B------:R-:W-:Y:S01]  /*49b0*/  ISETP.LT.OR P3, PT, R12.reuse, R206, P3 ;  /* 0x000000ce0c00720c */ /* 0x040fe20001f61670 */
[----:B-1----:R-:W-:Y:S01]  /*49c0*/  FFMA.FTZ R39, R13, -UR13, R72 ;  /* 0x8000000d0d277c23 */ /* 0x002fe20008010048 */
[----:B------:R-:W-:Y:S01]  /*49d0*/  ISETP.LT.OR P5, PT, R12, R203, P5 ;  /* 0x000000cb0c00720c */ /* 0x000fe20002fa1670 */
[----:B------:R-:W-:Y:S01]  /*49e0*/  IMAD.MOV.U32 R12, RZ, RZ, R32 ;  /* 0x000000ffff0c7224 */ /* 0x000fe200078e0020 */
[----:B------:R-:W-:Y:S01]  /*49f0*/  IADD3 R13, R44, 0x11, RZ ;  /* 0x000000112c0d7810 */ /* 0x000fe20007ffe0ff */
[----:B------:R-:W1:Y:S01]  /*4a00*/  I2F R24, R24 ;  /* 0x0000001800187306 */ /* 0x000e620000201400 */
[----:B------:R-:W-:Y:S01]  /*4a10*/  IABS R16, R16 ;  /* 0x0000001000107213 */ /* 0x000fe20000000000 */
[----:B--2---:R-:W-:Y:S01]  /*4a20*/  FFMA.FTZ R2, R2, -UR13, R19 ;  /* 0x8000000d02027c23 */ /* 0x004fe20008010013 */
[----:B------:R-:W-:Y:S01]  /*4a30*/  IADD3 R26, R44, 0x10, RZ ;  /* 0x000000102c1a7810 */ /* 0x000fe20007ffe0ff */
[--C-:B------:R-:W-:Y:S01]  /*4a40*/  IMAD.IADD R14, R207, 0x1, -R13.reuse ;  /* 0x00000001cf0e7824 */ /* 0x100fe200078e0a0d */
[----:B------:R-:W-:Y:S01]  /*4a50*/  FSEL R39, R39, -INF , !P0 ;  /* 0xff80000027277808 */ /* 0x000fe20004000000 */
[----:B------:R-:W-:Y:S01]  /*4a60*/  IMAD.MOV.U32 R18, RZ, RZ, R16 ;  /* 0x000000ffff127224 */ /* 0x000fe200078e0010 */
[----:B------:R-:W-:Y:S01]  /*4a70*/  FSEL R2, R2, -INF , !P1 ;  /* 0xff80000002027808 */ /* 0x000fe20004800000 */
[----:B------:R-:W2:Y:S01]  /*4a80*/  I2F R27, R27 ;  /* 0x0000001b001b7306 */ /* 0x000ea20000201400 */
[C-C-:B------:R-:W-:Y:S01]  /*4a90*/  IMAD.IADD R16, R204.reuse, 0x1, -R26.reuse ;  /* 0x00000001cc107824 */ /* 0x140fe200078e0a1a */
[----:B------:R-:W-:Y:S01]  /*4aa0*/  IABS R14, R14 ;  /* 0x0000000e000e7213 */ /* 0x000fe20000000000 */
[----:B------:R-:W-:Y:S01]  /*4ab0*/  IMAD.IADD R32, R207, 0x1, -R26 ;  /* 0x00000001cf207824 */ /* 0x000fe200078e0a1a */
[C---:B------:R-:W-:Y:S01]  /*4ac0*/  ISETP.GE.AND P1, PT, R13.reuse, R205, PT ;  /* 0x000000cd0d00720c */ /* 0x040fe20003f26270 */
[----:B------:R-:W-:Y:S01]  /*4ad0*/  IMAD.IADD R40, R204, 0x1, -R13 ;  /* 0x00000001cc287824 */ /* 0x000fe200078e0a0d */
[----:B------:R-:W-:Y:S01]  /*4ae0*/  IABS R16, R16 ;  /* 0x0000001000107213 */ /* 0x000fe20000000000 */
[----:B------:R-:W-:Y:S01]  /*4af0*/  HMMA.16816.F32 R68, R8, R46, R68 ;  /* 0x0000002e0844723c */ /* 0x000fe20000001844 */
[----:B------:R-:W3:Y:S01]  /*4b00*/  I2F R12, R12 ;  /* 0x0000000c000c7306 */ /* 0x000ee20000201400 */
[----:B------:R-:W-:Y:S01]  /*4b10*/  ISETP.GE.AND P0, PT, R13, R202, PT ;  /* 0x000000ca0d00720c */ /* 0x000fe20003f06270 */
[----:B-1----:R-:W-:Y:S01]  /*4b20*/  FFMA.FTZ R24, R24, -UR13, R17 ;  /* 0x8000000d18187c23 */ /* 0x002fe20008010011 */
[----:B------:R-:W-:-:S02]  /*4b30*/  IABS R17, R32 ;  /* 0x0000002000117213 */ /* 0x000fc40000000000 */
[C---:B------:R-:W-:Y:S02]  /*4b40*/  ISETP.LT.OR P1, PT, R13.reuse, R206, P1 ;  /* 0x000000ce0d00720c */ /* 0x040fe40000f21670 */
[----:B------:R-:W-:Y:S01]  /*4b50*/  ISETP.LT.OR P0, PT, R13, R203, P0 ;  /* 0x000000cb0d00720c */ /* 0x000fe20000701670 */
[----:B------:R-:W1:Y:S01]  /*4b60*/  I2F R15, R16 ;  /* 0x00000010000f7306 */ /* 0x000e620000201400 */
[----:B--2---:R-:W-:Y:S01]  /*4b70*/  FFMA.FTZ R27, R27, -UR13, R74 ;  /* 0x8000000d1b1b7c23 */ /* 0x004fe2000801004a */
[----:B------:R-:W-:Y:S02]  /*4b80*/  IADD3 R13, R44, 0x18, RZ ;  /* 0x000000182c0d7810 */ /* 0x000fe40007ffe0ff */
[----:B------:R-:W-:Y:S02]  /*4b90*/  FSEL R34, R25, -INF , !P4 ;  /* 0xff80000019227808 */ /* 0x000fe40006000000 */
[----:B------:R-:W-:Y:S01]  /*4ba0*/  FSEL R38, R27, -INF , !P6 ;  /* 0xff8000001b267808 */ /* 0x000fe20007000000 */
[----:B------:R-:W-:Y:S01]  /*4bb0*/  IMAD.IADD R27, R207, 0x1, -R13 ;  /* 0x00000001cf1b7824 */ /* 0x000fe200078e0a0d */
[----:B------:R-:W2:Y:S01]  /*4bc0*/  I2F R14, R14 ;  /* 0x0000000e000e7306 */ /* 0x000ea20000201400 */
[----:B---3--:R-:W-:Y:S01]  /*4bd0*/  FFMA.FTZ R12, R12, -UR13, R73 ;  /* 0x8000000d0c0c7c23 */ /* 0x008fe20008010049 */
[-C--:B------:R-:W-:Y:S01]  /*4be0*/  ISETP.GE.AND P6, PT, R13, R205.reuse, PT ;  /* 0x000000cd0d00720c */ /* 0x080fe20003fc6270 */
[----:B------:R-:W-:Y:S01]  /*4bf0*/  IMAD.IADD R25, R204, 0x1, -R13 ;  /* 0x00000001cc197824 */ /* 0x000fe200078e0a0d */
[----:B------:R-:W-:-:S02]  /*4c00*/  ISETP.GE.AND P4, PT, R26, R205, PT ;  /* 0x000000cd1a00720c */ /* 0x000fc40003f86270 */
[----:B------:R-:W-:Y:S02]  /*4c10*/  FSEL R41, R12, -INF , !P3 ;  /* 0xff8000000c297808 */ /* 0x000fe40005800000 */
[----:B------:R-:W3:Y:S01]  /*4c20*/  I2F R18, R18 ;  /* 0x0000001200127306 */ /* 0x000ee20000201400 */
[----:B------:R-:W-:Y:S01]  /*4c30*/  ISETP.GE.AND P3, PT, R13, R202, PT ;  /* 0x000000ca0d00720c */ /* 0x000fe20003f66270 */
[----:B-1----:R-:W-:Y:S01]  /*4c40*/  FFMA.FTZ R50, R15, -UR13, R50 ;  /* 0x8000000d0f327c23 */ /* 0x002fe20008010032 */
[C---:B------:R-:W-:Y:S02]  /*4c50*/  ISETP.LT.OR P6, PT, R13.reuse, R206, P6 ;  /* 0x000000ce0d00720c */ /* 0x040fe400037c1670 */
[----:B------:R-:W-:Y:S02]  /*4c60*/  ISETP.LT.OR P3, PT, R13, R203, P3 ;  /* 0x000000cb0d00720c */ /* 0x000fe40001f61670 */
[----:B------:R-:W-:Y:S01]  /*4c70*/  IABS R40, R40 ;  /* 0x0000002800287213 */ /* 0x000fe20000000000 */
[----:B------:R-:W1:Y:S01]  /*4c80*/  I2F R17, R17 ;  /* 0x0000001100117306 */ /* 0x000e620000201400 */
[----:B--2---:R-:W-:Y:S01]  /*4c90*/  FFMA.FTZ R35, R14, -UR13, R49 ;  /* 0x8000000d0e237c23 */ /* 0x004fe20008010031 */
[----:B------:R-:W-:Y:S01]  /*4ca0*/  IABS R27, R27 ;  /* 0x0000001b001b7213 */ /* 0x000fe20000000000 */
[----:B------:R-:W2:Y:S01]  /*4cb0*/  LDSM.16.M88.4 R12, [R180+0x5000] ;  /* 0x00500000b40c783b */ /* 0x000ea20000000200 */
[----:B------:R-:W-:Y:S01]  /*4cc0*/  ISETP.LT.OR P4, PT, R26, R206, P4 ;  /* 0x000000ce1a00720c */ /* 0x000fe20002781670 */
[----:B------:R-:W-:Y:S01]  /*4cd0*/  IMAD.IADD R49, R207, 0x1, -R45 ;  /* 0x00000001cf317824 */ /* 0x000fe200078e0a2d */
[----:B------:R-:W-:Y:S01]  /*4ce0*/  FSEL R37, R24, -INF , !P2 ;  /* 0xff80000018257808 */ /* 0x000fe20005000000 */
[----:B---3--:R-:W-:Y:S01]  /*4cf0*/  FFMA.FTZ R18, R18, -UR13, R75 ;  /* 0x8000000d12127c23 */ /* 0x008fe2000801004b */
[----:B------:R-:W-:Y:S01]  /*4d00*/  ISETP.GE.AND P2, PT, R26, R202, PT ;  /* 0x000000ca1a00720c */ /* 0x000fe20003f46270 */
[----:B------:R-:W3:Y:S01]  /*4d10*/  I2F R40, R40 ;  /* 0x0000002800287306 */ /* 0x000ee20000201400 */
[----:B------:R-:W-:-:S02]  /*4d20*/  IADD3 R24, R44, 0x19, RZ ;  /* 0x000000192c187810 */ /* 0x000fc40007ffe0ff */
[----:B------:R-:W-:Y:S02]  /*4d30*/  FSEL R32, R18, -INF , !P5 ;  /* 0xff80000012207808 */ /* 0x000fe40006800000 */
[----:B------:R-:W-:Y:S01]  /*4d40*/  ISETP.LT.OR P2, PT, R26, R203, P2 ;  /* 0x000000cb1a00720c */ /* 0x000fe20001741670 */
[----:B-1----:R-:W-:Y:S01]  /*4d50*/  FFMA.FTZ R17, R17, -UR13, R48 ;  /* 0x8000000d11117c23 */ /* 0x002fe20008010030 */
[----:B------:R-:W-:Y:S01]  /*4d60*/  IABS R25, R25 ;  /* 0x0000001900197213 */ /* 0x000fe20000000000 */
[----:B------:R-:W1:Y:S01]  /*4d70*/  I2F R27, R27 ;  /* 0x0000001b001b7306 */ /* 0x000e620000201400 */
[----:B------:R-:W-:Y:S01]  /*4d80*/  IMAD.IADD R26, R207, 0x1, -R24 ;  /* 0x00000001cf1a7824 */ /* 0x000fe200078e0a18 */
[C---:B------:R-:W-:Y:S02]  /*4d90*/  ISETP.GE.AND P5, PT, R24.reuse, R205, PT ;  /* 0x000000cd1800720c */ /* 0x040fe40003fa6270 */
[----:B------:R-:W-:Y:S02]  /*4da0*/  FSEL R61, R17, -INF , !P4 ;  /* 0xff800000113d7808 */ /* 0x000fe40006000000 */
[----:B------:R-:W4:Y:S01]  /*4db0*/  LDSM.16.M88.4 R16, [R187+0xb800] ;  /* 0x00b80000bb10783b */ /* 0x000f220000000200 */
[----:B------:R-:W-:Y:S01]  /*4dc0*/  IABS R26, R26 ;  /* 0x0000001a001a7213 */ /* 0x000fe20000000000 */
[----:B------:R-:W5:Y:S01]  /*4dd0*/  I2F R25, R25 ;  /* 0x0000001900197306 */ /* 0x000f620000201400 */
[----:B------:R-:W-:Y:S01]  /*4de0*/  ISETP.GE.AND P4, PT, R24, R202, PT ;  /* 0x000000ca1800720c */ /* 0x000fe20003f86270 */
[----:B---3--:R-:W-:Y:S01]  /*4df0*/  FFMA.FTZ R51, R40, -UR13, R51 ;  /* 0x8000000d28337c23 */ /* 0x008fe20008010033 */
[----:B------:R-:W-:-:S02]  /*4e00*/  IADD3 R42, R44, 0x21, RZ ;  /* 0x000000212c2a7810 */ /* 0x000fc40007ffe0ff */
[C---:B------:R-:W-:Y:S02]  /*4e10*/  ISETP.LT.OR P5, PT, R24.reuse, R206, P5 ;  /* 0x000000ce1800720c */ /* 0x040fe40002fa1670 */
[----:B------:R-:W-:Y:S01]  /*4e20*/  ISETP.LT.OR P4, PT, R24, R203, P4 ;  /* 0x000000cb1800720c */ /* 0x000fe20002781670 */
[C---:B------:R-:W-:Y:S01]  /*4e30*/  IMAD.IADD R24, R204.reuse, 0x1, -R24 ;  /* 0x00000001cc187824 */ /* 0x040fe200078e0a18 */
[----:B------:R-:W3:Y:S01]  /*4e40*/  I2F R26, R26 ;  /* 0x0000001a001a7306 */ /* 0x000ee20000201400 */
[----:B-1----:R-:W-:Y:S01]  /*4e50*/  FFMA.FTZ R33, R27, -UR13, R56 ;  /* 0x8000000d1b217c23 */ /* 0x002fe20008010038 */
[----:B------:R-:W-:Y:S01]  /*4e60*/  FSEL R92, R51, -INF , !P0 ;  /* 0xff800000335c7808 */ /* 0x000fe20004000000 */
[--C-:B------:R-:W-:Y:S01]  /*4e70*/  IMAD.IADD R46, R204, 0x1, -R42.reuse ;  /* 0x00000001cc2e7824 */ /* 0x100fe200078e0a2a */
[----:B------:R-:W-:Y:S01]  /*4e80*/  IABS R24, R24 ;  /* 0x0000001800187213 */ /* 0x000fe20000000000 */
[----:B------:R-:W-:Y:S01]  /*4e90*/  IMAD.IADD R40, R207, 0x1, -R42 ;  /* 0x00000001cf287824 */ /* 0x000fe200078e0a2a */
[----:B------:R-:W-:-:S02]  /*4ea0*/  FSEL R33, R33, -INF , !P6 ;  /* 0xff80000021217808 */ /* 0x000fc40007000000 */
[----:B------:R-:W-:Y:S01]  /*4eb0*/  IADD3 R27, R44, 0x28, RZ ;  /* 0x000000282c1b7810 */ /* 0x000fe20007ffe0ff */
[----:B--2---:R-:W-:Y:S01]  /*4ec0*/  HMMA.16816.F32 R76, R20, R12, R76 ;  /* 0x0000000c144c723c */ /* 0x004fe2000000184c */
[C---:B------:R-:W-:Y:S01]  /*4ed0*/  ISETP.GE.AND P0, PT, R42.reuse, R205, PT ;  /* 0x000000cd2a00720c */ /* 0x040fe20003f06270 */
[----:B------:R-:W1:Y:S01]  /*4ee0*/  I2F R24, R24 ;  /* 0x0000001800187306 */ /* 0x000e620000201400 */
[C---:B------:R-:W-:Y:S01]  /*4ef0*/  ISETP.GE.AND P6, PT, R42.reuse, R202, PT ;  /* 0x000000ca2a00720c */ /* 0x040fe20003fc6270 */
[--C-:B------:R-:W-:Y:S01]  /*4f00*/  IMAD.IADD R43, R207, 0x1, -R27.reuse ;  /* 0x00000001cf2b7824 */ /* 0x100fe200078e0a1b */
[----:B------:R-:W-:Y:S02]  /*4f10*/  IABS R46, R46 ;  /* 0x0000002e002e7213 */ /* 0x000fe40000000000 */
[C---:B------:R-:W-:Y:S01]  /*4f20*/  ISETP.LT.OR P0, PT, R42.reuse, R206, P0 ;  /* 0x000000ce2a00720c */ /* 0x040fe20000701670 */
[----:B-----5:R-:W-:Y:S01]  /*4f30*/  FFMA.FTZ R12, R25, -UR13, R58 ;  /* 0x8000000d190c7c23 */ /* 0x020fe2000801003a */
[----:B------:R-:W-:Y:S01]  /*4f40*/  ISETP.LT.OR P6, PT, R42, R203, P6 ;  /* 0x000000cb2a00720c */ /* 0x000fe200037c1670 */
[----:B------:R-:W-:Y:S01]  /*4f50*/  IMAD.MOV.U32 R42, RZ, RZ, R46 ;  /* 0x000000ffff2a7224 */ /* 0x000fe200078e002e */
[----:B------:R-:W-:Y:S01]  /*4f60*/  IADD3 R46, R44, 0x29, RZ ;  /* 0x000000292c2e7810 */ /* 0x000fe20007ffe0ff */
[----:B------:R-:W-:Y:S01]  /*4f70*/  IMAD.IADD R25, R204, 0x1, -R27 ;  /* 0x00000001cc197824 */ /* 0x000fe200078e0a1b */
[----:B------:R-:W-:Y:S01]  /*4f80*/  FSEL R84, R50, -INF , !P2 ;  /* 0xff80000032547808 */ /* 0x000fe20005000000 */
[----:B---3--:R-:W-:Y:S01]  /*4f90*/  FFMA.FTZ R13, R26, -UR13, R57 ;  /* 0x8000000d1a0d7c23 */ /* 0x008fe20008010039 */
[----:B------:R-:W-:Y:S01]  /*4fa0*/  FSEL R12, R12, -INF , !P3 ;  /* 0xff8000000c0c7808 */ /* 0x000fe20005800000 */
[--C-:B------:R-:W-:Y:S01]  /*4fb0*/  IMAD.IADD R26, R207, 0x1, -R46.reuse ;  /* 0x00000001cf1a7824 */ /* 0x100fe200078e0a2e */
[----:B------:R-:W-:Y:S01]  /*4fc0*/  IABS R25, R25 ;  /* 0x0000001900197213 */ /* 0x000fe20000000000 */
[----:B-1----:R-:W-:Y:S01]  /*4fd0*/  FFMA.FTZ R59, R24, -UR13, R59 ;  /* 0x8000000d183b7c23 */ /* 0x002fe2000801003b */
[----:B------:R-:W-:Y:S01]  /*4fe0*/  FSEL R13, R13, -INF , !P5 ;  /* 0xff8000000d0d7808 */ /* 0x000fe20006800000 */
[----:B----4-:R-:W-:Y:S01]  /*4ff0*/  HMMA.16816.F32 R28, R8, R16, R28 ;  /* 0x00000010081c723c */ /* 0x010fe2000000181c */
[C---:B------:R-:W-:Y:S01]  /*5000*/  ISETP.GE.AND P3, PT, R27.reuse, R205, PT ;  /* 0x000000cd1b00720c */ /* 0x040fe20003f66270 */
[----:B------:R-:W-:Y:S01]  /*5010*/  IMAD.MOV.U32 R50, RZ, RZ, R25 ;  /* 0x000000ffff327224 */ /* 0x000fe200078e0019 */
[----:B------:R-:W-:Y:S01]  /*5020*/  IABS R25, R26 ;  /* 0x0000001a00197213 */ /* 0x000fe20000000000 */
[----:B------:R-:W1:Y:S01]  /*5030*/  I2F R42, R42 ;  /* 0x0000002a002a7306 */ /* 0x000e620000201400 */
[C---:B------:R-:W-:Y:S01]  /*5040*/  ISETP.GE.AND P5, PT, R27.reuse, R202, PT ;  /* 0x000000ca1b00720c */ /* 0x040fe20003fa6270 */
[----:B------:R-:W-:Y:S01]  /*5050*/  IMAD.IADD R48, R204, 0x1, -R46 ;  /* 0x00000001cc307824 */ /* 0x000fe200078e0a2e */
[C---:B------:R-:W-:Y:S01]  /*5060*/  ISETP.LT.OR P3, PT, R27.reuse, R206, P3 ;  /* 0x000000ce1b00720c */ /* 0x040fe20001f61670 */
[----:B------:R-:W-:Y:S01]  /*5070*/  IMAD.MOV.U32 R16, RZ, RZ, R25 ;  /* 0x000000ffff107224 */ /* 0x000fe200078e0019 */
[----:B------:R-:W-:Y:S01]  /*5080*/  ISETP.LT.OR P5, PT, R27, R203, P5 ;  /* 0x000000cb1b00720c */ /* 0x000fe20002fa1670 */
[----:B------:R-:W-:Y:S01]  /*5090*/  HMMA.16816.F32 R68, R20, R14, R68 ;  /* 0x0000000e1444723c */ /* 0x000fe20000001844 */
[----:B------:R-:W2:Y:S01]  /*50a0*/  LDSM.16.M88.4 R24, [R180+0x5800] ;  /* 0x00580000b418783b */ /* 0x000ea20000000200 */
[----:B------:R-:W-:Y:S01]  /*50b0*/  FSEL R35, R35, -INF , !P1 ;  /* 0xff80000023237808 */ /* 0x000fe20004800000 */
[----:B------:R-:W-:-:S04]  /*50c0*/  DEPBAR.LE SB0, 0x0 ;  /* 0x000080000000791a */ /* 0x000fc80000000000 */
[C---:B------:R-:W-:Y:S01]  /*50d0*/  ISETP.GE.AND P2, PT, R45.reuse, R205, PT ;  /* 0x000000cd2d00720c */ /* 0x040fe20003f46270 */
[----:B------:R-:W-:Y:S01]  /*50e0*/  HMMA.16816.F32 R52, R8, R18, R52 ;  /* 0x000000120834723c */ /* 0x000fe20000001834 */
[C---:B------:R-:W-:Y:S01]  /*50f0*/  ISETP.GE.AND P1, PT, R45.reuse, R202, PT ;  /* 0x000000ca2d00720c */ /* 0x040fe20003f26270 */
[----:B------:R-:W3:Y:S01]  /*5100*/  I2F R16, R16 ;  /* 0x0000001000107306 */ /* 0x000ee20000201400 */
[C---:B------:R-:W-:Y:S01]  /*5110*/  ISETP.LT.OR P2, PT, R45.reuse, R206, P2 ;  /* 0x000000ce2d00720c */ /* 0x040fe20001741670 */
[----:B-1----:R-:W-:Y:S01]  /*5120*/  FFMA.FTZ R42, R42, -UR13, R79 ;  /* 0x8000000d2a2a7c23 */ /* 0x002fe2000801004f */
[----:B------:R-:W-:Y:S01]  /*5130*/  ISETP.LT.OR P1, PT, R45, R203, P1 ;  /* 0x000000cb2d00720c */ /* 0x000fe20000f21670 */
[----:B------:R-:W-:Y:S01]  /*5140*/  IMAD.IADD R45, R204, 0x1, -R45 ;  /* 0x00000001cc2d7824 */ /* 0x000fe200078e0a2d */
[----:B------:R-:W-:Y:S02]  /*5150*/  IABS R40, R40 ;  /* 0x0000002800287213 */ /* 0x000fe40000000000 */
[----:B------:R-:W-:-:S02]  /*5160*/  IADD3 R17, R44, 0x30, RZ ;  /* 0x000000302c117810 */ /* 0x000fc40007ffe0ff */
[----:B------:R-:W-:Y:S02]  /*5170*/  IABS R45, R45 ;  /* 0x0000002d002d7213 */ /* 0x000fe40000000000 */
[----:B------:R-:W1:Y:S01]  /*5180*/  I2F R40, R40 ;  /* 0x0000002800287306 */ /* 0x000e620000201400 */
[--C-:B------:R-:W-:Y:S01]  /*5190*/  IMAD.IADD R18, R204, 0x1, -R17.reuse ;  /* 0x00000001cc127824 */ /* 0x100fe200078e0a11 */
[----:B------:R-:W-:Y:S01]  /*51a0*/  IABS R43, R43 ;  /* 0x0000002b002b7213 */ /* 0x000fe20000000000 */
[C---:B------:R-:W-:Y:S01]  /*51b0*/  IMAD.IADD R9, R207.reuse, 0x1, -R17 ;  /* 0x00000001cf097824 */ /* 0x040fe200078e0a11 */
[----:B------:R-:W-:Y:S01]  /*51c0*/  IADD3 R11, R44, 0x31, RZ ;  /* 0x000000312c0b7810 */ /* 0x000fe20007ffe0ff */
[----:B---3--:R-:W-:Y:S01]  /*51d0*/  FFMA.FTZ R16, R16, -UR13, R69 ;  /* 0x8000000d10107c23 */ /* 0x008fe20008010045 */
[----:B------:R-:W-:Y:S02]  /*51e0*/  IABS R18, R18 ;  /* 0x0000001200127213 */ /* 0x000fe40000000000 */
[----:B------:R-:W3:Y:S01]  /*51f0*/  I2F R45, R45 ;  /* 0x0000002d002d7306 */ /* 0x000ee20000201400 */
[----:B------:R-:W-:Y:S01]  /*5200*/  IMAD.IADD R19, R207, 0x1, -R11 ;  /* 0x00000001cf137824 */ /* 0x000fe200078e0a0b */
[----:B------:R-:W-:Y:S01]  /*5210*/  IABS R49, R49 ;  /* 0x0000003100317213 */ /* 0x000fe20000000000 */
[----:B------:R-:W-:Y:S01]  /*5220*/  IMAD.MOV.U32 R15, RZ, RZ, R18 ;  /* 0x000000ffff0f7224 */ /* 0x000fe200078e0012 */
[----:B------:R-:W-:-:S02]  /*5230*/  IABS R48, R48 ;  /* 0x0000003000307213 */ /* 0x000fc40000000000 */
[----:B------:R-:W-:Y:S01]  /*5240*/  IABS R18, R19 ;  /* 0x0000001300127213 */ /* 0x000fe20000000000 */
[----:B------:R-:W-:Y:S01]  /*5250*/  IMAD.IADD R19, R204, 0x1, -R11 ;  /* 0x00000001cc137824 */ /* 0x000fe200078e0a0b */
[----:B------:R-:W4:Y:S01]  /*5260*/  I2F R47, R43 ;  /* 0x0000002b002f7306 */ /* 0x000f220000201400 */
[----:B-1----:R-:W-:Y:S01]  /*5270*/  FFMA.FTZ R40, R40, -UR13, R77 ;  /* 0x8000000d28287c23 */ /* 0x002fe2000801004d */
[----:B------:R-:W-:Y:S01]  /*5280*/  IADD3 R14, R44, 0x38, RZ ;  /* 0x000000382c0e7810 */ /* 0x000fe20007ffe0ff */
[C---:B--2---:R-:W-:Y:S01]  /*5290*/  HMMA.16816.F32 R28, R20.reuse, R24, R28 ;  /* 0x00000018141c723c */ /* 0x044fe2000000181c */
[----:B------:R-:W-:Y:S02]  /*52a0*/  IABS R9, R9 ;  /* 0x0000000900097213 */ /* 0x000fe40000000000 */
[----:B------:R-:W-:Y:S01]  /*52b0*/  FSEL R145, R40, -INF , !P0 ;  /* 0xff80000028917808 */ /* 0x000fe20004000000 */
[----:B---3--:R-:W-:Y:S01]  /*52c0*/  FFMA.FTZ R45, R45, -UR13, R78 ;  /* 0x8000000d2d2d7c23 */ /* 0x008fe2000801004e */
[----:B------:R-:W1:Y:S01]  /*52d0*/  I2F R49, R49 ;  /* 0x0000003100317306 */ /* 0x000e620000201400 */
[----:B------:R-:W-:Y:S01]  /*52e0*/  ISETP.GE.AND P0, PT, R17, R202, PT ;  /* 0x000000ca1100720c */ /* 0x000fe20003f06270 */
[----:B------:R-:W-:Y:S01]  /*52f0*/  IMAD.IADD R25, R204, 0x1, -R14 ;  /* 0x00000001cc197824 */ /* 0x000fe200078e0a0e */
[----:B------:R-:W-:Y:S01]  /*5300*/  IABS R19, R19 ;  /* 0x0000001300137213 */ /* 0x000fe20000000000 */
[----:B------:R-:W-:Y:S01]  /*5310*/  HMMA.16816.F32 R52, R20, R26, R52 ;  /* 0x0000001a1434723c */ /* 0x000fe20000001834 */
[----:B------:R-:W-:-:S02]  /*5320*/  FSEL R170, R45, -INF , !P1 ;  /* 0xff8000002daa7808 */ /* 0x000fc40004800000 */
[----:B------:R-:W-:Y:S01]  /*5330*/  ISETP.GE.AND P1, PT, R17, R205, PT ;  /* 0x000000cd1100720c */ /* 0x000fe20003f26270 */
[----:B------:R-:W2:Y:S01]  /*5340*/  I2F R10, R48 ;  /* 0x00000030000a7306 */ /* 0x000ea20000201400 */
[----:B------:R-:W-:Y:S01]  /*5350*/  IADD3 R44, R44, 0x39, RZ ;  /* 0x000000392c2c7810 */ /* 0x000fe20007ffe0ff */
[----:B----4-:R-:W-:Y:S01]  /*5360*/  FFMA.FTZ R47, R47, -UR13, R68 ;  /* 0x8000000d2f2f7c23 */ /* 0x010fe20008010044 */
[C---:B------:R-:W-:Y:S02]  /*5370*/  ISETP.LT.OR P1, PT, R17.reuse, R206, P1 ;  /* 0x000000ce1100720c */ /* 0x040fe40000f21670 */
[----:B------:R-:W-:Y:S01]  /*5380*/  ISETP.LT.OR P0, PT, R17, R203, P0 ;  /* 0x000000cb1100720c */ /* 0x000fe20000701670 */
[----:B------:R-:W-:Y:S01]  /*5390*/  IMAD.IADD R17, R207, 0x1, -R14 ;  /* 0x00000001cf117824 */ /* 0x000fe200078e0a0e */
[----:B------:R-:W-:Y:S01]  /*53a0*/  FSEL R8, R59, -INF , !P4 ;  /* 0xff8000003b087808 */ /* 0x000fe20006000000 */
[----:B------:R-:W3:Y:S01]  /*53b0*/  I2F R15, R15 ;  /* 0x0000000f000f7306 */ /* 0x000ee20000201400 */
[----:B------:R-:W-:Y:S01]  /*53c0*/  ISETP.GE.AND P4, PT, R46, R205, PT ;  /* 0x000000cd2e00720c */ /* 0x000fe20003f86270 */
[----:B------:R-:W-:Y:S01]  /*53d0*/  IMAD.IADD R20, R204, 0x1, -R44 ;  /* 0x00000001cc147824 */ /* 0x000fe200078e0a2c */
[----:B------:R-:W-:Y:S01]  /*53e0*/  IABS R17, R17 ;  /* 0x0000001100117213 */ /* 0x000fe20000000000 */
[----:B-1----:R-:W-:Y:S01]  /*53f0*/  FFMA.FTZ R49, R49, -UR13, R76 ;  /* 0x8000000d31317c23 */ /* 0x002fe2000801004c */
[----:B------:R-:W-:-:S02]  /*5400*/  FSEL R136, R42, -INF , !P6 ;  /* 0xff8000002a887808 */ /* 0x000fc40007000000 */
[----:B------:R-:W-:Y:S01]  /*5410*/  FSEL R137, R47, -INF , !P3 ;  /* 0xff8000002f897808 */ /* 0x000fe20005800000 */
[----:B------:R1:W4:Y:S01]  /*5420*/  I2F R24, R19 ;  /* 0x0000001300187306 */ /* 0x0003220000201400 */
[----:B------:R-:W-:Y:S01]  /*5430*/  ISETP.LT.OR P4, PT, R46, R206, P4 ;  /* 0x000000ce2e00720c */ /* 0x000fe20002781670 */
[----:B--2---:R-:W-:Y:S01]  /*5440*/  FFMA.FTZ R71, R10, -UR13, R71 ;  /* 0x8000000d0a477c23 */ /* 0x004fe20008010047 */
[C---:B------:R-:W-:Y:S02]  /*5450*/  ISETP.GE.AND P6, PT, R11.reuse, R205, PT ;  /* 0x000000cd0b00720c */ /* 0x040fe40003fc6270 */
[----:B------:R-:W-:Y:S02]  /*5460*/  ISETP.GE.AND P3, PT, R11, R202, PT ;  /* 0x000000ca0b00720c */ /* 0x000fe40003f66270 */
[----:B------:R-:W-:Y:S01]  /*5470*/  IABS R25, R25 ;  /* 0x0000001900197213 */ /* 0x000fe20000000000 */
[----:B------:R-:W2:Y:S01]  /*5480*/  I2F R43, R50 ;  /* 0x00000032002b7306 */ /* 0x000ea20000201400 */
[----:B------:R-:W-:Y:S01]  /*5490*/  IABS R20, R20 ;  /* 0x0000001400147213 */ /* 0x000fe20000000000 */
[----:B---3--:R-:W-:Y:S01]  /*54a0*/  FFMA.FTZ R15, R15, -UR13, R30 ;  /* 0x8000000d0f0f7c23 */ /* 0x008fe2000801001e */
[----:B------:R-:W-:-:S02]  /*54b0*/  ISETP.LT.OR P6, PT, R11, R206, P6 ;  /* 0x000000ce0b00720c */ /* 0x000fc400037c1670 */
[----:B------:R-:W-:Y:S02]  /*54c0*/  ISETP.LT.OR P3, PT, R11, R203, P3 ;  /* 0x000000cb0b00720c */ /* 0x000fe40001f61670 */
[----:B------:R-:W-:Y:S01]  /*54d0*/  FSEL R139, R16, -INF , !P4 ;  /* 0xff800000108b7808 */ /* 0x000fe20006000000 */
[----:B------:R-:W3:Y:S01]  /*54e0*/  I2F R9, R9 ;  /* 0x0000000900097306 */ /* 0x000ee20000201400 */
[----:B-1----:R-:W-:Y:S01]  /*54f0*/  IMAD.IADD R19, R207, 0x1, -R44 ;  /* 0x00000001cf137824 */ /* 0x002fe200078e0a2c */
[----:B------:R-:W-:Y:S01]  /*5500*/  FSEL R147, R49, -INF , !P2 ;  /* 0xff80000031937808 */ /* 0x000fe20005000000 */
[----:B----4-:R-:W-:Y:S01]  /*5510*/  FFMA.FTZ R24, R24, -UR13, R31 ;  /* 0x8000000d18187c23 */ /* 0x010fe2000801001f */
[----:B------:R-:W-:Y:S02]  /*5520*/  ISETP.GE.AND P2, PT, R46, R202, PT ;  /* 0x000000ca2e00720c */ /* 0x000fe40003f46270 */
[----:B------:R-:W-:Y:S02]  /*5530*/  IABS R19, R19 ;  /* 0x0000001300137213 */ /* 0x000fe40000000000 */
[----:B------:R-:W1:Y:S01]  /*5540*/  I2F R18, R18 ;  /* 0x0000001200127306 */ /* 0x000e620000201400 */
[----:B------:R-:W-:Y:S01]  /*5550*/  FSEL R168, R15, -INF , !P0 ;  /* 0xff8000000fa87808 */ /* 0x000fe20004000000 */
[----:B--2---:R-:W-:Y:S01]  /*5560*/  FFMA.FTZ R43, R43, -UR13, R70 ;  /* 0x8000000d2b2b7c23 */ /* 0x004fe20008010046 */
[----:B------:R-:W-:-:S02]  /*5570*/  PLOP3.LUT P0, PT, PT, PT, UP0, 0x80, 0x0 ;  /* 0x000000000000781c */ /* 0x000fc40003f0f008 */
[----:B------:R-:W-:Y:S02]  /*5580*/  ISETP.LT.OR P2, PT, R46, R203, P2 ;  /* 0x000000cb2e00720c */ /* 0x000fe40001741670 */
[----:B------:R-:W-:Y:S01]  /*5590*/  FSEL R138, R43, -INF , !P5 ;  /* 0xff8000002b8a7808 */ /* 0x000fe20006800000 */
[----:B------:R-:W2:Y:S01]  /*55a0*/  I2F R17, R17 ;  /* 0x0000001100117306 */ /* 0x000ea20000201400 */
[----:B---3--:R-:W-:Y:S01]  /*55b0*/  FFMA.FTZ R9, R9, -UR13, R28 ;  /* 0x8000000d09097c23 */ /* 0x008fe2000801001c */
[----:B------:R-:W-:Y:S02]  /*55c0*/  FSEL R216, R71, -INF , !P2 ;  /* 0xff80000047d87808 */ /* 0x000fe40005000000 */
[-C--:B------:R-:W-:Y:S02]  /*55d0*/  ISETP.GE.AND P5, PT, R14, R205.reuse, PT ;  /* 0x000000cd0e00720c */ /* 0x080fe40003fa6270 */
[----:B------:R-:W-:Y:S02]  /*55e0*/  FSEL R219, R9, -INF , !P1 ;  /* 0xff80000009db7808 */ /* 0x000fe40004800000 */
[----:B------:R-:W3:Y:S01]  /*55f0*/  I2F R11, R25 ;  /* 0x00000019000b7306 */ /* 0x000ee20000201400 */
[----:B------:R-:W-:Y:S01]  /*5600*/  ISETP.GE.AND P4, PT, R44, R205, PT ;  /* 0x000000cd2c00720c */ /* 0x000fe20003f86270 */
[----:B-1----:R-:W-:Y:S01]  /*5610*/  FFMA.FTZ R18, R18, -UR13, R29 ;  /* 0x8000000d12127c23 */ /* 0x002fe2000801001d */
[----:B------:R-:W-:-:S02]  /*5620*/  ISETP.GE.AND P2, PT, R14, R202, PT ;  /* 0x000000ca0e00720c */ /* 0x000fc40003f46270 */
[----:B------:R-:W-:Y:S02]  /*5630*/  ISETP.GE.AND P1, PT, R44, R202, PT ;  /* 0x000000ca2c00720c */ /* 0x000fe40003f26270 */
[CC--:B------:R-:W-:Y:S01]  /*5640*/  ISETP.LT.OR P5, PT, R14.reuse, R206.reuse, P5 ;  /* 0x000000ce0e00720c */ /* 0x0c0fe20002fa1670 */
[----:B------:R-:W1:Y:S01]  /*5650*/  I2F R10, R19 ;  /* 0x00000013000a7306 */ /* 0x000e620000201400 */
[----:B--2---:R-:W-:Y:S01]  /*5660*/  FFMA.FTZ R17, R17, -UR13, R52 ;  /* 0x8000000d11117c23 */ /* 0x004fe20008010034 */
[-C--:B------:R-:W-:Y:S02]  /*5670*/  ISETP.LT.OR P2, PT, R14, R203.reuse, P2 ;  /* 0x000000cb0e00720c */ /* 0x080fe40001741670 */
[C---:B------:R-:W-:Y:S01]  /*5680*/  ISETP.LT.OR P4, PT, R44.reuse, R206, P4 ;  /* 0x000000ce2c00720c */ /* 0x040fe20002781670 */
[----:B------:R-:W-:Y:S01]  /*5690*/  BAR.SYNC.DEFER_BLOCKING 0x0 ;  /* 0x0000000000007b1d */ /* 0x000fe20000010000 */
[----:B------:R-:W-:Y:S01]  /*56a0*/  ISETP.LT.OR P1, PT, R44, R203, P1 ;  /* 0x000000cb2c00720c */ /* 0x000fe20000f21670 */
[----:B---3--:R-:W-:Y:S01]  /*56b0*/  FFMA.FTZ R11, R11, -UR13, R54 ;  /* 0x8000000d0b0b7c23 */ /* 0x008fe20008010036 */
[----:B------:R-:W-:-:S03]  /*56c0*/  FSEL R217, R18, -INF , !P6 ;  /* 0xff80000012d97808 */ /* 0x000fc60007000000 */
[----:B------:R-:W2:Y:S01]  /*56d0*/  I2F R16, R20 ;  /* 0x0000001400107306 */ /* 0x000ea20000201400 */
[----:B------:R-:W-:Y:S02]  /*56e0*/  FSEL R166, R24, -INF , !P3 ;  /* 0xff80000018a67808 */ /* 0x000fe40005800000 */
[----:B------:R-:W-:Y:S01]  /*56f0*/  FSEL R213, R17, -INF , !P5 ;  /* 0xff80000011d57808 */ /* 0x000fe20006800000 */
[----:B-1----:R-:W-:Y:S01]  /*5700*/  FFMA.FTZ R53, R10, -UR13, R53 ;  /* 0x8000000d0a357c23 */ /* 0x002fe20008010035 */
[----:B------:R-:W-:-:S04]  /*5710*/  FSEL R165, R11, -INF , !P2 ;  /* 0xff8000000ba57808 */ /* 0x000fc80005000000 */
[----:B------:R-:W-:Y:S01]  /*5720*/  FSEL R171, R53, -INF , !P4 ;  /* 0xff80000035ab7808 */ /* 0x000fe20006000000 */
[----:B--2---:R-:W-:-:S05]  /*5730*/  FFMA.FTZ R55, R16, -UR13, R55 ;  /* 0x8000000d10377c23 */ /* 0x004fca0008010037 */
        /* <DEDUP_REMOVED lines=43> */
[----:B------:R1:W-:Y:S01]  /*59f0*/  @P4 STS.128 [R197+0x6800], RZ ;  /* 0x006800ffc5004388 */ /* 0x0003e20000000c00 */
[----:B------:R-:W-:-:S03]  /*5a00*/  @!P2 LEA R14, P1, R10, c[0x0][0x168], 0x1 ;  /* 0x00005a000a0eaa11 */ /* 0x000fc600078208ff */
[----:B------:R-:W-:Y:S01]  /*5a10*/  @!PT LDS RZ, [RZ] ;  /* 0x00000000fffff984 */ /* 0x000fe20000000800 */
[----:B------:R-:W-:Y:S01]  /*5a20*/  @!PT LDS RZ, [RZ] ;  /* 0x00000000fffff984 */ /* 0x000fe20000000800 */
[----:B------:R-:W-:Y:S01]  /*5a30*/  @!PT LDS RZ, [RZ] ;  /* 0x00000000fffff984 */ /* 0x000fe20000000800 */
[----:B------:R5:W-:Y:S01]  /*5a40*/  @!P4 LDGSTS.E.BYPASS.LTC128B.128 [R197+0x6800], [R22.64] ;  /* 0x0680000016c5cfae */ /* 0x000be2000b901d52 */
[C-C-:B------:R-:W-:Y:S02]  /*5a50*/  @!P2 LEA.HI.X R15, R10.reuse, c[0x0][0x16c], R9.reuse, 0x1, P1 ;  /* 0x00005b000a0faa11 */ /* 0x140fe400008f0c09 */
[C---:B--2---:R-:W-:Y:S01]  /*5a60*/  @!P4 LEA R16, P6, R10.reuse, c[0x0][0x168], 0x1 ;  /* 0x00005a000a10ca11 */ /* 0x044fe200078c08ff */
[----:B------:R1:W-:Y:S03]  /*5a70*/  @P3 STS.128 [R197+0x8800], RZ ;  /* 0x008800ffc5003388 */ /* 0x0003e60000000c00 */
[C---:B------:R-:W-:Y:S01]  /*5a80*/  @!P4 LEA.HI.X R17, R10.reuse, c[0x0][0x16c], R9, 0x1, P6 ;  /* 0x00005b000a11ca11 */ /* 0x040fe200030f0c09 */
[----:B------:R-:W-:Y:S01]  /*5a90*/  @!PT LDS RZ, [RZ] ;  /* 0x00000000fffff984 */ /* 0x000fe20000000800 */
[----:B------:R-:W-:Y:S01]  /*5aa0*/  @!PT LDS RZ, [RZ] ;  /* 0x00000000fffff984 */ /* 0x000fe20000000800 */
[----:B------:R-:W-:Y:S01]  /*5ab0*/  @!PT LDS RZ, [RZ] ;  /* 0x00000000fffff984 */ /* 0x000fe20000000800 */
[----:B------:R1:W-:Y:S01]  /*5ac0*/  @!P3 LDGSTS.E.BYPASS.LTC128B.128 [R197+0x8800], [R26.64+0x80] ;  /* 0x088000801ac5bfae */ /* 0x0003e2000b901d52 */
[----:B------:R-:W-:-:S03]  /*5ad0*/  IADD3 R3, P6, R10, UR27, RZ ;  /* 0x0000001b0a037c10 */ /* 0x000fc6000ffde0ff */
[----:B------:R1:W-:Y:S01]  /*5ae0*/  @P2 STS.128 [R197+0xa800], RZ ;  /* 0x00a800ffc5002388 */ /* 0x0003e20000000c00 */
[----:B---3--:R-:W-:-:S03]  /*5af0*/  @!P3 LEA R24, P1, R3, c[0x0][0x168], 0x1 ;  /* 0x00005a000318ba11 */ /* 0x008fc600078208ff */
        /* <DEDUP_REMOVED lines=43> */
.L_x_1028:
[----:B------:R-:W-:Y:S05]  /*5db0*/  BSYNC B0 ;  /* 0x0000000000007941 */ /* 0x000fea0003800000 */
.L_x_1027:
[----:B------:R-:W0:Y:S02]  /*5dc0*/  LDGDEPBAR ;  /* 0x00000000000079af */ /* 0x000e240000000000 */
.L_x_1026:
[----:B------:R-:W-:Y:S01]  /*5dd0*/  FMNMX.FTZ R10, R36, R37, !PT ;  /* 0x00000025240a7209 */ /* 0x000fe20007810000 */
        /* <DEDUP_REMOVED lines=46> */
[----:B------:R-:W-:Y:S01]  /*60c0*/  LOP3.LUT R215, R6, UR20, RZ, 0x3c, !PT ;  /* 0x0000001406d77c12 */ /* 0x000fe2000f8e3cff */
[----:B------:R-:W-:Y:S01]  /*60d0*/  LDSM.16.MT88.4 R80, [R186+0x10000] ;  /* 0x01000000ba50783b */ /* 0x000fe20000004200 */
[----:B------:R-:W-:-:S02]  /*60e0*/  FMNMX.FTZ R10, R213, R10, !PT ;  /* 0x0000000ad50a7209 */ /* 0x000fc40007810000 */
[----:B------:R-:W-:Y:S01]  /*60f0*/  LOP3.LUT R160, R221, R215, RZ, 0x3c, !PT ;  /* 0x000000d7dda07212 */ /* 0x000fe200078e3cff */
[----:B------:R-:W-:Y:S01]  /*6100*/  LDSM.16.MT88.4 R72, [R188+0x10000] ;  /* 0x01000000bc48783b */ /* 0x000fe20000004200 */
[----:B------:R-:W-:Y:S02]  /*6110*/  FMNMX.FTZ R3, R171, R10, !PT ;  /* 0x0000000aab037209 */ /* 0x000fe40007810000 */
[----:B------:R-:W-:Y:S01]  /*6120*/  FMNMX.FTZ R10, R166, R9, !PT ;  /* 0x00000009a60a7209 */ /* 0x000fe20007810000 */
[----:B------:R-:W-:Y:S01]  /*6130*/  IMAD.WIDE.U32 R160, R160, -0x2daee0ad, RZ ;  /* 0xd2511f53a0a07825 */ /* 0x000fe200078e00ff */
[----:B------:R-:W-:Y:S02]  /*6140*/  LDSM.16.MT88.4 R88, [R185+0x10000] ;  /* 0x01000000b958783b */ /* 0x000fe40000004200 */
[----:B------:R-:W-:Y:S02]  /*6150*/  FMNMX.FTZ R9, R165, R10, !PT ;  /* 0x0000000aa5097209 */ /* 0x000fe40007810000 */
[----:B------:R-:W2:Y:S01]  /*6160*/  SHFL.BFLY PT, R132, R3, 0x2, 0x1f ;  /* 0x0c401f0003847f89 */ /* 0x000ea200000e0000 */
[----:B------:R-:W-:Y:S01]  /*6170*/  LOP3.LUT R162, R161, UR5, R222, 0x96, !PT ;  /* 0x00000005a1a27c12 */ /* 0x000fe2000f8e96de */
[----:B------:R-:W-:Y:S01]  /*6180*/  UIADD3 UR5, UR20, -0x61c88647, URZ ;  /* 0x9e3779b914057890 */ /* 0x000fe2000fffe03f */
[----:B------:R-:W-:Y:S01]  /*6190*/  FMNMX.FTZ R10, R164, R9, !PT ;  /* 0x00000009a40a7209 */ /* 0x000fe20007810000 */
[----:B------:R-:W-:Y:S02]  /*61a0*/  LDSM.16.MT88.4 R100, [R184+0xc000] ;  /* 0x00c00000b864783b */ /* 0x000fe40000004200 */
[----:B------:R-:W-:-:S02]  /*61b0*/  IMAD.WIDE.U32 R162, R162, -0x326172a9, RZ ;  /* 0xcd9e8d57a2a27825 */ /* 0x000fc400078e00ff */
[----:B------:R-:W3:Y:S04]  /*61c0*/  SHFL.BFLY PT, R11, R10, 0x2, 0x1f ;  /* 0x0c401f000a0b7f89 */ /* 0x000ee800000e0000 */
[----:B-1----:R-:W-:Y:S04]  /*61d0*/  LDSM.16.MT88.4 R20, [R184+0xc800] ;  /* 0x00c80000b814783b */ /* 0x002fe80000004200 */
[----:B------:R-:W-:Y:S04]  /*61e0*/  LDSM.16.MT88.4 R116, [R186+0xc000] ;  /* 0x00c00000ba74783b */ /* 0x000fe80000004200 */
[----:B------:R-:W-:Y:S01]  /*61f0*/  LDSM.16.MT88.4 R108, [R185+0xc000] ;  /* 0x00c00000b96c783b */ /* 0x000fe20000004200 */
[----:B--2---:R-:W-:Y:S01]  /*6200*/  FMNMX.FTZ R132, R3, R132, !PT ;  /* 0x0000008403847209 */ /* 0x004fe20007810000 */
[----:B------:R-:W-:Y:S01]  /*6210*/  IMAD.U32 R3, RZ, RZ, UR32 ;  /* 0x00000020ff037e24 */ /* 0x000fe2000f8e00ff */
[----:B------:R-:W-:Y:S01]  /*6220*/  UIADD3 UR32, UR32, 0x1, URZ ;  /* 0x0000000120207890 */ /* 0x000fe2000fffe03f */
[----:B------:R-:W-:Y:S03]  /*6230*/  LDSM.16.MT88.4 R24, [R185+0xc800] ;  /* 0x00c80000b918783b */ /* 0x000fe60000004200 */
[----:B------:R-:W-:Y:S01]  /*6240*/  LOP3.LUT R3, R223, UR21, R3, 0x96, !PT ;  /* 0x00000015df037c12 */ /* 0x000fe2000f8e9603 */
[----:B------:R-:W1:Y:S01]  /*6250*/  SHFL.BFLY PT, R9, R132, 0x1, 0x1f ;  /* 0x0c201f0084097f89 */ /* 0x000e6200000e0000 */
[----:B---3--:R-:W-:Y:S01]  /*6260*/  FMNMX.FTZ R6, R10, R11, !PT ;  /* 0x0000000b0a067209 */ /* 0x008fe20007810000 */
[----:B------:R-:W-:-:S02]  /*6270*/  IMAD.U32 R222, RZ, RZ, UR32 ;  /* 0x00000020ffde7e24 */ /* 0x000fc4000f8e00ff */
[----:B------:R-:W-:Y:S01]  /*6280*/  IMAD.WIDE.U32 R14, R3, -0x326172a9, RZ ;  /* 0xcd9e8d57030e7825 */ /* 0x000fe200078e00ff */
[----:B------:R-:W-:Y:S02]  /*6290*/  LDSM.16.MT88.4 R28, [R186+0xc800] ;  /* 0x00c80000ba1c783b */ /* 0x000fe40000004200 */
[----:B------:R-:W-:Y:S02]  /*62a0*/  LOP3.LUT R222, R223, UR21, R222, 0x96, !PT ;  /* 0x00000015dfde7c12 */ /* 0x000fe4000f8e96de */
[----:B------:R-:W-:Y:S02]  /*62b0*/  LOP3.LUT R3, R15, UR5, R220, 0x96, !PT ;  /* 0x000000050f037c12 */ /* 0x000fe4000f8e96dc */
[----:B------:R-:W-:Y:S01]  /*62c0*/  LOP3.LUT R14, R163, UR30, R14, 0x96, !PT ;  /* 0x0000001ea30e7c12 */ /* 0x000fe2000f8e960e */
[----:B------:R-:W-:-:S04]  /*62d0*/  IMAD.WIDE.U32 R222, R222, -0x326172a9, RZ ;  /* 0xcd9e8d57dede7825 */ /* 0x000fc800078e00ff */
[----:B------:R-:W-:Y:S01]  /*62e0*/  IMAD.WIDE.U32 R16, R3, -0x2daee0ad, RZ ;  /* 0xd2511f5303107825 */ /* 0x000fe200078e00ff */
[----:B------:R-:W-:Y:S01]  /*62f0*/  LOP3.LUT R220, R223, UR5, R220, 0x96, !PT ;  /* 0x00000005dfdc7c12 */ /* 0x000fe2000f8e96dc */
[----:B------:R-:W2:Y:S02]  /*6300*/  SHFL.BFLY PT, R3, R6, 0x1, 0x1f ;  /* 0x0c201f0006037f89 */ /* 0x000ea400000e0000 */
[----:B------:R-:W-:Y:S01]  /*6310*/  IMAD.WIDE.U32 R14, R14, -0x2daee0ad, RZ ;  /* 0xd2511f530e0e7825 */ /* 0x000fe200078e00ff */
[----:B-1----:R-:W-:-:S03]  /*6320*/  FMNMX.FTZ R132, R132, R9, !PT ;  /* 0x0000000984847209 */ /* 0x002fc60007810000 */
[----:B------:R-:W-:Y:S01]  /*6330*/  IMAD.WIDE.U32 R220, R220, -0x2daee0ad, RZ ;  /* 0xd2511f53dcdc7825 */ /* 0x000fe200078e00ff */
[----:B------:R-:W-:Y:S02]  /*6340*/  LOP3.LUT R9, R17, UR29, R160, 0x96, !PT ;  /* 0x0000001d11097c12 */ /* 0x000fe4000f8e96a0 */
[----:B------:R-:W-:Y:S01]  /*6350*/  LOP3.LUT R16, R15, UR25, R16, 0x96, !PT ;  /* 0x000000190f107c12 */ /* 0x000fe2000f8e9610 */
[C---:B------:R-:W-:Y:S01]  /*6360*/  FMUL.FTZ R218, R132.reuse, c[0x0][0x23c] ;  /* 0x00008f0084da7a20 */ /* 0x040fe20000410000 */
[----:B------:R-:W-:Y:S01]  /*6370*/  FSETP.NEU.FTZ.AND P1, PT, R132, -INF , PT ;  /* 0xff8000008400780b */ /* 0x000fe20003f3d000 */
[----:B------:R-:W-:-:S03]  /*6380*/  IMAD.WIDE.U32 R10, R9, -0x326172a9, RZ ;  /* 0xcd9e8d57090a7825 */ /* 0x000fc600078e00ff */
[----:B------:R-:W-:Y:S01]  /*6390*/  FSEL R218, R218, RZ, P1 ;  /* 0x000000ffdada7208 */ /* 0x000fe20000800000 */
[----:B------:R-:W-:Y:S01]  /*63a0*/  IMAD.WIDE.U32 R16, R16, -0x326172a9, RZ ;  /* 0xcd9e8d5710107825 */ /* 0x000fe200078e00ff */
[----:B------:R-:W-:-:S03]  /*63b0*/  LOP3.LUT R9, R11, UR26, R162, 0x96, !PT ;  /* 0x0000001a0b097c12 */ /* 0x000fc6000f8e96a2 */
[----:B------:R-:W-:Y:S01]  /*63c0*/  FFMA.FTZ R156, R36, c[0x0][0x23c], -R218 ;  /* 0x00008f00249c7a23 */ /* 0x000fe200000108da */
[----:B------:R-:W-:Y:S01]  /*63d0*/  LOP3.LUT R10, R17, UR23, R10, 0x96, !PT ;  /* 0x00000017110a7c12 */ /* 0x000fe2000f8e960a */
[----:B------:R-:W-:Y:S01]  /*63e0*/  IMAD.WIDE.U32 R18, R9, -0x2daee0ad, RZ ;  /* 0xd2511f5309127825 */ /* 0x000fe200078e00ff */
[----:B--2---:R-:W-:-:S03]  /*63f0*/  FMNMX.FTZ R3, R6, R3, !PT ;  /* 0x0000000306037209 */ /* 0x004fc60007810000 */
[----:B------:R-:W-:Y:S01]  /*6400*/  IMAD.WIDE.U32 R10, R10, -0x2daee0ad, RZ ;  /* 0xd2511f530a0a7825 */ /* 0x000fe200078e00ff */
[----:B------:R-:W-:Y:S01]  /*6410*/  LOP3.LUT R14, R19, UR22, R14, 0x96, !PT ;  /* 0x00000016130e7c12 */ /* 0x000fe2000f8e960e */
[----:B------:R-:W-:Y:S01]  /*6420*/  MUFU.EX2 R156, R156 ;  /* 0x0000009c009c7308 */ /* 0x000fe20000000800 */
[C---:B------:R-:W-:Y:S01]  /*6430*/  FSETP.NEU.FTZ.AND P1, PT, R3.reuse, -INF , PT ;  /* 0xff8000000300780b */ /* 0x040fe20003f3d000 */
[----:B------:R-:W-:Y:S01]  /*6440*/  FMUL.FTZ R167, R3, c[0x0][0x23c] ;  /* 0x00008f0003a77a20 */ /* 0x000fe20000410000 */
[----:B------:R-:W-:Y:S01]  /*6450*/  LOP3.LUT R18, R11, UR15, R18, 0x96, !PT ;  /* 0x0000000f0b127c12 */ /* 0x000fe2000f8e9612 */
[----:B------:R-:W-:-:S03]  /*6460*/  IMAD.WIDE.U32 R14, R14, -0x326172a9, RZ ;  /* 0xcd9e8d570e0e7825 */ /* 0x000fc600078e00ff */
[----:B------:R-:W-:Y:S01]  /*6470*/  FSEL R167, R167, RZ, P1 ;  /* 0x000000ffa7a77208 */ /* 0x000fe20000800000 */
[----:B------:R-:W-:-:S04]  /*6480*/  IMAD.WIDE.U32 R18, R18, -0x326172a9, RZ ;  /* 0xcd9e8d5712127825 */ /* 0x000fc800078e00ff */
[----:B------:R-:W-:Y:S01]  /*6490*/  FFMA.FTZ R153, R37, c[0x0][0x23c], -R218 ;  /* 0x00008f0025997a23 */ /* 0x000fe200000108da */
[----:B------:R-:W-:Y:S01]  /*64a0*/  LOP3.LUT R6, R18, 0xffff, RZ, 0xc0, !PT ;  /* 0x0000ffff12067812 */ /* 0x000fe200078ec0ff */
[--C-:B------:R-:W-:Y:S01]  /*64b0*/  FFMA.FTZ R152, R34, c[0x0][0x23c], -R167.reuse ;  /* 0x00008f0022987a23 */ /* 0x100fe200000108a7 */
[----:B------:R-:W-:Y:S01]  /*64c0*/  SHF.R.U32.HI R11, RZ, 0x10, R18 ;  /* 0x00000010ff0b7819 */ /* 0x000fe20000011612 */
[--C-:B------:R-:W-:Y:S01]  /*64d0*/  FFMA.FTZ R159, R2, c[0x0][0x23c], -R167.reuse ;  /* 0x00008f00029f7a23 */ /* 0x100fe200000108a7 */
[----:B------:R-:W-:Y:S01]  /*64e0*/  LOP3.LUT R9, R19, UR31, R14, 0x96, !PT ;  /* 0x0000001f13097c12 */ /* 0x000fe2000f8e960e */
[----:B------:R-:W1:Y:S01]  /*64f0*/  MUFU.EX2 R153, R153 ;  /* 0x0000009900997308 */ /* 0x000e620000000800 */
[----:B------:R-:W-:Y:S01]  /*6500*/  SHF.R.U32.HI R14, RZ, 0x8, R6 ;  /* 0x00000008ff0e7819 */ /* 0x000fe20000011606 */
[--C-:B------:R-:W-:Y:S01]  /*6510*/  FFMA.FTZ R157, R38, c[0x0][0x23c], -R167.reuse ;  /* 0x00008f00269d7a23 */ /* 0x100fe200000108a7 */
[----:B------:R-:W-:Y:S01]  /*6520*/  SHF.R.U32.HI R6, RZ, 0x18, R18 ;  /* 0x00000018ff067819 */ /* 0x000fe20000011612 */
[----:B------:R-:W-:Y:S01]  /*6530*/  FFMA.FTZ R150, R32, c[0x0][0x23c], -R167 ;  /* 0x00008f0020967a23 */ /* 0x000fe200000108a7 */
[----:B------:R-:W-:Y:S01]  /*6540*/  LOP3.LUT R11, R11, 0xff, RZ, 0xc0, !PT ;  /* 0x000000ff0b0b7812 */ /* 0x000fe200078ec0ff */
[----:B------:R-:W-:Y:S01]  /*6550*/  FFMA.FTZ R154, R39, c[0x0][0x23c], -R218 ;  /* 0x00008f00279a7a23 */ /* 0x000fe200000108da */
[----:B------:R-:W-:Y:S01]  /*6560*/  LOP3.LUT R5, R9, 0xffff, RZ, 0xc0, !PT ;  /* 0x0000ffff09057812 */ /* 0x000fe200078ec0ff */
[----:B------:R-:W-:Y:S01]  /*6570*/  MUFU.EX2 R152, R152 ;  /* 0x0000009800987308 */ /* 0x000fe20000000800 */
[----:B------:R-:W-:Y:S01]  /*6580*/  PRMT R11, R11, 0x5410, R6 ;  /* 0x000054100b0b7816 */ /* 0x000fe20000000006 */
[--C-:B------:R-:W-:Y:S01]  /*6590*/  FFMA.FTZ R135, R41, c[0x0][0x23c], -R218.reuse ;  /* 0x00008f0029877a23 */ /* 0x100fe200000108da */
[--C-:B------:R-:W-:Y:S01]  /*65a0*/  SHF.R.U32.HI R2, RZ, 0x10, R9.reuse ;  /* 0x00000010ff027819 */ /* 0x100fe20000011609 */
[----:B------:R-:W-:Y:S01]  /*65b0*/  FFMA.FTZ R134, R35, c[0x0][0x23c], -R218 ;  /* 0x00008f0023867a23 */ /* 0x000fe200000108da */
[----:B------:R-:W-:Y:S01]  /*65c0*/  LOP3.LUT R6, R15, UR16, R16, 0x96, !PT ;  /* 0x000000100f067c12 */ /* 0x000fe2000f8e9610 */
[--C-:B------:R-:W-:Y:S01]  /*65d0*/  FFMA.FTZ R133, R33, c[0x0][0x23c], -R218.reuse ;  /* 0x00008f0021857a23 */ /* 0x100fe200000108da */
[----:B------:R-:W-:Y:S01]  /*65e0*/  LOP3.LUT R0, R9, 0xff, RZ, 0xc0, !PT ;  /* 0x000000ff09007812 */ /* 0x000fe200078ec0ff */
[----:B------:R-:W2:Y:S01]  /*65f0*/  MUFU.EX2 R159, R159 ;  /* 0x0000009f009f7308 */ /* 0x000ea20000000800 */
[----:B------:R-:W-:Y:S01]  /*6600*/  SHF.R.U32.HI R9, RZ, 0x18, R9 ;  /* 0x00000018ff097819 */ /* 0x000fe20000011609 */
[----:B------:R-:W-:Y:S01]  /*6610*/  IMAD.WIDE.U32 R6, R6, -0x2daee0ad, RZ ;  /* 0xd2511f5306067825 */ /* 0x000fe200078e00ff */
[----:B------:R-:W-:Y:S01]  /*6620*/  SHF.R.U32.HI R5, RZ, 0x8, R5 ;  /* 0x00000008ff057819 */ /* 0x000fe20000011605 */
[----:B------:R-:W3:Y:S01]  /*6630*/  LDSM.16.MT88.4 R32, [R184+0x10000] ;  /* 0x01000000b820783b */ /* 0x000ee20000004200 */
[----:B------:R-:W-:Y:S01]  /*6640*/  LOP3.LUT R2, R2, 0xff, RZ, 0xc0, !PT ;  /* 0x000000ff02027812 */ /* 0x000fe200078ec0ff */
[--C-:B------:R-:W-:Y:S01]  /*6650*/  HSET2.LE.AND R99, R11, R158.reuse, PT ;  /* 0x0000009e0b637233 */ /* 0x100fe20003803000 */
[----:B------:R-:W-:Y:S01]  /*6660*/  PRMT R5, R0, 0x5410, R5 ;  /* 0x0000541000057816 */ /* 0x000fe20000000005 */
[----:B------:R-:W-:Y:S01]  /*6670*/  MUFU.EX2 R157, R157 ;  /* 0x0000009d009d7308 */ /* 0x000fe20000000800 */
[----:B------:R-:W-:Y:S01]  /*6680*/  PRMT R9, R2, 0x5410, R9 ;  /* 0x0000541002097816 */ /* 0x000fe20000000009 */
[----:B------:R-:W-:Y:S01]  /*6690*/  FFMA.FTZ R151, R61, c[0x0][0x23c], -R218 ;  /* 0x00008f003d977a23 */ /* 0x000fe200000108da */
[----:B------:R-:W-:Y:S01]  /*66a0*/  LOP3.LUT R4, R6, 0xffff, RZ, 0xc0, !PT ;  /* 0x0000ffff06047812 */ /* 0x000fe200078ec0ff */
[--C-:B------:R-:W-:Y:S01]  /*66b0*/  HSET2.LE.AND R96, R5, R158.reuse, PT ;  /* 0x0000009e05607233 */ /* 0x100fe20003803000 */
[----:B------:R-:W-:Y:S01]  /*66c0*/  LOP3.LUT R17, R18, 0xff, RZ, 0xc0, !PT ;  /* 0x000000ff12117812 */ /* 0x000fe200078ec0ff */
[--C-:B------:R-:W-:Y:S01]  /*66d0*/  HSET2.LE.AND R97, R9, R158.reuse, PT ;  /* 0x0000009e09617233 */ /* 0x100fe20003803000 */
[----:B-1----:R-:W-:Y:S01]  /*66e0*/  F2FP.PACK_AB R5, R153, R156 ;  /* 0x0000009c9905723e */ /* 0x002fe200000000ff */
[----:B------:R-:W1:Y:S01]  /*66f0*/  MUFU.EX2 R150, R150 ;  /* 0x0000009600967308 */ /* 0x000e620000000800 */
[----:B--2---:R-:W-:Y:S01]  /*6700*/  F2FP.PACK_AB R0, R159, R152 ;  /* 0x000000989f00723e */ /* 0x004fe200000000ff */
        /* <DEDUP_REMOVED lines=9> */
[----:B------:R-:W-:Y:S01]  /*67a0*/  LOP3.LUT R96, R96, R5, RZ, 0xc0, !PT ;  /* 0x0000000560607212 */ /* 0x000fe200078ec0ff */
[--C-:B------:R-:W-:Y:S01]  /*67b0*/  HSET2.LE.AND R17, R17, R158.reuse, PT ;  /* 0x0000009e11117233 */ /* 0x100fe20003803000 */
[----:B------:R-:W-:Y:S01]  /*67c0*/  LOP3.LUT R10, R7, UR4, R10, 0x96, !PT ;  /* 0x00000004070a7c12 */ /* 0x000fe2000f8e960a */
[----:B------:R-:W2:Y:S01]  /*67d0*/  LDSM.16.MT88.4 R40, [R188+0xe000] ;  /* 0x00e00000bc28783b */ /* 0x000ea20000004200 */
[--C-:B------:R-:W-:Y:S01]  /*67e0*/  SHF.R.U32.HI R0, RZ, 0x10, R6.reuse ;  /* 0x00000010ff007819 */ /* 0x100fe20000011606 */
[----:B------:R-:W4:Y:S01]  /*67f0*/  MUFU.EX2 R135, R135 ;  /* 0x0000008700877308 */ /* 0x000f220000000800 */
[----:B------:R-:W-:Y:S01]  /*6800*/  SHF.R.U32.HI R143, RZ, 0x18, R6 ;  /* 0x00000018ff8f7819 */ /* 0x000fe20000011606 */
[--C-:B------:R-:W-:Y:S01]  /*6810*/  FFMA.FTZ R211, R170, c[0x0][0x23c], -R167.reuse ;  /* 0x00008f00aad37a23 */ /* 0x100fe200000108a7 */
[----:B------:R-:W-:Y:S01]  /*6820*/  PRMT R9, R9, 0x5410, R4 ;  /* 0x0000541009097816 */ /* 0x000fe20000000004 */
[--C-:B------:R-:W-:Y:S01]  /*6830*/  FFMA.FTZ R170, R136, c[0x0][0x23c], -R167.reuse ;  /* 0x00008f0088aa7a23 */ /* 0x100fe200000108a7 */
[----:B------:R-:W5:Y:S01]  /*6840*/  LDSM.16.MT88.4 R4, [R188+0xc800] ;  /* 0x00c80000bc04783b */ /* 0x000f620000004200 */
[----:B-1----:R-:W-:Y:S01]  /*6850*/  F2FP.PACK_AB R2, R150, R157 ;  /* 0x0000009d9602723e */ /* 0x002fe200000000ff */
[--C-:B------:R-:W-:Y:S01]  /*6860*/  FFMA.FTZ R169, R138, c[0x0][0x23c], -R167.reuse ;  /* 0x00008f008aa97a23 */ /* 0x100fe200000108a7 */
[----:B------:R-:W-:Y:S01]  /*6870*/  LOP3.LUT R8, R0, 0xff, RZ, 0xc0, !PT ;  /* 0x000000ff00087812 */ /* 0x000fe200078ec0ff */
[----:B------:R-:W-:Y:S01]  /*6880*/  MUFU.EX2 R151, R151 ;  /* 0x0000009700977308 */ /* 0x000fe20000000800 */
[----:B------:R-:W-:Y:S01]  /*6890*/  LOP3.LUT R99, R99, R2, RZ, 0xc0, !PT ;  /* 0x0000000263637212 */ /* 0x000fe200078ec0ff */
[----:B------:R-:W-:Y:S01]  /*68a0*/  FFMA.FTZ R2, R13, c[0x0][0x23c], -R218 ;  /* 0x00008f000d027a23 */ /* 0x000fe200000108da */
[C---:B------:R-:W-:Y:S01]  /*68b0*/  LOP3.LUT R16, R10.reuse, 0xffff, RZ, 0xc0, !PT ;  /* 0x0000ffff0a107812 */ /* 0x040fe200078ec0ff */
[--C-:B------:R-:W-:Y:S01]  /*68c0*/  HSET2.LE.AND R142, R9, R158.reuse, PT ;  /* 0x0000009e098e7233 */ /* 0x100fe20003803000 */
[----:B------:R-:W-:Y:S01]  /*68d0*/  SHF.R.U32.HI R141, RZ, 0x10, R10 ;  /* 0x00000010ff8d7819 */ /* 0x000fe2000001160a */
[----:B------:R-:W-:Y:S01]  /*68e0*/  LDSM.16.MT88.4 R12, [R188+0xe800] ;  /* 0x00e80000bc0c783b */ /* 0x000fe20000004200 */
[----:B----4-:R-:W-:Y:S01]  /*68f0*/  F2FP.PACK_AB R98, R135, R154 ;  /* 0x0000009a8762723e */ /* 0x010fe200000000ff */
[----:B------:R-:W-:Y:S01]  /*6900*/  MUFU.EX2 R134, R134 ;  /* 0x0000008600867308 */ /* 0x000fe20000000800 */
[----:B------:R-:W-:Y:S01]  /*6910*/  LOP3.LUT R161, R10, 0xff, RZ, 0xc0, !PT ;  /* 0x000000ff0aa17812 */ /* 0x000fe200078ec0ff */
[----:B------:R-:W-:Y:S01]  /*6920*/  FFMA.FTZ R216, R216, c[0x0][0x23c], -R167 ;  /* 0x00008f00d8d87a23 */ /* 0x000fe200000108a7 */
[----:B------:R-:W-:Y:S01]  /*6930*/  LOP3.LUT R98, R17, R98, RZ, 0xc0, !PT ;  /* 0x0000006211627212 */ /* 0x000fe200078ec0ff */
[----:B------:R-:W-:Y:S01]  /*6940*/  FFMA.FTZ R219, R219, c[0x0][0x23c], -R218 ;  /* 0x00008f00dbdb7a23 */ /* 0x000fe200000108da */
[----:B------:R-:W-:Y:S01]  /*6950*/  SHF.R.U32.HI R10, RZ, 0x18, R10 ;  /* 0x00000018ff0a7819 */ /* 0x000fe2000001160a */
[----:B------:R-:W-:Y:S01]  /*6960*/  FFMA.FTZ R213, R213, c[0x0][0x23c], -R218 ;  /* 0x00008f00d5d57a23 */ /* 0x000fe200000108da */
[----:B------:R-:W-:Y:S01]  /*6970*/  SHF.R.U32.HI R16, RZ, 0x8, R16 ;  /* 0x00000008ff107819 */ /* 0x000fe20000011610 */
[----:B------:R-:W-:Y:S01]  /*6980*/  MUFU.EX2 R133, R133 ;  /* 0x0000008500857308 */ /* 0x000fe20000000800 */
[----:B------:R-:W-:Y:S01]  /*6990*/  LOP3.LUT R141, R141, 0xff, RZ, 0xc0, !PT ;  /* 0x000000ff8d8d7812 */ /* 0x000fe200078ec0ff */
[C---:B------:R-:W-:Y:S01]  /*69a0*/  HMMA.16816.F32 R128, R96.reuse, R124, RZ ;  /* 0x0000007c6080723c */ /* 0x040fe200000018ff */
[----:B------:R-:W-:Y:S01]  /*69b0*/  PRMT R143, R8, 0x5410, R143 ;  /* 0x00005410088f7816 */ /* 0x000fe2000000008f */
[--C-:B------:R-:W-:Y:S01]  /*69c0*/  FFMA.FTZ R168, R168, c[0x0][0x23c], -R167.reuse ;  /* 0x00008f00a8a87a23 */ /* 0x100fe200000108a7 */
[----:B------:R-:W-:Y:S01]  /*69d0*/  PRMT R161, R161, 0x5410, R16 ;  /* 0x00005410a1a17816 */ /* 0x000fe20000000010 */
[--C-:B------:R-:W-:Y:S01]  /*69e0*/  FFMA.FTZ R165, R165, c[0x0][0x23c], -R167.reuse ;  /* 0x00008f00a5a57a23 */ /* 0x100fe200000108a7 */
[----:B------:R-:W-:Y:S01]  /*69f0*/  PRMT R141, R141, 0x5410, R10 ;  /* 0x000054108d8d7816 */ /* 0x000fe2000000000a */
[----:B------:R-:W1:Y:S01]  /*6a00*/  MUFU.EX2 R2, R2 ;  /* 0x0000000200027308 */ /* 0x000e620000000800 */
[--C-:B------:R-:W-:Y:S01]  /*6a10*/  HSET2.LE.AND R143, R143, R158.reuse, PT ;  /* 0x0000009e8f8f7233 */ /* 0x100fe20003803000 */
[C---:B------:R-:W-:Y:S01]  /*6a20*/  HMMA.16816.F32 R124, R96.reuse, R126, RZ ;  /* 0x0000007e607c723c */ /* 0x040fe200000018ff */
[--C-:B------:R-:W-:Y:S01]  /*6a30*/  HSET2.LE.AND R140, R161, R158.reuse, PT ;  /* 0x0000009ea18c7233 */ /* 0x100fe20003803000 */
[----:B------:R-:W-:Y:S01]  /*6a40*/  LDSM.16.MT88.4 R16, [R186+0xe800] ;  /* 0x00e80000ba10783b */ /* 0x000fe20000004200 */
[----:B------:R-:W-:Y:S01]  /*6a50*/  HSET2.LE.AND R141, R141, R158, PT ;  /* 0x0000009e8d8d7233 */ /* 0x000fe20003803000 */
[----:B------:R-:W-:Y:S01]  /*6a60*/  LOP3.LUT R161, R221, UR29, R160, 0x96, !PT ;  /* 0x0000001ddda17c12 */ /* 0x000fe2000f8e96a0 */
[----:B------:R-:W-:Y:S01]  /*6a70*/  FFMA.FTZ R160, R147, c[0x0][0x23c], -R218 ;  /* 0x00008f0093a07a23 */ /* 0x000fe200000108da */
[----:B------:R-:W-:Y:S01]  /*6a80*/  MUFU.EX2 R148, R148 ;  /* 0x0000009400947308 */ /* 0x000fe20000000800 */
[----:B------:R-:W-:Y:S01]  /*6a90*/  FFMA.FTZ R164, R164, c[0x0][0x23c], -R167 ;  /* 0x00008f00a4a47a23 */ /* 0x000fe200000108a7 */
[----:B---3--:R-:W-:Y:S01]  /*6aa0*/  HMMA.16816.F32 R92, R96, R32, RZ ;  /* 0x00000020605c723c */ /* 0x008fe200000018ff */
[----:B------:R-:W-:-:S02]  /*6ab0*/  FADD.FTZ R153, R156, R153 ;  /* 0x000000999c997221 */ /* 0x000fc40000010000 */
[----:B------:R-:W-:Y:S02]  /*6ac0*/  FADD.FTZ R152, R152, R159 ;  /* 0x0000009f98987221 */ /* 0x000fe40000010000 */
[----:B------:R-:W-:Y:S01]  /*6ad0*/  FADD.FTZ R154, R154, R153 ;  /* 0x000000999a9a7221 */ /* 0x000fe20000010000 */
        /* <DEDUP_REMOVED lines=9> */
[----:B------:R-:W-:Y:S01]  /*6b70*/  FADD.FTZ R157, R150, R157 ;  /* 0x0000009d969d7221 */ /* 0x000fe20000010000 */
[----:B------:R-:W-:Y:S01]  /*6b80*/  HMMA.16816.F32 R56, R96, R58, RZ ;  /* 0x0000003a6038723c */ /* 0x000fe200000018ff */
[----:B------:R-:W-:-:S04]  /*6b90*/  FADD.FTZ R151, R151, R154 ;  /* 0x0000009a97977221 */ /* 0x000fc80000010000 */
[----:B------:R-:W-:Y:S01]  /*6ba0*/  FADD.FTZ R134, R134, R151 ;  /* 0x0000009786867221 */ /* 0x000fe20000010000 */
[----:B------:R-:W3:Y:S02]  /*6bb0*/  MUFU.EX2 R155, R155 ;  /* 0x0000009b009b7308 */ /* 0x000ee40000000800 */
[----:B------:R-:W-:Y:S01]  /*6bc0*/  HMMA.16816.F32 R44, R96, R48, RZ ;  /* 0x00000030602c723c */ /* 0x000fe200000018ff */
[----:B------:R-:W-:-:S04]  /*6bd0*/  FADD.FTZ R133, R133, R134 ;  /* 0x0000008685857221 */ /* 0x000fc80000010000 */
[----:B------:R-:W-:Y:S01]  /*6be0*/  FADD.FTZ R133, R2, R133 ;  /* 0x0000008502857221 */ /* 0x000fe20000010000 */
[----:B-1----:R-:W-:Y:S01]  /*6bf0*/  F2FP.PACK_AB R144, R0, R149 ;  /* 0x000000950090723e */ /* 0x002fe200000000ff */
[----:B------:R-:W1:Y:S01]  /*6c00*/  LDSM.16.MT88.4 R8, [R185+0xe800] ;  /* 0x00e80000b908783b */ /* 0x000e620000004200 */
[----:B--2---:R-:W-:Y:S01]  /*6c10*/  HMMA.16816.F32 R36, R96, R40, RZ ;  /* 0x000000286024723c */ /* 0x004fe200000018ff */
[----:B------:R-:W-:Y:S01]  /*6c20*/  MUFU.EX2 R160, R160 ;  /* 0x000000a000a07308 */ /* 0x000fe20000000800 */
[----:B------:R-:W-:Y:S02]  /*6c30*/  LOP3.LUT R143, R143, R144, RZ, 0xc0, !PT ;  /* 0x000000908f8f7212 */ /* 0x000fe400078ec0ff */
[----:B---3--:R-:W-:Y:S01]  /*6c40*/  F2FP.PACK_AB R32, R155, R148 ;  /* 0x000000949b20723e */ /* 0x008fe200000000ff */
[----:B------:R-:W-:-:S03]  /*6c50*/  FADD.FTZ R148, R148, R157 ;  /* 0x0000009d94947221 */ /* 0x000fc60000010000 */
[----:B------:R-:W-:Y:S01]  /*6c60*/  HMMA.16816.F32 R60, R96, R64, RZ ;  /* 0x00000040603c723c */ /* 0x000fe200000018ff */
[----:B------:R-:W-:Y:S01]  /*6c70*/  MUFU.EX2 R211, R211 ;  /* 0x000000d300d37308 */ /* 0x000fe20000000800 */
[----:B------:R-:W-:Y:S01]  /*6c80*/  LOP3.LUT R141, R141, R32, RZ, 0xc0, !PT ;  /* 0x000000208d8d7212 */ /* 0x000fe200078ec0ff */
[----:B------:R-:W-:-:S04]  /*6c90*/  FADD.FTZ R148, R155, R148 ;  /* 0x000000949b947221 */ /* 0x000fc80000010000 */
[----:B------:R-:W-:Y:S01]  /*6ca0*/  FADD.FTZ R149, R149, R148 ;  /* 0x0000009495957221 */ /* 0x000fe20000010000 */
[----:B------:R-:W-:Y:S01]  /*6cb0*/  HMMA.16816.F32 R40, R96, R42, RZ ;  /* 0x0000002a6028723c */ /* 0x000fe200000018ff */
[----:B------:R-:W-:Y:S02]  /*6cc0*/  MUFU.EX2 R170, R170 ;  /* 0x000000aa00aa7308 */ /* 0x000fe40000000800 */
[----:B------:R-:W-:-:S05]  /*6cd0*/  FADD.FTZ R0, R0, R149 ;  /* 0x0000009500007221 */ /* 0x000fca0000010000 */
[C---:B-----5:R-:W-:Y:S01]  /*6ce0*/  HMMA.16816.F32 R128, R140.reuse, R4, R128 ;  /* 0x000000048c80723c */ /* 0x060fe20000001880 */
[----:B------:R-:W-:Y:S07]  /*6cf0*/  MUFU.EX2 R169, R169 ;  /* 0x000000a900a97308 */ /* 0x000fee0000000800 */
[----:B------:R-:W-:Y:S01]  /*6d00*/  HMMA.16816.F32 R124, R140, R6, R124 ;  /* 0x000000068c7c723c */ /* 0x000fe2000000187c */
[----:B------:R-:W2:Y:S01]  /*6d10*/  LDSM.16.MT88.4 R4, [R184+0xe800] ;  /* 0x00e80000b804783b */ /* 0x000ea20000004200 */
[----:B------:R-:W-:Y:S06]  /*6d20*/  MUFU.EX2 R216, R216 ;  /* 0x000000d800d87308 */ /* 0x000fec0000000800 */
[----:B------:R-:W-:Y:S02]  /*6d30*/  HMMA.16816.F32 R64, R96, R66, RZ ;  /* 0x000000426040723c */ /* 0x000fe400000018ff */
[----:B------:R-:W-:Y:S06]  /*6d40*/  MUFU.EX2 R219, R219 ;  /* 0x000000db00db7308 */ /* 0x000fec0000000800 */
[C---:B-1----:R-:W-:Y:S02]  /*6d50*/  HMMA.16816.F32 R52, R140.reuse, R8, R52 ;  /* 0x000000088c34723c */ /* 0x042fe40000001834 */
[----:B------:R-:W-:Y:S06]  /*6d60*/  MUFU.EX2 R213, R213 ;  /* 0x000000d500d57308 */ /* 0x000fec0000000800 */
[C---:B------:R-:W-:Y:S01]  /*6d70*/  HMMA.16816.F32 R56, R140.reuse, R10, R56 ;  /* 0x0000000a8c38723c */ /* 0x040fe20000001838 */
[----:B------:R-:W1:Y:S01]  /*6d80*/  LDSM.16.MT88.4 R8, [R186+0x10800] ;  /* 0x01080000ba08783b */ /* 0x000e620000004200 */
[----:B------:R-:W-:Y:S06]  /*6d90*/  MUFU.EX2 R168, R168 ;  /* 0x000000a800a87308 */ /* 0x000fec0000000800 */
[----:B------:R-:W-:Y:S02]  /*6da0*/  HMMA.16816.F32 R44, R140, R16, R44 ;  /* 0x000000108c2c723c */ /* 0x000fe4000000182c */
[----:B------:R-:W-:Y:S05]  /*6db0*/  MUFU.EX2 R165, R165 ;  /* 0x000000a500a57308 */ /* 0x000fea0000000800 */
[----:B------:R-:W-:Y:S01]  /*6dc0*/  LOP3.LUT R16, R163, UR30, R222, 0x96, !PT ;  /* 0x0000001ea3107c12 */ /* 0x000fe2000f8e96de */
[----:B------:R-:W-:Y:S01]  /*6dd0*/  HMMA.16816.F32 R48, R96, R50, RZ ;  /* 0x000000326030723c */ /* 0x000fe200000018ff */
[----:B------:R-:W-:Y:S01]  /*6de0*/  IMAD.WIDE.U32 R222, R161, -0x326172a9, RZ ;  /* 0xcd9e8d57a1de7825 */ /* 0x000fe200078e00ff */
[----:B------:R-:W-:Y:S03]  /*6df0*/  MUFU.EX2 R164, R164 ;  /* 0x000000a400a47308 */ /* 0x000fe60000000800 */
[----:B------:R-:W-:Y:S01]  /*6e00*/  IMAD.WIDE.U32 R16, R16, -0x2daee0ad, RZ ;  /* 0xd2511f5310107825 */ /* 0x000fe200078e00ff */
[----:B------:R-:W-:-:S02]  /*6e10*/  LOP3.LUT R162, R223, UR26, R162, 0x96, !PT ;  /* 0x0000001adfa27c12 */ /* 0x000fc4000f8e96a2 */
        /* <DEDUP_REMOVED lines=10> */
[C---:B--2---:R-:W-:Y:S01]  /*6ec0*/  HMMA.16816.F32 R60, R140.reuse, R4, R60 ;  /* 0x000000048c3c723c */ /* 0x044fe2000000183c */
[----:B------:R-:W-:Y:S01]  /*6ed0*/  IMAD.WIDE.U32 R222, R222, -0x2daee0ad, RZ ;  /* 0xd2511f53dede7825 */ /* 0x000fe200078e00ff */
[----:B------:R-:W-:Y:S06]  /*6ee0*/  MUFU.EX2 R163, R163 ;  /* 0x000000a300a37308 */ /* 0x000fec0000000800 */
[----:B------:R-:W-:Y:S01]  /*6ef0*/  HMMA.16816.F32 R64, R140, R6, R64 ;  /* 0x000000068c40723c */ /* 0x000fe20000001840 */
[----:B------:R-:W2:Y:S07]  /*6f00*/  LDSM.16.MT88.4 R4, [R185+0x10800] ;  /* 0x01080000b904783b */ /* 0x000eae0000004200 */
        /* <DEDUP_REMOVED lines=16> */
[----:B-1----:R-:W-:Y:S02]  /*7010*/  HMMA.16816.F32 R76, R140, R8, R76 ;  /* 0x000000088c4c723c */ /* 0x002fe4000000184c */
        /* <DEDUP_REMOVED lines=9> */
[----:B------:R-:W1:Y:S06]  /*70b0*/  LDSM.16.MT88.4 R12, [R188+0xd000] ;  /* 0x00d00000bc0c783b */ /* 0x000e6c0000004200 */
[----:B------:R-:W-:Y:S01]  /*70c0*/  MUFU.EX2 R218, R218 ;  /* 0x000000da00da7308 */ /* 0x000fe20000000800 */
[C---:B------:R-:W-:Y:S07]  /*70d0*/  HMMA.16816.F32 R80, R140.reuse, R10, R80 ;  /* 0x0000000a8c50723c */ /* 0x040fee0000001850 */
[----:B------:R-:W-:Y:S01]  /*70e0*/  LOP3.LUT R10, R8, 0xffff, RZ, 0xc0, !PT ;  /* 0x0000ffff080a7812 */ /* 0x000fe200078ec0ff */
[----:B--2---:R-:W-:Y:S01]  /*70f0*/  HMMA.16816.F32 R84, R140, R4, R84 ;  /* 0x000000048c54723c */ /* 0x004fe20000001854 */
[----:B------:R-:W2:Y:S02]  /*7100*/  MUFU.EX2 R171, R171 ;  /* 0x000000ab00ab7308 */ /* 0x000ea40000000800 */
        /* <DEDUP_REMOVED lines=47> */
[C---:B-1----:R-:W-:Y:S08]  /*7400*/  HMMA.16816.F32 R128, R16.reuse, R12, R128 ;  /* 0x0000000c1080723c */ /* 0x042ff00000001880 */
[C---:B------:R-:W-:Y:S01]  /*7410*/  HMMA.16816.F32 R124, R16.reuse, R14, R124 ;  /* 0x0000000e107c723c */ /* 0x040fe2000000187c */
[----:B------:R-:W1:Y:S07]  /*7420*/  LDSM.16.MT88.4 R12, [R188+0x11000] ;  /* 0x01100000bc0c783b */ /* 0x000e6e0000004200 */
        /* <DEDUP_REMOVED lines=11> */
[----:B------:R-:W2:Y:S07]  /*74e0*/  LDSM.16.MT88.4 R28, [R188+0xf000] ;  /* 0x00f00000bc1c783b */ /* 0x000eae0000004200 */
[----:B------:R-:W-:Y:S01]  /*74f0*/  HMMA.16816.F32 R96, R140, R146, R96 ;  /* 0x000000928c60723c */ /* 0x000fe20000001860 */
[----:B------:R-:W2:Y:S04]  /*7500*/  LDSM.16.MT88.4 R144, [R184+0x11000] ;  /* 0x01100000b890783b */ /* 0x000ea80000004200 */
[----:B------:R-:W-:Y:S03]  /*7510*/  LDSM.16.MT88.4 R140, [R186+0xd800] ;  /* 0x00d80000ba8c783b */ /* 0x000fe60000004200 */
[C---:B-1----:R-:W-:Y:S07]  /*7520*/  HMMA.16816.F32 R68, R16.reuse, R12, R68 ;  /* 0x0000000c1044723c */ /* 0x042fee0000001844 */
        /* <DEDUP_REMOVED lines=21> */
[----:B------:R-:W1:Y:S01]  /*7680*/  LDSM.16.MT88.4 R8, [R188+0xf800] ;  /* 0x00f80000bc08783b */ /* 0x000e620000004200 */
[----:B------:R-:W-:Y:S02]  /*7690*/  SHF.R.U32.HI R4, RZ, 0x8, R4 ;  /* 0x00000008ff047819 */ /* 0x000fe40000011604 */
[----:B------:R-:W-:Y:S01]  /*76a0*/  HMMA.16816.F32 R120, R16, R136, R120 ;  /* 0x000000881078723c */ /* 0x000fe20000001878 */
[----:B------:R-:W-:Y:S01]  /*76b0*/  LOP3.LUT R25, R12, 0xff, RZ, 0xc0, !PT ;  /* 0x000000ff0c197812 */ /* 0x000fe200078ec0ff */
[----:B------:R-:W-:Y:S01]  /*76c0*/  HSET2.LE.AND R5, R5, R158, PT ;  /* 0x0000009e05057233 */ /* 0x000fe20003803000 */
[----:B------:R-:W-:-:S02]  /*76d0*/  PRMT R21, R21, 0x5410, R4 ;  /* 0x0000541015157816 */ /* 0x000fc40000000004 */
[----:B------:R-:W-:Y:S02]  /*76e0*/  PRMT R25, R25, 0x5410, R20 ;  /* 0x0000541019197816 */ /* 0x000fe40000000014 */
[----:B--2---:R-:W-:Y:S01]  /*76f0*/  F2FP.PACK_AB R20, R171, R168 ;  /* 0x000000a8ab14723e */ /* 0x004fe200000000ff */
        /* <DEDUP_REMOVED lines=138> */
[----:B------:R-:W-:-:S03]  /*7fa0*/  @!P2 LEA.HI.X R29, R0, c[0x0][0x174], R5, 0x1, P0 ;  /* 0x00005d00001daa11 */ /* 0x000fc600000f0c05 */
        /* <DEDUP_REMOVED lines=31> */
[----:B------:R-:W1:Y:S04]  /*81a0*/  LDSM.16.M88.4 R32, [R193+0x6800] ;  /* 0x00680000c120783b */ /* 0x000e680000000200 */
[----:B------:R-:W1:Y:S04]  /*81b0*/  LDSM.16.M88.4 R24, [R193+0x7000] ;  /* 0x00700000c118783b */ /* 0x000e680000000200 */
[----:B---3--:R-:W3:Y:S04]  /*81c0*/  LDSM.16.M88.4 R8, [R193+0x7800] ;  /* 0x00780000c108783b */ /* 0x008ee80000000200 */
[----:B------:R-:W-:Y:S04]  /*81d0*/  LDSM.16.M88.4 R156, [R192] ;  /* 0x00000000c09c783b */ /* 0x000fe80000000200 */
[----:B----4-:R-:W4:Y:S04]  /*81e0*/  LDSM.16.M88.4 R4, [R191] ;  /* 0x00000000bf04783b */ /* 0x010f280000000200 */
[----:B------:R-:W3:Y:S04]  /*81f0*/  LDSM.16.M88.4 R144, [R183] ;  /* 0x00000000b790783b */ /* 0x000ee80000000200 */
[----:B-----5:R-:W5:Y:S04]  /*8200*/  LDSM.16.M88.4 R20, [R182] ;  /* 0x00000000b614783b */ /* 0x020f680000000200 */
[----:B------:R-:W3:Y:S04]  /*8210*/  LDSM.16.M88.4 R224, [R181] ;  /* 0x00000000b5e0783b */ /* 0x000ee80000000200 */
[----:B------:R-:W-:Y:S01]  /*8220*/  LDSM.16.M88.4 R148, [R187+0x6000] ;  /* 0x00600000bb94783b */ /* 0x000fe20000000200 */
[C---:B--2---:R-:W-:Y:S03]  /*8230*/  HMMA.16816.F32 R12, R160.reuse, R140, RZ ;  /* 0x0000008ca00c723c */ /* 0x044fe600000018ff */
[----:B-1----:R-:W-:Y:S04]  /*8240*/  LDSM.16.M88.4 R16, [R187+0x6800] ;  /* 0x00680000bb10783b */ /* 0x002fe80000000200 */
[----:B------:R-:W-:Y:S01]  /*8250*/  LDSM.16.M88.4 R220, [R187+0x7800] ;  /* 0x00780000bbdc783b */ /* 0x000fe20000000200 */
[C---:B------:R-:W-:Y:S03]  /*8260*/  HMMA.16816.F32 R140, R160.reuse, R142, RZ ;  /* 0x0000008ea08c723c */ /* 0x040fe600000018ff */
[----:B------:R-:W-:Y:S04]  /*8270*/  LDSM.16.M88.4 R152, [R189] ;  /* 0x00000000bd98783b */ /* 0x000fe80000000200 */
[----:B------:R-:W-:Y:S01]  /*8280*/  LDSM.16.M88.4 R168, [R180] ;  /* 0x00000000b4a8783b */ /* 0x000fe20000000200 */
[C---:B------:R-:W-:Y:S03]  /*8290*/  HMMA.16816.F32 R136, R160.reuse, R32, RZ ;  /* 0x00000020a088723c */ /* 0x040fe600000018ff */
[----:B------:R-:W0:Y:S05]  /*82a0*/  LDGDEPBAR ;  /* 0x00000000000079af */ /* 0x000e2a0000000000 */
[C---:B------:R-:W-:Y:S08]  /*82b0*/  HMMA.16816.F32 R32, R160.reuse, R34, RZ ;  /* 0x00000022a020723c */ /* 0x040ff000000018ff */
[C---:B------:R-:W-:Y:S08]  /*82c0*/  HMMA.16816.F32 R28, R160.reuse, R24, RZ ;  /* 0x00000018a01c723c */ /* 0x040ff000000018ff */
[C---:B------:R-:W-:Y:S08]  /*82d0*/  HMMA.16816.F32 R24, R160.reuse, R26, RZ ;  /* 0x0000001aa018723c */ /* 0x040ff000000018ff */
[C---:B---3--:R-:W-:Y:S08]  /*82e0*/  HMMA.16816.F32 R164, R160.reuse, R8, RZ ;  /* 0x00000008a0a4723c */ /* 0x048ff000000018ff */
[----:B------:R-:W-:Y:S01]  /*82f0*/  HMMA.16816.F32 R160, R160, R10, RZ ;  /* 0x0000000aa0a0723c */ /* 0x000fe200000018ff */
[----:B------:R-:W1:Y:S07]  /*8300*/  LDSM.16.M88.4 R8, [R190] ;  /* 0x00000000be08783b */ /* 0x000e6e0000000200 */
[C---:B----4-:R-:W-:Y:S08]  /*8310*/  HMMA.16816.F32 R12, R156.reuse, R4, R12 ;  /* 0x000000049c0c723c */ /* 0x050ff0000000180c */
[C---:B------:R-:W-:Y:S01]  /*8320*/  HMMA.16816.F32 R140, R156.reuse, R6, R140 ;  /* 0x000000069c8c723c */ /* 0x040fe2000000188c */
[----:B------:R-:W2:Y:S07]  /*8330*/  LDSM.16.M88.4 R4, [R187+0x7000] ;  /* 0x00700000bb04783b */ /* 0x000eae0000000200 */
[C---:B------:R-:W-:Y:S08]  /*8340*/  HMMA.16816.F32 R136, R156.reuse, R144, R136 ;  /* 0x000000909c88723c */ /* 0x040ff00000001888 */
[C---:B------:R-:W-:Y:S01]  /*8350*/  HMMA.16816.F32 R32, R156.reuse, R146, R32 ;  /* 0x000000929c20723c */ /* 0x040fe20000001820 */
[----:B------:R-:W3:Y:S07]  /*8360*/  LDSM.16.M88.4 R144, [R180+0x800] ;  /* 0x00080000b490783b */ /* 0x000eee0000000200 */
[C---:B-----5:R-:W-:Y:S08]  /*8370*/  HMMA.16816.F32 R28, R156.reuse, R20, R28 ;  /* 0x000000149c1c723c */ /* 0x060ff0000000181c */
        /* <DEDUP_REMOVED lines=105> */
[----:B------:R-:W-:-:S02]  /*8a10*/  ISETP.LT.OR P5, PT, R0, R203, P5 ;  /* 0x000000cb0000720c */ /* 0x000fc40002fa1670 */
[----:B------:R-:W-:-:S05]  /*8a20*/  IADD3 R16, R0, 0x8, RZ ;  /* 0x0000000800107810 */ /* 0x000fca0007ffe0ff */
[----:B------:R-:W-:Y:S01]  /*8a30*/  HMMA.16816.F32 R32, R156, R154, R32 ;  /* 0x0000009a9c20723c */ /* 0x000fe20000001820 */
[----:B------:R-:W2:Y:S01]  /*8a40*/  LDSM.16.M88.4 R152, [R187+0xa800] ;  /* 0x00a80000bb98783b */ /* 0x000ea20000000200 */
[--C-:B------:R-:W-:Y:S02]  /*8a50*/  IMAD.IADD R133, R207, 0x1, -R16.reuse ;  /* 0x00000001cf857824 */ /* 0x100fe400078e0a10 */
[----:B------:R-:W-:-:S03]  /*8a60*/  IMAD.IADD R134, R204, 0x1, -R16 ;  /* 0x00000001cc867824 */ /* 0x000fc600078e0a10 */
[----:B------:R-:W-:Y:S01]  /*8a70*/  IABS R133, R133 ;  /* 0x0000008500857213 */ /* 0x000fe20000000000 */
[----:B-1----:R-:W-:Y:S01]  /*8a80*/  HMMA.16816.F32 R12, R8, R4, R12 ;  /* 0x00000004080c723c */ /* 0x002fe2000000180c */
[----:B------:R-:W-:-:S04]  /*8a90*/  IABS R134, R134 ;  /* 0x0000008600867213 */ /* 0x000fc80000000000 */
[----:B------:R-:W-:Y:S02]  /*8aa0*/  I2F R133, R133 ;  /* 0x0000008500857306 */ /* 0x000fe40000201400 */
[----:B------:R-:W-:Y:S01]  /*8ab0*/  IMAD.IADD R4, R204, 0x1, -R0 ;  /* 0x00000001cc047824 */ /* 0x000fe200078e0a00 */
[----:B------:R-:W-:Y:S01]  /*8ac0*/  HMMA.16816.F32 R140, R20, R18, R140 ;  /* 0x00000012148c723c */ /* 0x000fe2000000188c */
[----:B------:R-:W-:-:S03]  /*8ad0*/  IMAD.MOV.U32 R5, RZ, RZ, R2 ;  /* 0x000000ffff057224 */ /* 0x000fc600078e0002 */
[----:B------:R-:W-:Y:S02]  /*8ae0*/  IABS R2, R4 ;  /* 0x0000000400027213 */ /* 0x000fe40000000000 */
[----:B------:R-:W-:Y:S01]  /*8af0*/  IADD3 R4, R0, 0x1, RZ ;  /* 0x0000000100047810 */ /* 0x000fe20007ffe0ff */
[----:B------:R-:W1:Y:S01]  /*8b00*/  I2F R5, R5 ;  /* 0x0000000500057306 */ /* 0x000e620000201400 */
[----:B------:R-:W-:Y:S02]  /*8b10*/  HMMA.16816.F32 R160, R156, R146, R160 ;  /* 0x000000929ca0723c */ /* 0x000fe400000018a0 */
[C---:B------:R-:W-:Y:S02]  /*8b20*/  ISETP.GE.AND P6, PT, R4.reuse, R205, PT ;  /* 0x000000cd0400720c */ /* 0x040fe40003fc6270 */
[C---:B------:R-:W-:Y:S02]  /*8b30*/  ISETP.GE.AND P1, PT, R4.reuse, R202, PT ;  /* 0x000000ca0400720c */ /* 0x040fe40003f26270 */
[C---:B------:R-:W-:Y:S01]  /*8b40*/  ISETP.LT.OR P6, PT, R4.reuse, R206, P6 ;  /* 0x000000ce0400720c */ /* 0x040fe200037c1670 */
[----:B------:R3:W4:Y:S01]  /*8b50*/  I2F R17, R2 ;  /* 0x0000000200117306 */ /* 0x0007220000201400 */
[----:B------:R-:W-:Y:S01]  /*8b60*/  ISETP.LT.OR P1, PT, R4, R203, P1 ;  /* 0x000000cb0400720c */ /* 0x000fe20000f21670 */
[----:B------:R-:W-:Y:S01]  /*8b70*/  HMMA.16816.F32 R164, R220, R168, R164 ;  /* 0x000000a8dca4723c */ /* 0x000fe200000018a4 */
[----:B-1----:R-:W-:-:S07]  /*8b80*/  FFMA.FTZ R147, R5, -UR13, R12 ;  /* 0x8000000d05937c23 */ /* 0x002fce000801000c */
[----:B------:R-:W-:Y:S01]  /*8b90*/  HMMA.16816.F32 R140, R8, R6, R140 ;  /* 0x00000006088c723c */ /* 0x000fe2000000188c */
[----:B------:R-:W-:Y:S02]  /*8ba0*/  FSEL R147, R147, -INF , !P0 ;  /* 0xff80000093937808 */ /* 0x000fe40004000000 */
[----:B------:R-:W-:Y:S01]  /*8bb0*/  ISETP.GE.AND P0, PT, R16, R205, PT ;  /* 0x000000cd1000720c */ /* 0x000fe20003f06270 */
[--C-:B---3--:R-:W-:Y:S02]  /*8bc0*/  IMAD.IADD R2, R207, 0x1, -R4.reuse ;  /* 0x00000001cf027824 */ /* 0x108fe400078e0a04 */
[----:B------:R-:W-:Y:S02]  /*8bd0*/  IMAD.IADD R4, R204, 0x1, -R4 ;  /* 0x00000001cc047824 */ /* 0x000fe400078e0a04 */
[----:B--2---:R-:W-:Y:S01]  /*8be0*/  HMMA.16816.F32 R136, R20, R152, R136 ;  /* 0x000000981488723c */ /* 0x004fe20000001888 */
[----:B------:R-:W-:Y:S02]  /*8bf0*/  ISETP.LT.OR P0, PT, R16, R206, P0 ;  /* 0x000000ce1000720c */ /* 0x000fe40000701670 */
[----:B------:R-:W-:Y:S01]  /*8c00*/  IABS R18, R2 ;  /* 0x0000000200127213 */ /* 0x000fe20000000000 */
[----:B----4-:R-:W-:Y:S01]  /*8c10*/  FFMA.FTZ R2, R17, -UR13, R14 ;  /* 0x8000000d11027c23 */ /* 0x010fe2000801000e */
[----:B------:R-:W-:-:S02]  /*8c20*/  IABS R14, R4 ;  /* 0x00000004000e7213 */ /* 0x000fc40000000000 */
[----:B------:R-:W1:Y:S01]  /*8c30*/  LDSM.16.M88.4 R4, [R180+0x4800] ;  /* 0x00480000b404783b */ /* 0x000e620000000200 */
[----:B------:R2:W3:Y:S01]  /*8c40*/  I2F R12, R18 ;  /* 0x00000012000c7306 */ /* 0x0004e20000201400 */
[----:B------:R-:W-:Y:S01]  /*8c50*/  FSEL R2, R2, -INF , !P5 ;  /* 0xff80000002027808 */ /* 0x000fe20006800000 */
[----:B------:R-:W-:Y:S01]  /*8c60*/  HMMA.16816.F32 R28, R156, R148, R28 ;  /* 0x000000949c1c723c */ /* 0x000fe2000000181c */
[----:B------:R-:W-:-:S04]  /*8c70*/  ISETP.GE.AND P5, PT, R16, R202, PT ;  /* 0x000000ca1000720c */ /* 0x000fc80003fa6270 */
[----:B------:R-:W-:Y:S01]  /*8c80*/  ISETP.LT.OR P5, PT, R16, R203, P5 ;  /* 0x000000cb1000720c */ /* 0x000fe20002fa1670 */
[----:B------:R-:W4:Y:S01]  /*8c90*/  I2F R14, R14 ;  /* 0x0000000e000e7306 */ /* 0x000f220000201400 */
[----:B------:R-:W-:Y:S01]  /*8ca0*/  FFMA.FTZ R133, R133, -UR13, R140 ;  /* 0x8000000d85857c23 */ /* 0x000fe2000801008c */
[----:B------:R-:W-:Y:S01]  /*8cb0*/  HMMA.16816.F32 R24, R156, R150, R24 ;  /* 0x000000969c18723c */ /* 0x000fe20000001818 */
[----:B--2---:R-:W2:Y:S01]  /*8cc0*/  LDSM.16.M88.4 R16, [R187+0xb000] ;  /* 0x00b00000bb10783b */ /* 0x004ea20000000200 */
[----:B---3--:R-:W-:Y:S01]  /*8cd0*/  FFMA.FTZ R153, R12, -UR13, R13 ;  /* 0x8000000d0c997c23 */ /* 0x008fe2000801000d */
[----:B------:R-:W-:Y:S01]  /*8ce0*/  IADD3 R12, R0, 0x9, RZ ;  /* 0x00000009000c7810 */ /* 0x000fe20007ffe0ff */
[----:B------:R-:W-:-:S04]  /*8cf0*/  IMAD.MOV.U32 R13, RZ, RZ, R134 ;  /* 0x000000ffff0d7224 */ /* 0x000fc800078e0086 */
[----:B------:R-:W-:Y:S01]  /*8d00*/  HMMA.16816.F32 R164, R156, R144, R164 ;  /* 0x000000909ca4723c */ /* 0x000fe200000018a4 */
[----:B------:R-:W-:Y:S01]  /*8d10*/  FSEL R153, R153, -INF , !P6 ;  /* 0xff80000099997808 */ /* 0x000fe20007000000 */
[----:B----4-:R-:W-:Y:S01]  /*8d20*/  FFMA.FTZ R15, R14, -UR13, R15 ;  /* 0x8000000d0e0f7c23 */ /* 0x010fe2000801000f */
[----:B------:R-:W-:Y:S01]  /*8d30*/  ISETP.GE.AND P6, PT, R12, R205, PT ;  /* 0x000000cd0c00720c */ /* 0x000fe20003fc6270 */
[----:B------:R-:W3:Y:S01]  /*8d40*/  I2F R13, R13 ;  /* 0x0000000d000d7306 */ /* 0x000ee20000201400 */
[--C-:B------:R-:W-:Y:S02]  /*8d50*/  IMAD.IADD R14, R207, 0x1, -R12.reuse ;  /* 0x00000001cf0e7824 */ /* 0x100fe400078e0a0c */
[----:B------:R-:W-:Y:S01]  /*8d60*/  FSEL R159, R133, -INF , !P0 ;  /* 0xff800000859f7808 */ /* 0x000fe20004000000 */
[----:B------:R-:W-:Y:S01]  /*8d70*/  HMMA.16816.F32 R32, R20, R154, R32 ;  /* 0x0000009a1420723c */ /* 0x000fe20000001820 */
[----:B------:R-:W-:Y:S01]  /*8d80*/  FSEL R236, R15, -INF , !P1 ;  /* 0xff8000000fec7808 */ /* 0x000fe20004800000 */
[----:B------:R-:W-:Y:S01]  /*8d90*/  IMAD.IADD R15, R204, 0x1, -R12 ;  /* 0x00000001cc0f7824 */ /* 0x000fe200078e0a0c */
[----:B------:R-:W-:-:S02]  /*8da0*/  ISETP.GE.AND P1, PT, R12, R202, PT ;  /* 0x000000ca0c00720c */ /* 0x000fc40003f26270 */
[C---:B------:R-:W-:Y:S02]  /*8db0*/  ISETP.LT.OR P6, PT, R12.reuse, R206, P6 ;  /* 0x000000ce0c00720c */ /* 0x040fe400037c1670 */
[----:B------:R-:W-:Y:S02]  /*8dc0*/  ISETP.LT.OR P1, PT, R12, R203, P1 ;  /* 0x000000cb0c00720c */ /* 0x000fe40000f21670 */
[----:B------:R-:W-:Y:S01]  /*8dd0*/  IADD3 R12, R0, 0x10, RZ ;  /* 0x00000010000c7810 */ /* 0x000fe20007ffe0ff */
[----:B-1----:R-:W-:Y:S01]  /*8de0*/  HMMA.16816.F32 R136, R8, R4, R136 ;  /* 0x000000040888723c */ /* 0x002fe20000001888 */
[----:B------:R-:W-:Y:S02]  /*8df0*/  IABS R15, R15 ;  /* 0x0000000f000f7213 */ /* 0x000fe40000000000 */
[----:B------:R-:W-:Y:S01]  /*8e00*/  IABS R14, R14 ;  /* 0x0000000e000e7213 */ /* 0x000fe20000000000 */
[----:B---3--:R-:W-:Y:S01]  /*8e10*/  FFMA.FTZ R13, R13, -UR13, R142 ;  /* 0x8000000d0d0d7c23 */ /* 0x008fe2000801008e */
[----:B------:R-:W-:Y:S01]  /*8e20*/  I2F R134, R15 ;  /* 0x0000000f00867306 */ /* 0x000fe20000201400 */
[----:B------:R-:W-:Y:S01]  /*8e30*/  ISETP.GE.AND P0, PT, R12, R205, PT ;  /* 0x000000cd0c00720c */ /* 0x000fe20003f06270 */
[--C-:B------:R-:W-:Y:S01]  /*8e40*/  IMAD.IADD R5, R207, 0x1, -R12.reuse ;  /* 0x00000001cf057824 */ /* 0x100fe200078e0a0c */
[----:B------:R-:W-:Y:S01]  /*8e50*/  IADD3 R4, R0, 0x11, RZ ;  /* 0x0000001100047810 */ /* 0x000fe20007ffe0ff */
[----:B------:R-:W-:Y:S01]  /*8e60*/  IMAD.IADD R133, R204, 0x1, -R12 ;  /* 0x00000001cc857824 */ /* 0x000fe200078e0a0c */
[----:B------:R-:W-:-:S02]  /*8e70*/  FSEL R238, R13, -INF , !P5 ;  /* 0xff8000000dee7808 */ /* 0x000fc40006800000 */
[----:B------:R-:W-:Y:S01]  /*8e80*/  IABS R5, R5 ;  /* 0x0000000500057213 */ /* 0x000fe20000000000 */
[----:B------:R-:W1:Y:S01]  /*8e90*/  I2F R14, R14 ;  /* 0x0000000e000e7306 */ /* 0x000e620000201400 */
[C---:B------:R-:W-:Y:S01]  /*8ea0*/  ISETP.GE.AND P5, PT, R12.reuse, R202, PT ;  /* 0x000000ca0c00720c */ /* 0x040fe20003fa6270 */
[----:B------:R-:W-:Y:S01]  /*8eb0*/  HMMA.16816.F32 R32, R8, R6, R32 ;  /* 0x000000060820723c */ /* 0x000fe20000001820 */
[C---:B------:R-:W-:Y:S02]  /*8ec0*/  ISETP.LT.OR P0, PT, R12.reuse, R206, P0 ;  /* 0x000000ce0c00720c */ /* 0x040fe40000701670 */
[----:B------:R-:W-:Y:S01]  /*8ed0*/  ISETP.LT.OR P5, PT, R12, R203, P5 ;  /* 0x000000cb0c00720c */ /* 0x000fe20002fa1670 */
[----:B------:R-:W-:Y:S01]  /*8ee0*/  IMAD.IADD R12, R207, 0x1, -R4 ;  /* 0x00000001cf0c7824 */ /* 0x000fe200078e0a04 */
[----:B------:R-:W-:Y:S01]  /*8ef0*/  IABS R133, R133 ;  /* 0x0000008500857213 */ /* 0x000fe20000000000 */
[----:B------:R-:W3:Y:S02]  /*8f00*/  I2F R5, R5 ;  /* 0x0000000500057306 */ /* 0x000ee40000201400 */
[----:B--2---:R-:W-:Y:S01]  /*8f10*/  HMMA.16816.F32 R28, R20, R16, R28 ;  /* 0x00000010141c723c */ /* 0x004fe2000000181c */
[----:B------:R-:W-:Y:S01]  /*8f20*/  IABS R12, R12 ;  /* 0x0000000c000c7213 */ /* 0x000fe20000000000 */
[----:B-1----:R-:W-:-:S04]  /*8f30*/  FFMA.FTZ R14, R14, -UR13, R141 ;  /* 0x8000000d0e0e7c23 */ /* 0x002fc8000801008d */
[----:B------:R1:W2:Y:S01]  /*8f40*/  I2F R140, R12 ;  /* 0x0000000c008c7306 */ /* 0x0002a20000201400 */
[----:B------:R-:W-:Y:S01]  /*8f50*/  FFMA.FTZ R16, R134, -UR13, R143 ;  /* 0x8000000d86107c23 */ /* 0x000fe2000801008f */
[----:B------:R-:W-:Y:S01]  /*8f60*/  HMMA.16816.F32 R24, R20, R18, R24 ;  /* 0x000000121418723c */ /* 0x000fe20000001818 */
[----:B------:R-:W-:Y:S01]  /*8f70*/  IMAD.IADD R134, R204, 0x1, -R4 ;  /* 0x00000001cc867824 */ /* 0x000fe200078e0a04 */
[----:B------:R-:W-:Y:S02]  /*8f80*/  FSEL R17, R14, -INF , !P6 ;  /* 0xff8000000e117808 */ /* 0x000fe40007000000 */
[----:B------:R-:W-:Y:S01]  /*8f90*/  FSEL R16, R16, -INF , !P1 ;  /* 0xff80000010107808 */ /* 0x000fe20004800000 */
[----:B---3--:R-:W-:Y:S01]  /*8fa0*/  FFMA.FTZ R5, R5, -UR13, R136 ;  /* 0x8000000d05057c23 */ /* 0x008fe20008010088 */
[----:B------:R-:W-:Y:S01]  /*8fb0*/  IABS R134, R134 ;  /* 0x0000008600867213 */ /* 0x000fe20000000000 */
[----:B------:R-:W3:Y:S01]  /*8fc0*/  I2F R133, R133 ;  /* 0x0000008500857306 */ /* 0x000ee20000201400 */
[----:B------:R-:W-:-:S02]  /*8fd0*/  ISETP.GE.AND P6, PT, R4, R205, PT ;  /* 0x000000cd0400720c */ /* 0x000fc40003fc6270 */
[C---:B------:R-:W-:Y:S01]  /*8fe0*/  ISETP.GE.AND P1, PT, R4.reuse, R202, PT ;  /* 0x000000ca0400720c */ /* 0x040fe20003f26270 */
[----:B------:R-:W-:Y:S01]  /*8ff0*/  IMAD.MOV.U32 R136, RZ, RZ, R134 ;  /* 0x000000ffff887224 */ /* 0x000fe200078e0086 */
[C---:B------:R-:W-:Y:S01]  /*9000*/  ISETP.LT.OR P6, PT, R4.reuse, R206, P6 ;  /* 0x000000ce0400720c */ /* 0x040fe200037c1670 */
[----:B-1----:R-:W1:Y:S01]  /*9010*/  LDSM.16.M88.4 R12, [R180+0x5000] ;  /* 0x00500000b40c783b */ /* 0x002e620000000200 */
[----:B------:R-:W-:Y:S01]  /*9020*/  ISETP.LT.OR P1, PT, R4, R203, P1 ;  /* 0x000000cb0400720c */ /* 0x000fe20000f21670 */
[----:B--2---:R-:W-:Y:S01]  /*9030*/  FFMA.FTZ R137, R140, -UR13, R137 ;  /* 0x8000000d8c897c23 */ /* 0x004fe20008010089 */
[C---:B------:R-:W-:Y:S01]  /*9040*/  IADD3 R4, R0.reuse, 0x18, RZ ;  /* 0x0000001800047810 */ /* 0x040fe20007ffe0ff */
[----:B------:R-:W2:Y:S01]  /*9050*/  I2F R136, R136 ;  /* 0x0000008800887306 */ /* 0x000ea20000201400 */
[----:B------:R-:W-:Y:S02]  /*9060*/  IADD3 R19, R0, 0x20, RZ ;  /* 0x0000002000137810 */ /* 0x000fe40007ffe0ff */
[----:B------:R-:W-:Y:S01]  /*9070*/  FSEL R137, R137, -INF , !P6 ;  /* 0xff80000089897808 */ /* 0x000fe20007000000 */
[----:B------:R-:W-:-:S02]  /*9080*/  IMAD.IADD R135, R207, 0x1, -R4 ;  /* 0x00000001cf877824 */ /* 0x000fc400078e0a04 */
[----:B---3--:R-:W-:Y:S01]  /*9090*/  FFMA.FTZ R134, R133, -UR13, R138 ;  /* 0x8000000d85867c23 */ /* 0x008fe2000801008a */
[----:B------:R-:W-:Y:S01]  /*90a0*/  FSEL R133, R5, -INF , !P0 ;  /* 0xff80000005857808 */ /* 0x000fe20004000000 */
[----:B------:R-:W-:Y:S01]  /*90b0*/  IMAD.IADD R141, R204, 0x1, -R4 ;  /* 0x00000001cc8d7824 */ /* 0x000fe200078e0a04 */
[----:B------:R-:W-:Y:S02]  /*90c0*/  IABS R135, R135 ;  /* 0x0000008700877213 */ /* 0x000fe40000000000 */
[----:B------:R-:W-:Y:S02]  /*90d0*/  FSEL R134, R134, -INF , !P5 ;  /* 0xff80000086867808 */ /* 0x000fe40006800000 */
[----:B------:R-:W-:Y:S02]  /*90e0*/  IADD3 R138, R0, 0x19, RZ ;  /* 0x00000019008a7810 */ /* 0x000fe40007ffe0ff */
[----:B------:R-:W3:Y:S01]  /*90f0*/  I2F R135, R135 ;  /* 0x0000008700877306 */ /* 0x000ee20000201400 */
[----:B--2---:R-:W-:Y:S01]  /*9100*/  FFMA.FTZ R136, R136, -UR13, R139 ;  /* 0x8000000d88887c23 */ /* 0x004fe2000801008b */
[C---:B------:R-:W-:Y:S01]  /*9110*/  ISETP.GE.AND P0, PT, R4.reuse, R205, PT ;  /* 0x000000cd0400720c */ /* 0x040fe20003f06270 */
[----:B------:R-:W-:Y:S01]  /*9120*/  IMAD.IADD R18, R207, 0x1, -R138 ;  /* 0x00000001cf127824 */ /* 0x000fe200078e0a8a */
[----:B------:R-:W-:-:S02]  /*9130*/  ISETP.GE.AND P5, PT, R4, R202, PT ;  /* 0x000000ca0400720c */ /* 0x000fc40003fa6270 */
[----:B------:R-:W-:Y:S01]  /*9140*/  FSEL R220, R136, -INF , !P1 ;  /* 0xff80000088dc7808 */ /* 0x000fe20004800000 */
[----:B------:R-:W-:Y:S01]  /*9150*/  IMAD.IADD R136, R204, 0x1, -R138 ;  /* 0x00000001cc887824 */ /* 0x000fe200078e0a8a */
[C---:B------:R-:W-:Y:S02]  /*9160*/  ISETP.LT.OR P0, PT, R4.reuse, R206, P0 ;  /* 0x000000ce0400720c */ /* 0x040fe40000701670 */
[----:B------:R-:W-:Y:S02]  /*9170*/  ISETP.LT.OR P5, PT, R4, R203, P5 ;  /* 0x000000cb0400720c */ /* 0x000fe40002fa1670 */
[----:B------:R-:W2:Y:S01]  /*9180*/  LDSM.16.M88.4 R4, [R187+0xb800] ;  /* 0x00b80000bb04783b */ /* 0x000ea20000000200 */
[----:B------:R-:W-:Y:S02]  /*9190*/  IABS R141, R141 ;  /* 0x0000008d008d7213 */ /* 0x000fe40000000000 */
[----:B------:R-:W-:Y:S01]  /*91a0*/  IABS R136, R136 ;  /* 0x0000008800887213 */ /* 0x000fe20000000000 */
[----:B---3--:R-:W-:Y:S01]  /*91b0*/  FFMA.FTZ R135, R135, -UR13, R32 ;  /* 0x8000000d87877c23 */ /* 0x008fe20008010020 */
[----:B------:R-:W-:Y:S01]  /*91c0*/  IABS R18, R18 ;  /* 0x0000001200127213 */ /* 0x000fe20000000000 */
[----:B------:R-:W-:Y:S01]  /*91d0*/  IMAD.MOV.U32 R140, RZ, RZ, R141 ;  /* 0x000000ffff8c7224 */ /* 0x000fe200078e008d */
[C---:B------:R-:W-:Y:S01]  /*91e0*/  ISETP.GE.AND P6, PT, R138.reuse, R205, PT ;  /* 0x000000cd8a00720c */ /* 0x040fe20003fc6270 */
[----:B------:R-:W-:Y:S01]  /*91f0*/  IMAD.MOV.U32 R32, RZ, RZ, R136 ;  /* 0x000000ffff207224 */ /* 0x000fe200078e0088 */
[----:B-1----:R-:W-:Y:S01]  /*9200*/  HMMA.16816.F32 R28, R8, R12, R28 ;  /* 0x0000000c081c723c */ /* 0x002fe2000000181c */
[----:B------:R-:W1:Y:S01]  /*9210*/  I2F R139, R140 ;  /* 0x0000008c008b7306 */ /* 0x000e620000201400 */
[----:B------:R-:W-:Y:S01]  /*9220*/  ISETP.GE.AND P1, PT, R138, R202, PT ;  /* 0x000000ca8a00720c */ /* 0x000fe20003f26270 */
[----:B------:R-:W-:Y:S01]  /*9230*/  IMAD.IADD R136, R204, 0x1, -R19 ;  /* 0x00000001cc887824 */ /* 0x000fe200078e0a13 */
[----:B------:R-:W-:-:S02]  /*9240*/  ISETP.LT.OR P6, PT, R138, R206, P6 ;  /* 0x000000ce8a00720c */ /* 0x000fc400037c1670 */
[----:B------:R-:W-:Y:S01]  /*9250*/  ISETP.LT.OR P1, PT, R138, R203, P1 ;  /* 0x000000cb8a00720c */ /* 0x000fe20000f21670 */
[----:B------:R-:W-:Y:S01]  /*9260*/  IMAD.IADD R13, R207, 0x1, -R19 ;  /* 0x00000001cf0d7824 */ /* 0x000fe200078e0a13 */
[----:B------:R-:W-:Y:S01]  /*9270*/  IADD3 R12, R0, 0x21, RZ ;  /* 0x00000021000c7810 */ /* 0x000fe20007ffe0ff */
[----:B------:R-:W3:Y:S01]  /*9280*/  I2F R18, R18 ;  /* 0x0000001200127306 */ /* 0x000ee20000201400 */
[----:B------:R-:W-:Y:S01]  /*9290*/  FSEL R135, R135, -INF , !P0 ;  /* 0xff80000087877808 */ /* 0x000fe20004000000 */
[----:B------:R-:W-:Y:S01]  /*92a0*/  HMMA.16816.F32 R24, R8, R14, R24 ;  /* 0x0000000e0818723c */ /* 0x000fe20000001818 */
[----:B------:R-:W-:Y:S02]  /*92b0*/  IABS R13, R13 ;  /* 0x0000000d000d7213 */ /* 0x000fe40000000000 */
[----:B------:R-:W-:Y:S02]  /*92c0*/  ISETP.GE.AND P0, PT, R19, R205, PT ;  /* 0x000000cd1300720c */ /* 0x000fe40003f06270 */
[----:B------:R-:W-:Y:S01]  /*92d0*/  IABS R136, R136 ;  /* 0x0000008800887213 */ /* 0x000fe20000000000 */
[----:B------:R-:W4:Y:S01]  /*92e0*/  I2F R32, R32 ;  /* 0x0000002000207306 */ /* 0x000f220000201400 */
[----:B-1----:R-:W-:Y:S01]  /*92f0*/  FFMA.FTZ R34, R139, -UR13, R34 ;  /* 0x8000000d8b227c23 */ /* 0x002fe20008010022 */
[----:B------:R-:W-:-:S04]  /*9300*/  ISETP.LT.OR P0, PT, R19, R206, P0 ;  /* 0x000000ce1300720c */ /* 0x000fc80000701670 */
[----:B------:R-:W-:Y:S01]  /*9310*/  FSEL R168, R34, -INF , !P5 ;  /* 0xff80000022a87808 */ /* 0x000fe20006800000 */
[----:B------:R-:W-:Y:S01]  /*9320*/  IMAD.IADD R34, R207, 0x1, -R12 ;  /* 0x00000001cf227824 */ /* 0x000fe200078e0a0c */
[----:B------:R-:W1:Y:S01]  /*9330*/  I2F R13, R13 ;  /* 0x0000000d000d7306 */ /* 0x000e620000201400 */
[----:B---3--:R-:W-:Y:S01]  /*9340*/  FFMA.FTZ R18, R18, -UR13, R33 ;  /* 0x8000000d12127c23 */ /* 0x008fe20008010021 */
[C---:B------:R-:W-:Y:S02]  /*9350*/  ISETP.GE.AND P5, PT, R19.reuse, R202, PT ;  /* 0x000000ca1300720c */ /* 0x040fe40003fa6270 */
[----:B------:R-:W-:Y:S02]  /*9360*/  IABS R34, R34 ;  /* 0x0000002200227213 */ /* 0x000fe40000000000 */
[----:B------:R-:W-:Y:S01]  /*9370*/  FSEL R171, R18, -INF , !P6 ;  /* 0xff80000012ab7808 */ /* 0x000fe20007000000 */
[C---:B--2---:R-:W-:Y:S01]  /*9380*/  HMMA.16816.F32 R164, R20.reuse, R4, R164 ;  /* 0x0000000414a4723c */ /* 0x044fe200000018a4 */
[----:B----4-:R-:W-:Y:S01]  /*9390*/  FFMA.FTZ R32, R32, -UR13, R35 ;  /* 0x8000000d20207c23 */ /* 0x010fe20008010023 */
[----:B------:R-:W-:Y:S01]  /*93a0*/  ISETP.GE.AND P6, PT, R12, R205, PT ;  /* 0x000000cd0c00720c */ /* 0x000fe20003fc6270 */
[----:B------:R-:W2:Y:S01]  /*93b0*/  I2F R18, R34 ;  /* 0x0000002200127306 */ /* 0x000ea20000201400 */
[-C--:B------:R-:W-:Y:S01]  /*93c0*/  ISETP.LT.OR P5, PT, R19, R203.reuse, P5 ;  /* 0x000000cb1300720c */ /* 0x080fe20002fa1670 */
[----:B------:R-:W-:Y:S01]  /*93d0*/  IMAD.MOV.U32 R19, RZ, RZ, R136 ;  /* 0x000000ffff137224 */ /* 0x000fe200078e0088 */
[----:B------:R-:W-:Y:S01]  /*93e0*/  FSEL R218, R32, -INF , !P1 ;  /* 0xff80000020da7808 */ /* 0x000fe20004800000 */
[----:B------:R-:W-:Y:S01]  /*93f0*/  IMAD.IADD R4, R204, 0x1, -R12 ;  /* 0x00000001cc047824 */ /* 0x000fe200078e0a0c */
[C---:B------:R-:W-:Y:S01]  /*9400*/  ISETP.GE.AND P1, PT, R12.reuse, R202, PT ;  /* 0x000000ca0c00720c */ /* 0x040fe20003f26270 */
[----:B-1----:R-:W-:Y:S01]  /*9410*/  FFMA.FTZ R141, R13, -UR13, R28 ;  /* 0x8000000d0d8d7c23 */ /* 0x002fe2000801001c */
[C---:B------:R-:W-:Y:S01]  /*9420*/  ISETP.LT.OR P6, PT, R12.reuse, R206, P6 ;  /* 0x000000ce0c00720c */ /* 0x040fe200037c1670 */
[----:B------:R-:W1:Y:S01]  /*9430*/  I2F R19, R19 ;  /* 0x0000001300137306 */ /* 0x000e620000201400 */
[----:B------:R-:W-:Y:S01]  /*9440*/  ISETP.LT.OR P1, PT, R12, R203, P1 ;  /* 0x000000cb0c00720c */ /* 0x000fe20000f21670 */
[----:B------:R-:W-:Y:S01]  /*9450*/  HMMA.16816.F32 R160, R20, R6, R160 ;  /* 0x0000000614a0723c */ /* 0x000fe200000018a0 */
[----:B------:R-:W3:Y:S01]  /*9460*/  LDSM.16.M88.4 R12, [R180+0x5800] ;  /* 0x00580000b40c783b */ /* 0x000ee20000000200 */
[----:B------:R-:W-:Y:S01]  /*9470*/  IABS R4, R4 ;  /* 0x0000000400047213 */ /* 0x000fe20000000000 */
[----:B------:R-:W-:-:S04]  /*9480*/  DEPBAR.LE SB0, 0x0 ;  /* 0x000080000000791a */ /* 0x000fc80000000000 */
[----:B------:R-:W-:Y:S01]  /*9490*/  IADD3 R5, R0, 0x28, RZ ;  /* 0x0000002800057810 */ /* 0x000fe20007ffe0ff */
[----:B------:R-:W4:Y:S01]  /*94a0*/  I2F R4, R4 ;  /* 0x0000000400047306 */ /* 0x000f220000201400 */
[----:B------:R-:W-:Y:S01]  /*94b0*/  FSEL R141, R141, -INF , !P0 ;  /* 0xff8000008d8d7808 */ /* 0x000fe20004000000 */
[----:B--2---:R-:W-:Y:S01]  /*94c0*/  FFMA.FTZ R29, R18, -UR13, R29 ;  /* 0x8000000d121d7c23 */ /* 0x004fe2000801001d */
[----:B------:R-:W-:Y:S01]  /*94d0*/  IADD3 R28, R0, 0x29, RZ ;  /* 0x00000029001c7810 */ /* 0x000fe20007ffe0ff */
[--C-:B------:R-:W-:Y:S01]  /*94e0*/  IMAD.IADD R33, R204, 0x1, -R5.reuse ;  /* 0x00000001cc217824 */ /* 0x100fe200078e0a05 */
[----:B------:R-:W-:Y:S01]  /*94f0*/  BAR.SYNC.DEFER_BLOCKING 0x0 ;  /* 0x0000000000007b1d */ /* 0x000fe20000010000 */
[----:B-1----:R-:W-:Y:S01]  /*9500*/  FFMA.FTZ R19, R19, -UR13, R30 ;  /* 0x8000000d13137c23 */ /* 0x002fe2000801001e */
[----:B------:R-:W-:Y:S01]  /*9510*/  ISETP.GE.AND P0, PT, R5, R205, PT ;  /* 0x000000cd0500720c */ /* 0x000fe20003f06270 */
[C---:B------:R-:W-:Y:S01]  /*9520*/  IMAD.IADD R32, R207.reuse, 0x1, -R5 ;  /* 0x00000001cf207824 */ /* 0x040fe200078e0a05 */
[----:B------:R-:W-:Y:S01]  /*9530*/  IABS R33, R33 ;  /* 0x0000002100217213 */ /* 0x000fe20000000000 */
[----:B------:R-:W-:Y:S01]  /*9540*/  IMAD.IADD R30, R207, 0x1, -R28 ;  /* 0x00000001cf1e7824 */ /* 0x000fe200078e0a1c */
[----:B------:R-:W-:-:S02]  /*9550*/  FSEL R216, R19, -INF , !P5 ;  /* 0xff80000013d87808 */ /* 0x000fc40006800000 */
[C---:B------:R-:W-:Y:S02]  /*9560*/  ISETP.GE.AND P5, PT, R5.reuse, R202, PT ;  /* 0x000000ca0500720c */ /* 0x040fe40003fa6270 */
[----:B------:R-:W-:Y:S01]  /*9570*/  IADD3 R19, R0, 0x30, RZ ;  /* 0x0000003000137810 */ /* 0x000fe20007ffe0ff */
[----:B------:R-:W1:Y:S01]  /*9580*/  I2F R33, R33 ;  /* 0x0000002100217306 */ /* 0x000e620000201400 */
[----:B------:R-:W-:Y:S01]  /*9590*/  IABS R32, R32 ;  /* 0x0000002000207213 */ /* 0x000fe20000000000 */
[----:B----4-:R-:W-:Y:S01]  /*95a0*/  FFMA.FTZ R4, R4, -UR13, R31 ;  /* 0x8000000d04047c23 */ /* 0x010fe2000801001f */
[C---:B------:R-:W-:Y:S01]  /*95b0*/  ISETP.LT.OR P0, PT, R5.reuse, R206, P0 ;  /* 0x000000ce0500720c */ /* 0x040fe20000701670 */
[C-C-:B------:R-:W-:Y:S01]  /*95c0*/  IMAD.IADD R23, R204.reuse, 0x1, -R19.reuse ;  /* 0x00000001cc177824 */ /* 0x140fe200078e0a13 */
[----:B------:R-:W-:Y:S01]  /*95d0*/  ISETP.LT.OR P5, PT, R5, R203, P5 ;  /* 0x000000cb0500720c */ /* 0x000fe20002fa1670 */
[----:B------:R-:W-:Y:S01]  /*95e0*/  IMAD.IADD R5, R204, 0x1, -R28 ;  /* 0x00000001cc057824 */ /* 0x000fe200078e0a1c */
[----:B------:R-:W-:Y:S01]  /*95f0*/  FSEL R143, R29, -INF , !P6 ;  /* 0xff8000001d8f7808 */ /* 0x000fe20007000000 */
[----:B------:R-:W2:Y:S01]  /*9600*/  I2F R35, R32 ;  /* 0x0000002000237306 */ /* 0x000ea20000201400 */
[----:B------:R-:W-:Y:S01]  /*9610*/  IABS R23, R23 ;  /* 0x0000001700177213 */ /* 0x000fe20000000000 */
[----:B------:R-:W-:Y:S01]  /*9620*/  IMAD.IADD R21, R207, 0x1, -R19 ;  /* 0x00000001cf157824 */ /* 0x000fe200078e0a13 */
[----:B------:R-:W-:-:S02]  /*9630*/  IABS R5, R5 ;  /* 0x0000000500057213 */ /* 0x000fc40000000000 */
[----:B------:R-:W-:Y:S02]  /*9640*/  FSEL R170, R4, -INF , !P1 ;  /* 0xff80000004aa7808 */ /* 0x000fe40004800000 */
[C---:B------:R-:W-:Y:S01]  /*9650*/  ISETP.GE.AND P6, PT, R28.reuse, R205, PT ;  /* 0x000000cd1c00720c */ /* 0x040fe20003fc6270 */
[----:B------:R3:W4:Y:S01]  /*9660*/  I2F R22, R5 ;  /* 0x0000000500167306 */ /* 0x0007220000201400 */
[----:B------:R-:W-:Y:S01]  /*9670*/  ISETP.GE.AND P1, PT, R28, R202, PT ;  /* 0x000000ca1c00720c */ /* 0x000fe20003f26270 */
[----:B-1----:R-:W-:Y:S01]  /*9680*/  FFMA.FTZ R33, R33, -UR13, R26 ;  /* 0x8000000d21217c23 */ /* 0x002fe2000801001a */
[----:B------:R-:W-:Y:S02]  /*9690*/  IADD3 R20, R0, 0x31, RZ ;  /* 0x0000003100147810 */ /* 0x000fe40007ffe0ff */
[----:B------:R-:W-:Y:S02]  /*96a0*/  IABS R30, R30 ;  /* 0x0000001e001e7213 */ /* 0x000fe40000000000 */
[C---:B------:R-:W-:Y:S01]  /*96b0*/  ISETP.LT.OR P6, PT, R28.reuse, R206, P6 ;  /* 0x000000ce1c00720c */ /* 0x040fe200037c1670 */
[----:B--2---:R-:W-:Y:S01]  /*96c0*/  FFMA.FTZ R24, R35, -UR13, R24 ;  /* 0x8000000d23187c23 */ /* 0x004fe20008010018 */
[----:B------:R-:W-:Y:S01]  /*96d0*/  ISETP.LT.OR P1, PT, R28, R203, P1 ;  /* 0x000000cb1c00720c */ /* 0x000fe20000f21670 */
[--C-:B------:R-:W-:Y:S01]  /*96e0*/  IMAD.IADD R28, R207, 0x1, -R20.reuse ;  /* 0x00000001cf1c7824 */ /* 0x100fe200078e0a14 */
[----:B------:R-:W-:Y:S01]  /*96f0*/  IABS R21, R21 ;  /* 0x0000001500157213 */ /* 0x000fe20000000000 */
[----:B------:R-:W1:Y:S01]  /*9700*/  I2F R18, R30 ;  /* 0x0000001e00127306 */ /* 0x000e620000201400 */
[----:B------:R-:W-:Y:S01]  /*9710*/  IMAD.IADD R26, R204, 0x1, -R20 ;  /* 0x00000001cc1a7824 */ /* 0x000fe200078e0a14 */
[----:B------:R-:W-:Y:S01]  /*9720*/  FSEL R219, R24, -INF , !P0 ;  /* 0xff80000018db7808 */ /* 0x000fe20004000000 */
[----:B---3--:R-:W-:Y:S01]  /*9730*/  HMMA.16816.F32 R4, R8, R12, R164 ;  /* 0x0000000c0804723c */ /* 0x008fe200000018a4 */
[----:B------:R-:W-:Y:S01]  /*9740*/  FSEL R140, R33, -INF , !P5 ;  /* 0xff800000218c7808 */ /* 0x000fe20006800000 */
[----:B----4-:R-:W-:Y:S01]  /*9750*/  FFMA.FTZ R22, R22, -UR13, R27 ;  /* 0x8000000d16167c23 */ /* 0x010fe2000801001b */
[----:B------:R-:W-:-:S02]  /*9760*/  ISETP.GE.AND P0, PT, R19, R205, PT ;  /* 0x000000cd1300720c */ /* 0x000fc40003f06270 */
[----:B------:R-:W2:Y:S01]  /*9770*/  I2F R21, R21 ;  /* 0x0000001500157306 */ /* 0x000ea20000201400 */
[C---:B------:R-:W-:Y:S01]  /*9780*/  ISETP.GE.AND P5, PT, R19.reuse, R202, PT ;  /* 0x000000ca1300720c */ /* 0x040fe20003fa6270 */
[----:B------:R-:W-:Y:S01]  /*9790*/  IMAD.MOV.U32 R13, RZ, RZ, R23 ;  /* 0x000000ffff0d7224 */ /* 0x000fe200078e0017 */
[----:B------:R-:W-:Y:S01]  /*97a0*/  IABS R23, R28 ;  /* 0x0000001c00177213 */ /* 0x000fe20000000000 */
[----:B------:R-:W-:Y:S01]  /*97b0*/  HMMA.16816.F32 R8, R8, R14, R160 ;  /* 0x0000000e0808723c */ /* 0x000fe200000018a0 */
[C---:B------:R-:W-:Y:S02]  /*97c0*/  IADD3 R12, R0.reuse, 0x38, RZ ;  /* 0x00000038000c7810 */ /* 0x040fe40007ffe0ff */
[----:B------:R-:W-:Y:S01]  /*97d0*/  IABS R26, R26 ;  /* 0x0000001a001a7213 */ /* 0x000fe20000000000 */
[----:B------:R-:W3:Y:S01]  /*97e0*/  I2F R13, R13 ;  /* 0x0000000d000d7306 */ /* 0x000ee20000201400 */
[----:B------:R-:W-:Y:S01]  /*97f0*/  IMAD.MOV.U32 R24, RZ, RZ, R23 ;  /* 0x000000ffff187224 */ /* 0x000fe200078e0017 */
[----:B------:R-:W-:Y:S01]  /*9800*/  ISETP.LT.OR P0, PT, R19, R206, P0 ;  /* 0x000000ce1300720c */ /* 0x000fe20000701670 */
[----:B------:R-:W-:Y:S01]  /*9810*/  IMAD.IADD R23, R207, 0x1, -R12 ;  /* 0x00000001cf177824 */ /* 0x000fe200078e0a0c */
[----:B------:R-:W-:Y:S01]  /*9820*/  ISETP.LT.OR P5, PT, R19, R203, P5 ;  /* 0x000000cb1300720c */ /* 0x000fe20002fa1670 */
[----:B------:R-:W-:Y:S01]  /*9830*/  IMAD.MOV.U32 R19, RZ, RZ, R26 ;  /* 0x000000ffff137224 */ /* 0x000fe200078e001a */
[----:B------:R-:W-:Y:S01]  /*9840*/  IADD3 R0, R0, 0x39, RZ ;  /* 0x0000003900007810 */ /* 0x000fe20007ffe0ff */
[----:B-1----:R-:W-:Y:S01]  /*9850*/  FFMA.FTZ R18, R18, -UR13, R25 ;  /* 0x8000000d12127c23 */ /* 0x002fe20008010019 */
[----:B------:R-:W-:Y:S01]  /*9860*/  IABS R23, R23 ;  /* 0x0000001700177213 */ /* 0x000fe20000000000 */
[----:B------:R1:W4:Y:S01]  /*9870*/  I2F R14, R19 ;  /* 0x00000013000e7306 */ /* 0x0003220000201400 */
[----:B------:R-:W-:Y:S01]  /*9880*/  IMAD.IADD R15, R204, 0x1, -R12 ;  /* 0x00000001cc0f7824 */ /* 0x000fe200078e0a0c */
[----:B------:R-:W-:Y:S01]  /*9890*/  FSEL R142, R22, -INF , !P1 ;  /* 0xff800000168e7808 */ /* 0x000fe20004800000 */
[----:B--2---:R-:W-:Y:S01]  /*98a0*/  FFMA.FTZ R4, R21, -UR13, R4 ;  /* 0x8000000d15047c23 */ /* 0x004fe20008010004 */
[----:B------:R-:W-:Y:S01]  /*98b0*/  FSEL R221, R18, -INF , !P6 ;  /* 0xff80000012dd7808 */ /* 0x000fe20007000000 */
[----:B------:R-:W-:Y:S01]  /*98c0*/  IMAD.IADD R18, R204, 0x1, -R0 ;  /* 0x00000001cc127824 */ /* 0x000fe200078e0a00 */
[----:B------:R-:W-:Y:S01]  /*98d0*/  IABS R15, R15 ;  /* 0x0000000f000f7213 */ /* 0x000fe20000000000 */
[----:B---3--:R-:W-:Y:S01]  /*98e0*/  FFMA.FTZ R6, R13, -UR13, R6 ;  /* 0x8000000d0d067c23 */ /* 0x008fe20008010006 */
[----:B------:R-:W2:Y:S01]  /*98f0*/  I2F R24, R24 ;  /* 0x0000001800187306 */ /* 0x000ea20000201400 */
[----:B------:R-:W-:-:S02]  /*9900*/  FSEL R165, R4, -INF , !P0 ;  /* 0xff80000004a57808 */ /* 0x000fc40004000000 */
[-C--:B------:R-:W-:Y:S02]  /*9910*/  ISETP.GE.AND P0, PT, R12, R205.reuse, PT ;  /* 0x000000cd0c00720c */ /* 0x080fe40003f06270 */
[----:B------:R-:W-:Y:S02]  /*9920*/  FSEL R148, R6, -INF , !P5 ;  /* 0xff80000006947808 */ /* 0x000fe40006800000 */
[----:B------:R-:W-:Y:S01]  /*9930*/  IABS R6, R18 ;  /* 0x0000001200067213 */ /* 0x000fe20000000000 */
[----:B------:R-:W3:Y:S01]  /*9940*/  I2F R13, R23 ;  /* 0x00000017000d7306 */ /* 0x000ee20000201400 */
[----:B-1----:R-:W-:Y:S01]  /*9950*/  IMAD.IADD R19, R207, 0x1, -R0 ;  /* 0x00000001cf137824 */ /* 0x002fe200078e0a00 */
[----:B------:R-:W-:Y:S01]  /*9960*/  ISETP.LT.OR P0, PT, R12, R206, P0 ;  /* 0x000000ce0c00720c */ /* 0x000fe20000701670 */
[----:B----4-:R-:W-:Y:S01]  /*9970*/  FFMA.FTZ R7, R14, -UR13, R7 ;  /* 0x8000000d0e077c23 */ /* 0x010fe20008010007 */
[----:B------:R-:W-:Y:S02]  /*9980*/  ISETP.GE.AND P6, PT, R20, R205, PT ;  /* 0x000000cd1400720c */ /* 0x000fe40003fc6270 */
[----:B------:R-:W-:-:S02]  /*9990*/  IABS R19, R19 ;  /* 0x0000001300137213 */ /* 0x000fc40000000000 */
[----:B------:R-:W1:Y:S01]  /*99a0*/  I2F R15, R15 ;  /* 0x0000000f000f7306 */ /* 0x000e620000201400 */
[----:B------:R-:W-:Y:S01]  /*99b0*/  ISETP.GE.AND P1, PT, R20, R202, PT ;  /* 0x000000ca1400720c */ /* 0x000fe20003f26270 */
[----:B--2---:R-:W-:Y:S01]  /*99c0*/  FFMA.FTZ R5, R24, -UR13, R5 ;  /* 0x8000000d18057c23 */ /* 0x004fe20008010005 */
[C---:B------:R-:W-:Y:S01]  /*99d0*/  ISETP.LT.OR P6, PT, R20.reuse, R206, P6 ;  /* 0x000000ce1400720c */ /* 0x040fe200037c1670 */
[----:B------:R-:W-:Y:S01]  /*99e0*/  IMAD.MOV.U32 R4, RZ, RZ, R19 ;  /* 0x000000ffff047224 */ /* 0x000fe200078e0013 */
[----:B------:R-:W-:Y:S02]  /*99f0*/  ISETP.LT.OR P1, PT, R20, R203, P1 ;  /* 0x000000cb1400720c */ /* 0x000fe40000f21670 */
[----:B------:R-:W-:Y:S01]  /*9a00*/  FSEL R163, R5, -INF , !P6 ;  /* 0xff80000005a37808 */ /* 0x000fe20007000000 */
[----:B------:R-:W2:Y:S01]  /*9a10*/  I2F R6, R6 ;  /* 0x0000000600067306 */ /* 0x000ea20000201400 */
[----:B---3--:R-:W-:Y:S01]  /*9a20*/  FFMA.FTZ R8, R13, -UR13, R8 ;  /* 0x8000000d0d087c23 */ /* 0x008fe20008010008 */
[----:B------:R-:W-:-:S02]  /*9a30*/  FSEL R146, R7, -INF , !P1 ;  /* 0xff80000007927808 */ /* 0x000fc40004800000 */
[-C--:B------:R-:W-:Y:S02]  /*9a40*/  ISETP.GE.AND P5, PT, R12, R202.reuse, PT ;  /* 0x000000ca0c00720c */ /* 0x080fe40003fa6270 */
[----:B------:R-:W-:Y:S02]  /*9a50*/  FSEL R151, R8, -INF , !P0 ;  /* 0xff80000008977808 */ /* 0x000fe40004000000 */
[----:B------:R-:W3:Y:S01]  /*9a60*/  I2F R4, R4 ;  /* 0x0000000400047306 */ /* 0x000ee20000201400 */
[----:B------:R-:W-:Y:S01]  /*9a70*/  PLOP3.LUT P0, PT, PT, PT, UP0, 0x80, 0x0 ;  /* 0x000000000000781c */ /* 0x000fe20003f0f008 */
[----:B-1----:R-:W-:Y:S01]  /*9a80*/  FFMA.FTZ R10, R15, -UR13, R10 ;  /* 0x8000000d0f0a7c23 */ /* 0x002fe2000801000a */
[C---:B------:R-:W-:Y:S02]  /*9a90*/  ISETP.GE.AND P6, PT, R0.reuse, R205, PT ;  /* 0x000000cd0000720c */ /* 0x040fe40003fc6270 */
[----:B------:R-:W-:Y:S02]  /*9aa0*/  ISETP.GE.AND P1, PT, R0, R202, PT ;  /* 0x000000ca0000720c */ /* 0x000fe40003f26270 */
[----:B------:R-:W-:Y:S01]  /*9ab0*/  ISETP.LT.OR P5, PT, R12, R203, P5 ;  /* 0x000000cb0c00720c */ /* 0x000fe20002fa1670 */
[----:B--2---:R-:W-:Y:S01]  /*9ac0*/  FFMA.FTZ R6, R6, -UR13, R11 ;  /* 0x8000000d06067c23 */ /* 0x004fe2000801000b */
[----:B------:R-:W-:-:S02]  /*9ad0*/  ISETP.LT.OR P6, PT, R0, R206, P6 ;  /* 0x000000ce0000720c */ /* 0x000fc400037c1670 */
[----:B------:R-:W-:Y:S02]  /*9ae0*/  ISETP.LT.OR P1, PT, R0, R203, P1 ;  /* 0x000000cb0000720c */ /* 0x000fe40000f21670 */
[----:B------:R-:W-:Y:S02]  /*9af0*/  FSEL R145, R10, -INF , !P5 ;  /* 0xff8000000a917808 */ /* 0x000fe40006800000 */
        /* <DEDUP_REMOVED lines=108> */
.L_x_1032:
[----:B------:R-:W-:Y:S05]  /*a1c0*/  BSYNC B0 ;  /* 0x0000000000007941 */ /* 0x000fea0003800000 */
.L_x_1031:
[----:B------:R-:W0:Y:S02]  /*a1d0*/  LDGDEPBAR ;  /* 0x00000000000079af */ /* 0x000e240000000000 */
.L_x_1030:
[----:B--2---:R-:W-:Y:S01]  /*a1e0*/  FMNMX.FTZ R4, R132, R147, !PT ;  /* 0x0000009384047209 */ /* 0x004fe20007810000 */
[----:B------:R-:W-:Y:S01]  /*a1f0*/  IMAD.WIDE.U32 R226, R214, -0x326172a9, RZ ;  /* 0xcd9e8d57d6e27825 */ /* 0x000fe200078e00ff */
[----:B------:R-:W-:Y:S01]  /*a200*/  FMNMX.FTZ R5, R3, R2, !PT ;  /* 0x0000000203057209 */ /* 0x000fe20007810000 */
[----:B------:R-:W-:Y:S01]  /*a210*/  UIADD3 UR5, UR21, -0x4498517b, URZ ;  /* 0xbb67ae8515057890 */ /* 0x000fe2000fffe03f */
[----:B------:R-:W-:Y:S01]  /*a220*/  FMNMX.FTZ R4, R153, R4, !PT ;  /* 0x0000000499047209 */ /* 0x000fe20007810000 */
[----:B------:R-:W-:Y:S01]  /*a230*/  USHF.L.U32 UR31, UR24, 0x1, URZ ;  /* 0x00000001181f7899 */ /* 0x000fe2000800063f */
[----:B------:R-:W-:Y:S01]  /*a240*/  FMNMX.FTZ R5, R236, R5, !PT ;  /* 0x00000005ec057209 */ /* 0x000fe20007810000 */
[----:B------:R-:W-:Y:S01]  /*a250*/  IMAD.WIDE.U32 R232, R212, -0x2daee0ad, RZ ;  /* 0xd2511f53d4e87825 */ /* 0x000fe200078e00ff */
[----:B------:R-:W-:Y:S01]  /*a260*/  FMNMX.FTZ R4, R159, R4, !PT ;  /* 0x000000049f047209 */ /* 0x000fe20007810000 */
[----:B------:R-:W-:Y:S01]  /*a270*/  UIADD3 UR4, UR20, -0x61c88647, URZ ;  /* 0x9e3779b914047890 */ /* 0x000fe2000fffe03f */
[----:B------:R-:W-:Y:S01]  /*a280*/  FMNMX.FTZ R5, R238, R5, !PT ;  /* 0x00000005ee057209 */ /* 0x000fe20007810000 */
[----:B------:R-:W2:Y:S01]  /*a290*/  LDC.U8 R161, c[0x0][0x2d8] ;  /* 0x0000b600ffa17b82 */ /* 0x000ea20000000000 */
[----:B------:R-:W-:Y:S01]  /*a2a0*/  FMNMX.FTZ R4, R17, R4, !PT ;  /* 0x0000000411047209 */ /* 0x000fe20007810000 */
[----:B------:R-:W-:Y:S01]  /*a2b0*/  LDSM.16.MT88.4 R28, [R185+0xc000] ;  /* 0x00c00000b91c783b */ /* 0x000fe20000004200 */
[----:B------:R-:W-:Y:S01]  /*a2c0*/  FMNMX.FTZ R5, R16, R5, !PT ;  /* 0x0000000510057209 */ /* 0x000fe20007810000 */
[----:B------:R-:W-:Y:S01]  /*a2d0*/  UIADD3 UR8, UR21, 0x646e171e, URZ ;  /* 0x646e171e15087890 */ /* 0x000fe2000fffe03f */
[----:B------:R-:W-:Y:S01]  /*a2e0*/  FMNMX.FTZ R4, R133, R4, !PT ;  /* 0x0000000485047209 */ /* 0x000fe20007810000 */
[----:B-1----:R-:W-:Y:S01]  /*a2f0*/  LDSM.16.MT88.4 R12, [R188+0xc000] ;  /* 0x00c00000bc0c783b */ /* 0x002fe20000004200 */
        /* <DEDUP_REMOVED lines=24> */
[----:B------:R-:W-:Y:S01]  /*a480*/  LOP3.LUT R224, R227, R215, RZ, 0x3c, !PT ;  /* 0x000000d7e3e07212 */ /* 0x000fe200078e3cff */
[----:B------:R-:W1:Y:S01]  /*a490*/  SHFL.BFLY PT, R7, R4, 0x2, 0x1f ;  /* 0x0c401f0004077f89 */ /* 0x000e6200000e0000 */
[----:B------:R-:W-:-:S02]  /*a4a0*/  MOV R5, UR21 ;  /* 0x0000001500057c02 */ /* 0x000fc40008000f00 */
[----:B--2---:R-:W-:Y:S01]  /*a4b0*/  PRMT R161, R161, 0x7054, R161 ;  /* 0x00007054a1a17816 */ /* 0x004fe200000000a1 */
[----:B------:R-:W2:Y:S01]  /*a4c0*/  SHFL.BFLY PT, R0, R9, 0x2, 0x1f ;  /* 0x0c401f0009007f89 */ /* 0x000ea200000e0000 */
[----:B------:R-:W-:-:S05]  /*a4d0*/  IMAD.WIDE.U32 R224, R224, -0x2daee0ad, RZ ;  /* 0xd2511f53e0e07825 */ /* 0x000fca00078e00ff */
[----:B------:R-:W-:Y:S01]  /*a4e0*/  LOP3.LUT R222, R225, UR5, R232, 0x96, !PT ;  /* 0x00000005e1de7c12 */ /* 0x000fe2000f8e96e8 */
[----:B------:R-:W-:-:S04]  /*a4f0*/  UIADD3 UR5, UR20, -0x4ab325aa, URZ ;  /* 0xb54cda5614057890 */ /* 0x000fc8000fffe03f */
[----:B------:R-:W-:Y:S01]  /*a500*/  IMAD.WIDE.U32 R222, R222, -0x326172a9, RZ ;  /* 0xcd9e8d57dede7825 */ /* 0x000fe200078e00ff */
[----:B-1----:R-:W-:Y:S02]  /*a510*/  FMNMX.FTZ R7, R4, R7, !PT ;  /* 0x0000000704077209 */ /* 0x002fe40007810000 */
[----:B------:R-:W-:Y:S01]  /*a520*/  LOP3.LUT R4, R233, UR31, R5, 0x96, !PT ;  /* 0x0000001fe9047c12 */ /* 0x000fe2000f8e9605 */
[----:B------:R-:W-:Y:S01]  /*a530*/  UIADD3 UR31, UR31, 0x1, URZ ;  /* 0x000000011f1f7890 */ /* 0x000fe2000fffe03f */
[----:B--2---:R-:W-:Y:S01]  /*a540*/  FMNMX.FTZ R0, R9, R0, !PT ;  /* 0x0000000009007209 */ /* 0x004fe20007810000 */
[----:B------:R-:W1:Y:S02]  /*a550*/  SHFL.BFLY PT, R158, R7, 0x1, 0x1f ;  /* 0x0c201f00079e7f89 */ /* 0x000e6400000e0000 */
[----:B------:R-:W-:Y:S02]  /*a560*/  IMAD.WIDE.U32 R138, R4, -0x326172a9, RZ ;  /* 0xcd9e8d57048a7825 */ /* 0x000fe400078e00ff */
[----:B------:R-:W2:Y:S03]  /*a570*/  SHFL.BFLY PT, R157, R0, 0x1, 0x1f ;  /* 0x0c201f00009d7f89 */ /* 0x000ea600000e0000 */
[----:B------:R-:W-:-:S02]  /*a580*/  LOP3.LUT R4, R139, UR4, R226, 0x96, !PT ;  /* 0x000000048b047c12 */ /* 0x000fc4000f8e96e2 */
[----:B------:R-:W-:-:S03]  /*a590*/  LOP3.LUT R138, R223, UR30, R138, 0x96, !PT ;  /* 0x0000001edf8a7c12 */ /* 0x000fc6000f8e968a */
[----:B------:R-:W-:-:S04]  /*a5a0*/  IMAD.WIDE.U32 R234, R4, -0x2daee0ad, RZ ;  /* 0xd2511f5304ea7825 */ /* 0x000fc800078e00ff */
[----:B------:R-:W-:Y:S01]  /*a5b0*/  IMAD.WIDE.U32 R138, R138, -0x2daee0ad, RZ ;  /* 0xd2511f538a8a7825 */ /* 0x000fe200078e00ff */
[----:B------:R-:W-:-:S04]  /*a5c0*/  LOP3.LUT R4, R235, UR29, R224, 0x96, !PT ;  /* 0x0000001deb047c12 */ /* 0x000fc8000f8e96e0 */
[----:B------:R-:W-:Y:S01]  /*a5d0*/  LOP3.LUT R234, R139, UR25, R234, 0x96, !PT ;  /* 0x000000198bea7c12 */ /* 0x000fe2000f8e96ea */
[----:B------:R-:W-:Y:S01]  /*a5e0*/  IMAD.WIDE.U32 R4, R4, -0x326172a9, RZ ;  /* 0xcd9e8d5704047825 */ /* 0x000fe200078e00ff */
[----:B-1----:R-:W-:-:S03]  /*a5f0*/  FMNMX.FTZ R158, R7, R158, !PT ;  /* 0x0000009e079e7209 */ /* 0x002fc60007810000 */
[----:B------:R-:W-:Y:S01]  /*a600*/  IMAD.WIDE.U32 R234, R234, -0x326172a9, RZ ;  /* 0xcd9e8d57eaea7825 */ /* 0x000fe200078e00ff */
[----:B--2---:R-:W-:Y:S02]  /*a610*/  FMNMX.FTZ R157, R0, R157, !PT ;  /* 0x0000009d009d7209 */ /* 0x004fe40007810000 */
[----:B------:R-:W-:Y:S01]  /*a620*/  LOP3.LUT R0, R5, UR26, R222, 0x96, !PT ;  /* 0x0000001a05007c12 */ /* 0x000fe2000f8e96de */
[C---:B------:R-:W-:Y:S01]  /*a630*/  FMUL.FTZ R150, R158.reuse, c[0x0][0x23c] ;  /* 0x00008f009e967a20 */ /* 0x040fe20000410000 */
[----:B------:R-:W-:Y:S02]  /*a640*/  LOP3.LUT R166, R235, UR23, R4, 0x96, !PT ;  /* 0x00000017eba67c12 */ /* 0x000fe4000f8e9604 */
[----:B------:R-:W-:Y:S01]  /*a650*/  FSETP.NEU.FTZ.AND P1, PT, R158, -INF , PT ;  /* 0xff8000009e00780b */ /* 0x000fe20003f3d000 */
[----:B------:R-:W-:Y:S01]  /*a660*/  IMAD.WIDE.U32 R4, R0, -0x2daee0ad, RZ ;  /* 0xd2511f5300047825 */ /* 0x000fe200078e00ff */
[----:B------:R-:W-:Y:S02]  /*a670*/  FSETP.NEU.FTZ.AND P0, PT, R157, -INF , PT ;  /* 0xff8000009d00780b */ /* 0x000fe40003f1d000 */
[----:B------:R-:W-:Y:S01]  /*a680*/  FSEL R7, R158, RZ, P1 ;  /* 0x000000ff9e077208 */ /* 0x000fe20000800000 */
[----:B------:R-:W-:Y:S01]  /*a690*/  IMAD.WIDE.U32 R166, R166, -0x2daee0ad, RZ ;  /* 0xd2511f53a6a67825 */ /* 0x000fe200078e00ff */
[----:B------:R-:W-:-:S02]  /*a6a0*/  FSEL R150, R150, RZ, P1 ;  /* 0x000000ff96967208 */ /* 0x000fc40000800000 */
[----:B------:R-:W-:Y:S01]  /*a6b0*/  LOP3.LUT R138, R5, UR22, R138, 0x96, !PT ;  /* 0x00000016058a7c12 */ /* 0x000fe2000f8e968a */
[----:B------:R-:W-:Y:S01]  /*a6c0*/  FADD.FTZ R160, R132, -R7 ;  /* 0x8000000784a07221 */ /* 0x000fe20000010000 */
[----:B------:R-:W-:Y:S01]  /*a6d0*/  LOP3.LUT R0, R167, UR15, R4, 0x96, !PT ;  /* 0x0000000fa7007c12 */ /* 0x000fe2000f8e9604 */
[----:B------:R-:W-:Y:S01]  /*a6e0*/  FFMA.FTZ R156, R147, c[0x0][0x23c], -R150 ;  /* 0x00008f00939c7a23 */ /* 0x000fe20000010896 */
[C---:B------:R-:W-:Y:S01]  /*a6f0*/  FSEL R4, R157.reuse, RZ, P0 ;  /* 0x000000ff9d047208 */ /* 0x040fe20000000000 */
[----:B------:R-:W-:Y:S02]  /*a700*/  FMUL.FTZ R160, R160, c[0x0][0x23c] ;  /* 0x00008f00a0a07a20 */ /* 0x000fe40000410000 */
[----:B------:R-:W-:Y:S02]  /*a710*/  FMUL.FTZ R147, R157, c[0x0][0x23c] ;  /* 0x00008f009d937a20 */ /* 0x000fe40000410000 */
[----:B------:R-:W-:Y:S01]  /*a720*/  FADD.FTZ R3, R3, -R4 ;  /* 0x8000000403037221 */ /* 0x000fe20000010000 */
[----:B------:R-:W-:Y:S01]  /*a730*/  MUFU.EX2 R156, R156 ;  /* 0x0000009c009c7308 */ /* 0x000fe20000000800 */
[----:B------:R-:W-:Y:S01]  /*a740*/  FFMA.FTZ R155, R153, c[0x0][0x23c], -R150 ;  /* 0x00008f00999b7a23 */ /* 0x000fe20000010896 */
[----:B------:R-:W-:Y:S01]  /*a750*/  FSEL R147, R147, RZ, P0 ;  /* 0x000000ff93937208 */ /* 0x000fe20000000000 */
[----:B------:R-:W-:-:S02]  /*a760*/  FMUL.FTZ R3, R3, c[0x0][0x23c] ;  /* 0x00008f0003037a20 */ /* 0x000fc40000410000 */
[----:B------:R-:W-:Y:S02]  /*a770*/  FFMA.FTZ R154, R159, c[0x0][0x23c], -R150 ;  /* 0x00008f009f9a7a23 */ /* 0x000fe40000010896 */
[----:B------:R-:W-:Y:S01]  /*a780*/  FFMA.FTZ R152, R2, c[0x0][0x23c], -R147 ;  /* 0x00008f0002987a23 */ /* 0x000fe20000010893 */
[----:B------:R-:W1:Y:S01]  /*a790*/  MUFU.EX2 R160, R160 ;  /* 0x000000a000a07308 */ /* 0x000e620000000800 */
[----:B------:R-:W-:-:S04]  /*a7a0*/  IMAD.WIDE.U32 R138, R138, -0x326172a9, RZ ;  /* 0xcd9e8d578a8a7825 */ /* 0x000fc800078e00ff */
[----:B------:R-:W-:-:S03]  /*a7b0*/  IMAD.WIDE.U32 R10, R0, -0x326172a9, RZ ;  /* 0xcd9e8d57000a7825 */ /* 0x000fc600078e00ff */
[----:B------:R-:W2:Y:S01]  /*a7c0*/  MUFU.EX2 R3, R3 ;  /* 0x0000000300037308 */ /* 0x000ea20000000800 */
[----:B------:R-:W-:Y:S01]  /*a7d0*/  FFMA.FTZ R153, R17, c[0x0][0x23c], -R150 ;  /* 0x00008f0011997a23 */ /* 0x000fe20000010896 */
[----:B------:R-:W-:Y:S01]  /*a7e0*/  LOP3.LUT R5, R11, UR5, R138, 0x96, !PT ;  /* 0x000000050b057c12 */ /* 0x000fe2000f8e968a */
[--C-:B------:R-:W-:Y:S01]  /*a7f0*/  FFMA.FTZ R2, R236, c[0x0][0x23c], -R147.reuse ;  /* 0x00008f00ec027a23 */ /* 0x100fe20000010893 */
[----:B------:R-:W-:Y:S01]  /*a800*/  LOP3.LUT R11, R10, 0xffff, RZ, 0xc0, !PT ;  /* 0x0000ffff0a0b7812 */ /* 0x000fe200078ec0ff */
[--C-:B------:R-:W-:Y:S01]  /*a810*/  FFMA.FTZ R0, R238, c[0x0][0x23c], -R147.reuse ;  /* 0x00008f00ee007a23 */ /* 0x100fe20000010893 */
[--C-:B------:R-:W-:Y:S01]  /*a820*/  SHF.R.U32.HI R9, RZ, 0x10, R10.reuse ;  /* 0x00000010ff097819 */ /* 0x100fe2000001160a */
[----:B------:R-:W-:Y:S01]  /*a830*/  FFMA.FTZ R159, R16, c[0x0][0x23c], -R147 ;  /* 0x00008f00109f7a23 */ /* 0x000fe20000010893 */
[----:B------:R-:W3:Y:S01]  /*a840*/  MUFU.EX2 R155, R155 ;  /* 0x0000009b009b7308 */ /* 0x000ee20000000800 */
[-C--:B-1----:R-:W-:Y:S01]  /*a850*/  FMUL.FTZ R32, R108, R160.reuse ;  /* 0x000000a06c207220 */ /* 0x082fe20000410000 */
[----:B------:R-:W-:Y:S01]  /*a860*/  LOP3.LUT R7, R5, 0xffff, RZ, 0xc0, !PT ;  /* 0x0000ffff05077812 */ /* 0x000fe200078ec0ff */
[-C--:B------:R-:W-:Y:S01]  /*a870*/  FMUL.FTZ R33, R109, R160.reuse ;  /* 0x000000a06d217220 */ /* 0x080fe20000410000 */
[----:B------:R-:W-:Y:S01]  /*a880*/  SHF.R.U32.HI R8, RZ, 0x10, R5 ;  /* 0x00000010ff087819 */ /* 0x000fe20000011605 */
[-C--:B------:R-:W-:Y:S01]  /*a890*/  FMUL.FTZ R24, R112, R160.reuse ;  /* 0x000000a070187220 */ /* 0x080fe20000410000 */
[----:B------:R-:W-:Y:S01]  /*a8a0*/  LOP3.LUT R6, R10, 0xff, RZ, 0xc0, !PT ;  /* 0x000000ff0a067812 */ /* 0x000fe200078ec0ff */
[-C--:B------:R-:W-:Y:S01]  /*a8b0*/  FMUL.FTZ R25, R113, R160.reuse ;  /* 0x000000a071197220 */ /* 0x080fe20000410000 */
[----:B------:R-:W-:Y:S01]  /*a8c0*/  MUFU.EX2 R154, R154 ;  /* 0x0000009a009a7308 */ /* 0x000fe20000000800 */
[-C--:B--2---:R-:W-:Y:S01]  /*a8d0*/  FMUL.FTZ R34, R110, R3.reuse ;  /* 0x000000036e227220 */ /* 0x084fe20000410000 */
[----:B------:R-:W-:Y:S01]  /*a8e0*/  LOP3.LUT R4, R5, 0xff, RZ, 0xc0, !PT ;  /* 0x000000ff05047812 */ /* 0x000fe200078ec0ff */
[-C--:B------:R-:W-:Y:S01]  /*a8f0*/  FMUL.FTZ R35, R111, R3.reuse ;  /* 0x000000036f237220 */ /* 0x080fe20000410000 */
[----:B------:R-:W-:Y:S01]  /*a900*/  SHF.R.U32.HI R11, RZ, 0x8, R11 ;  /* 0x00000008ff0b7819 */ /* 0x000fe2000001160b */
[----:B------:R-:W1:Y:S01]  /*a910*/  LDSM.16.MT88.4 R108, [R188+0xe000] ;  /* 0x00e00000bc6c783b */ /* 0x000e620000004200 */
[-C--:B------:R-:W-:Y:S01]  /*a920*/  FMUL.FTZ R26, R114, R3.reuse ;  /* 0x00000003721a7220 */ /* 0x080fe20000410000 */
[----:B------:R-:W-:Y:S01]  /*a930*/  SHF.R.U32.HI R10, RZ, 0x18, R10 ;  /* 0x00000018ff0a7819 */ /* 0x000fe2000001160a */
[----:B------:R-:W2:Y:S01]  /*a940*/  MUFU.EX2 R153, R153 ;  /* 0x0000009900997308 */ /* 0x000ea20000000800 */
[-C--:B------:R-:W-:Y:S01]  /*a950*/  FMUL.FTZ R27, R115, R3.reuse ;  /* 0x00000003731b7220 */ /* 0x080fe20000410000 */
[----:B------:R-:W-:Y:S01]  /*a960*/  LOP3.LUT R9, R9, 0xff, RZ, 0xc0, !PT ;  /* 0x000000ff09097812 */ /* 0x000fe200078ec0ff */
[----:B------:R-:W4:Y:S01]  /*a970*/  LDSM.16.MT88.4 R112, [R186+0xe000] ;  /* 0x00e00000ba70783b */ /* 0x000f220000004200 */
[----:B------:R-:W-:Y:S01]  /*a980*/  SHF.R.U32.HI R5, RZ, 0x18, R5 ;  /* 0x00000018ff057819 */ /* 0x000fe20000011605 */
[-C--:B------:R-:W-:Y:S01]  /*a990*/  FMUL.FTZ R36, R36, R160.reuse ;  /* 0x000000a024247220 */ /* 0x080fe20000410000 */
[----:B------:R-:W-:Y:S01]  /*a9a0*/  SHF.R.U32.HI R7, RZ, 0x8, R7 ;  /* 0x00000008ff077819 */ /* 0x000fe20000011607 */
[-C--:B------:R-:W-:Y:S01]  /*a9b0*/  FMUL.FTZ R37, R37, R160.reuse ;  /* 0x000000a025257220 */ /* 0x080fe20000410000 */
[----:B------:R-:W-:Y:S01]  /*a9c0*/  MUFU.EX2 R152, R152 ;  /* 0x0000009800987308 */ /* 0x000fe20000000800 */
[----:B------:R-:W-:Y:S01]  /*a9d0*/  LOP3.LUT R8, R8, 0xff, RZ, 0xc0, !PT ;  /* 0x000000ff08087812 */ /* 0x000fe200078ec0ff */
[-C--:B------:R-:W-:Y:S01]  /*a9e0*/  FMUL.FTZ R38, R38, R3.reuse ;  /* 0x0000000326267220 */ /* 0x080fe20000410000 */
[----:B------:R-:W-:Y:S01]  /*a9f0*/  PRMT R6, R6, 0x5410, R11 ;  /* 0x0000541006067816 */ /* 0x000fe2000000000b */
[----:B------:R-:W-:Y:S01]  /*aa00*/  FMUL.FTZ R39, R39, R3 ;  /* 0x0000000327277220 */ /* 0x000fe20000410000 */
[----:B------:R-:W-:Y:S01]  /*aa10*/  PRMT R10, R9, 0x5410, R10 ;  /* 0x00005410090a7816 */ /* 0x000fe2000000000a */
[----:B------:R-:W-:Y:S01]  /*aa20*/  FMUL.FTZ R40, R40, R160 ;  /* 0x000000a028287220 */ /* 0x000fe20000410000 */
[----:B------:R-:W-:Y:S01]  /*aa30*/  PRMT R4, R4, 0x5410, R7 ;  /* 0x0000541004047816 */ /* 0x000fe20000000007 */
[----:B------:R-:W5:Y:S01]  /*aa40*/  MUFU.EX2 R2, R2 ;  /* 0x0000000200027308 */ /* 0x000f620000000800 */
[----:B------:R-:W-:Y:S01]  /*aa50*/  PRMT R8, R8, 0x5410, R5 ;  /* 0x0000541008087816 */ /* 0x000fe20000000005 */
[--C-:B------:R-:W-:Y:S01]  /*aa60*/  HSET2.LE.AND R6, R6, R161.reuse, PT ;  /* 0x000000a106067233 */ /* 0x100fe20003803000 */
[----:B---3--:R-:W-:Y:S01]  /*aa70*/  F2FP.PACK_AB R11, R155, R156 ;  /* 0x0000009c9b0b723e */ /* 0x008fe200000000ff */
[--C-:B------:R-:W-:Y:S01]  /*aa80*/  HSET2.LE.AND R7, R10, R161.reuse, PT ;  /* 0x000000a10a077233 */ /* 0x100fe20003803000 */
[----:B--2---:R-:W-:Y:S01]  /*aa90*/  F2FP.PACK_AB R9, R153, R154 ;  /* 0x0000009a9909723e */ /* 0x004fe200000000ff */
[--C-:B------:R-:W-:Y:S01]  /*aaa0*/  HSET2.LE.AND R4, R4, R161.reuse, PT ;  /* 0x000000a104047233 */ /* 0x100fe20003803000 */
[-C--:B------:R-:W-:Y:S01]  /*aab0*/  FMUL.FTZ R41, R41, R160.reuse ;  /* 0x000000a029297220 */ /* 0x080fe20000410000 */
[----:B------:R-:W-:Y:S01]  /*aac0*/  MUFU.EX2 R0, R0 ;  /* 0x0000000000007308 */ /* 0x000fe20000000800 */
[----:B------:R-:W-:Y:S01]  /*aad0*/  HSET2.LE.AND R5, R8, R161, PT ;  /* 0x000000a108057233 */ /* 0x000fe20003803000 */
[----:B------:R-:W-:Y:S01]  /*aae0*/  LOP3.LUT R6, R6, R9, RZ, 0xc0, !PT ;  /* 0x0000000906067212 */ /* 0x000fe200078ec0ff */
[----:B------:R-:W-:Y:S01]  /*aaf0*/  FMUL.FTZ R42, R42, R3 ;  /* 0x000000032a2a7220 */ /* 0x000fe20000410000 */
[----:B------:R-:W-:Y:S01]  /*ab00*/  LOP3.LUT R4, R4, R11, RZ, 0xc0, !PT ;  /* 0x0000000b04047212 */ /* 0x000fe200078ec0ff */
[----:B------:R-:W-:Y:S01]  /*ab10*/  FMUL.FTZ R43, R43, R3 ;  /* 0x000000032b2b7220 */ /* 0x000fe20000410000 */
[----:B------:R-:W-:Y:S01]  /*ab20*/  LOP3.LUT R138, R139, UR16, R234, 0x96, !PT ;  /* 0x000000108b8a7c12 */ /* 0x000fe2000f8e96ea */
[----:B------:R-:W-:Y:S01]  /*ab30*/  FMUL.FTZ R44, R44, R160 ;  /* 0x000000a02c2c7220 */ /* 0x000fe20000410000 */
[----:B------:R-:W2:Y:S01]  /*ab40*/  MUFU.EX2 R159, R159 ;  /* 0x0000009f009f7308 */ /* 0x000ea20000000800 */
[----:B-----5:R-:W-:Y:S01]  /*ab50*/  F2FP.PACK_AB R10, R2, R152 ;  /* 0x00000098020a723e */ /* 0x020fe200000000ff */
[----:B------:R-:W-:-:S02]  /*ab60*/  FMUL.FTZ R45, R45, R160 ;  /* 0x000000a02d2d7220 */ /* 0x000fc40000410000 */
[-C--:B------:R-:W-:Y:S01]  /*ab70*/  FMUL.FTZ R46, R46, R3.reuse ;  /* 0x000000032e2e7220 */ /* 0x080fe20000410000 */
[----:B------:R-:W-:Y:S01]  /*ab80*/  LOP3.LUT R5, R5, R10, RZ, 0xc0, !PT ;  /* 0x0000000a05057212 */ /* 0x000fe200078ec0ff */
[-C--:B------:R-:W-:Y:S02]  /*ab90*/  FMUL.FTZ R47, R47, R3.reuse ;  /* 0x000000032f2f7220 */ /* 0x080fe40000410000 */
[-C--:B------:R-:W-:Y:S02]  /*aba0*/  FMUL.FTZ R48, R48, R160.reuse ;  /* 0x000000a030307220 */ /* 0x080fe40000410000 */
[----:B------:R-:W-:Y:S02]  /*abb0*/  FMUL.FTZ R49, R49, R160 ;  /* 0x000000a031317220 */ /* 0x000fe40000410000 */
[-C--:B------:R-:W-:Y:S02]  /*abc0*/  FMUL.FTZ R50, R50, R3.reuse ;  /* 0x0000000332327220 */ /* 0x080fe40000410000 */
[----:B------:R-:W-:Y:S01]  /*abd0*/  FMUL.FTZ R51, R51, R3 ;  /* 0x0000000333337220 */ /* 0x000fe20000410000 */
[----:B--2---:R-:W-:Y:S01]  /*abe0*/  F2FP.PACK_AB R8, R159, R0 ;  /* 0x000000009f08723e */ /* 0x004fe200000000ff */
[----:B------:R-:W-:-:S02]  /*abf0*/  FMUL.FTZ R52, R52, R160 ;  /* 0x000000a034347220 */ /* 0x000fc40000410000 */
[----:B------:R-:W-:Y:S01]  /*ac00*/  FMUL.FTZ R53, R53, R160 ;  /* 0x000000a035357220 */ /* 0x000fe20000410000 */
[----:B------:R-:W-:Y:S01]  /*ac10*/  LOP3.LUT R7, R7, R8, RZ, 0xc0, !PT ;  /* 0x0000000807077212 */ /* 0x000fe200078ec0ff */
[-C--:B------:R-:W-:Y:S02]  /*ac20*/  FMUL.FTZ R54, R54, R3.reuse ;  /* 0x0000000336367220 */ /* 0x080fe40000410000 */
[-C--:B------:R-:W-:Y:S02]  /*ac30*/  FMUL.FTZ R55, R55, R3.reuse ;  /* 0x0000000337377220 */ /* 0x080fe40000410000 */
[-C--:B------:R-:W-:Y:S02]  /*ac40*/  FMUL.FTZ R56, R56, R160.reuse ;  /* 0x000000a038387220 */ /* 0x080fe40000410000 */
[----:B------:R-:W-:Y:S01]  /*ac50*/  HMMA.16816.F32 R24, R4, R28, R24 ;  /* 0x0000001c0418723c */ /* 0x000fe20000001818 */
[----:B------:R-:W-:Y:S02]  /*ac60*/  FMUL.FTZ R57, R57, R160 ;  /* 0x000000a039397220 */ /* 0x000fe40000410000 */
[----:B------:R-:W-:-:S02]  /*ac70*/  FMUL.FTZ R58, R58, R3 ;  /* 0x000000033a3a7220 */ /* 0x000fc40000410000 */
[-C--:B------:R-:W-:Y:S02]  /*ac80*/  FMUL.FTZ R59, R59, R3.reuse ;  /* 0x000000033b3b7220 */ /* 0x080fe40000410000 */
[-C--:B------:R-:W-:Y:S01]  /*ac90*/  FMUL.FTZ R60, R60, R160.reuse ;  /* 0x000000a03c3c7220 */ /* 0x080fe20000410000 */
[C---:B------:R-:W-:Y:S01]  /*aca0*/  HMMA.16816.F32 R28, R4.reuse, R30, R32 ;  /* 0x0000001e041c723c */ /* 0x040fe20000001820 */
[-C--:B------:R-:W-:Y:S02]  /*acb0*/  FMUL.FTZ R61, R61, R160.reuse ;  /* 0x000000a03d3d7220 */ /* 0x080fe40000410000 */
[-C--:B------:R-:W-:Y:S02]  /*acc0*/  FMUL.FTZ R62, R62, R3.reuse ;  /* 0x000000033e3e7220 */ /* 0x080fe40000410000 */
[----:B------:R-:W-:Y:S02]  /*acd0*/  FMUL.FTZ R63, R63, R3 ;  /* 0x000000033f3f7220 */ /* 0x000fe40000410000 */
[-C--:B------:R-:W-:Y:S01]  /*ace0*/  FMUL.FTZ R32, R104, R160.reuse ;  /* 0x000000a068207220 */ /* 0x080fe20000410000 */
[----:B-1----:R-:W-:Y:S01]  /*acf0*/  HMMA.16816.F32 R36, R4, R108, R36 ;  /* 0x0000006c0424723c */ /* 0x002fe20000001824 */
[----:B------:R-:W-:-:S02]  /*ad00*/  FMUL.FTZ R33, R105, R160 ;  /* 0x000000a069217220 */ /* 0x000fc40000410000 */
[-C--:B------:R-:W-:Y:S02]  /*ad10*/  FMUL.FTZ R34, R106, R3.reuse ;  /* 0x000000036a227220 */ /* 0x080fe40000410000 */
[-C--:B------:R-:W-:Y:S02]  /*ad20*/  FMUL.FTZ R35, R107, R3.reuse ;  /* 0x000000036b237220 */ /* 0x080fe40000410000 */
[----:B------:R-:W1:Y:S01]  /*ad30*/  LDSM.16.MT88.4 R104, [R185+0xe000] ;  /* 0x00e00000b968783b */ /* 0x000e620000004200 */
[----:B------:R-:W-:Y:S01]  /*ad40*/  HMMA.16816.F32 R40, R4, R110, R40 ;  /* 0x0000006e0428723c */ /* 0x000fe20000001828 */
[-C--:B------:R-:W-:Y:S02]  /*ad50*/  FMUL.FTZ R64, R64, R160.reuse ;  /* 0x000000a040407220 */ /* 0x080fe40000410000 */
[----:B------:R-:W2:Y:S01]  /*ad60*/  LDSM.16.MT88.4 R108, [R184+0xe000] ;  /* 0x00e00000b86c783b */ /* 0x000ea20000004200 */
[----:B------:R-:W-:Y:S02]  /*ad70*/  FMUL.FTZ R65, R65, R160 ;  /* 0x000000a041417220 */ /* 0x000fe40000410000 */
[----:B------:R-:W-:-:S02]  /*ad80*/  FMUL.FTZ R66, R66, R3 ;  /* 0x0000000342427220 */ /* 0x000fc40000410000 */
[C---:B----4-:R-:W-:Y:S01]  /*ad90*/  HMMA.16816.F32 R44, R4.reuse, R112, R44 ;  /* 0x00000070042c723c */ /* 0x050fe2000000182c */
[-C--:B------:R-:W-:Y:S02]  /*ada0*/  FMUL.FTZ R67, R67, R3.reuse ;  /* 0x0000000343437220 */ /* 0x080fe40000410000 */
[-C--:B------:R-:W-:Y:S02]  /*adb0*/  FMUL.FTZ R68, R68, R160.reuse ;  /* 0x000000a044447220 */ /* 0x080fe40000410000 */
[----:B------:R-:W-:Y:S02]  /*adc0*/  FMUL.FTZ R69, R69, R160 ;  /* 0x000000a045457220 */ /* 0x000fe40000410000 */
[-C--:B------:R-:W-:Y:S01]  /*add0*/  FMUL.FTZ R70, R70, R3.reuse ;  /* 0x0000000346467220 */ /* 0x080fe20000410000 */
[----:B------:R-:W-:Y:S01]  /*ade0*/  HMMA.16816.F32 R48, R4, R114, R48 ;  /* 0x000000720430723c */ /* 0x000fe20000001830 */
[----:B------:R-:W3:Y:S01]  /*adf0*/  LDSM.16.MT88.4 R112, [R188+0x10000] ;  /* 0x01000000bc70783b */ /* 0x000ee20000004200 */
[----:B------:R-:W-:-:S02]  /*ae00*/  FMUL.FTZ R71, R71, R3 ;  /* 0x0000000347477220 */ /* 0x000fc40000410000 */
[-C--:B------:R-:W-:Y:S02]  /*ae10*/  FMUL.FTZ R16, R120, R160.reuse ;  /* 0x000000a078107220 */ /* 0x080fe40000410000 */
[-C--:B------:R-:W-:Y:S02]  /*ae20*/  FMUL.FTZ R17, R121, R160.reuse ;  /* 0x000000a079117220 */ /* 0x080fe40000410000 */
[-C--:B------:R-:W-:Y:S02]  /*ae30*/  FMUL.FTZ R18, R122, R3.reuse ;  /* 0x000000037a127220 */ /* 0x080fe40000410000 */
[----:B------:R-:W-:Y:S02]  /*ae40*/  FMUL.FTZ R19, R123, R3 ;  /* 0x000000037b137220 */ /* 0x000fe40000410000 */
[----:B------:R-:W-:Y:S01]  /*ae50*/  FFMA.FTZ R169, R137, c[0x0][0x23c], -R150 ;  /* 0x00008f0089a97a23 */ /* 0x000fe20000010896 */
[----:B------:R-:W-:Y:S01]  /*ae60*/  LDSM.16.MT88.4 R120, [R184+0xc000] ;  /* 0x00c00000b878783b */ /* 0x000fe20000004200 */
[----:B------:R-:W-:-:S02]  /*ae70*/  FMUL.FTZ R80, R80, R160 ;  /* 0x000000a050507220 */ /* 0x000fc40000410000 */
[-C--:B------:R-:W-:Y:S01]  /*ae80*/  FMUL.FTZ R81, R81, R160.reuse ;  /* 0x000000a051517220 */ /* 0x080fe20000410000 */
[C---:B------:R-:W-:Y:S01]  /*ae90*/  HMMA.16816.F32 R16, R4.reuse, R20, R16 ;  /* 0x000000140410723c */ /* 0x040fe20000001810 */
[-C--:B------:R-:W-:Y:S01]  /*aea0*/  FMUL.FTZ R82, R82, R3.reuse ;  /* 0x0000000352527220 */ /* 0x080fe20000410000 */
[----:B------:R-:W-:Y:S01]  /*aeb0*/  MUFU.EX2 R169, R169 ;  /* 0x000000a900a97308 */ /* 0x000fe20000000800 */
[-C--:B------:R-:W-:Y:S02]  /*aec0*/  FMUL.FTZ R83, R83, R3.reuse ;  /* 0x0000000353537220 */ /* 0x080fe40000410000 */
[-C--:B------:R-:W-:Y:S02]  /*aed0*/  FMUL.FTZ R76, R76, R160.reuse ;  /* 0x000000a04c4c7220 */ /* 0x080fe40000410000 */
[----:B------:R-:W-:Y:S01]  /*aee0*/  FMUL.FTZ R77, R77, R160 ;  /* 0x000000a04d4d7220 */ /* 0x000fe20000410000 */
[----:B-1----:R-:W-:Y:S01]  /*aef0*/  HMMA.16816.F32 R52, R4, R104, R52 ;  /* 0x000000680434723c */ /* 0x002fe20000001834 */
[----:B------:R-:W-:-:S02]  /*af00*/  FMUL.FTZ R78, R78, R3 ;  /* 0x000000034e4e7220 */ /* 0x000fc40000410000 */
[-C--:B------:R-:W-:Y:S02]  /*af10*/  FMUL.FTZ R79, R79, R3.reuse ;  /* 0x000000034f4f7220 */ /* 0x080fe40000410000 */
[-C--:B------:R-:W-:Y:S02]  /*af20*/  FMUL.FTZ R84, R84, R160.reuse ;  /* 0x000000a054547220 */ /* 0x080fe40000410000 */
[-C--:B------:R-:W-:Y:S01]  /*af30*/  FMUL.FTZ R85, R85, R160.reuse ;  /* 0x000000a055557220 */ /* 0x080fe20000410000 */
[----:B------:R-:W-:Y:S01]  /*af40*/  HMMA.16816.F32 R56, R4, R106, R56 ;  /* 0x0000006a0438723c */ /* 0x000fe20000001838 */
[----:B------:R-:W1:Y:S01]  /*af50*/  LDSM.16.MT88.4 R104, [R186+0x10000] ;  /* 0x01000000ba68783b */ /* 0x000e620000004200 */
[-C--:B------:R-:W-:Y:S02]  /*af60*/  FMUL.FTZ R86, R86, R3.reuse ;  /* 0x0000000356567220 */ /* 0x080fe40000410000 */
[----:B------:R-:W-:Y:S02]  /*af70*/  FMUL.FTZ R87, R87, R3 ;  /* 0x0000000357577220 */ /* 0x000fe40000410000 */
[----:B------:R-:W-:-:S02]  /*af80*/  FMUL.FTZ R8, R128, R160 ;  /* 0x000000a080087220 */ /* 0x000fc40000410000 */
        /* <DEDUP_REMOVED lines=8> */
[-C--:B------:R-:W-:Y:S01]  /*b010*/  FMUL.FTZ R126, R126, R3.reuse ;  /* 0x000000037e7e7220 */ /* 0x080fe20000410000 */
[----:B------:R-:W-:Y:S01]  /*b020*/  LDSM.16.MT88.4 R128, [R186+0xc800] ;  /* 0x00c80000ba80783b */ /* 0x000fe20000004200 */
[-C--:B------:R-:W-:Y:S02]  /*b030*/  FMUL.FTZ R127, R127, R3.reuse ;  /* 0x000000037f7f7220 */ /* 0x080fe40000410000 */
[C---:B---3--:R-:W-:Y:S01]  /*b040*/  HMMA.16816.F32 R68, R4.reuse, R112, R68 ;  /* 0x000000700444723c */ /* 0x048fe20000001844 */
[-C--:B------:R-:W-:Y:S02]  /*b050*/  FMUL.FTZ R116, R116, R160.reuse ;  /* 0x000000a074747220 */ /* 0x080fe40000410000 */
[-C--:B------:R-:W-:Y:S02]  /*b060*/  FMUL.FTZ R117, R117, R160.reuse ;  /* 0x000000a075757220 */ /* 0x080fe40000410000 */
[-C--:B------:R-:W-:Y:S02]  /*b070*/  FMUL.FTZ R118, R118, R3.reuse ;  /* 0x0000000376767220 */ /* 0x080fe40000410000 */
[----:B------:R-:W-:Y:S01]  /*b080*/  IMAD.WIDE.U32 R112, R138, -0x2daee0ad, RZ ;  /* 0xd2511f538a707825 */ /* 0x000fe200078e00ff */
[C---:B------:R-:W-:Y:S01]  /*b090*/  HMMA.16816.F32 R8, R4.reuse, R12, R8 ;  /* 0x0000000c0408723c */ /* 0x040fe20000001808 */
[----:B------:R-:W3:Y:S02]  /*b0a0*/  LDSM.16.MT88.4 R136, [R184+0x10000] ;  /* 0x01000000b888783b */ /* 0x000ee40000004200 */
[-C--:B------:R-:W-:Y:S01]  /*b0b0*/  FMUL.FTZ R119, R119, R3.reuse ;  /* 0x0000000377777220 */ /* 0x080fe20000410000 */
[----:B------:R-:W-:Y:S01]  /*b0c0*/  LOP3.LUT R166, R113, UR8, R166, 0x96, !PT ;  /* 0x0000000871a67c12 */ /* 0x000fe2000f8e96a6 */
[-C--:B------:R-:W-:Y:S01]  /*b0d0*/  FMUL.FTZ R100, R100, R160.reuse ;  /* 0x000000a064647220 */ /* 0x080fe20000410000 */
[----:B------:R-:W-:Y:S01]  /*b0e0*/  LOP3.LUT R232, R112, 0xff, RZ, 0xc0, !PT ;  /* 0x000000ff70e87812 */ /* 0x000fe200078ec0ff */
[----:B------:R-:W-:Y:S01]  /*b0f0*/  FMUL.FTZ R101, R101, R160 ;  /* 0x000000a065657220 */ /* 0x000fe20000410000 */
[----:B------:R-:W-:Y:S01]  /*b100*/  HMMA.16816.F32 R12, R4, R14, R124 ;  /* 0x0000000e040c723c */ /* 0x000fe2000000187c */
[-C--:B------:R-:W-:Y:S01]  /*b110*/  FMUL.FTZ R102, R102, R3.reuse ;  /* 0x0000000366667220 */ /* 0x080fe20000410000 */
[----:B------:R-:W-:Y:S01]  /*b120*/  LDSM.16.MT88.4 R124, [R185+0xc800] ;  /* 0x00c80000b97c783b */ /* 0x000fe20000004200 */
[----:B------:R-:W-:-:S02]  /*b130*/  FMUL.FTZ R103, R103, R3 ;  /* 0x0000000367677220 */ /* 0x000fc40000410000 */
[-C--:B------:R-:W-:Y:S02]  /*b140*/  FMUL.FTZ R72, R72, R160.reuse ;  /* 0x000000a048487220 */ /* 0x080fe40000410000 */
[-C--:B------:R-:W-:Y:S01]  /*b150*/  FMUL.FTZ R73, R73, R160.reuse ;  /* 0x000000a049497220 */ /* 0x080fe20000410000 */
[C---:B-1----:R-:W-:Y:S01]  /*b160*/  HMMA.16816.F32 R80, R4.reuse, R106, R80 ;  /* 0x0000006a0450723c */ /* 0x042fe20000001850 */
[-C--:B------:R-:W-:Y:S02]  /*b170*/  FMUL.FTZ R74, R74, R3.reuse ;  /* 0x000000034a4a7220 */ /* 0x080fe40000410000 */
[-C--:B------:R-:W-:Y:S02]  /*b180*/  FMUL.FTZ R75, R75, R3.reuse ;  /* 0x000000034b4b7220 */ /* 0x080fe40000410000 */
[-C--:B------:R-:W-:Y:S02]  /*b190*/  FMUL.FTZ R88, R88, R160.reuse ;  /* 0x000000a058587220 */ /* 0x080fe40000410000 */
[--C-:B------:R-:W-:Y:S01]  /*b1a0*/  SHF.R.U32.HI R106, RZ, 0x10, R112.reuse ;  /* 0x00000010ff6a7819 */ /* 0x100fe20000011670 */
[C---:B------:R-:W-:Y:S01]  /*b1b0*/  HMMA.16816.F32 R76, R4.reuse, R104, R76 ;  /* 0x00000068044c723c */ /* 0x040fe2000000184c */
[-C--:B------:R-:W-:Y:S01]  /*b1c0*/  FMUL.FTZ R89, R89, R160.reuse ;  /* 0x000000a059597220 */ /* 0x080fe20000410000 */
[----:B------:R-:W-:Y:S01]  /*b1d0*/  LOP3.LUT R107, R112, 0xffff, RZ, 0xc0, !PT ;  /* 0x0000ffff706b7812 */ /* 0x000fe200078ec0ff */
[-C--:B------:R-:W-:Y:S01]  /*b1e0*/  FMUL.FTZ R90, R90, R3.reuse ;  /* 0x000000035a5a7220 */ /* 0x080fe20000410000 */
[----:B------:R-:W-:Y:S01]  /*b1f0*/  LOP3.LUT R106, R106, 0xff, RZ, 0xc0, !PT ;  /* 0x000000ff6a6a7812 */ /* 0x000fe200078ec0ff */
[-C--:B------:R-:W-:Y:S01]  /*b200*/  FMUL.FTZ R91, R91, R3.reuse ;  /* 0x000000035b5b7220 */ /* 0x080fe20000410000 */
[----:B------:R-:W-:Y:S01]  /*b210*/  SHF.R.U32.HI R107, RZ, 0x8, R107 ;  /* 0x00000008ff6b7819 */ /* 0x000fe2000001166b */
[-C--:B------:R-:W-:Y:S01]  /*b220*/  FMUL.FTZ R92, R92, R160.reuse ;  /* 0x000000a05c5c7220 */ /* 0x080fe20000410000 */
[----:B------:R-:W-:Y:S01]  /*b230*/  SHF.R.U32.HI R105, RZ, 0x18, R112 ;  /* 0x00000018ff697819 */ /* 0x000fe20000011670 */
[-C--:B------:R-:W-:Y:S01]  /*b240*/  FMUL.FTZ R93, R93, R160.reuse ;  /* 0x000000a05d5d7220 */ /* 0x080fe20000410000 */
[C---:B--2---:R-:W-:Y:S01]  /*b250*/  HMMA.16816.F32 R84, R4.reuse, R108, R84 ;  /* 0x0000006c0454723c */ /* 0x044fe20000001854 */
[-C--:B------:R-:W-:Y:S01]  /*b260*/  FMUL.FTZ R94, R94, R3.reuse ;  /* 0x000000035e5e7220 */ /* 0x080fe20000410000 */
[----:B------:R-:W-:Y:S01]  /*b270*/  PRMT R106, R106, 0x5410, R105 ;  /* 0x000054106a6a7816 */ /* 0x000fe20000000069 */
[-C--:B------:R-:W-:Y:S01]  /*b280*/  FMUL.FTZ R95, R95, R3.reuse ;  /* 0x000000035f5f7220 */ /* 0x080fe20000410000 */
[--C-:B------:R-:W-:Y:S01]  /*b290*/  SHF.R.U32.HI R105, RZ, 0x10, R166.reuse ;  /* 0x00000010ff697819 */ /* 0x100fe200000116a6 */
[-C--:B------:R-:W-:Y:S01]  /*b2a0*/  FMUL.FTZ R96, R96, R160.reuse ;  /* 0x000000a060607220 */ /* 0x080fe20000410000 */
[----:B------:R-:W-:Y:S01]  /*b2b0*/  PRMT R232, R232, 0x5410, R107 ;  /* 0x00005410e8e87816 */ /* 0x000fe2000000006b */
[----:B------:R-:W-:Y:S01]  /*b2c0*/  FMUL.FTZ R97, R97, R160 ;  /* 0x000000a061617220 */ /* 0x000fe20000410000 */
[----:B------:R-:W-:Y:S01]  /*b2d0*/  SHF.R.U32.HI R108, RZ, 0x18, R166 ;  /* 0x00000018ff6c7819 */ /* 0x000fe200000116a6 */
[-C--:B------:R-:W-:Y:S01]  /*b2e0*/  FMUL.FTZ R98, R98, R3.reuse ;  /* 0x0000000362627220 */ /* 0x080fe20000410000 */
[----:B------:R-:W-:Y:S01]  /*b2f0*/  LOP3.LUT R105, R105, 0xff, RZ, 0xc0, !PT ;  /* 0x000000ff69697812 */ /* 0x000fe200078ec0ff */
[----:B------:R-:W-:Y:S01]  /*b300*/  FMUL.FTZ R99, R99, R3 ;  /* 0x0000000363637220 */ /* 0x000fe20000410000 */
[C---:B------:R-:W-:Y:S01]  /*b310*/  HMMA.16816.F32 R20, R4.reuse, R22, R116 ;  /* 0x000000160414723c */ /* 0x040fe20000001874 */
[----:B------:R-:W-:Y:S01]  /*b320*/  FFMA.FTZ R164, R171, c[0x0][0x23c], -R150 ;  /* 0x00008f00aba47a23 */ /* 0x000fe20000010896 */
[----:B------:R-:W-:Y:S01]  /*b330*/  LOP3.LUT R107, R166, 0xffff, RZ, 0xc0, !PT ;  /* 0x0000ffffa66b7812 */ /* 0x000fe200078ec0ff */
[--C-:B------:R-:W-:Y:S01]  /*b340*/  FFMA.FTZ R171, R220, c[0x0][0x23c], -R147.reuse ;  /* 0x00008f00dcab7a23 */ /* 0x100fe20000010893 */
[----:B------:R-:W-:Y:S01]  /*b350*/  PRMT R220, R105, 0x5410, R108 ;  /* 0x0000541069dc7816 */ /* 0x000fe2000000006c */
[--C-:B------:R-:W-:Y:S01]  /*b360*/  FFMA.FTZ R167, R135, c[0x0][0x23c], -R150.reuse ;  /* 0x00008f0087a77a23 */ /* 0x100fe20000010896 */
[----:B------:R-:W-:Y:S01]  /*b370*/  LOP3.LUT R104, R166, 0xff, RZ, 0xc0, !PT ;  /* 0x000000ffa6687812 */ /* 0x000fe200078ec0ff */
[--C-:B------:R-:W-:Y:S01]  /*b380*/  FFMA.FTZ R162, R133, c[0x0][0x23c], -R150.reuse ;  /* 0x00008f0085a27a23 */ /* 0x100fe20000010896 */
[C---:B------:R-:W-:Y:S01]  /*b390*/  HMMA.16816.F32 R32, R4.reuse, R120, R32 ;  /* 0x000000780420723c */ /* 0x040fe20000001820 */
[----:B------:R-:W-:Y:S01]  /*b3a0*/  MUFU.EX2 R164, R164 ;  /* 0x000000a400a47308 */ /* 0x000fe20000000800 */
[----:B------:R-:W-:Y:S01]  /*b3b0*/  FFMA.FTZ R168, R168, c[0x0][0x23c], -R147 ;  /* 0x00008f00a8a87a23 */ /* 0x000fe20000010893 */
[----:B------:R-:W-:Y:S01]  /*b3c0*/  SHF.R.U32.HI R107, RZ, 0x8, R107 ;  /* 0x00000008ff6b7819 */ /* 0x000fe2000001166b */
[--C-:B------:R-:W-:Y:S01]  /*b3d0*/  FFMA.FTZ R211, R218, c[0x0][0x23c], -R147.reuse ;  /* 0x00008f00dad37a23 */ /* 0x100fe20000010893 */
[--C-:B------:R-:W-:Y:S01]  /*b3e0*/  HSET2.LE.AND R232, R232, R161.reuse, PT ;  /* 0x000000a1e8e87233 */ /* 0x100fe20003803000 */
[----:B------:R-:W-:Y:S01]  /*b3f0*/  FFMA.FTZ R134, R134, c[0x0][0x23c], -R147 ;  /* 0x00008f0086867a23 */ /* 0x000fe20000010893 */
[----:B------:R-:W-:Y:S01]  /*b400*/  PRMT R104, R104, 0x5410, R107 ;  /* 0x0000541068687816 */ /* 0x000fe2000000006b */
[----:B------:R-:W-:Y:S01]  /*b410*/  HMMA.16816.F32 R100, R4, R122, R100 ;  /* 0x0000007a0464723c */ /* 0x000fe20000001864 */
[----:B------:R-:W-:Y:S01]  /*b420*/  MUFU.EX2 R167, R167 ;  /* 0x000000a700a77308 */ /* 0x000fe20000000800 */
[--C-:B------:R-:W-:Y:S01]  /*b430*/  HSET2.LE.AND R107, R106, R161.reuse, PT ;  /* 0x000000a16a6b7233 */ /* 0x100fe20003803000 */
[----:B------:R-:W-:Y:S01]  /*b440*/  LDSM.16.MT88.4 R120, [R184+0xc800] ;  /* 0x00c80000b878783b */ /* 0x000fe20000004200 */
[----:B------:R-:W-:Y:S01]  /*b450*/  HSET2.LE.AND R104, R104, R161, PT ;  /* 0x000000a168687233 */ /* 0x000fe20003803000 */
[----:B------:R-:W-:-:S02]  /*b460*/  FFMA.FTZ R219, R219, c[0x0][0x23c], -R150 ;  /* 0x00008f00dbdb7a23 */ /* 0x000fc40000010896 */
[----:B------:R-:W-:Y:S01]  /*b470*/  LDSM.16.MT88.4 R116, [R188+0xe800] ;  /* 0x00e80000bc74783b */ /* 0x000fe20000004200 */
[C---:B------:R-:W-:Y:S01]  /*b480*/  HMMA.16816.F32 R72, R4.reuse, R114, R72 ;  /* 0x000000720448723c */ /* 0x040fe20000001848 */
[----:B------:R-:W1:Y:S01]  /*b490*/  MUFU.EX2 R162, R162 ;  /* 0x000000a200a27308 */ /* 0x000e620000000800 */
[----:B------:R-:W-:Y:S01]  /*b4a0*/  FFMA.FTZ R216, R216, c[0x0][0x23c], -R147 ;  /* 0x00008f00d8d87a23 */ /* 0x000fe20000010893 */
[----:B------:R-:W-:Y:S01]  /*b4b0*/  LDSM.16.MT88.4 R112, [R186+0xe800] ;  /* 0x00e80000ba70783b */ /* 0x000fe20000004200 */
[--C-:B------:R-:W-:Y:S02]  /*b4c0*/  FFMA.FTZ R165, R165, c[0x0][0x23c], -R150.reuse ;  /* 0x00008f00a5a57a23 */ /* 0x100fe40000010896 */
[----:B------:R-:W-:Y:S02]  /*b4d0*/  FFMA.FTZ R149, R149, c[0x0][0x23c], -R150 ;  /* 0x00008f0095957a23 */ /* 0x000fe40000010896 */
[----:B------:R-:W-:Y:S01]  /*b4e0*/  HMMA.16816.F32 R88, R4, R110, R88 ;  /* 0x0000006e0458723c */ /* 0x000fe20000001858 */
[----:B------:R-:W2:Y:S01]  /*b4f0*/  LDSM.16.MT88.4 R108, [R185+0xe800] ;  /* 0x00e80000b96c783b */ /* 0x000ea20000004200 */
[----:B------:R4:W-:Y:S01]  /*b500*/  MUFU.EX2 R166, R134 ;  /* 0x0000008600a67308 */ /* 0x0009e20000000800 */
[----:B------:R-:W-:-:S02]  /*b510*/  FFMA.FTZ R156, R217, R160, R156 ;  /* 0x000000a0d99c7223 */ /* 0x000fc4000001009c */
[----:B------:R-:W-:Y:S02]  /*b520*/  FFMA.FTZ R3, R213, R3, R152 ;  /* 0x00000003d5037223 */ /* 0x000fe40000010098 */
[----:B------:R-:W-:Y:S01]  /*b530*/  FADD.FTZ R155, R155, R156 ;  /* 0x0000009c9b9b7221 */ /* 0x000fe20000010000 */
[C---:B---3--:R-:W-:Y:S01]  /*b540*/  HMMA.16816.F32 R92, R4.reuse, R136, R92 ;  /* 0x00000088045c723c */ /* 0x048fe2000000185c */
[----:B-1----:R-:W-:Y:S01]  /*b550*/  F2FP.PACK_AB R105, R169, R162 ;  /* 0x000000a2a969723e */ /* 0x002fe200000000ff */
[----:B------:R-:W1:Y:S01]  /*b560*/  MUFU.EX2 R171, R171 ;  /* 0x000000ab00ab7308 */ /* 0x000e620000000800 */
[----:B------:R-:W-:Y:S02]  /*b570*/  FADD.FTZ R3, R2, R3 ;  /* 0x0000000302037221 */ /* 0x000fe40000010000 */
[----:B------:R-:W-:Y:S01]  /*b580*/  LOP3.LUT R104, R104, R105, RZ, 0xc0, !PT ;  /* 0x0000006968687212 */ /* 0x000fe200078ec0ff */
[----:B------:R-:W-:Y:S01]  /*b590*/  HSET2.LE.AND R105, R220, R161, PT ;  /* 0x000000a1dc697233 */ /* 0x000fe20003803000 */
[----:B------:R-:W-:Y:S01]  /*b5a0*/  F2FP.PACK_AB R137, R164, R167 ;  /* 0x000000a7a489723e */ /* 0x000fe200000000ff */
[----:B------:R-:W-:Y:S01]  /*b5b0*/  HMMA.16816.F32 R4, R4, R138, R96 ;  /* 0x0000008a0404723c */ /* 0x000fe20000001860 */
[----:B------:R-:W3:Y:S01]  /*b5c0*/  LDSM.16.MT88.4 R96, [R184+0xe800] ;  /* 0x00e80000b860783b */ /* 0x000ee20000004200 */
[----:B------:R-:W-:Y:S01]  /*b5d0*/  MUFU.EX2 R168, R168 ;  /* 0x000000a800a87308 */ /* 0x000fe20000000800 */
[----:B------:R-:W-:Y:S01]  /*b5e0*/  LOP3.LUT R106, R232, R137, RZ, 0xc0, !PT ;  /* 0x00000089e86a7212 */ /* 0x000fe200078ec0ff */
[----:B------:R-:W-:Y:S01]  /*b5f0*/  FFMA.FTZ R220, R221, c[0x0][0x23c], -R150 ;  /* 0x00008f00dddc7a23 */ /* 0x000fe20000010896 */
[----:B------:R-:W-:Y:S01]  /*b600*/  MOV R232, UR31 ;  /* 0x0000001f00e87c02 */ /* 0x000fe20008000f00 */
[----:B------:R-:W-:Y:S01]  /*b610*/  FFMA.FTZ R221, R140, c[0x0][0x23c], -R147 ;  /* 0x00008f008cdd7a23 */ /* 0x000fe20000010893 */
[----:B----4-:R-:W-:Y:S01]  /*b620*/  LDSM.16.MT88.4 R132, [R188+0xc800] ;  /* 0x00c80000bc84783b */ /* 0x010fe20000004200 */
[----:B------:R-:W-:Y:S01]  /*b630*/  FADD.FTZ R154, R154, R155 ;  /* 0x0000009b9a9a7221 */ /* 0x000fe20000010000 */
[----:B------:R-:W-:Y:S01]  /*b640*/  LOP3.LUT R232, R233, UR21, R232, 0x96, !PT ;  /* 0x00000015e9e87c12 */ /* 0x000fe2000f8e96e8 */
[----:B------:R-:W4:Y:S01]  /*b650*/  MUFU.EX2 R211, R211 ;  /* 0x000000d300d37308 */ /* 0x000f220000000800 */
[----:B-1----:R-:W-:Y:S01]  /*b660*/  F2FP.PACK_AB R218, R171, R166 ;  /* 0x000000a6abda723e */ /* 0x002fe200000000ff */
[----:B------:R-:W-:-:S02]  /*b670*/  FADD.FTZ R0, R0, R3 ;  /* 0x0000000300007221 */ /* 0x000fc40000010000 */
[----:B------:R-:W-:Y:S01]  /*b680*/  IMAD.WIDE.U32 R232, R232, -0x326172a9, RZ ;  /* 0xcd9e8d57e8e87825 */ /* 0x000fe200078e00ff */
[----:B------:R-:W-:-:S03]  /*b690*/  LOP3.LUT R105, R105, R218, RZ, 0xc0, !PT ;  /* 0x000000da69697212 */ /* 0x000fc600078ec0ff */
[----:B------:R-:W-:Y:S01]  /*b6a0*/  MUFU.EX2 R219, R219 ;  /* 0x000000db00db7308 */ /* 0x000fe20000000800 */
[----:B------:R-:W-:Y:S01]  /*b6b0*/  LOP3.LUT R226, R233, UR4, R226, 0x96, !PT ;  /* 0x00000004e9e27c12 */ /* 0x000fe2000f8e96e2 */
[----:B------:R-:W-:Y:S02]  /*b6c0*/  FFMA.FTZ R218, R141, c[0x0][0x23c], -R150 ;  /* 0x00008f008dda7a23 */ /* 0x000fe40000010896 */
[----:B------:R-:W-:Y:S02]  /*b6d0*/  FADD.FTZ R153, R153, R154 ;  /* 0x0000009a99997221 */ /* 0x000fe40000010000 */
[----:B------:R-:W-:Y:S01]  /*b6e0*/  IMAD.WIDE.U32 R226, R226, -0x2daee0ad, RZ ;  /* 0xd2511f53e2e27825 */ /* 0x000fe200078e00ff */
[----:B----4-:R-:W-:Y:S01]  /*b6f0*/  F2FP.PACK_AB R136, R211, R168 ;  /* 0x000000a8d388723e */ /* 0x010fe200000000ff */
[----:B------:R-:W-:Y:S02]  /*b700*/  MUFU.EX2 R220, R220 ;  /* 0x000000dc00dc7308 */ /* 0x000fe40000000800 */
[----:B------:R-:W-:Y:S01]  /*b710*/  FADD.FTZ R159, R159, R0 ;  /* 0x000000009f9f7221 */ /* 0x000fe20000010000 */
[----:B------:R-:W-:Y:S01]  /*b720*/  LOP3.LUT R225, R227, UR29, R224, 0x96, !PT ;  /* 0x0000001de3e17c12 */ /* 0x000fe2000f8e96e0 */
[----:B------:R-:W-:Y:S01]  /*b730*/  FADD.FTZ R0, R162, R153 ;  /* 0x00000099a2007221 */ /* 0x000fe20000010000 */
[----:B------:R-:W-:Y:S01]  /*b740*/  LOP3.LUT R107, R107, R136, RZ, 0xc0, !PT ;  /* 0x000000886b6b7212 */ /* 0x000fe200078ec0ff */
[----:B------:R-:W-:Y:S01]  /*b750*/  FADD.FTZ R166, R166, R159 ;  /* 0x0000009fa6a67221 */ /* 0x000fe20000010000 */
[----:B------:R-:W-:Y:S01]  /*b760*/  LDSM.16.MT88.4 R136, [R186+0xd000] ;  /* 0x00d00000ba88783b */ /* 0x000fe20000004200 */
[----:B------:R-:W-:Y:S01]  /*b770*/  FADD.FTZ R0, R169, R0 ;  /* 0x00000000a9007221 */ /* 0x000fe20000010000 */
[----:B------:R-:W-:Y:S01]  /*b780*/  MUFU.EX2 R221, R221 ;  /* 0x000000dd00dd7308 */ /* 0x000fe20000000800 */
[----:B------:R-:W-:-:S02]  /*b790*/  FADD.FTZ R171, R171, R166 ;  /* 0x000000a6abab7221 */ /* 0x000fc40000010000 */
[C---:B--2---:R-:W-:Y:S01]  /*b7a0*/  HMMA.16816.F32 R52, R104.reuse, R108, R52 ;  /* 0x0000006c6834723c */ /* 0x044fe20000001834 */
[----:B------:R-:W-:Y:S02]  /*b7b0*/  FADD.FTZ R3, R167, R0 ;  /* 0x00000000a7037221 */ /* 0x000fe40000010000 */
[----:B------:R-:W-:Y:S02]  /*b7c0*/  FADD.FTZ R168, R168, R171 ;  /* 0x000000aba8a87221 */ /* 0x000fe40000010000 */
[----:B------:R-:W1:Y:S01]  /*b7d0*/  MUFU.EX2 R218, R218 ;  /* 0x000000da00da7308 */ /* 0x000e620000000800 */
[----:B------:R-:W-:Y:S02]  /*b7e0*/  FADD.FTZ R3, R164, R3 ;  /* 0x00000003a4037221 */ /* 0x000fe40000010000 */
[----:B------:R-:W-:Y:S01]  /*b7f0*/  HMMA.16816.F32 R56, R104, R110, R56 ;  /* 0x0000006e6838723c */ /* 0x000fe20000001838 */
[----:B------:R-:W2:Y:S01]  /*b800*/  LDSM.16.MT88.4 R108, [R186+0x10800] ;  /* 0x01080000ba6c783b */ /* 0x000ea20000004200 */
[----:B------:R-:W-:-:S03]  /*b810*/  FADD.FTZ R211, R211, R168 ;  /* 0x000000a8d3d37221 */ /* 0x000fc60000010000 */
[----:B------:R-:W4:Y:S03]  /*b820*/  MUFU.EX2 R216, R216 ;  /* 0x000000d800d87308 */ /* 0x000f260000000800 */
[C---:B---3--:R-:W-:Y:S05]  /*b830*/  HMMA.16816.F32 R60, R104.reuse, R96, R60 ;  /* 0x00000060683c723c */ /* 0x048fea000000183c */
[----:B------:R-:W-:Y:S01]  /*b840*/  MUFU.EX2 R165, R165 ;  /* 0x000000a500a57308 */ /* 0x000fe20000000800 */
[----:B-1----:R-:W-:Y:S02]  /*b850*/  FADD.FTZ R0, R218, R3 ;  /* 0x00000003da007221 */ /* 0x002fe40000010000 */
[----:B------:R-:W-:Y:S01]  /*b860*/  HMMA.16816.F32 R64, R104, R98, R64 ;  /* 0x000000626840723c */ /* 0x000fe20000001840 */
[----:B------:R-:W1:Y:S01]  /*b870*/  LDSM.16.MT88.4 R96, [R185+0x10800] ;  /* 0x01080000b960783b */ /* 0x000e620000004200 */
[----:B----4-:R-:W-:-:S06]  /*b880*/  FADD.FTZ R2, R216, R211 ;  /* 0x000000d3d8027221 */ /* 0x010fcc0000010000 */
[C---:B------:R-:W-:Y:S07]  /*b890*/  HMMA.16816.F32 R44, R104.reuse, R112, R44 ;  /* 0x00000070682c723c */ /* 0x040fee000000182c */
[----:B------:R-:W-:Y:S01]  /*b8a0*/  LOP3.LUT R112, R223, UR30, R232, 0x96, !PT ;  /* 0x0000001edf707c12 */ /* 0x000fe2000f8e96e8 */
[----:B------:R-:W-:Y:S01]  /*b8b0*/  HMMA.16816.F32 R16, R104, R128, R16 ;  /* 0x000000806810723c */ /* 0x000fe20000001810 */
[----:B------:R-:W-:-:S03]  /*b8c0*/  FFMA.FTZ R223, R143, c[0x0][0x23c], -R150 ;  /* 0x00008f008fdf7a23 */ /* 0x000fc60000010896 */
[----:B------:R-:W-:-:S03]  /*b8d0*/  IMAD.WIDE.U32 R112, R112, -0x2daee0ad, RZ ;  /* 0xd2511f5370707825 */ /* 0x000fc600078e00ff */
[----:B------:R-:W3:Y:S01]  /*b8e0*/  MUFU.EX2 R223, R223 ;  /* 0x000000df00df7308 */ /* 0x000ee20000000800 */
[C---:B------:R-:W-:Y:S01]  /*b8f0*/  HMMA.16816.F32 R20, R104.reuse, R130, R20 ;  /* 0x000000826814723c */ /* 0x040fe20000001814 */
[----:B------:R-:W-:Y:S01]  /*b900*/  LOP3.LUT R224, R113, UR25, R226, 0x96, !PT ;  /* 0x0000001971e07c12 */ /* 0x000fe2000f8e96e2 */
[----:B------:R-:W-:Y:S01]  /*b910*/  IMAD.WIDE.U32 R226, R225, -0x326172a9, RZ ;  /* 0xcd9e8d57e1e27825 */ /* 0x000fe200078e00ff */
[----:B------:R-:W4:Y:S03]  /*b920*/  LDSM.16.MT88.4 R128, [R184+0x10800] ;  /* 0x01080000b880783b */ /* 0x000f260000004200 */
[----:B------:R-:W-:Y:S01]  /*b930*/  IMAD.WIDE.U32 R224, R224, -0x326172a9, RZ ;  /* 0xcd9e8d57e0e07825 */ /* 0x000fe200078e00ff */
[----:B------:R-:W-:Y:S01]  /*b940*/  LOP3.LUT R222, R227, UR26, R222, 0x96, !PT ;  /* 0x0000001ae3de7c12 */ /* 0x000fe2000f8e96de */
[----:B--2---:R-:W-:Y:S03]  /*b950*/  HMMA.16816.F32 R80, R104, R110, R80 ;  /* 0x0000006e6850723c */ /* 0x004fe60000001850 */
[----:B------:R-:W-:Y:S01]  /*b960*/  LOP3.LUT R226, R225, UR23, R226, 0x96, !PT ;  /* 0x00000017e1e27c12 */ /* 0x000fe2000f8e96e2 */
[----:B------:R-:W-:-:S04]  /*b970*/  IMAD.WIDE.U32 R232, R222, -0x2daee0ad, RZ ;  /* 0xd2511f53dee87825 */ /* 0x000fc800078e00ff */
[----:B------:R-:W-:Y:S01]  /*b980*/  IMAD.WIDE.U32 R226, R226, -0x2daee0ad, RZ ;  /* 0xd2511f53e2e27825 */ /* 0x000fe200078e00ff */
[C---:B-1----:R-:W-:Y:S03]  /*b990*/  HMMA.16816.F32 R84, R104.reuse, R96, R84 ;  /* 0x000000606854723c */ /* 0x042fe60000001854 */
[--C-:B------:R-:W-:Y:S01]  /*b9a0*/  FFMA.FTZ R222, R142, c[0x0][0x23c], -R147.reuse ;  /* 0x00008f008ede7a23 */ /* 0x100fe20000010893 */
[----:B------:R-:W-:Y:S01]  /*b9b0*/  LOP3.LUT R113, R227, UR15, R232, 0x96, !PT ;  /* 0x0000000fe3717c12 */ /* 0x000fe2000f8e96e8 */
[----:B------:R-:W-:Y:S01]  /*b9c0*/  LDSM.16.MT88.4 R140, [R188+0xd000] ;  /* 0x00d00000bc8c783b */ /* 0x000fe20000004200 */
[----:B------:R-:W-:Y:S01]  /*b9d0*/  LOP3.LUT R232, R233, UR22, R112, 0x96, !PT ;  /* 0x00000016e9e87c12 */ /* 0x000fe2000f8e9670 */
[----:B------:R-:W-:Y:S01]  /*b9e0*/  FFMA.FTZ R225, R170, c[0x0][0x23c], -R147 ;  /* 0x00008f00aae17a23 */ /* 0x000fe20000010893 */
[----:B------:R-:W-:Y:S01]  /*b9f0*/  HMMA.16816.F32 R76, R104, R108, R76 ;  /* 0x0000006c684c723c */ /* 0x000fe2000000184c */
[----:B------:R-:W-:Y:S01]  /*ba00*/  IMAD.WIDE.U32 R112, R113, -0x326172a9, RZ ;  /* 0xcd9e8d5771707825 */ /* 0x000fe200078e00ff */
[----:B------:R-:W1:Y:S01]  /*ba10*/  MUFU.EX2 R222, R222 ;  /* 0x000000de00de7308 */ /* 0x000e620000000800 */
[----:B---3--:R-:W-:-:S02]  /*ba20*/  F2FP.PACK_AB R170, R223, R218 ;  /* 0x000000dadfaa723e */ /* 0x008fc400000000ff */
[----:B------:R-:W-:Y:S01]  /*ba30*/  IMAD.WIDE.U32 R232, R232, -0x326172a9, RZ ;  /* 0xcd9e8d57e8e87825 */ /* 0x000fe200078e00ff */
[C---:B------:R-:W-:Y:S02]  /*ba40*/  LOP3.LUT R111, R112.reuse, 0xffff, RZ, 0xc0, !PT ;  /* 0x0000ffff706f7812 */ /* 0x040fe400078ec0ff */
[--C-:B------:R-:W-:Y:S01]  /*ba50*/  SHF.R.U32.HI R96, RZ, 0x10, R112.reuse ;  /* 0x00000010ff607819 */ /* 0x100fe20000011670 */
[C---:B------:R-:W-:Y:S01]  /*ba60*/  HMMA.16816.F32 R88, R104.reuse, R98, R88 ;  /* 0x000000626858723c */ /* 0x040fe20000001858 */
[----:B------:R-:W-:Y:S01]  /*ba70*/  LOP3.LUT R108, R112, 0xff, RZ, 0xc0, !PT ;  /* 0x000000ff706c7812 */ /* 0x000fe200078ec0ff */
[----:B------:R-:W2:Y:S01]  /*ba80*/  MUFU.EX2 R225, R225 ;  /* 0x000000e100e17308 */ /* 0x000ea20000000800 */
[----:B------:R-:W-:Y:S01]  /*ba90*/  SHF.R.U32.HI R109, RZ, 0x18, R112 ;  /* 0x00000018ff6d7819 */ /* 0x000fe20000011670 */
[----:B------:R-:W-:Y:S01]  /*baa0*/  FFMA.FTZ R227, R146, c[0x0][0x23c], -R147 ;  /* 0x00008f0092e37a23 */ /* 0x000fe20000010893 */
[----:B------:R-:W-:Y:S01]  /*bab0*/  SHF.R.U32.HI R111, RZ, 0x8, R111 ;  /* 0x00000008ff6f7819 */ /* 0x000fe2000001166f */
[----:B------:R-:W-:Y:S01]  /*bac0*/  FADD.FTZ R0, R223, R0 ;  /* 0x00000000df007221 */ /* 0x000fe20000010000 */
[----:B------:R-:W-:Y:S01]  /*bad0*/  LOP3.LUT R96, R96, 0xff, RZ, 0xc0, !PT ;  /* 0x000000ff60607812 */ /* 0x000fe200078ec0ff */
[----:B------:R-:W-:Y:S01]  /*bae0*/  HMMA.16816.F32 R48, R104, R114, R48 ;  /* 0x000000726830723c */ /* 0x000fe20000001830 */
[----:B------:R-:W-:Y:S01]  /*baf0*/  LOP3.LUT R97, R113, UR5, R232, 0x96, !PT ;  /* 0x0000000571617c12 */ /* 0x000fe2000f8e96e8 */
[----:B------:R-:W-:Y:S01]  /*bb00*/  FFMA.FTZ R232, R145, c[0x0][0x23c], -R147 ;  /* 0x00008f0091e87a23 */ /* 0x000fe20000010893 */
[----:B------:R-:W-:Y:S01]  /*bb10*/  PRMT R108, R108, 0x5410, R111 ;  /* 0x000054106c6c7816 */ /* 0x000fe2000000006f */
[----:B------:R-:W-:Y:S01]  /*bb20*/  MUFU.EX2 R227, R227 ;  /* 0x000000e300e37308 */ /* 0x000fe20000000800 */
[----:B------:R-:W-:-:S02]  /*bb30*/  PRMT R96, R96, 0x5410, R109 ;  /* 0x0000541060607816 */ /* 0x000fc4000000006d */
[C---:B------:R-:W-:Y:S01]  /*bb40*/  LOP3.LUT R111, R97.reuse, 0xffff, RZ, 0xc0, !PT ;  /* 0x0000ffff616f7812 */ /* 0x040fe200078ec0ff */
[C---:B------:R-:W-:Y:S01]  /*bb50*/  HMMA.16816.F32 R32, R104.reuse, R120, R32 ;  /* 0x000000786820723c */ /* 0x040fe20000001820 */
[----:B------:R-:W-:Y:S01]  /*bb60*/  LOP3.LUT R98, R97, 0xff, RZ, 0xc0, !PT ;  /* 0x000000ff61627812 */ /* 0x000fe200078ec0ff */
[--C-:B------:R-:W-:Y:S01]  /*bb70*/  HSET2.LE.AND R99, R96, R161.reuse, PT ;  /* 0x000000a160637233 */ /* 0x100fe20003803000 */
[--C-:B------:R-:W-:Y:S01]  /*bb80*/  SHF.R.U32.HI R109, RZ, 0x10, R97.reuse ;  /* 0x00000010ff6d7819 */ /* 0x100fe20000011661 */
[----:B------:R-:W-:Y:S01]  /*bb90*/  MUFU.EX2 R232, R232 ;  /* 0x000000e800e87308 */ /* 0x000fe20000000800 */
[----:B------:R-:W-:Y:S01]  /*bba0*/  SHF.R.U32.HI R110, RZ, 0x18, R97 ;  /* 0x00000018ff6e7819 */ /* 0x000fe20000011661 */
[----:B------:R-:W-:Y:S01]  /*bbb0*/  HSET2.LE.AND R97, R108, R161, PT ;  /* 0x000000a16c617233 */ /* 0x000fe20003803000 */
[----:B------:R-:W-:Y:S01]  /*bbc0*/  SHF.R.U32.HI R111, RZ, 0x8, R111 ;  /* 0x00000008ff6f7819 */ /* 0x000fe2000001166f */
[C---:B------:R-:W-:Y:S01]  /*bbd0*/  HMMA.16816.F32 R100, R104.reuse, R122, R100 ;  /* 0x0000007a6864723c */ /* 0x040fe20000001864 */
[----:B------:R-:W-:Y:S01]  /*bbe0*/  F2FP.PACK_AB R114, R220, R219 ;  /* 0x000000dbdc72723e */ /* 0x000fe200000000ff */
[----:B------:R-:W-:Y:S01]  /*bbf0*/  LDSM.16.MT88.4 R120, [R188+0xf000] ;  /* 0x00f00000bc78783b */ /* 0x000fe20000004200 */
[----:B-1----:R-:W-:Y:S01]  /*bc00*/  F2FP.PACK_AB R112, R222, R221 ;  /* 0x000000ddde70723e */ /* 0x002fe200000000ff */
[----:B--2---:R-:W-:Y:S01]  /*bc10*/  FADD.FTZ R2, R225, R2 ;  /* 0x00000002e1027221 */ /* 0x004fe20000010000 */
[----:B------:R-:W-:Y:S01]  /*bc20*/  PRMT R108, R98, 0x5410, R111 ;  /* 0x00005410626c7816 */ /* 0x000fe2000000006f */
[----:B------:R-:W-:Y:S01]  /*bc30*/  FADD.FTZ R219, R219, R0 ;  /* 0x00000000dbdb7221 */ /* 0x000fe20000010000 */
[----:B------:R-:W-:Y:S01]  /*bc40*/  LOP3.LUT R98, R97, R114, RZ, 0xc0, !PT ;  /* 0x0000007261627212 */ /* 0x000fe200078ec0ff */
[C---:B------:R-:W-:Y:S01]  /*bc50*/  HMMA.16816.F32 R36, R104.reuse, R116, R36 ;  /* 0x000000746824723c */ /* 0x040fe20000001824 */
[----:B------:R-:W-:Y:S01]  /*bc60*/  LOP3.LUT R99, R99, R112, RZ, 0xc0, !PT ;  /* 0x0000007063637212 */ /* 0x000fe200078ec0ff */
[----:B------:R-:W-:Y:S01]  /*bc70*/  FADD.FTZ R3, R221, R2 ;  /* 0x00000002dd037221 */ /* 0x000fe20000010000 */
[----:B------:R-:W-:Y:S01]  /*bc80*/  LDSM.16.MT88.4 R112, [R185+0xf000] ;  /* 0x00f00000b970783b */ /* 0x000fe20000004200 */
[----:B------:R-:W-:Y:S01]  /*bc90*/  LOP3.LUT R109, R109, 0xff, RZ, 0xc0, !PT ;  /* 0x000000ff6d6d7812 */ /* 0x000fe200078ec0ff */
[----:B------:R-:W-:Y:S01]  /*bca0*/  FADD.FTZ R220, R220, R219 ;  /* 0x000000dbdcdc7221 */ /* 0x000fe20000010000 */
[----:B------:R-:W-:Y:S01]  /*bcb0*/  LOP3.LUT R224, R233, UR16, R224, 0x96, !PT ;  /* 0x00000010e9e07c12 */ /* 0x000fe2000f8e96e0 */
[----:B------:R-:W-:Y:S01]  /*bcc0*/  FFMA.FTZ R233, R144, c[0x0][0x23c], -R147 ;  /* 0x00008f0090e97a23 */ /* 0x000fe20000010893 */
[----:B------:R-:W-:Y:S01]  /*bcd0*/  HMMA.16816.F32 R40, R104, R118, R40 ;  /* 0x000000766828723c */ /* 0x000fe20000001828 */
[----:B------:R-:W1:Y:S01]  /*bce0*/  LDSM.16.MT88.4 R116, [R188+0x10800] ;  /* 0x01080000bc74783b */ /* 0x000e620000004200 */
[----:B------:R-:W-:Y:S01]  /*bcf0*/  PRMT R96, R109, 0x5410, R110 ;  /* 0x000054106d607816 */ /* 0x000fe2000000006e */
[----:B------:R-:W-:-:S02]  /*bd00*/  FADD.FTZ R3, R222, R3 ;  /* 0x00000003de037221 */ /* 0x000fc40000010000 */
[----:B------:R-:W-:Y:S02]  /*bd10*/  MUFU.EX2 R233, R233 ;  /* 0x000000e900e97308 */ /* 0x000fe40000000800 */
[--C-:B------:R-:W-:Y:S01]  /*bd20*/  HSET2.LE.AND R97, R96, R161.reuse, PT ;  /* 0x000000a160617233 */ /* 0x100fe20003803000 */
[C---:B------:R-:W-:Y:S08]  /*bd30*/  HMMA.16816.F32 R8, R104.reuse, R132, R8 ;  /* 0x000000846808723c */ /* 0x040ff00000001808 */
[C---:B----4-:R-:W-:Y:S07]  /*bd40*/  HMMA.16816.F32 R92, R104.reuse, R128, R92 ;  /* 0x00000080685c723c */ /* 0x050fee000000185c */
[----:B------:R-:W-:Y:S01]  /*bd50*/  HSET2.LE.AND R129, R108, R161, PT ;  /* 0x000000a16c817233 */ /* 0x000fe20003803000 */
[----:B------:R-:W-:Y:S01]  /*bd60*/  F2FP.PACK_AB R128, R225, R216 ;  /* 0x000000d8e180723e */ /* 0x000fe200000000ff */
[----:B------:R-:W-:Y:S01]  /*bd70*/  HMMA.16816.F32 R4, R104, R130, R4 ;  /* 0x000000826804723c */ /* 0x000fe20000001804 */
[----:B------:R-:W-:Y:S02]  /*bd80*/  LDSM.16.MT88.4 R108, [R184+0xf000] ;  /* 0x00f00000b86c783b */ /* 0x000fe40000004200 */
[----:B------:R-:W-:Y:S01]  /*bd90*/  LOP3.LUT R96, R129, R170, RZ, 0xc0, !PT ;  /* 0x000000aa81607212 */ /* 0x000fe200078ec0ff */
[--C-:B------:R-:W-:Y:S01]  /*bda0*/  FFMA.FTZ R170, R163, c[0x0][0x23c], -R150.reuse ;  /* 0x00008f00a3aa7a23 */ /* 0x100fe20000010896 */
[----:B------:R-:W-:Y:S01]  /*bdb0*/  LOP3.LUT R97, R97, R128, RZ, 0xc0, !PT ;  /* 0x0000008061617212 */ /* 0x000fe200078ec0ff */
[----:B------:R-:W-:-:S02]  /*bdc0*/  FFMA.FTZ R163, R151, c[0x0][0x23c], -R150 ;  /* 0x00008f0097a37a23 */ /* 0x000fc40000010896 */
[C---:B------:R-:W-:Y:S01]  /*bdd0*/  HMMA.16816.F32 R12, R104.reuse, R134, R12 ;  /* 0x00000086680c723c */ /* 0x040fe2000000180c */
[----:B------:R-:W2:Y:S01]  /*bde0*/  LDSM.16.MT88.4 R132, [R185+0xd000] ;  /* 0x00d00000b984783b */ /* 0x000ea20000004200 */
[----:B------:R-:W3:Y:S06]  /*bdf0*/  MUFU.EX2 R170, R170 ;  /* 0x000000aa00aa7308 */ /* 0x000eec0000000800 */
[C---:B------:R-:W-:Y:S02]  /*be00*/  HMMA.16816.F32 R24, R104.reuse, R124, R24 ;  /* 0x0000007c6818723c */ /* 0x040fe40000001818 */
[----:B------:R-:W-:Y:S06]  /*be10*/  MUFU.EX2 R163, R163 ;  /* 0x000000a300a37308 */ /* 0x000fec0000000800 */
[C---:B------:R-:W-:Y:S01]  /*be20*/  HMMA.16816.F32 R28, R104.reuse, R126, R28 ;  /* 0x0000007e681c723c */ /* 0x040fe2000000181c */
[----:B------:R-:W4:Y:S07]  /*be30*/  LDSM.16.MT88.4 R124, [R184+0xd000] ;  /* 0x00d00000b87c783b */ /* 0x000f2e0000004200 */
[C---:B-1----:R-:W-:Y:S08]  /*be40*/  HMMA.16816.F32 R68, R104.reuse, R116, R68 ;  /* 0x000000746844723c */ /* 0x042ff00000001844 */
[----:B------:R-:W-:Y:S01]  /*be50*/  HMMA.16816.F32 R72, R104, R118, R72 ;  /* 0x000000766848723c */ /* 0x000fe20000001848 */
[----:B------:R-:W1:Y:S04]  /*be60*/  LDSM.16.MT88.4 R116, [R186+0xf000] ;  /* 0x00f00000ba74783b */ /* 0x000e680000004200 */
[----:B------:R-:W-:Y:S03]  /*be70*/  LDSM.16.MT88.4 R104, [R186+0x11000] ;  /* 0x01100000ba68783b */ /* 0x000fe60000004200 */
        /* <DEDUP_REMOVED lines=16> */
[C---:B----4-:R-:W-:Y:S08]  /*bf80*/  HMMA.16816.F32 R32, R96.reuse, R124, R32 ;  /* 0x0000007c6020723c */ /* 0x050ff00000001820 */
[C---:B------:R-:W-:Y:S01]  /*bf90*/  HMMA.16816.F32 R100, R96.reuse, R126, R100 ;  /* 0x0000007e6064723c */ /* 0x040fe20000001864 */
[----:B------:R-:W2:Y:S07]  /*bfa0*/  LDSM.16.MT88.4 R124, [R188+0xd800] ;  /* 0x00d80000bc7c783b */ /* 0x000eae0000004200 */
[C---:B-1----:R-:W-:Y:S08]  /*bfb0*/  HMMA.16816.F32 R44, R96.reuse, R116, R44 ;  /* 0x00000074602c723c */ /* 0x042ff0000000182c */
[C---:B------:R-:W-:Y:S01]  /*bfc0*/  HMMA.16816.F32 R48, R96.reuse, R118, R48 ;  /* 0x000000766030723c */ /* 0x040fe20000001830 */
[----:B------:R-:W-:Y:S07]  /*bfd0*/  LDSM.16.MT88.4 R116, [R186+0xd800] ;  /* 0x00d80000ba74783b */ /* 0x000fee0000004200 */
[C---:B------:R-:W-:Y:S08]  /*bfe0*/  HMMA.16816.F32 R60, R96.reuse, R108, R60 ;  /* 0x0000006c603c723c */ /* 0x040ff0000000183c */
[C---:B------:R-:W-:Y:S08]  /*bff0*/  HMMA.16816.F32 R64, R96.reuse, R110, R64 ;  /* 0x0000006e6040723c */ /* 0x040ff00000001840 */
[C---:B-----5:R-:W-:Y:S08]  /*c000*/  HMMA.16816.F32 R68, R96.reuse, R8, R68 ;  /* 0x000000086044723c */ /* 0x060ff00000001844 */
[C---:B------:R-:W-:Y:S08]  /*c010*/  HMMA.16816.F32 R72, R96.reuse, R10, R72 ;  /* 0x0000000a6048723c */ /* 0x040ff00000001848 */
[C---:B------:R-:W-:Y:S07]  /*c020*/  HMMA.16816.F32 R76, R96.reuse, R104, R76 ;  /* 0x00000068604c723c */ /* 0x040fee000000184c */
[----:B------:R-:W-:Y:S01]  /*c030*/  IMAD.WIDE.U32 R104, R224, -0x2daee0ad, RZ ;  /* 0xd2511f53e0687825 */ /* 0x000fe200078e00ff */
[C---:B------:R-:W-:Y:S01]  /*c040*/  HMMA.16816.F32 R80, R96.reuse, R106, R80 ;  /* 0x0000006a6050723c */ /* 0x040fe20000001850 */
[----:B------:R1:W4:Y:S03]  /*c050*/  MUFU.EX2 R224, R149 ;  /* 0x0000009500e07308 */ /* 0x0003260000000800 */
[----:B------:R-:W-:Y:S01]  /*c060*/  LOP3.LUT R8, R105, UR8, R226, 0x96, !PT ;  /* 0x0000000869087c12 */ /* 0x000fe2000f8e96e2 */
[----:B------:R-:W-:Y:S01]  /*c070*/  FFMA.FTZ R226, R148, c[0x0][0x23c], -R147 ;  /* 0x00008f0094e27a23 */ /* 0x000fe20000010893 */
[----:B------:R-:W-:Y:S01]  /*c080*/  LOP3.LUT R9, R104, 0xffff, RZ, 0xc0, !PT ;  /* 0x0000ffff68097812 */ /* 0x000fe200078ec0ff */
[----:B------:R-:W-:Y:S01]  /*c090*/  LDSM.16.MT88.4 R144, [R188+0xf800] ;  /* 0x00f80000bc90783b */ /* 0x000fe20000004200 */
[----:B------:R-:W-:Y:S01]  /*c0a0*/  HMMA.16816.F32 R84, R96, R120, R84 ;  /* 0x000000786054723c */ /* 0x000fe20000001854 */
[----:B------:R-:W-:-:S02]  /*c0b0*/  LOP3.LUT R105, R8, 0xffff, RZ, 0xc0, !PT ;  /* 0x0000ffff08697812 */ /* 0x000fc400078ec0ff */
[----:B------:R-:W-:Y:S01]  /*c0c0*/  LOP3.LUT R11, R104, 0xff, RZ, 0xc0, !PT ;  /* 0x000000ff680b7812 */ /* 0x000fe200078ec0ff */
[----:B------:R-:W5:Y:S01]  /*c0d0*/  MUFU.EX2 R226, R226 ;  /* 0x000000e200e27308 */ /* 0x000f620000000800 */
        /* <DEDUP_REMOVED lines=20> */
[----:B---3--:R-:W-:Y:S01]  /*c220*/  F2FP.PACK_AB R107, R170, R165 ;  /* 0x000000a5aa6b723e */ /* 0x008fe200000000ff */
[--C-:B------:R-:W-:Y:S01]  /*c230*/  HSET2.LE.AND R10, R10, R161.reuse, PT ;  /* 0x000000a10a0a7233 */ /* 0x100fe20003803000 */
[----:B----4-:R-:W-:Y:S01]  /*c240*/  F2FP.PACK_AB R105, R224, R163 ;  /* 0x000000a3e069723e */ /* 0x010fe200000000ff */
[----:B------:R-:W-:Y:S01]  /*c250*/  HSET2.LE.AND R11, R106, R161, PT ;  /* 0x000000a16a0b7233 */ /* 0x000fe20003803000 */
[----:B------:R-:W-:Y:S01]  /*c260*/  LOP3.LUT R8, R104, R107, RZ, 0xc0, !PT ;  /* 0x0000006b68087212 */ /* 0x000fe200078ec0ff */
[----:B------:R-:W3:Y:S01]  /*c270*/  LDSM.16.MT88.4 R108, [R185+0xd800] ;  /* 0x00d80000b96c783b */ /* 0x000ee20000004200 */
[----:B-----5:R-:W-:Y:S01]  /*c280*/  F2FP.PACK_AB R106, R227, R226 ;  /* 0x000000e2e36a723e */ /* 0x020fe200000000ff */
        /* <DEDUP_REMOVED lines=8> */
[----:B------:R-:W-:Y:S01]  /*c310*/  FADD.FTZ R163, R163, R170 ;  /* 0x000000aaa3a37221 */ /* 0x000fe20000010000 */
[----:B------:R-:W-:Y:S01]  /*c320*/  MOV R3, R157 ;  /* 0x0000009d00037202 */ /* 0x000fe20000000f00 */
[----:B------:R-:W-:-:S02]  /*c330*/  FADD.FTZ R232, R232, R227 ;  /* 0x000000e3e8e87221 */ /* 0x000fc40000010000 */
        /* <DEDUP_REMOVED lines=29> */
[----:B------:R-:W-:-:S02]  /*c510*/  MOV R132, R158 ;  /* 0x0000009e00847202 */ /* 0x000fc40000000f00 */
.L_x_1029:
[----:B------:R-:W-:-:S06]  /*c520*/  UISETP.GT.AND UP0, UPT, UR24, UR9, UPT ;  /* 0x000000091800728c */ /* 0x000fcc000bf04270 */
[----:B------:R-:W-:-:S13]  /*c530*/  PLOP3.LUT P0, PT, PT, PT, UP0, 0x80, 0x0 ;  /* 0x000000000000781c */ /* 0x000fda0003f0f008 */
[----:B------:R-:W-:Y:S05]  /*c540*/  @!P0 BRA `(.L_x_1033) ;  /* 0x000049f000008947 */ /* 0x000fea0003800000 */
[----:B------:R-:W1:Y:S01]  /*c550*/  LDC.U8 R211, c[0x0][0x2d8] ;  /* 0x0000b600ffd37b82 */ /* 0x000e620000000000 */
[----:B------:R-:W-:Y:S01]  /*c560*/  IMAD.WIDE.U32 R218, R214, -0x326172a9, RZ ;  /* 0xcd9e8d57d6da7825 */ /* 0x000fe200078e00ff */
[----:B------:R-:W-:Y:S02]  /*c570*/  ISETP.GE.AND P4, PT, R208, c[0x0][0x220], PT ;  /* 0x00008800d0007a0c */ /* 0x000fe40003f86270 */
[----:B------:R-:W-:Y:S01]  /*c580*/  ISETP.GE.AND P3, PT, R196, c[0x0][0x220], PT ;  /* 0x00008800c4007a0c */ /* 0x000fe20003f66270 */
[----:B------:R-:W-:Y:S01]  /*c590*/  IMAD.MOV.U32 R2, RZ, RZ, R3 ;  /* 0x000000ffff027224 */ /* 0x000fe200078e0003 */
[----:B------:R-:W-:Y:S01]  /*c5a0*/  LOP3.LUT R215, R219, R215, RZ, 0x3c, !PT ;  /* 0x000000d7dbd77212 */ /* 0x000fe200078e3cff */
[----:B------:R-:W-:Y:S01]  /*c5b0*/  IMAD.MOV.U32 R0, RZ, RZ, R132 ;  /* 0x000000ffff007224 */ /* 0x000fe200078e0084 */
[----:B------:R-:W-:Y:S01]  /*c5c0*/  ISETP.GE.AND P2, PT, R195, c[0x0][0x220], PT ;  /* 0x00008800c3007a0c */ /* 0x000fe20003f46270 */
[----:B------:R-:W-:Y:S01]  /*c5d0*/  IMAD.WIDE.U32 R220, R212, -0x2daee0ad, RZ ;  /* 0xd2511f53d4dc7825 */ /* 0x000fe200078e00ff */
[----:B------:R-:W-:-:S03]  /*c5e0*/  MOV R222, R228 ;  /* 0x000000e400de7202 */ /* 0x000fc60000000f00 */
[----:B------:R-:W-:-:S04]  /*c5f0*/  IMAD.WIDE.U32 R214, R215, -0x2daee0ad, RZ ;  /* 0xd2511f53d7d67825 */ /* 0x000fc800078e00ff */
[----:B------:R-:W-:Y:S01]  /*c600*/  IMAD.MOV.U32 R223, RZ, RZ, R231 ;  /* 0x000000ffffdf7224 */ /* 0x000fe200078e00e7 */
[----:B-1----:R-:W-:Y:S01]  /*c610*/  PRMT R211, R211, 0x7054, R211 ;  /* 0x00007054d3d37816 */ /* 0x002fe200000000d3 */
[----:B------:R-:W-:Y:S05]  /*c620*/  BRA `(.L_x_1034) ;  /* 0x0000068000007947 */ /* 0x000fea0003800000 */
.L_x_1036:
        /* <DEDUP_REMOVED lines=104> */
.L_x_1034:
        /* <DEDUP_REMOVED lines=261> */
.L_x_1035:
[----:B------:R-:W-:Y:S01]  /*dd00*/  IMAD.U32 R3, RZ, RZ, UR8 ;  /* 0x00000008ff037e24 */ /* 0x000fe2000f8e00ff */
[----:B------:R-:W-:Y:S02]  /*dd10*/  UIADD3 UR4, UR21, -0x4498517b, URZ ;  /* 0xbb67ae8515047890 */ /* 0x000fe4000fffe03f */
[----:B------:R-:W-:Y:S01]  /*dd20*/  USHF.L.U32 UR31, UR8, 0x1, URZ ;  /* 0x00000001081f7899 */ /* 0x000fe2000800063f */
[----:B------:R-:W-:Y:S01]  /*dd30*/  IMAD R3, R3, 0x40, R210 ;  /* 0x0000004003037824 */ /* 0x000fe200078e02d2 */
[----:B------:R-:W-:Y:S02]  /*dd40*/  UIADD3 UR24, UR20, -0x61c88647, URZ ;  /* 0x9e3779b914187890 */ /* 0x000fe4000fffe03f */
[----:B------:R-:W-:Y:S01]  /*dd50*/  LOP3.LUT R238, R215, UR4, R220, 0x96, !PT ;  /* 0x00000004d7ee7c12 */ /* 0x000fe2000f8e96dc */
[--C-:B------:R-:W-:Y:S01]  /*dd60*/  IMAD.IADD R132, R207, 0x1, -R3.reuse ;  /* 0x00000001cf847824 */ /* 0x100fe200078e0a03 */
[C---:B-1----:R-:W-:Y:S01]  /*dd70*/  IADD3 R147, R3.reuse, 0x1, RZ ;  /* 0x0000000103937810 */ /* 0x042fe20007ffe0ff */
[----:B------:R-:W-:Y:S01]  /*dd80*/  UIADD3 UR4, UR20, -0x4ab325aa, URZ ;  /* 0xb54cda5614047890 */ /* 0x000fe2000fffe03f */
[C---:B------:R-:W-:Y:S01]  /*dd90*/  IADD3 R153, R3.reuse, 0x8, RZ ;  /* 0x0000000803997810 */ /* 0x040fe20007ffe0ff */
[----:B------:R-:W-:Y:S01]  /*dda0*/  IMAD.WIDE.U32 R238, R238, -0x326172a9, RZ ;  /* 0xcd9e8d57eeee7825 */ /* 0x000fe200078e00ff */
[----:B------:R-:W-:Y:S01]  /*ddb0*/  IABS R145, R132 ;  /* 0x0000008400917213 */ /* 0x000fe20000000000 */
[----:B------:R-:W-:Y:S01]  /*ddc0*/  UIADD3 UR5, UR21, 0x646e171e, URZ ;  /* 0x646e171e15057890 */ /* 0x000fe2000fffe03f */
[C---:B------:R-:W-:Y:S01]  /*ddd0*/  IADD3 R152, R3.reuse, 0x9, RZ ;  /* 0x0000000903987810 */ /* 0x040fe20007ffe0ff */
[C---:B------:R-:W-:Y:S01]  /*dde0*/  IMAD.IADD R132, R204.reuse, 0x1, -R3 ;  /* 0x00000001cc847824 */ /* 0x040fe200078e0a03 */
[C---:B------:R-:W-:Y:S01]  /*ddf0*/  IADD3 R151, R3.reuse, 0x10, RZ ;  /* 0x0000001003977810 */ /* 0x040fe20007ffe0ff */
[----:B------:R-:W-:Y:S01]  /*de00*/  UISETP.GT.AND UP0, UPT, UR8, UR9, UPT ;  /* 0x000000090800728c */ /* 0x000fe2000bf04270 */
[----:B------:R-:W-:Y:S01]  /*de10*/  I2F R145, R145 ;  /* 0x0000009100917306 */ /* 0x000fe20000201400 */
[----:B------:R-:W-:Y:S02]  /*de20*/  ISETP.GE.AND P5, PT, R3, R206, PT ;  /* 0x000000ce0300720c */ /* 0x000fe40003fa6270 */
[----:B------:R-:W-:Y:S01]  /*de30*/  IABS R139, R132 ;  /* 0x00000084008b7213 */ /* 0x000fe20000000000 */
[----:B------:R-:W-:Y:S01]  /*de40*/  IMAD.IADD R132, R207, 0x1, -R147 ;  /* 0x00000001cf847824 */ /* 0x000fe200078e0a93 */
[C---:B------:R-:W-:Y:S02]  /*de50*/  ISETP.GE.AND P0, PT, R3.reuse, R203, PT ;  /* 0x000000cb0300720c */ /* 0x040fe40003f06270 */
[-C--:B------:R-:W-:Y:S02]  /*de60*/  ISETP.GE.OR P5, PT, R3, R205.reuse, !P5 ;  /* 0x000000cd0300720c */ /* 0x080fe40006fa6670 */
[----:B------:R-:W-:Y:S01]  /*de70*/  IABS R142, R132 ;  /* 0x00000084008e7213 */ /* 0x000fe20000000000 */
[----:B------:R-:W-:Y:S01]  /*de80*/  IMAD.IADD R132, R207, 0x1, -R153 ;  /* 0x00000001cf847824 */ /* 0x000fe200078e0a99 */
[----:B------:R-:W-:Y:S01]  /*de90*/  I2F R139, R139 ;  /* 0x0000008b008b7306 */ /* 0x000fe20000201400 */
[C---:B------:R-:W-:Y:S02]  /*dea0*/  ISETP.GE.OR P0, PT, R3.reuse, R202, !P0 ;  /* 0x000000ca0300720c */ /* 0x040fe40004706670 */
[----:B------:R-:W-:Y:S02]  /*deb0*/  IADD3 R138, R3, 0x11, RZ ;  /* 0x00000011038a7810 */ /* 0x000fe40007ffe0ff */
[----:B------:R-:W-:Y:S01]  /*dec0*/  IABS R137, R132 ;  /* 0x0000008400897213 */ /* 0x000fe20000000000 */
[----:B------:R-:W-:Y:S01]  /*ded0*/  IMAD.IADD R132, R207, 0x1, -R152 ;  /* 0x00000001cf847824 */ /* 0x000fe200078e0a98 */
[----:B------:R-:W-:Y:S02]  /*dee0*/  IADD3 R136, R3, 0x18, RZ ;  /* 0x0000001803887810 */ /* 0x000fe40007ffe0ff */
[----:B------:R-:W-:Y:S01]  /*def0*/  ISETP.GE.AND P6, PT, R147, R206, PT ;  /* 0x000000ce9300720c */ /* 0x000fe20003fc6270 */
[----:B------:R-:W-:Y:S01]  /*df00*/  I2F R142, R142 ;  /* 0x0000008e008e7306 */ /* 0x000fe20000201400 */
[----:B------:R-:W-:Y:S01]  /*df10*/  IABS R140, R132 ;  /* 0x00000084008c7213 */ /* 0x000fe20000000000 */
[----:B------:R-:W-:Y:S01]  /*df20*/  IMAD.IADD R132, R207, 0x1, -R151 ;  /* 0x00000001cf847824 */ /* 0x000fe200078e0a97 */
[----:B------:R-:W-:Y:S02]  /*df30*/  ISETP.GE.OR P6, PT, R147, R205, !P6 ;  /* 0x000000cd9300720c */ /* 0x000fe400077c6670 */
[----:B------:R-:W-:Y:S02]  /*df40*/  IADD3 R134, R3, 0x19, RZ ;  /* 0x0000001903867810 */ /* 0x000fe40007ffe0ff */
[----:B------:R-:W-:Y:S01]  /*df50*/  IABS R133, R132 ;  /* 0x0000008400857213 */ /* 0x000fe20000000000 */
[C---:B------:R-:W-:Y:S01]  /*df60*/  IMAD.IADD R132, R204.reuse, 0x1, -R147 ;  /* 0x00000001cc847824 */ /* 0x040fe200078e0a93 */
[----:B------:R-:W-:Y:S01]  /*df70*/  ISETP.GE.AND P1, PT, R147, R203, PT ;  /* 0x000000cb9300720c */ /* 0x000fe20003f26270 */
[----:B------:R-:W-:Y:S03]  /*df80*/  I2F R140, R140 ;  /* 0x0000008c008c7306 */ /* 0x000fe60000201400 */
[----:B------:R-:W-:Y:S01]  /*df90*/  IABS R148, R132 ;  /* 0x0000008400947213 */ /* 0x000fe20000000000 */
[----:B------:R-:W-:Y:S01]  /*dfa0*/  IMAD.IADD R132, R207, 0x1, -R138 ;  /* 0x00000001cf847824 */ /* 0x000fe200078e0a8a */
[----:B------:R-:W-:Y:S04]  /*dfb0*/  ISETP.GE.OR P1, PT, R147, R202, !P1 ;  /* 0x000000ca9300720c */ /* 0x000fe80004f26670 */
[----:B------:R-:W-:Y:S01]  /*dfc0*/  IABS R150, R132 ;  /* 0x0000008400967213 */ /* 0x000fe20000000000 */
[----:B------:R-:W-:Y:S01]  /*dfd0*/  I2F R137, R137 ;  /* 0x0000008900897306 */ /* 0x000fe20000201400 */
[C---:B------:R-:W-:Y:S05]  /*dfe0*/  IMAD.IADD R132, R204.reuse, 0x1, -R153 ;  /* 0x00000001cc847824 */ /* 0x040fea00078e0a99 */
[----:B------:R-:W-:Y:S01]  /*dff0*/  IABS R149, R132 ;  /* 0x0000008400957213 */ /* 0x000fe20000000000 */
[C---:B------:R-:W-:Y:S03]  /*e000*/  IMAD.IADD R132, R207.reuse, 0x1, -R136 ;  /* 0x00000001cf847824 */ /* 0x040fe600078e0a88 */
[----:B------:R-:W-:Y:S02]  /*e010*/  I2F R133, R133 ;  /* 0x0000008500857306 */ /* 0x000fe40000201400 */
[----:B------:R-:W-:Y:S01]  /*e020*/  IABS R143, R132 ;  /* 0x00000084008f7213 */ /* 0x000fe20000000000 */
[C---:B------:R-:W-:Y:S05]  /*e030*/  IMAD.IADD R132, R204.reuse, 0x1, -R152 ;  /* 0x00000001cc847824 */ /* 0x040fea00078e0a98 */
[----:B------:R-:W-:Y:S01]  /*e040*/  IABS R144, R132 ;  /* 0x0000008400907213 */ /* 0x000fe20000000000 */
[----:B------:R-:W-:Y:S01]  /*e050*/  IMAD.IADD R132, R207, 0x1, -R134 ;  /* 0x00000001cf847824 */ /* 0x000fe200078e0a86 */
[----:B------:R-:W-:Y:S04]  /*e060*/  I2F R148, R148 ;  /* 0x0000009400947306 */ /* 0x000fe80000201400 */
[----:B------:R-:W-:Y:S01]  /*e070*/  IABS R146, R132 ;  /* 0x0000008400927213 */ /* 0x000fe20000000000 */
[----:B------:R-:W-:Y:S05]  /*e080*/  IMAD.IADD R132, R204, 0x1, -R151 ;  /* 0x00000001cc847824 */ /* 0x000fea00078e0a97 */
[----:B------:R-:W-:Y:S01]  /*e090*/  I2F R144, R144 ;  /* 0x0000009000907306 */ /* 0x000fe20000201400 */
[----:B------:R-:W-:Y:S02]  /*e0a0*/  IABS R141, R132 ;  /* 0x00000084008d7213 */ /* 0x000fe40000000000 */
[----:B------:R-:W-:Y:S05]  /*e0b0*/  IADD3 R132, R3, 0x20, RZ ;  /* 0x0000002003847810 */ /* 0x000fea0007ffe0ff */
[----:B------:R-:W-:Y:S02]  /*e0c0*/  IMAD.IADD R135, R207, 0x1, -R132 ;  /* 0x00000001cf877824 */ /* 0x000fe400078e0a84 */
[----:B------:R-:W-:Y:S03]  /*e0d0*/  I2F R149, R149 ;  /* 0x0000009500957306 */ /* 0x000fe60000201400 */
[----:B------:R-:W-:Y:S07]  /*e0e0*/  IABS R135, R135 ;  /* 0x0000008700877213 */ /* 0x000fee0000000000 */
[----:B------:R-:W-:Y:S10]  /*e0f0*/  I2F R147, R135 ;  /* 0x0000008700937306 */ /* 0x000ff40000201400 */
[----:B------:R-:W-:Y:S10]  /*e100*/  I2F R146, R146 ;  /* 0x0000009200927306 */ /* 0x000ff40000201400 */
[----:B------:R-:W-:Y:S10]  /*e110*/  I2F R150, R150 ;  /* 0x0000009600967306 */ /* 0x000ff40000201400 */
[----:B------:R-:W-:Y:S10]  /*e120*/  I2F R143, R143 ;  /* 0x0000008f008f7306 */ /* 0x000ff40000201400 */
[----:B------:R-:W1:Y:S02]  /*e130*/  I2F R141, R141 ;  /* 0x0000008d008d7306 */ /* 0x000e640000201400 */
[----:B-1----:R-:W-:Y:S02]  /*e140*/  FFMA.FTZ R14, R141, -UR13, R14 ;  /* 0x8000000d8d0e7c23 */ /* 0x002fe4000801000e */
[----:B------:R-:W-:Y:S01]  /*e150*/  FFMA.FTZ R9, R140, -UR13, R9 ;  /* 0x8000000d8c097c23 */ /* 0x000fe20008010009 */
[----:B------:R-:W-:Y:S01]  /*e160*/  IADD3 R140, R3, 0x21, RZ ;  /* 0x00000021038c7810 */ /* 0x000fe20007ffe0ff */
[----:B------:R-:W-:Y:S02]  /*e170*/  FFMA.FTZ R8, R137, -UR13, R8 ;  /* 0x8000000d89087c23 */ /* 0x000fe40008010008 */
[----:B------:R-:W-:Y:S02]  /*e180*/  FFMA.FTZ R4, R145, -UR13, R4 ;  /* 0x8000000d91047c23 */ /* 0x000fe40008010004 */
[----:B------:R-:W-:Y:S02]  /*e190*/  IMAD.IADD R137, R207, 0x1, -R140 ;  /* 0x00000001cf897824 */ /* 0x000fe400078e0a8c */
[----:B------:R-:W-:Y:S01]  /*e1a0*/  FFMA.FTZ R6, R139, -UR13, R6 ;  /* 0x8000000d8b067c23 */ /* 0x000fe20008010006 */
[----:B------:R-:W-:Y:S01]  /*e1b0*/  FSEL R169, R4, -INF , !P5 ;  /* 0xff80000004a97808 */ /* 0x000fe20006800000 */
[----:B------:R-:W-:Y:S01]  /*e1c0*/  FFMA.FTZ R5, R142, -UR13, R5 ;  /* 0x8000000d8e057c23 */ /* 0x000fe20008010005 */
[----:B------:R-:W-:Y:S01]  /*e1d0*/  IABS R4, R137 ;  /* 0x0000008900047213 */ /* 0x000fe20000000000 */
[----:B------:R-:W-:Y:S01]  /*e1e0*/  FFMA.FTZ R12, R133, -UR13, R12 ;  /* 0x8000000d850c7c23 */ /* 0x000fe2000801000c */
[----:B------:R-:W-:Y:S01]  /*e1f0*/  FSEL R137, R6, -INF , !P0 ;  /* 0xff80000006897808 */ /* 0x000fe20004000000 */
[----:B------:R-:W-:Y:S01]  /*e200*/  FFMA.FTZ R7, R148, -UR13, R7 ;  /* 0x8000000d94077c23 */ /* 0x000fe20008010007 */
[----:B------:R1:W2:Y:S01]  /*e210*/  I2F R6, R4 ;  /* 0x0000000400067306 */ /* 0x0002a20000201400 */
[----:B------:R-:W-:Y:S01]  /*e220*/  IADD3 R133, R3, 0x28, RZ ;  /* 0x0000002803857810 */ /* 0x000fe20007ffe0ff */
[----:B------:R-:W-:Y:S01]  /*e230*/  FFMA.FTZ R11, R144, -UR13, R11 ;  /* 0x8000000d900b7c23 */ /* 0x000fe2000801000b */
[----:B------:R-:W-:Y:S01]  /*e240*/  FSEL R139, R5, -INF , !P6 ;  /* 0xff800000058b7808 */ /* 0x000fe20007000000 */
[----:B------:R-:W-:Y:S01]  /*e250*/  IMAD.IADD R5, R204, 0x1, -R134 ;  /* 0x00000001cc057824 */ /* 0x000fe200078e0a86 */
[-C--:B------:R-:W-:Y:S01]  /*e260*/  ISETP.GE.AND P6, PT, R151, R206.reuse, PT ;  /* 0x000000ce9700720c */ /* 0x080fe20003fc6270 */
[----:B------:R-:W-:Y:S01]  /*e270*/  FFMA.FTZ R10, R149, -UR13, R10 ;  /* 0x8000000d950a7c23 */ /* 0x000fe2000801000a */
[----:B------:R-:W-:Y:S01]  /*e280*/  ISETP.GE.AND P5, PT, R153, R206, PT ;  /* 0x000000ce9900720c */ /* 0x000fe20003fa6270 */
[----:B------:R-:W-:Y:S01]  /*e290*/  FFMA.FTZ R17, R146, -UR13, R17 ;  /* 0x8000000d92117c23 */ /* 0x000fe20008010011 */
[-C--:B------:R-:W-:Y:S01]  /*e2a0*/  ISETP.GE.OR P6, PT, R151, R205.reuse, !P6 ;  /* 0x000000cd9700720c */ /* 0x080fe200077c6670 */
[----:B------:R-:W-:Y:S01]  /*e2b0*/  FFMA.FTZ R13, R150, -UR13, R13 ;  /* 0x8000000d960d7c23 */ /* 0x000fe2000801000d */
[----:B------:R-:W-:Y:S01]  /*e2c0*/  ISETP.GE.OR P5, PT, R153, R205, !P5 ;  /* 0x000000cd9900720c */ /* 0x000fe20006fa6670 */
[----:B------:R-:W-:Y:S01]  /*e2d0*/  FFMA.FTZ R16, R143, -UR13, R16 ;  /* 0x8000000d8f107c23 */ /* 0x000fe20008010010 */
[----:B------:R-:W-:Y:S01]  /*e2e0*/  FSEL R233, R12, -INF , !P6 ;  /* 0xff8000000ce97808 */ /* 0x000fe20007000000 */
[C---:B------:R-:W-:Y:S01]  /*e2f0*/  IMAD.IADD R142, R204.reuse, 0x1, -R138 ;  /* 0x00000001cc8e7824 */ /* 0x040fe200078e0a8a */
[----:B------:R-:W-:Y:S01]  /*e300*/  ISETP.GE.AND P6, PT, R151, R203, PT ;  /* 0x000000cb9700720c */ /* 0x000fe20003fc6270 */
[----:B------:R-:W-:Y:S01]  /*e310*/  IMAD.IADD R145, R204, 0x1, -R136 ;  /* 0x00000001cc917824 */ /* 0x000fe200078e0a88 */
[----:B------:R-:W-:Y:S01]  /*e320*/  IABS R12, R5 ;  /* 0x00000005000c7213 */ /* 0x000fe20000000000 */
[----:B------:R-:W-:Y:S01]  /*e330*/  FFMA.FTZ R20, R147, -UR13, R20 ;  /* 0x8000000d93147c23 */ /* 0x000fe20008010014 */
[----:B------:R-:W-:Y:S02]  /*e340*/  ISETP.GE.OR P6, PT, R151, R202, !P6 ;  /* 0x000000ca9700720c */ /* 0x000fe400077c6670 */
[----:B------:R-:W-:Y:S02]  /*e350*/  FSEL R5, R7, -INF , !P1 ;  /* 0xff80000007057808 */ /* 0x000fe40004800000 */
[----:B------:R-:W-:Y:S01]  /*e360*/  FSEL R135, R8, -INF , !P5 ;  /* 0xff80000008877808 */ /* 0x000fe20006800000 */
[----:B-1----:R-:W-:Y:S01]  /*e370*/  IMAD.IADD R4, R207, 0x1, -R133 ;  /* 0x00000001cf047824 */ /* 0x002fe200078e0a85 */
[----:B------:R-:W-:Y:S01]  /*e380*/  ISETP.GE.AND P5, PT, R153, R203, PT ;  /* 0x000000cb9900720c */ /* 0x000fe20003fa6270 */
[----:B------:R-:W1:Y:S01]  /*e390*/  I2F R12, R12 ;  /* 0x0000000c000c7306 */ /* 0x000e620000201400 */
[----:B------:R-:W-:Y:S01]  /*e3a0*/  IADD3 R8, R3, 0x30, RZ ;  /* 0x0000003003087810 */ /* 0x000fe20007ffe0ff */
[----:B--2---:R-:W-:Y:S01]  /*e3b0*/  FFMA.FTZ R21, R6, -UR13, R21 ;  /* 0x8000000d06157c23 */ /* 0x004fe20008010015 */
[----:B------:R-:W-:Y:S02]  /*e3c0*/  IABS R4, R4 ;  /* 0x0000000400047213 */ /* 0x000fe40000000000 */
[----:B------:R-:W-:Y:S02]  /*e3d0*/  ISETP.GE.OR P5, PT, R153, R202, !P5 ;  /* 0x000000ca9900720c */ /* 0x000fe40006fa6670 */
[C---:B------:R-:W-:Y:S02]  /*e3e0*/  ISETP.GE.AND P1, PT, R138.reuse, R206, PT ;  /* 0x000000ce8a00720c */ /* 0x040fe40003f26270 */
[----:B------:R-:W-:Y:S01]  /*e3f0*/  IABS R142, R142 ;  /* 0x0000008e008e7213 */ /* 0x000fe20000000000 */
[----:B------:R-:W2:Y:S01]  /*e400*/  I2F R151, R4 ;  /* 0x0000000400977306 */ /* 0x000ea20000201400 */
[----:B------:R-:W-:Y:S02]  /*e410*/  ISETP.GE.OR P1, PT, R138, R205, !P1 ;  /* 0x000000cd8a00720c */ /* 0x000fe40004f26670 */
[----:B------:R-:W-:Y:S02]  /*e420*/  IABS R145, R145 ;  /* 0x0000009100917213 */ /* 0x000fe40000000000 */
[----:B------:R-:W-:Y:S01]  /*e430*/  FSEL R231, R13, -INF , !P1 ;  /* 0xff8000000de77808 */ /* 0x000fe20004800000 */
[----:B------:R-:W-:Y:S01]  /*e440*/  IMAD.IADD R13, R204, 0x1, -R132 ;  /* 0x00000001cc0d7824 */ /* 0x000fe200078e0a84 */
[-C--:B------:R-:W-:Y:S02]  /*e450*/  ISETP.GE.AND P1, PT, R136, R206.reuse, PT ;  /* 0x000000ce8800720c */ /* 0x080fe40003f26270 */
[----:B------:R-:W-:Y:S01]  /*e460*/  FSEL R143, R14, -INF , !P6 ;  /* 0xff8000000e8f7808 */ /* 0x000fe20007000000 */
[----:B------:R-:W3:Y:S01]  /*e470*/  I2F R142, R142 ;  /* 0x0000008e008e7306 */ /* 0x000ee20000201400 */
[----:B------:R-:W-:Y:S02]  /*e480*/  ISETP.GE.OR P1, PT, R136, R205, !P1 ;  /* 0x000000cd8800720c */ /* 0x000fe40004f26670 */
[----:B------:R-:W-:Y:S01]  /*e490*/  IABS R13, R13 ;  /* 0x0000000d000d7213 */ /* 0x000fe20000000000 */
[----:B-1----:R-:W-:Y:S01]  /*e4a0*/  FFMA.FTZ R19, R12, -UR13, R19 ;  /* 0x8000000d0c137c23 */ /* 0x002fe20008010013 */
[----:B------:R-:W-:Y:S01]  /*e4b0*/  FSEL R243, R16, -INF , !P1 ;  /* 0xff80000010f37808 */ /* 0x000fe20004800000 */
[----:B------:R-:W-:Y:S01]  /*e4c0*/  IMAD.IADD R16, R204, 0x1, -R140 ;  /* 0x00000001cc107824 */ /* 0x000fe200078e0a8c */
[-C--:B------:R-:W-:Y:S02]  /*e4d0*/  ISETP.GE.AND P0, PT, R152, R206.reuse, PT ;  /* 0x000000ce9800720c */ /* 0x080fe40003f06270 */
[----:B------:R-:W-:Y:S01]  /*e4e0*/  ISETP.GE.AND P6, PT, R132, R206, PT ;  /* 0x000000ce8400720c */ /* 0x000fe20003fc6270 */
[----:B------:R-:W1:Y:S01]  /*e4f0*/  I2F R145, R145 ;  /* 0x0000009100917306 */ /* 0x000e620000201400 */
[----:B------:R-:W-:Y:S02]  /*e500*/  IABS R16, R16 ;  /* 0x0000001000107213 */ /* 0x000fe40000000000 */
[C---:B------:R-:W-:Y:S01]  /*e510*/  ISETP.GE.OR P0, PT, R152.reuse, R205, !P0 ;  /* 0x000000cd9800720c */ /* 0x040fe20004706670 */
[----:B--2---:R-:W-:Y:S01]  /*e520*/  FFMA.FTZ R24, R151, -UR13, R24 ;  /* 0x8000000d97187c23 */ /* 0x004fe20008010018 */
[----:B------:R-:W-:Y:S01]  /*e530*/  IADD3 R4, R3, 0x29, RZ ;  /* 0x0000002903047810 */ /* 0x000fe20007ffe0ff */
[----:B------:R-:W-:Y:S01]  /*e540*/  IMAD.MOV.U32 R14, RZ, RZ, R16 ;  /* 0x000000ffff0e7224 */ /* 0x000fe200078e0010 */
[----:B------:R-:W-:Y:S02]  /*e550*/  FSEL R9, R9, -INF , !P0 ;  /* 0xff80000009097808 */ /* 0x000fe40004000000 */
[----:B------:R-:W-:Y:S01]  /*e560*/  ISETP.GE.AND P0, PT, R152, R203, PT ;  /* 0x000000cb9800720c */ /* 0x000fe20003f06270 */
[--C-:B------:R-:W-:Y:S01]  /*e570*/  IMAD.IADD R7, R207, 0x1, -R4.reuse ;  /* 0x00000001cf077824 */ /* 0x100fe200078e0a04 */
[----:B------:R-:W2:Y:S01]  /*e580*/  I2F R13, R13 ;  /* 0x0000000d000d7306 */ /* 0x000ea20000201400 */
[----:B------:R-:W-:Y:S01]  /*e590*/  ISETP.GE.OR P6, PT, R132, R205, !P6 ;  /* 0x000000cd8400720c */ /* 0x000fe200077c6670 */
[----:B------:R-:W-:Y:S01]  /*e5a0*/  IMAD.IADD R12, R204, 0x1, -R4 ;  /* 0x00000001cc0c7824 */ /* 0x000fe200078e0a04 */
[----:B------:R-:W-:Y:S01]  /*e5b0*/  ISETP.GE.OR P0, PT, R152, R202, !P0 ;  /* 0x000000ca9800720c */ /* 0x000fe20004706670 */
[----:B---3--:R-:W-:Y:S01]  /*e5c0*/  FFMA.FTZ R15, R142, -UR13, R15 ;  /* 0x8000000d8e0f7c23 */ /* 0x008fe2000801000f */
[----:B------:R-:W-:Y:S02]  /*e5d0*/  IABS R7, R7 ;  /* 0x0000000700077213 */ /* 0x000fe40000000000 */
[-C--:B------:R-:W-:Y:S02]  /*e5e0*/  ISETP.GE.AND P1, PT, R138, R203.reuse, PT ;  /* 0x000000cb8a00720c */ /* 0x080fe40003f26270 */
[----:B------:R-:W-:Y:S01]  /*e5f0*/  FSEL R11, R11, -INF , !P0 ;  /* 0xff8000000b0b7808 */ /* 0x000fe20004000000 */
[----:B------:R-:W3:Y:S01]  /*e600*/  I2F R144, R7 ;  /* 0x0000000700907306 */ /* 0x000ee20000201400 */
[-C--:B------:R-:W-:Y:S02]  /*e610*/  ISETP.GE.AND P0, PT, R136, R203.reuse, PT ;  /* 0x000000cb8800720c */ /* 0x080fe40003f06270 */
[----:B------:R-:W-:Y:S01]  /*e620*/  FSEL R163, R20, -INF , !P6 ;  /* 0xff80000014a37808 */ /* 0x000fe20007000000 */
[----:B------:R-:W-:Y:S01]  /*e630*/  IMAD.IADD R20, R204, 0x1, -R133 ;  /* 0x00000001cc147824 */ /* 0x000fe200078e0a85 */
[----:B------:R-:W-:Y:S01]  /*e640*/  IABS R12, R12 ;  /* 0x0000000c000c7213 */ /* 0x000fe20000000000 */
[----:B-1----:R-:W-:Y:S01]  /*e650*/  FFMA.FTZ R18, R145, -UR13, R18 ;  /* 0x8000000d91127c23 */ /* 0x002fe20008010012 */
[-C--:B------:R-:W-:Y:S02]  /*e660*/  ISETP.GE.OR P1, PT, R138, R202.reuse, !P1 ;  /* 0x000000ca8a00720c */ /* 0x080fe40004f26670 */
[----:B------:R-:W-:Y:S01]  /*e670*/  ISETP.GE.OR P0, PT, R136, R202, !P0 ;  /* 0x000000ca8800720c */ /* 0x000fe20004706670 */
[----:B------:R-:W1:Y:S01]  /*e680*/  I2F R14, R14 ;  /* 0x0000000e000e7306 */ /* 0x000e620000201400 */
[----:B------:R-:W-:Y:S02]  /*e690*/  ISETP.GE.AND P6, PT, R140, R206, PT ;  /* 0x000000ce8c00720c */ /* 0x000fe40003fc6270 */
[----:B------:R-:W-:Y:S01]  /*e6a0*/  IABS R20, R20 ;  /* 0x0000001400147213 */ /* 0x000fe20000000000 */
[----:B--2---:R-:W-:Y:S01]  /*e6b0*/  FFMA.FTZ R22, R13, -UR13, R22 ;  /* 0x8000000d0d167c23 */ /* 0x004fe20008010016 */
[----:B------:R-:W-:Y:S02]  /*e6c0*/  FSEL R141, R15, -INF , !P1 ;  /* 0xff8000000f8d7808 */ /* 0x000fe40004800000 */
[----:B------:R-:W-:Y:S02]  /*e6d0*/  ISETP.GE.AND P1, PT, R132, R203, PT ;  /* 0x000000cb8400720c */ /* 0x000fe40003f26270 */
[----:B------:R-:W-:Y:S01]  /*e6e0*/  FSEL R229, R18, -INF , !P0 ;  /* 0xff80000012e57808 */ /* 0x000fe20004000000 */
[----:B------:R-:W2:Y:S01]  /*e6f0*/  I2F R12, R12 ;  /* 0x0000000c000c7306 */ /* 0x000ea20000201400 */
[-C--:B------:R-:W-:Y:S02]  /*e700*/  ISETP.GE.AND P0, PT, R133, R206.reuse, PT ;  /* 0x000000ce8500720c */ /* 0x080fe40003f06270 */
[-C--:B------:R-:W-:Y:S01]  /*e710*/  ISETP.GE.OR P6, PT, R140, R205.reuse, !P6 ;  /* 0x000000cd8c00720c */ /* 0x080fe200077c6670 */
[----:B---3--:R-:W-:Y:S01]  /*e720*/  FFMA.FTZ R25, R144, -UR13, R25 ;  /* 0x8000000d90197c23 */ /* 0x008fe20008010019 */
[----:B------:R-:W-:Y:S01]  /*e730*/  FSEL R7, R10, -INF , !P5 ;  /* 0xff8000000a077808 */ /* 0x000fe20006800000 */
[----:B------:R-:W-:Y:S01]  /*e740*/  IMAD.IADD R10, R207, 0x1, -R8 ;  /* 0x00000001cf0a7824 */ /* 0x000fe200078e0a08 */
[----:B------:R-:W-:Y:S02]  /*e750*/  ISETP.GE.AND P5, PT, R134, R206, PT ;  /* 0x000000ce8600720c */ /* 0x000fe40003fa6270 */
[----:B------:R-:W-:Y:S01]  /*e760*/  ISETP.GE.OR P1, PT, R132, R202, !P1 ;  /* 0x000000ca8400720c */ /* 0x000fe20004f26670 */
[----:B------:R-:W3:Y:S01]  /*e770*/  I2F R15, R20 ;  /* 0x00000014000f7306 */ /* 0x000ee20000201400 */
[----:B------:R-:W-:Y:S02]  /*e780*/  ISETP.GE.OR P5, PT, R134, R205, !P5 ;  /* 0x000000cd8600720c */ /* 0x000fe40006fa6670 */
[----:B------:R-:W-:Y:S01]  /*e790*/  IABS R10, R10 ;  /* 0x0000000a000a7213 */ /* 0x000fe20000000000 */
[----:B-1----:R-:W-:Y:S01]  /*e7a0*/  FFMA.FTZ R23, R14, -UR13, R23 ;  /* 0x8000000d0e177c23 */ /* 0x002fe20008010017 */
[----:B------:R-:W-:Y:S02]  /*e7b0*/  FSEL R227, R17, -INF , !P5 ;  /* 0xff80000011e37808 */ /* 0x000fe40006800000 */
[C---:B------:R-:W-:Y:S02]  /*e7c0*/  ISETP.GE.AND P5, PT, R134.reuse, R203, PT ;  /* 0x000000cb8600720c */ /* 0x040fe40003fa6270 */
[----:B------:R-:W-:Y:S01]  /*e7d0*/  ISETP.GE.OR P0, PT, R133, R205, !P0 ;  /* 0x000000cd8500720c */ /* 0x000fe20004706670 */
[----:B------:R-:W1:Y:S01]  /*e7e0*/  I2F R17, R10 ;  /* 0x0000000a00117306 */ /* 0x000e620000201400 */
[----:B------:R-:W-:Y:S02]  /*e7f0*/  ISETP.GE.OR P5, PT, R134, R202, !P5 ;  /* 0x000000ca8600720c */ /* 0x000fe40006fa6670 */
[----:B------:R-:W-:Y:S01]  /*e800*/  FSEL R159, R21, -INF , !P6 ;  /* 0xff800000159f7808 */ /* 0x000fe20007000000 */
[----:B--2---:R-:W-:Y:S01]  /*e810*/  FFMA.FTZ R27, R12, -UR13, R27 ;  /* 0x8000000d0c1b7c23 */ /* 0x004fe2000801001b */
[----:B------:R-:W-:Y:S02]  /*e820*/  FSEL R241, R19, -INF , !P5 ;  /* 0xff80000013f17808 */ /* 0x000fe40006800000 */
[-C--:B------:R-:W-:Y:S02]  /*e830*/  ISETP.GE.AND P5, PT, R8, R206.reuse, PT ;  /* 0x000000ce0800720c */ /* 0x080fe40003fa6270 */
[----:B------:R-:W-:Y:S02]  /*e840*/  ISETP.GE.AND P6, PT, R140, R203, PT ;  /* 0x000000cb8c00720c */ /* 0x000fe40003fc6270 */
[----:B------:R-:W-:Y:S02]  /*e850*/  ISETP.GE.OR P5, PT, R8, R205, !P5 ;  /* 0x000000cd0800720c */ /* 0x000fe40006fa6670 */
[----:B------:R-:W-:Y:S01]  /*e860*/  FSEL R161, R22, -INF , !P1 ;  /* 0xff80000016a17808 */ /* 0x000fe20004800000 */
[----:B---3--:R-:W-:Y:S01]  /*e870*/  FFMA.FTZ R26, R15, -UR13, R26 ;  /* 0x8000000d0f1a7c23 */ /* 0x008fe2000801001a */
[----:B------:R-:W-:Y:S02]  /*e880*/  FSEL R237, R24, -INF , !P0 ;  /* 0xff80000018ed7808 */ /* 0x000fe40004000000 */
[C---:B------:R-:W-:Y:S02]  /*e890*/  ISETP.GE.AND P1, PT, R4.reuse, R203, PT ;  /* 0x000000cb0400720c */ /* 0x040fe40003f26270 */
[----:B------:R-:W-:Y:S02]  /*e8a0*/  ISETP.GE.AND P0, PT, R4, R206, PT ;  /* 0x000000ce0400720c */ /* 0x000fe40003f06270 */
[-C--:B------:R-:W-:Y:S02]  /*e8b0*/  ISETP.GE.OR P6, PT, R140, R202.reuse, !P6 ;  /* 0x000000ca8c00720c */ /* 0x080fe400077c6670 */
[C---:B------:R-:W-:Y:S01]  /*e8c0*/  ISETP.GE.OR P1, PT, R4.reuse, R202, !P1 ;  /* 0x000000ca0400720c */ /* 0x040fe20004f26670 */
[----:B-1----:R-:W-:Y:S01]  /*e8d0*/  FFMA.FTZ R28, R17, -UR13, R28 ;  /* 0x8000000d111c7c23 */ /* 0x002fe2000801001c */
[----:B------:R-:W-:Y:S02]  /*e8e0*/  IADD3 R10, R3, 0x31, RZ ;  /* 0x00000031030a7810 */ /* 0x000fe40007ffe0ff */
[-C--:B------:R-:W-:Y:S02]  /*e8f0*/  ISETP.GE.OR P0, PT, R4, R205.reuse, !P0 ;  /* 0x000000cd0400720c */ /* 0x080fe40004706670 */
[----:B------:R-:W-:Y:S01]  /*e900*/  FSEL R155, R28, -INF , !P5 ;  /* 0xff8000001c9b7808 */ /* 0x000fe20006800000 */
[----:B------:R-:W-:Y:S01]  /*e910*/  IMAD.IADD R16, R207, 0x1, -R10 ;  /* 0x00000001cf107824 */ /* 0x000fe200078e0a0a */
[C---:B------:R-:W-:Y:S02]  /*e920*/  ISETP.GE.AND P5, PT, R10.reuse, R206, PT ;  /* 0x000000ce0a00720c */ /* 0x040fe40003fa6270 */
[----:B------:R-:W-:Y:S02]  /*e930*/  FMNMX.FTZ R4, R169, R0, !PT ;  /* 0x00000000a9047209 */ /* 0x000fe40007810000 */
[----:B------:R-:W-:Y:S02]  /*e940*/  IABS R16, R16 ;  /* 0x0000001000107213 */ /* 0x000fe40000000000 */
[----:B------:R-:W-:Y:S02]  /*e950*/  ISETP.GE.OR P5, PT, R10, R205, !P5 ;  /* 0x000000cd0a00720c */ /* 0x000fe40006fa6670 */
[----:B------:R-:W-:Y:S02]  /*e960*/  FSEL R157, R23, -INF , !P6 ;  /* 0xff800000179d7808 */ /* 0x000fe40007000000 */
[----:B------:R-:W1:Y:S01]  /*e970*/  I2F R16, R16 ;  /* 0x0000001000107306 */ /* 0x000e620000201400 */
[C---:B------:R-:W-:Y:S02]  /*e980*/  ISETP.GE.AND P6, PT, R8.reuse, R203, PT ;  /* 0x000000cb0800720c */ /* 0x040fe40003fc6270 */
[----:B------:R-:W-:Y:S02]  /*e990*/  IADD3 R6, R3, 0x38, RZ ;  /* 0x0000003803067810 */ /* 0x000fe40007ffe0ff */
[----:B------:R-:W-:Y:S02]  /*e9a0*/  FMNMX.FTZ R4, R139, R4, !PT ;  /* 0x000000048b047209 */ /* 0x000fe40007810000 */
[----:B------:R-:W-:Y:S01]  /*e9b0*/  ISETP.GE.OR P6, PT, R8, R202, !P6 ;  /* 0x000000ca0800720c */ /* 0x000fe200077c6670 */
[C---:B------:R-:W-:Y:S01]  /*e9c0*/  IMAD.IADD R8, R204.reuse, 0x1, -R8 ;  /* 0x00000001cc087824 */ /* 0x040fe200078e0a08 */
[----:B------:R-:W-:Y:S01]  /*e9d0*/  FMNMX.FTZ R4, R135, R4, !PT ;  /* 0x0000000487047209 */ /* 0x000fe20007810000 */
[--C-:B------:R-:W-:Y:S01]  /*e9e0*/  IMAD.IADD R21, R207, 0x1, -R6.reuse ;  /* 0x00000001cf157824 */ /* 0x100fe200078e0a06 */
[----:B------:R-:W-:Y:S02]  /*e9f0*/  IADD3 R3, R3, 0x39, RZ ;  /* 0x0000003903037810 */ /* 0x000fe40007ffe0ff */
[----:B------:R-:W-:Y:S02]  /*ea00*/  IABS R8, R8 ;  /* 0x0000000800087213 */ /* 0x000fe40000000000 */
[----:B------:R-:W-:Y:S01]  /*ea10*/  FMNMX.FTZ R12, R9, R4, !PT ;  /* 0x00000004090c7209 */ /* 0x000fe20007810000 */
[--C-:B------:R-:W-:Y:S01]  /*ea20*/  IMAD.IADD R13, R207, 0x1, -R3.reuse ;  /* 0x00000001cf0d7824 */ /* 0x100fe200078e0a03 */
[----:B------:R-:W-:Y:S01]  /*ea30*/  IABS R21, R21 ;  /* 0x0000001500157213 */ /* 0x000fe20000000000 */
[----:B------:R-:W2:Y:S01]  /*ea40*/  I2F R15, R8 ;  /* 0x00000008000f7306 */ /* 0x000ea20000201400 */
[----:B------:R-:W-:Y:S01]  /*ea50*/  FMNMX.FTZ R12, R233, R12, !PT ;  /* 0x0000000ce90c7209 */ /* 0x000fe20007810000 */
[C---:B------:R-:W-:Y:S01]  /*ea60*/  IMAD.IADD R4, R204.reuse, 0x1, -R3 ;  /* 0x00000001cc047824 */ /* 0x040fe200078e0a03 */
[----:B------:R-:W-:Y:S01]  /*ea70*/  IABS R18, R13 ;  /* 0x0000000d00127213 */ /* 0x000fe20000000000 */
[----:B------:R-:W-:Y:S01]  /*ea80*/  IMAD.IADD R13, R204, 0x1, -R6 ;  /* 0x00000001cc0d7824 */ /* 0x000fe200078e0a06 */
[----:B------:R-:W-:Y:S01]  /*ea90*/  FMNMX.FTZ R12, R231, R12, !PT ;  /* 0x0000000ce70c7209 */ /* 0x000fe20007810000 */
[----:B-1----:R-:W-:Y:S01]  /*eaa0*/  FFMA.FTZ R29, R16, -UR13, R29 ;  /* 0x8000000d101d7c23 */ /* 0x002fe2000801001d */
[----:B------:R-:W-:Y:S02]  /*eab0*/  FSEL R235, R25, -INF , !P0 ;  /* 0xff80000019eb7808 */ /* 0x000fe40004000000 */
[----:B------:R-:W-:Y:S01]  /*eac0*/  FMNMX.FTZ R12, R243, R12, !PT ;  /* 0x0000000cf30c7209 */ /* 0x000fe20007810000 */
[----:B------:R-:W1:Y:S01]  /*ead0*/  I2F R21, R21 ;  /* 0x0000001500157306 */ /* 0x000e620000201400 */
[----:B------:R-:W-:Y:S02]  /*eae0*/  FSEL R153, R29, -INF , !P5 ;  /* 0xff8000001d997808 */ /* 0x000fe40006800000 */
[CC--:B------:R-:W-:Y:S02]  /*eaf0*/  ISETP.GE.AND P5, PT, R10.reuse, R203.reuse, PT ;  /* 0x000000cb0a00720c */ /* 0x0c0fe40003fa6270 */
[----:B------:R-:W-:Y:S02]  /*eb00*/  FMNMX.FTZ R12, R227, R12, !PT ;  /* 0x0000000ce30c7209 */ /* 0x000fe40007810000 */
[----:B------:R-:W-:Y:S01]  /*eb10*/  ISETP.GE.OR P5, PT, R10, R202, !P5 ;  /* 0x000000ca0a00720c */ /* 0x000fe20006fa6670 */
[----:B------:R-:W-:Y:S01]  /*eb20*/  IMAD.IADD R10, R204, 0x1, -R10 ;  /* 0x00000001cc0a7824 */ /* 0x000fe200078e0a0a */
[----:B------:R-:W-:Y:S01]  /*eb30*/  FMNMX.FTZ R12, R163, R12, !PT ;  /* 0x0000000ca30c7209 */ /* 0x000fe20007810000 */
[----:B------:R-:W3:Y:S01]  /*eb40*/  I2F R18, R18 ;  /* 0x0000001200127306 */ /* 0x000ee20000201400 */
[----:B------:R-:W-:Y:S02]  /*eb50*/  ISETP.GE.AND P0, PT, R133, R203, PT ;  /* 0x000000cb8500720c */ /* 0x000fe40003f06270 */
[----:B------:R-:W-:Y:S01]  /*eb60*/  IABS R14, R10 ;  /* 0x0000000a000e7213 */ /* 0x000fe20000000000 */
[----:B--2---:R-:W-:Y:S01]  /*eb70*/  FFMA.FTZ R30, R15, -UR13, R30 ;  /* 0x8000000d0f1e7c23 */ /* 0x004fe2000801001e */
[----:B------:R-:W-:Y:S02]  /*eb80*/  FMNMX.FTZ R10, R137, R2, !PT ;  /* 0x00000002890a7209 */ /* 0x000fe40007810000 */
[----:B------:R-:W-:Y:S02]  /*eb90*/  FMNMX.FTZ R12, R159, R12, !PT ;  /* 0x0000000c9f0c7209 */ /* 0x000fe40007810000 */
[----:B------:R-:W-:Y:S01]  /*eba0*/  FMNMX.FTZ R10, R5, R10, !PT ;  /* 0x0000000a050a7209 */ /* 0x000fe20007810000 */
[----:B------:R2:W4:Y:S01]  /*ebb0*/  I2F R8, R14 ;  /* 0x0000000e00087306 */ /* 0x0005220000201400 */
[----:B------:R-:W-:Y:S02]  /*ebc0*/  ISETP.GE.OR P0, PT, R133, R202, !P0 ;  /* 0x000000ca8500720c */ /* 0x000fe40004706670 */
[----:B------:R-:W-:Y:S01]  /*ebd0*/  FMNMX.FTZ R10, R7, R10, !PT ;  /* 0x0000000a070a7209 */ /* 0x000fe20007810000 */
[----:B-1----:R-:W-:Y:S01]  /*ebe0*/  FFMA.FTZ R32, R21, -UR13, R32 ;  /* 0x8000000d15207c23 */ /* 0x002fe20008010020 */
[----:B------:R-:W-:Y:S01]  /*ebf0*/  IABS R13, R13 ;  /* 0x0000000d000d7213 */ /* 0x000fe20000000000 */
[----:B------:R-:W-:Y:S01]  /*ec00*/  LDSM.16.MT88.4 R20, [R186+0xc000] ;  /* 0x00c00000ba14783b */ /* 0x000fe20000004200 */
[----:B------:R-:W-:Y:S02]  /*ec10*/  FMNMX.FTZ R10, R11, R10, !PT ;  /* 0x0000000a0b0a7209 */ /* 0x000fe40007810000 */
[----:B------:R-:W-:Y:S02]  /*ec20*/  FSEL R167, R26, -INF , !P0 ;  /* 0xff8000001aa77808 */ /* 0x000fe40004000000 */
[----:B------:R-:W-:Y:S01]  /*ec30*/  FMNMX.FTZ R10, R143, R10, !PT ;  /* 0x0000000a8f0a7209 */ /* 0x000fe20007810000 */
[----:B------:R-:W1:Y:S01]  /*ec40*/  I2F R13, R13 ;  /* 0x0000000d000d7306 */ /* 0x000e620000201400 */
[----:B------:R-:W-:Y:S01]  /*ec50*/  ISETP.GE.AND P0, PT, R6, R206, PT ;  /* 0x000000ce0600720c */ /* 0x000fe20003f06270 */
[----:B---3--:R-:W-:Y:S01]  /*ec60*/  FFMA.FTZ R33, R18, -UR13, R33 ;  /* 0x8000000d12217c23 */ /* 0x008fe20008010021 */
[----:B------:R-:W-:Y:S02]  /*ec70*/  FMNMX.FTZ R10, R141, R10, !PT ;  /* 0x0000000a8d0a7209 */ /* 0x000fe40007810000 */
[----:B------:R-:W-:Y:S02]  /*ec80*/  IABS R4, R4 ;  /* 0x0000000400047213 */ /* 0x000fe40000000000 */
[----:B------:R-:W-:Y:S02]  /*ec90*/  FMNMX.FTZ R10, R229, R10, !PT ;  /* 0x0000000ae50a7209 */ /* 0x000fe40007810000 */
[----:B------:R-:W-:Y:S02]  /*eca0*/  ISETP.GE.OR P0, PT, R6, R205, !P0 ;  /* 0x000000cd0600720c */ /* 0x000fe40004706670 */
[----:B------:R-:W3:Y:S01]  /*ecb0*/  I2F R4, R4 ;  /* 0x0000000400047306 */ /* 0x000ee20000201400 */
[----:B--2---:R-:W-:Y:S01]  /*ecc0*/  FMNMX.FTZ R14, R237, R12, !PT ;  /* 0x0000000ced0e7209 */ /* 0x004fe20007810000 */
[----:B----4-:R-:W-:Y:S01]  /*ecd0*/  FFMA.FTZ R31, R8, -UR13, R31 ;  /* 0x8000000d081f7c23 */ /* 0x010fe2000801001f */
[----:B------:R-:W-:Y:S02]  /*ece0*/  FMNMX.FTZ R12, R241, R10, !PT ;  /* 0x0000000af10c7209 */ /* 0x000fe40007810000 */
[----:B------:R-:W-:Y:S02]  /*ecf0*/  FMNMX.FTZ R10, R235, R14, !PT ;  /* 0x0000000eeb0a7209 */ /* 0x000fe40007810000 */
[----:B------:R-:W-:Y:S02]  /*ed00*/  FSEL R147, R32, -INF , !P0 ;  /* 0xff80000020937808 */ /* 0x000fe40004000000 */
[----:B------:R-:W-:Y:S02]  /*ed10*/  FMNMX.FTZ R10, R155, R10, !PT ;  /* 0x0000000a9b0a7209 */ /* 0x000fe40007810000 */
[----:B------:R-:W-:Y:S02]  /*ed20*/  ISETP.GE.AND P0, PT, R3, R206, PT ;  /* 0x000000ce0300720c */ /* 0x000fe40003f06270 */
[----:B------:R-:W-:Y:S01]  /*ed30*/  FSEL R165, R27, -INF , !P1 ;  /* 0xff8000001ba57808 */ /* 0x000fe20004800000 */
[----:B-1----:R-:W-:Y:S01]  /*ed40*/  FFMA.FTZ R34, R13, -UR13, R34 ;  /* 0x8000000d0d227c23 */ /* 0x002fe20008010022 */
[----:B------:R-:W-:Y:S02]  /*ed50*/  FMNMX.FTZ R12, R161, R12, !PT ;  /* 0x0000000ca10c7209 */ /* 0x000fe40007810000 */
[----:B------:R-:W-:Y:S02]  /*ed60*/  FMNMX.FTZ R10, R153, R10, !PT ;  /* 0x0000000a990a7209 */ /* 0x000fe40007810000 */
[----:B------:R-:W-:Y:S02]  /*ed70*/  ISETP.GE.AND P1, PT, R6, R203, PT ;  /* 0x000000cb0600720c */ /* 0x000fe40003f26270 */
[----:B------:R-:W-:Y:S02]  /*ed80*/  ISETP.GE.OR P0, PT, R3, R205, !P0 ;  /* 0x000000cd0300720c */ /* 0x000fe40004706670 */
[----:B------:R-:W-:Y:S01]  /*ed90*/  FMNMX.FTZ R12, R157, R12, !PT ;  /* 0x0000000c9d0c7209 */ /* 0x000fe20007810000 */
[----:B---3--:R-:W-:Y:S01]  /*eda0*/  FFMA.FTZ R35, R4, -UR13, R35 ;  /* 0x8000000d04237c23 */ /* 0x008fe20008010023 */
[----:B------:R-:W-:Y:S02]  /*edb0*/  FSEL R145, R33, -INF , !P0 ;  /* 0xff80000021917808 */ /* 0x000fe40004000000 */
[----:B------:R-:W-:Y:S02]  /*edc0*/  ISETP.GE.OR P1, PT, R6, R202, !P1 ;  /* 0x000000ca0600720c */ /* 0x000fe40004f26670 */
[----:B------:R-:W-:Y:S02]  /*edd0*/  FMNMX.FTZ R6, R147, R10, !PT ;  /* 0x0000000a93067209 */ /* 0x000fe40007810000 */
[----:B------:R-:W-:Y:S02]  /*ede0*/  FMNMX.FTZ R12, R167, R12, !PT ;  /* 0x0000000ca70c7209 */ /* 0x000fe40007810000 */
[----:B------:R-:W-:Y:S02]  /*edf0*/  FMNMX.FTZ R10, R145, R6, !PT ;  /* 0x00000006910a7209 */ /* 0x000fe40007810000 */
[----:B------:R-:W-:Y:S02]  /*ee00*/  FSEL R151, R30, -INF , !P6 ;  /* 0xff8000001e977808 */ /* 0x000fe40007000000 */
[----:B------:R-:W-:Y:S01]  /*ee10*/  FMNMX.FTZ R12, R165, R12, !PT ;  /* 0x0000000ca50c7209 */ /* 0x000fe20007810000 */
[----:B------:R-:W1:Y:S01]  /*ee20*/  SHFL.BFLY PT, R15, R10, 0x2, 0x1f ;  /* 0x0c401f000a0f7f89 */ /* 0x000e6200000e0000 */
[----:B------:R-:W-:Y:S02]  /*ee30*/  FSEL R149, R31, -INF , !P5 ;  /* 0xff8000001f957808 */ /* 0x000fe40006800000 */
[----:B------:R-:W-:Y:S02]  /*ee40*/  FMNMX.FTZ R12, R151, R12, !PT ;  /* 0x0000000c970c7209 */ /* 0x000fe40007810000 */
[C---:B------:R-:W-:Y:S02]  /*ee50*/  ISETP.GE.AND P0, PT, R3.reuse, R203, PT ;  /* 0x000000cb0300720c */ /* 0x040fe40003f06270 */
[----:B------:R-:W-:Y:S01]  /*ee60*/  FSEL R144, R34, -INF , !P1 ;  /* 0xff80000022907808 */ /* 0x000fe20004800000 */
[----:B------:R-:W-:Y:S01]  /*ee70*/  LDSM.16.MT88.4 R28, [R185+0xc000] ;  /* 0x00c00000b91c783b */ /* 0x000fe20000004200 */
[----:B------:R-:W-:Y:S02]  /*ee80*/  ISETP.GE.OR P0, PT, R3, R202, !P0 ;  /* 0x000000ca0300720c */ /* 0x000fe40004706670 */
[----:B------:R-:W-:Y:S02]  /*ee90*/  FMNMX.FTZ R3, R149, R12, !PT ;  /* 0x0000000c95037209 */ /* 0x000fe40007810000 */
[----:B------:R-:W-:Y:S02]  /*eea0*/  FSEL R133, R35, -INF , !P0 ;  /* 0xff80000023857808 */ /* 0x000fe40004000000 */
[----:B------:R-:W-:Y:S04]  /*eeb0*/  FMNMX.FTZ R8, R144, R3, !PT ;  /* 0x0000000390087209 */ /* 0x000fe80007810000 */
        /* <DEDUP_REMOVED lines=8> */
[----:B------:R-:W-:Y:S02]  /*ef40*/  FMUL.FTZ R148, R132, c[0x0][0x23c] ;  /* 0x00008f0084947a20 */ /* 0x000fe40000410000 */
[----:B------:R-:W1:Y:S03]  /*ef50*/  LDSM.16.MT88.4 R12, [R188+0xc000] ;  /* 0x00c00000bc0c783b */ /* 0x000e660000004200 */
[----:B------:R-:W-:Y:S05]  /*ef60*/  FSEL R148, R148, RZ, P1 ;  /* 0x000000ff94947208 */ /* 0x000fea0000800000 */
[--C-:B------:R-:W-:Y:S02]  /*ef70*/  FFMA.FTZ R171, R9, c[0x0][0x23c], -R148.reuse ;  /* 0x00008f0009ab7a23 */ /* 0x100fe40000010894 */
[----:B------:R-:W-:Y:S02]  /*ef80*/  IMAD.U32 R9, RZ, RZ, UR21 ;  /* 0x00000015ff097e24 */ /* 0x000fe4000f8e00ff */
[--C-:B------:R-:W-:Y:S01]  /*ef90*/  FFMA.FTZ R225, R169, c[0x0][0x23c], -R148.reuse ;  /* 0x00008f00a9e17a23 */ /* 0x100fe20000010894 */
[----:B--2---:R-:W-:Y:S01]  /*efa0*/  FMNMX.FTZ R3, R4, R3, !PT ;  /* 0x0000000304037209 */ /* 0x004fe20007810000 */
[--C-:B------:R-:W-:Y:S01]  /*efb0*/  FFMA.FTZ R212, R135, c[0x0][0x23c], -R148.reuse ;  /* 0x00008f0087d47a23 */ /* 0x100fe20000010894 */
[----:B------:R-:W-:Y:S01]  /*efc0*/  LOP3.LUT R4, R221, UR31, R9, 0x96, !PT ;  /* 0x0000001fdd047c12 */ /* 0x000fe2000f8e9609 */
[--C-:B------:R-:W-:Y:S01]  /*efd0*/  FFMA.FTZ R216, R139, c[0x0][0x23c], -R148.reuse ;  /* 0x00008f008bd87a23 */ /* 0x100fe20000010894 */
[C---:B------:R-:W-:Y:S01]  /*efe0*/  FSETP.NEU.FTZ.AND P0, PT, R3.reuse, -INF , PT ;  /* 0xff8000000300780b */ /* 0x040fe20003f1d000 */
[----:B------:R-:W-:Y:S01]  /*eff0*/  FMUL.FTZ R146, R3, c[0x0][0x23c] ;  /* 0x00008f0003927a20 */ /* 0x000fe20000410000 */
[----:B------:R-:W-:Y:S01]  /*f000*/  MUFU.EX2 R171, R171 ;  /* 0x000000ab00ab7308 */ /* 0x000fe20000000800 */
[----:B------:R-:W-:Y:S01]  /*f010*/  IMAD.WIDE.U32 R248, R4, -0x326172a9, RZ ;  /* 0xcd9e8d5704f87825 */ /* 0x000fe200078e00ff */
[----:B------:R-:W-:Y:S02]  /*f020*/  UIADD3 UR31, UR31, 0x1, URZ ;  /* 0x000000011f1f7890 */ /* 0x000fe4000fffe03f */
[----:B------:R-:W-:Y:S01]  /*f030*/  FSEL R146, R146, RZ, P0 ;  /* 0x000000ff92927208 */ /* 0x000fe20000000000 */
[----:B------:R-:W-:Y:S01]  /*f040*/  FFMA.FTZ R242, R147, c[0x0][0x23c], -R148 ;  /* 0x00008f0093f27a23 */ /* 0x000fe20000010894 */
[----:B------:R-:W-:Y:S01]  /*f050*/  LOP3.LUT R248, R239, UR30, R248, 0x96, !PT ;  /* 0x0000001eeff87c12 */ /* 0x000fe2000f8e96f8 */
[----:B------:R-:W-:Y:S01]  /*f060*/  FFMA.FTZ R224, R243, c[0x0][0x23c], -R148 ;  /* 0x00008f00f3e07a23 */ /* 0x000fe20000010894 */
[----:B------:R-:W-:Y:S01]  /*f070*/  LOP3.LUT R4, R249, UR24, R218, 0x96, !PT ;  /* 0x00000018f9047c12 */ /* 0x000fe2000f8e96da */
[--C-:B------:R-:W-:Y:S01]  /*f080*/  FFMA.FTZ R168, R7, c[0x0][0x23c], -R146.reuse ;  /* 0x00008f0007a87a23 */ /* 0x100fe20000010892 */
[----:B------:R-:W-:Y:S01]  /*f090*/  FSEL R7, R132, RZ, P1 ;  /* 0x000000ff84077208 */ /* 0x000fe20000800000 */
[----:B------:R-:W-:Y:S01]  /*f0a0*/  IMAD.WIDE.U32 R248, R248, -0x2daee0ad, RZ ;  /* 0xd2511f53f8f87825 */ /* 0x000fe200078e00ff */
[----:B------:R-:W2:Y:S03]  /*f0b0*/  MUFU.EX2 R212, R212 ;  /* 0x000000d400d47308 */ /* 0x000ea60000000800 */
[----:B------:R-:W-:Y:S04]  /*f0c0*/  IMAD.WIDE.U32 R246, R4, -0x2daee0ad, RZ ;  /* 0xd2511f5304f67825 */ /* 0x000fe800078e00ff */
[----:B------:R-:W-:Y:S01]  /*f0d0*/  FFMA.FTZ R169, R5, c[0x0][0x23c], -R146 ;  /* 0x00008f0005a97a23 */ /* 0x000fe20000010892 */
[----:B------:R-:W-:Y:S01]  /*f0e0*/  LOP3.LUT R4, R247, UR29, R214, 0x96, !PT ;  /* 0x0000001df7047c12 */ /* 0x000fe2000f8e96d6 */
[----:B------:R-:W-:Y:S01]  /*f0f0*/  FFMA.FTZ R135, R11, c[0x0][0x23c], -R146 ;  /* 0x00008f000b877a23 */ /* 0x000fe20000010892 */
[----:B------:R-:W-:Y:S01]  /*f100*/  LOP3.LUT R246, R249, UR25, R246, 0x96, !PT ;  /* 0x00000019f9f67c12 */ /* 0x000fe2000f8e96f6 */
[----:B------:R-:W-:Y:S01]  /*f110*/  FFMA.FTZ R170, R137, c[0x0][0x23c], -R146 ;  /* 0x00008f0089aa7a23 */ /* 0x000fe20000010892 */
[----:B------:R-:W-:Y:S01]  /*f120*/  FSEL R5, R3, RZ, P0 ;  /* 0x000000ff03057208 */ /* 0x000fe20000000000 */
[----:B------:R-:W-:Y:S01]  /*f130*/  IMAD.WIDE.U32 R244, R4, -0x326172a9, RZ ;  /* 0xcd9e8d5704f47825 */ /* 0x000fe200078e00ff */
[----:B------:R-:W-:Y:S01]  /*f140*/  MUFU.EX2 R168, R168 ;  /* 0x000000a800a87308 */ /* 0x000fe20000000800 */
[----:B------:R-:W-:Y:S02]  /*f150*/  PLOP3.LUT P0, PT, PT, PT, UP0, 0x80, 0x0 ;  /* 0x000000000000781c */ /* 0x000fe40003f0f008 */
[----:B------:R-:W-:Y:S01]  /*f160*/  IMAD.WIDE.U32 R246, R246, -0x326172a9, RZ ;  /* 0xcd9e8d57f6f67825 */ /* 0x000fe200078e00ff */
[----:B------:R-:W-:Y:S03]  /*f170*/  LOP3.LUT R4, R245, UR26, R238, 0x96, !PT ;  /* 0x0000001af5047c12 */ /* 0x000fe6000f8e96ee */
[----:B------:R-:W-:Y:S01]  /*f180*/  FADD.FTZ R7, -R7, R0 ;  /* 0x0000000007077221 */ /* 0x000fe20000010100 */
[----:B------:R-:W-:Y:S01]  /*f190*/  LOP3.LUT R244, R247, UR23, R244, 0x96, !PT ;  /* 0x00000017f7f47c12 */ /* 0x000fe2000f8e96f4 */
[----:B------:R-:W-:Y:S01]  /*f1a0*/  IMAD.WIDE.U32 R8, R4, -0x2daee0ad, RZ ;  /* 0xd2511f5304087825 */ /* 0x000fe200078e00ff */
[----:B------:R-:W3:Y:S03]  /*f1b0*/  MUFU.EX2 R135, R135 ;  /* 0x0000008700877308 */ /* 0x000ee60000000800 */
[----:B------:R-:W-:Y:S01]  /*f1c0*/  IMAD.WIDE.U32 R244, R244, -0x2daee0ad, RZ ;  /* 0xd2511f53f4f47825 */ /* 0x000fe200078e00ff */
[----:B------:R-:W-:Y:S03]  /*f1d0*/  LOP3.LUT R248, R9, UR22, R248, 0x96, !PT ;  /* 0x0000001609f87c12 */ /* 0x000fe6000f8e96f8 */
[----:B------:R-:W-:Y:S01]  /*f1e0*/  FADD.FTZ R0, -R5, R2 ;  /* 0x0000000205007221 */ /* 0x000fe20000010100 */
[----:B------:R-:W-:Y:S01]  /*f1f0*/  LOP3.LUT R4, R245, UR15, R8, 0x96, !PT ;  /* 0x0000000ff5047c12 */ /* 0x000fe2000f8e9608 */
[----:B------:R-:W-:Y:S01]  /*f200*/  FMUL.FTZ R2, R7, c[0x0][0x23c] ;  /* 0x00008f0007027a20 */ /* 0x000fe20000410000 */
[----:B------:R-:W-:Y:S01]  /*f210*/  MUFU.EX2 R225, R225 ;  /* 0x000000e100e17308 */ /* 0x000fe20000000800 */
[----:B------:R-:W-:Y:S02]  /*f220*/  FMUL.FTZ R0, R0, c[0x0][0x23c] ;  /* 0x00008f0000007a20 */ /* 0x000fe40000410000 */
[----:B------:R-:W-:Y:S04]  /*f230*/  IMAD.WIDE.U32 R4, R4, -0x326172a9, RZ ;  /* 0xcd9e8d5704047825 */ /* 0x000fe800078e00ff */
[----:B------:R-:W-:Y:S01]  /*f240*/  IMAD.WIDE.U32 R248, R248, -0x326172a9, RZ ;  /* 0xcd9e8d57f8f87825 */ /* 0x000fe200078e00ff */
[C---:B------:R-:W-:Y:S02]  /*f250*/  LOP3.LUT R9, R4.reuse, 0xffff, RZ, 0xc0, !PT ;  /* 0x0000ffff04097812 */ /* 0x040fe400078ec0ff */
[----:B------:R-:W4:Y:S01]  /*f260*/  MUFU.EX2 R216, R216 ;  /* 0x000000d800d87308 */ /* 0x000f220000000800 */
[----:B------:R-:W-:Y:S01]  /*f270*/  LOP3.LUT R138, R4, 0xff, RZ, 0xc0, !PT ;  /* 0x000000ff048a7812 */ /* 0x000fe200078ec0ff */
[----:B------:R-:W-:Y:S01]  /*f280*/  FFMA.FTZ R230, R143, c[0x0][0x23c], -R146 ;  /* 0x00008f008fe67a23 */ /* 0x000fe20000010892 */
[----:B------:R-:W-:Y:S01]  /*f290*/  LOP3.LUT R7, R5, UR4, R248, 0x96, !PT ;  /* 0x0000000405077c12 */ /* 0x000fe2000f8e96f8 */
[----:B------:R-:W-:Y:S01]  /*f2a0*/  FFMA.FTZ R243, R153, c[0x0][0x23c], -R148 ;  /* 0x00008f0099f37a23 */ /* 0x000fe20000010894 */
[----:B------:R-:W-:Y:S01]  /*f2b0*/  SHF.R.U32.HI R5, RZ, 0x18, R4 ;  /* 0x00000018ff057819 */ /* 0x000fe20000011604 */
[--C-:B------:R-:W-:Y:S01]  /*f2c0*/  FFMA.FTZ R240, R151, c[0x0][0x23c], -R146.reuse ;  /* 0x00008f0097f07a23 */ /* 0x100fe20000010892 */
[----:B------:R-:W-:Y:S01]  /*f2d0*/  LOP3.LUT R11, R7, 0xffff, RZ, 0xc0, !PT ;  /* 0x0000ffff070b7812 */ /* 0x000fe200078ec0ff */
[----:B------:R-:W-:Y:S01]  /*f2e0*/  FFMA.FTZ R245, R149, c[0x0][0x23c], -R146 ;  /* 0x00008f0095f57a23 */ /* 0x000fe20000010892 */
[----:B------:R-:W-:Y:S01]  /*f2f0*/  SHF.R.U32.HI R6, RZ, 0x10, R4 ;  /* 0x00000010ff067819 */ /* 0x000fe20000011604 */
[----:B------:R-:W-:Y:S01]  /*f300*/  MUFU.EX2 R170, R170 ;  /* 0x000000aa00aa7308 */ /* 0x000fe20000000800 */
[----:B------:R-:W-:Y:S01]  /*f310*/  SHF.R.U32.HI R4, RZ, 0x10, R7 ;  /* 0x00000010ff047819 */ /* 0x000fe20000011607 */
[----:B------:R-:W-:Y:S01]  /*f320*/  FFMA.FTZ R227, R227, c[0x0][0x23c], -R148 ;  /* 0x00008f00e3e37a23 */ /* 0x000fe20000010894 */
[----:B------:R-:W-:Y:S01]  /*f330*/  SHF.R.U32.HI R9, RZ, 0x8, R9 ;  /* 0x00000008ff097819 */ /* 0x000fe20000011609 */
[--C-:B------:R-:W-:Y:S01]  /*f340*/  FFMA.FTZ R229, R229, c[0x0][0x23c], -R146.reuse ;  /* 0x00008f00e5e57a23 */ /* 0x100fe20000010892 */
[----:B------:R-:W-:Y:S01]  /*f350*/  SHF.R.U32.HI R11, RZ, 0x8, R11 ;  /* 0x00000008ff0b7819 */ /* 0x000fe2000001160b */
[--C-:B------:R-:W-:Y:S01]  /*f360*/  FFMA.FTZ R226, R241, c[0x0][0x23c], -R146.reuse ;  /* 0x00008f00f1e27a23 */ /* 0x100fe20000010892 */
[----:B------:R-:W-:Y:S01]  /*f370*/  LOP3.LUT R136, R7, 0xff, RZ, 0xc0, !PT ;  /* 0x000000ff07887812 */ /* 0x000fe200078ec0ff */
[----:B------:R-:W-:Y:S01]  /*f380*/  FFMA.FTZ R241, R157, c[0x0][0x23c], -R146 ;  /* 0x00008f009df17a23 */ /* 0x000fe20000010892 */
[----:B------:R-:W-:Y:S01]  /*f390*/  SHF.R.U32.HI R7, RZ, 0x18, R7 ;  /* 0x00000018ff077819 */ /* 0x000fe20000011607 */
[----:B------:R-:W5:Y:S01]  /*f3a0*/  MUFU.EX2 R169, R169 ;  /* 0x000000a900a97308 */ /* 0x000f620000000800 */
[----:B------:R-:W-:Y:S01]  /*f3b0*/  LOP3.LUT R6, R6, 0xff, RZ, 0xc0, !PT ;  /* 0x000000ff06067812 */ /* 0x000fe200078ec0ff */
[----:B------:R-:W-:Y:S01]  /*f3c0*/  FFMA.FTZ R228, R233, c[0x0][0x23c], -R148 ;  /* 0x00008f00e9e47a23 */ /* 0x000fe20000010894 */
[----:B------:R-:W-:Y:S01]  /*f3d0*/  LOP3.LUT R4, R4, 0xff, RZ, 0xc0, !PT ;  /* 0x000000ff04047812 */ /* 0x000fe200078ec0ff */
[----:B------:R-:W-:Y:S01]  /*f3e0*/  FFMA.FTZ R233, R141, c[0x0][0x23c], -R146 ;  /* 0x00008f008de97a23 */ /* 0x000fe20000010892 */
[----:B------:R-:W-:Y:S01]  /*f3f0*/  PRMT R138, R138, 0x5410, R9 ;  /* 0x000054108a8a7816 */ /* 0x000fe20000000009 */
[----:B------:R-:W-:Y:S01]  /*f400*/  LDSM.16.MT88.4 R140, [R185+0xe800] ;  /* 0x00e80000b98c783b */ /* 0x000fe20000004200 */
[----:B------:R-:W-:Y:S01]  /*f410*/  PRMT R136, R136, 0x5410, R11 ;  /* 0x0000541088887816 */ /* 0x000fe2000000000b */
[----:B------:R-:W-:Y:S01]  /*f420*/  FFMA.FTZ R231, R231, c[0x0][0x23c], -R148 ;  /* 0x00008f00e7e77a23 */ /* 0x000fe20000010894 */
[----:B------:R-:W-:Y:S01]  /*f430*/  PRMT R6, R6, 0x5410, R5 ;  /* 0x0000541006067816 */ /* 0x000fe20000000005 */
[----:B------:R-:W1:Y:S01]  /*f440*/  MUFU.EX2 R2, R2 ;  /* 0x0000000200027308 */ /* 0x000e620000000800 */
[----:B------:R-:W-:Y:S01]  /*f450*/  PRMT R4, R4, 0x5410, R7 ;  /* 0x0000541004047816 */ /* 0x000fe20000000007 */
[--C-:B------:R-:W-:Y:S01]  /*f460*/  HSET2.LE.AND R138, R138, R211.reuse, PT ;  /* 0x000000d38a8a7233 */ /* 0x100fe20003803000 */
[----:B--2---:R-:W-:Y:S01]  /*f470*/  F2FP.PACK_AB R7, R171, R212 ;  /* 0x000000d4ab07723e */ /* 0x004fe200000000ff */
[--C-:B------:R-:W-:Y:S01]  /*f480*/  HSET2.LE.AND R139, R6, R211.reuse, PT ;  /* 0x000000d3068b7233 */ /* 0x100fe20003803000 */
[----:B---3--:R-:W-:Y:S01]  /*f490*/  F2FP.PACK_AB R6, R135, R168 ;  /* 0x000000a88706723e */ /* 0x008fe200000000ff */
[--C-:B------:R-:W-:Y:S01]  /*f4a0*/  HSET2.LE.AND R136, R136, R211.reuse, PT ;  /* 0x000000d388887233 */ /* 0x100fe20003803000 */
[----:B----4-:R-:W-:Y:S01]  /*f4b0*/  F2FP.PACK_AB R5, R216, R225 ;  /* 0x000000e1d805723e */ /* 0x010fe200000000ff */
[--C-:B------:R-:W-:Y:S01]  /*f4c0*/  HSET2.LE.AND R137, R4, R211.reuse, PT ;  /* 0x000000d304897233 */ /* 0x100fe20003803000 */
[----:B------:R-:W-:Y:S01]  /*f4d0*/  LOP3.LUT R138, R138, R7, RZ, 0xc0, !PT ;  /* 0x000000078a8a7212 */ /* 0x000fe200078ec0ff */
[----:B------:R-:W2:Y:S01]  /*f4e0*/  MUFU.EX2 R0, R0 ;  /* 0x0000000000007308 */ /* 0x000ea20000000800 */
[----:B------:R-:W-:Y:S01]  /*f4f0*/  LOP3.LUT R139, R139, R6, RZ, 0xc0, !PT ;  /* 0x000000068b8b7212 */ /* 0x000fe200078ec0ff */
[----:B------:R-:W-:Y:S01]  /*f500*/  FFMA.FTZ R234, R167, c[0x0][0x23c], -R146 ;  /* 0x00008f00a7ea7a23 */ /* 0x000fe20000010892 */
[----:B------:R-:W-:Y:S01]  /*f510*/  LOP3.LUT R136, R136, R5, RZ, 0xc0, !PT ;  /* 0x0000000588887212 */ /* 0x000fe200078ec0ff */
[--C-:B------:R-:W-:Y:S01]  /*f520*/  FFMA.FTZ R236, R163, c[0x0][0x23c], -R148.reuse ;  /* 0x00008f00a3ec7a23 */ /* 0x100fe20000010894 */
[----:B-----5:R-:W-:Y:S01]  /*f530*/  F2FP.PACK_AB R4, R169, R170 ;  /* 0x000000aaa904723e */ /* 0x020fe200000000ff */
[----:B------:R-:W-:Y:S02]  /*f540*/  FFMA.FTZ R232, R237, c[0x0][0x23c], -R148 ;  /* 0x00008f00ede87a23 */ /* 0x000fe40000010894 */
[----:B------:R-:W-:Y:S01]  /*f550*/  FFMA.FTZ R237, R165, c[0x0][0x23c], -R146 ;  /* 0x00008f00a5ed7a23 */ /* 0x000fe20000010892 */
[----:B------:R-:W-:Y:S01]  /*f560*/  LOP3.LUT R137, R137, R4, RZ, 0xc0, !PT ;  /* 0x0000000489897212 */ /* 0x000fe200078ec0ff */
[----:B------:R-:W-:Y:S01]  /*f570*/  MUFU.EX2 R228, R228 ;  /* 0x000000e400e47308 */ /* 0x000fe20000000800 */
[----:B------:R-:W-:Y:S02]  /*f580*/  FFMA.FTZ R235, R235, c[0x0][0x23c], -R148 ;  /* 0x00008f00ebeb7a23 */ /* 0x000fe40000010894 */
[C---:B-1----:R-:W-:Y:S02]  /*f590*/  FMUL.FTZ R4, R2.reuse, R128 ;  /* 0x0000008002047220 */ /* 0x042fe40000410000 */
[C---:B------:R-:W-:Y:S02]  /*f5a0*/  FMUL.FTZ R5, R2.reuse, R129 ;  /* 0x0000008102057220 */ /* 0x040fe40000410000 */
[C---:B------:R-:W-:Y:S02]  /*f5b0*/  FMUL.FTZ R8, R2.reuse, R124 ;  /* 0x0000007c02087220 */ /* 0x040fe40000410000 */
[C---:B------:R-:W-:Y:S01]  /*f5c0*/  FMUL.FTZ R9, R2.reuse, R125 ;  /* 0x0000007d02097220 */ /* 0x040fe20000410000 */
[----:B------:R-:W-:Y:S01]  /*f5d0*/  MUFU.EX2 R231, R231 ;  /* 0x000000e700e77308 */ /* 0x000fe20000000800 */
[----:B------:R-:W-:Y:S02]  /*f5e0*/  FMUL.FTZ R16, R2, R116 ;  /* 0x0000007402107220 */ /* 0x000fe40000410000 */
[C---:B--2---:R-:W-:Y:S02]  /*f5f0*/  FMUL.FTZ R6, R0.reuse, R130 ;  /* 0x0000008200067220 */ /* 0x044fe40000410000 */
        /* <DEDUP_REMOVED lines=12> */
[----:B------:R-:W-:Y:S01]  /*f6c0*/  MUFU.EX2 R233, R233 ;  /* 0x000000e900e97308 */ /* 0x000fe20000000800 */
[----:B------:R-:W-:Y:S01]  /*f6d0*/  LDSM.16.MT88.4 R116, [R185+0xc800] ;  /* 0x00c80000b974783b */ /* 0x000fe20000004200 */
[C---:B------:R-:W-:Y:S02]  /*f6e0*/  FMUL.FTZ R13, R2.reuse, R121 ;  /* 0x00000079020d7220 */ /* 0x040fe40000410000 */
[----:B------:R-:W-:Y:S02]  /*f6f0*/  FMUL.FTZ R24, R2, R108 ;  /* 0x0000006c02187220 */ /* 0x000fe40000410000 */
[C---:B------:R-:W-:Y:S04]  /*f700*/  FMUL.FTZ R14, R0.reuse, R122 ;  /* 0x0000007a000e7220 */ /* 0x040fe80000410000 */
[----:B------:R-:W-:Y:S01]  /*f710*/  FMUL.FTZ R15, R0, R123 ;  /* 0x0000007b000f7220 */ /* 0x000fe20000410000 */
[----:B------:R-:W-:Y:S01]  /*f720*/  MUFU.EX2 R236, R236 ;  /* 0x000000ec00ec7308 */ /* 0x000fe20000000800 */
[----:B------:R-:W1:Y:S01]  /*f730*/  LDSM.16.MT88.4 R120, [R184+0xc000] ;  /* 0x00c00000b878783b */ /* 0x000e620000004200 */
[----:B------:R-:W-:Y:S02]  /*f740*/  FMUL.FTZ R25, R2, R109 ;  /* 0x0000006d02197220 */ /* 0x000fe40000410000 */
[C---:B------:R-:W-:Y:S02]  /*f750*/  FMUL.FTZ R26, R0.reuse, R110 ;  /* 0x0000006e001a7220 */ /* 0x040fe40000410000 */
[C---:B------:R-:W-:Y:S01]  /*f760*/  HMMA.16816.F32 R12, R136.reuse, R20, R12 ;  /* 0x00000014880c723c */ /* 0x040fe2000000180c */
[----:B------:R-:W-:Y:S02]  /*f770*/  FMUL.FTZ R27, R0, R111 ;  /* 0x0000006f001b7220 */ /* 0x000fe40000410000 */
[----:B------:R-:W-:Y:S01]  /*f780*/  LDSM.16.MT88.4 R108, [R184+0xe000] ;  /* 0x00e00000b86c783b */ /* 0x000fe20000004200 */
[C---:B------:R-:W-:Y:S01]  /*f790*/  FMUL.FTZ R32, R2.reuse, R100 ;  /* 0x0000006402207220 */ /* 0x040fe20000410000 */
[----:B------:R-:W-:Y:S01]  /*f7a0*/  MUFU.EX2 R241, R241 ;  /* 0x000000f100f17308 */ /* 0x000fe20000000800 */
[C---:B------:R-:W-:Y:S02]  /*f7b0*/  FMUL.FTZ R33, R2.reuse, R101 ;  /* 0x0000006502217220 */ /* 0x040fe40000410000 */
[C---:B------:R-:W-:Y:S01]  /*f7c0*/  HMMA.16816.F32 R16, R136.reuse, R22, R16 ;  /* 0x000000168810723c */ /* 0x040fe20000001810 */
[C---:B------:R-:W-:Y:S03]  /*f7d0*/  FMUL.FTZ R20, R2.reuse, R112 ;  /* 0x0000007002147220 */ /* 0x040fe60000410000 */
[----:B------:R-:W-:Y:S02]  /*f7e0*/  FMUL.FTZ R21, R2, R113 ;  /* 0x0000007102157220 */ /* 0x000fe40000410000 */
[C---:B------:R-:W-:Y:S01]  /*f7f0*/  FMUL.FTZ R34, R0.reuse, R102 ;  /* 0x0000006600227220 */ /* 0x040fe20000410000 */
[----:B------:R-:W-:Y:S01]  /*f800*/  MUFU.EX2 R224, R224 ;  /* 0x000000e000e07308 */ /* 0x000fe20000000800 */
[C---:B------:R-:W-:Y:S04]  /*f810*/  FMUL.FTZ R22, R0.reuse, R114 ;  /* 0x0000007200167220 */ /* 0x040fe80000410000 */
[C---:B------:R-:W-:Y:S02]  /*f820*/  FMUL.FTZ R23, R0.reuse, R115 ;  /* 0x0000007300177220 */ /* 0x040fe40000410000 */
[----:B------:R-:W2:Y:S01]  /*f830*/  LDSM.16.MT88.4 R112, [R188+0xe000] ;  /* 0x00e00000bc70783b */ /* 0x000ea20000004200 */
[----:B------:R-:W-:Y:S02]  /*f840*/  FMUL.FTZ R35, R0, R103 ;  /* 0x0000006700237220 */ /* 0x000fe40000410000 */
[C---:B------:R-:W-:Y:S01]  /*f850*/  FMUL.FTZ R36, R2.reuse, R36 ;  /* 0x0000002402247220 */ /* 0x040fe20000410000 */
[----:B------:R-:W3:Y:S01]  /*f860*/  MUFU.EX2 R227, R227 ;  /* 0x000000e300e37308 */ /* 0x000ee20000000800 */
[C---:B------:R-:W-:Y:S01]  /*f870*/  HMMA.16816.F32 R20, R136.reuse, R28, R20 ;  /* 0x0000001c8814723c */ /* 0x040fe20000001814 */
[----:B------:R-:W-:Y:S02]  /*f880*/  FMUL.FTZ R37, R2, R37 ;  /* 0x0000002502257220 */ /* 0x000fe40000410000 */
[----:B------:R-:W-:Y:S01]  /*f890*/  LDSM.16.MT88.4 R100, [R185+0xe000] ;  /* 0x00e00000b964783b */ /* 0x000fe20000004200 */
[C---:B------:R-:W-:Y:S02]  /*f8a0*/  FMUL.FTZ R38, R0.reuse, R38 ;  /* 0x0000002600267220 */ /* 0x040fe40000410000 */
[----:B------:R-:W-:Y:S02]  /*f8b0*/  FMUL.FTZ R39, R0, R39 ;  /* 0x0000002700277220 */ /* 0x000fe40000410000 */
[C---:B------:R-:W-:Y:S01]  /*f8c0*/  HMMA.16816.F32 R24, R136.reuse, R30, R24 ;  /* 0x0000001e8818723c */ /* 0x040fe20000001818 */
[C---:B------:R-:W-:Y:S01]  /*f8d0*/  FMUL.FTZ R28, R2.reuse, R104 ;  /* 0x00000068021c7220 */ /* 0x040fe20000410000 */
[----:B------:R-:W-:Y:S02]  /*f8e0*/  MUFU.EX2 R229, R229 ;  /* 0x000000e500e57308 */ /* 0x000fe40000000800 */
[C---:B------:R-:W-:Y:S02]  /*f8f0*/  FMUL.FTZ R29, R2.reuse, R105 ;  /* 0x00000069021d7220 */ /* 0x040fe40000410000 */
[----:B------:R-:W-:Y:S02]  /*f900*/  FMUL.FTZ R40, R2, R40 ;  /* 0x0000002802287220 */ /* 0x000fe40000410000 */
[C---:B------:R-:W-:Y:S04]  /*f910*/  FMUL.FTZ R30, R0.reuse, R106 ;  /* 0x0000006a001e7220 */ /* 0x040fe80000410000 */
[----:B------:R-:W-:Y:S01]  /*f920*/  FMUL.FTZ R31, R0, R107 ;  /* 0x0000006b001f7220 */ /* 0x000fe20000410000 */
[----:B------:R-:W4:Y:S01]  /*f930*/  MUFU.EX2 R226, R226 ;  /* 0x000000e200e27308 */ /* 0x000f220000000800 */
[----:B------:R-:W5:Y:S01]  /*f940*/  LDSM.16.MT88.4 R104, [R186+0xe000] ;  /* 0x00e00000ba68783b */ /* 0x000f620000004200 */
[----:B------:R-:W-:Y:S02]  /*f950*/  FMUL.FTZ R41, R2, R41 ;  /* 0x0000002902297220 */ /* 0x000fe40000410000 */
[C---:B------:R-:W-:Y:S02]  /*f960*/  FMUL.FTZ R42, R0.reuse, R42 ;  /* 0x0000002a002a7220 */ /* 0x040fe40000410000 */
[C---:B-1----:R-:W-:Y:S01]  /*f970*/  HMMA.16816.F32 R28, R136.reuse, R120, R28 ;  /* 0x00000078881c723c */ /* 0x042fe2000000181c */
[----:B------:R-:W-:Y:S02]  /*f980*/  FMUL.FTZ R43, R0, R43 ;  /* 0x0000002b002b7220 */ /* 0x000fe40000410000 */
[C---:B------:R-:W-:Y:S01]  /*f990*/  FMUL.FTZ R44, R2.reuse, R44 ;  /* 0x0000002c022c7220 */ /* 0x040fe20000410000 */
[----:B------:R-:W-:Y:S01]  /*f9a0*/  MUFU.EX2 R232, R232 ;  /* 0x000000e800e87308 */ /* 0x000fe20000000800 */
[----:B------:R-:W-:Y:S02]  /*f9b0*/  FMUL.FTZ R45, R2, R45 ;  /* 0x0000002d022d7220 */ /* 0x000fe40000410000 */
[C---:B------:R-:W-:Y:S01]  /*f9c0*/  FMUL.FTZ R46, R0.reuse, R46 ;  /* 0x0000002e002e7220 */ /* 0x040fe20000410000 */
[C---:B------:R-:W-:Y:S01]  /*f9d0*/  HMMA.16816.F32 R32, R136.reuse, R122, R32 ;  /* 0x0000007a8820723c */ /* 0x040fe20000001820 */
[----:B------:R-:W-:Y:S03]  /*f9e0*/  LDSM.16.MT88.4 R120, [R184+0xc800] ;  /* 0x00c80000b878783b */ /* 0x000fe60000004200 */
[----:B------:R-:W-:Y:S02]  /*f9f0*/  FMUL.FTZ R47, R0, R47 ;  /* 0x0000002f002f7220 */ /* 0x000fe40000410000 */
[C---:B------:R-:W-:Y:S01]  /*fa00*/  FMUL.FTZ R48, R2.reuse, R48 ;  /* 0x0000003002307220 */ /* 0x040fe20000410000 */
[----:B------:R-:W1:Y:S01]  /*fa10*/  MUFU.EX2 R235, R235 ;  /* 0x000000eb00eb7308 */ /* 0x000e620000000800 */
[C---:B--2---:R-:W-:Y:S01]  /*fa20*/  HMMA.16816.F32 R36, R136.reuse, R112, R36 ;  /* 0x000000708824723c */ /* 0x044fe20000001824 */
[----:B------:R-:W-:Y:S03]  /*fa30*/  FMUL.FTZ R49, R2, R49 ;  /* 0x0000003102317220 */ /* 0x000fe60000410000 */
        /* <DEDUP_REMOVED lines=8> */
[C---:B-----5:R-:W-:Y:S03]  /*fac0*/  HMMA.16816.F32 R44, R136.reuse, R104, R44 ;  /* 0x00000068882c723c */ /* 0x060fe6000000182c */
[----:B------:R-:W-:Y:S01]  /*fad0*/  FMUL.FTZ R55, R0, R55 ;  /* 0x0000003700377220 */ /* 0x000fe20000410000 */
[----:B------:R-:W-:Y:S01]  /*fae0*/  MUFU.EX2 R237, R237 ;  /* 0x000000ed00ed7308 */ /* 0x000fe20000000800 */
[C---:B------:R-:W-:Y:S02]  /*faf0*/  FMUL.FTZ R56, R2.reuse, R56 ;  /* 0x0000003802387220 */ /* 0x040fe40000410000 */
[----:B------:R-:W-:Y:S02]  /*fb00*/  FMUL.FTZ R57, R2, R57 ;  /* 0x0000003902397220 */ /* 0x000fe40000410000 */
[C---:B------:R-:W-:Y:S01]  /*fb10*/  FMUL.FTZ R58, R0.reuse, R58 ;  /* 0x0000003a003a7220 */ /* 0x040fe20000410000 */
[C---:B------:R-:W-:Y:S01]  /*fb20*/  HMMA.16816.F32 R48, R136.reuse, R106, R48 ;  /* 0x0000006a8830723c */ /* 0x040fe20000001830 */
[----:B------:R-:W2:Y:S01]  /*fb30*/  LDSM.16.MT88.4 R104, [R188+0x10000] ;  /* 0x01000000bc68783b */ /* 0x000ea20000004200 */
[----:B------:R-:W-:Y:S02]  /*fb40*/  FMUL.FTZ R59, R0, R59 ;  /* 0x0000003b003b7220 */ /* 0x000fe40000410000 */
[----:B------:R-:W-:Y:S01]  /*fb50*/  MUFU.EX2 R243, R243 ;  /* 0x000000f300f37308 */ /* 0x000fe20000000800 */
[C---:B------:R-:W-:Y:S03]  /*fb60*/  FMUL.FTZ R60, R2.reuse, R60 ;  /* 0x0000003c023c7220 */ /* 0x040fe60000410000 */
[C---:B------:R-:W-:Y:S01]  /*fb70*/  HMMA.16816.F32 R52, R136.reuse, R100, R52 ;  /* 0x000000648834723c */ /* 0x040fe20000001834 */
[----:B------:R-:W-:Y:S03]  /*fb80*/  FMUL.FTZ R61, R2, R61 ;  /* 0x0000003d023d7220 */ /* 0x000fe60000410000 */
[C---:B------:R-:W-:Y:S02]  /*fb90*/  FMUL.FTZ R62, R0.reuse, R62 ;  /* 0x0000003e003e7220 */ /* 0x040fe40000410000 */
[----:B------:R-:W-:Y:S01]  /*fba0*/  FMUL.FTZ R63, R0, R63 ;  /* 0x0000003f003f7220 */ /* 0x000fe20000410000 */
[----:B------:R-:W-:Y:S01]  /*fbb0*/  MUFU.EX2 R240, R240 ;  /* 0x000000f000f07308 */ /* 0x000fe20000000800 */
[C---:B------:R-:W-:Y:S01]  /*fbc0*/  HMMA.16816.F32 R56, R136.reuse, R102, R56 ;  /* 0x000000668838723c */ /* 0x040fe20000001838 */
[----:B------:R-:W5:Y:S03]  /*fbd0*/  LDSM.16.MT88.4 R100, [R186+0x10000] ;  /* 0x01000000ba64783b */ /* 0x000f660000004200 */
[C---:B------:R-:W-:Y:S02]  /*fbe0*/  FMUL.FTZ R64, R2.reuse, R64 ;  /* 0x0000004002407220 */ /* 0x040fe40000410000 */
[----:B------:R-:W-:Y:S02]  /*fbf0*/  FMUL.FTZ R65, R2, R65 ;  /* 0x0000004102417220 */ /* 0x000fe40000410000 */
[C---:B------:R-:W-:Y:S01]  /*fc00*/  HMMA.16816.F32 R60, R136.reuse, R108, R60 ;  /* 0x0000006c883c723c */ /* 0x040fe2000000183c */
[C---:B------:R-:W-:Y:S01]  /*fc10*/  FMUL.FTZ R66, R0.reuse, R66 ;  /* 0x0000004200427220 */ /* 0x040fe20000410000 */
[----:B------:R-:W-:Y:S02]  /*fc20*/  MUFU.EX2 R245, R245 ;  /* 0x000000f500f57308 */ /* 0x000fe40000000800 */
[----:B------:R-:W-:Y:S02]  /*fc30*/  FMUL.FTZ R67, R0, R67 ;  /* 0x0000004300437220 */ /* 0x000fe40000410000 */
[C---:B------:R-:W-:Y:S02]  /*fc40*/  FMUL.FTZ R68, R2.reuse, R68 ;  /* 0x0000004402447220 */ /* 0x040fe40000410000 */
[----:B------:R-:W-:Y:S03]  /*fc50*/  FMUL.FTZ R69, R2, R69 ;  /* 0x0000004502457220 */ /* 0x000fe60000410000 */
[C---:B------:R-:W-:Y:S01]  /*fc60*/  HMMA.16816.F32 R64, R136.reuse, R110, R64 ;  /* 0x0000006e8840723c */ /* 0x040fe20000001840 */
[----:B------:R-:W1:Y:S01]  /*fc70*/  LDSM.16.MT88.4 R108, [R185+0x10000] ;  /* 0x01000000b96c783b */ /* 0x000e620000004200 */
[C---:B------:R-:W-:Y:S01]  /*fc80*/  FMUL.FTZ R70, R0.reuse, R70 ;  /* 0x0000004600467220 */ /* 0x040fe20000410000 */
[----:B------:R-:W-:Y:S01]  /*fc90*/  MUFU.EX2 R242, R242 ;  /* 0x000000f200f27308 */ /* 0x000fe20000000800 */
[----:B------:R-:W-:Y:S02]  /*fca0*/  FMUL.FTZ R71, R0, R71 ;  /* 0x0000004700477220 */ /* 0x000fe40000410000 */
[C---:B------:R-:W-:Y:S02]  /*fcb0*/  FMUL.FTZ R72, R2.reuse, R72 ;  /* 0x0000004802487220 */ /* 0x040fe40000410000 */
        /* <DEDUP_REMOVED lines=13> */
[C---:B-----5:R-:W-:Y:S03]  /*fd90*/  HMMA.16816.F32 R76, R136.reuse, R100, R76 ;  /* 0x00000064884c723c */ /* 0x060fe6000000184c */
        /* <DEDUP_REMOVED lines=9> */
[C---:B-1----:R-:W-:Y:S03]  /*fe30*/  HMMA.16816.F32 R84, R136.reuse, R108, R84 ;  /* 0x0000006c8854723c */ /* 0x042fe60000001854 */
        /* <DEDUP_REMOVED lines=19> */
[----:B------:R-:W1:Y:S03]  /*ff70*/  LDSM.16.MT88.4 R108, [R188+0xc800] ;  /* 0x00c80000bc6c783b */ /* 0x000e660000004200 */
        /* <DEDUP_REMOVED lines=19> */
[----:B------:R-:W-:Y:S01]  /*100b0*/  MUFU.EX2 R244, R244 ;  /* 0x000000f400f47308 */ /* 0x000fe20000000800 */
[----:B------:R-:W-:Y:S01]  /*100c0*/  F2FP.PACK_AB R101, R231, R228 ;  /* 0x000000e4e765723e */ /* 0x000fe200000000ff */
[--C-:B------:R-:W-:Y:S01]  /*100d0*/  HSET2.LE.AND R105, R150, R211.reuse, PT ;  /* 0x000000d396697233 */ /* 0x100fe20003803000 */
[----:B------:R-:W-:Y:S03]  /*100e0*/  F2FP.PACK_AB R100, R233, R230 ;  /* 0x000000e6e964723e */ /* 0x000fe600000000ff */
[----:B----4-:R-:W-:Y:S01]  /*100f0*/  F2FP.PACK_AB R134, R226, R229 ;  /* 0x000000e5e286723e */ /* 0x010fe200000000ff */
[----:B------:R-:W-:Y:S01]  /*10100*/  FFMA.FTZ R225, R2, R217, R225 ;  /* 0x000000d902e17223 */ /* 0x000fe200000100e1 */
[----:B------:R-:W-:Y:S01]  /*10110*/  LOP3.LUT R104, R104, R101, RZ, 0xc0, !PT ;  /* 0x0000006568687212 */ /* 0x000fe200078ec0ff */
[----:B------:R-:W-:Y:S01]  /*10120*/  FFMA.FTZ R170, R0, R213, R170 ;  /* 0x000000d500aa7223 */ /* 0x000fe200000100aa */
[----:B------:R-:W-:Y:S01]  /*10130*/  LOP3.LUT R107, R107, R134, RZ, 0xc0, !PT ;  /* 0x000000866b6b7212 */ /* 0x000fe200078ec0ff */
[----:B------:R-:W-:Y:S01]  /*10140*/  FADD.FTZ R225, R216, R225 ;  /* 0x000000e1d8e17221 */ /* 0x000fe20000010000 */
[----:B------:R-:W-:Y:S01]  /*10150*/  LOP3.LUT R105, R105, R100, RZ, 0xc0, !PT ;  /* 0x0000006469697212 */ /* 0x000fe200078ec0ff */
[----:B------:R-:W-:Y:S01]  /*10160*/  FADD.FTZ R169, R169, R170 ;  /* 0x000000aaa9a97221 */ /* 0x000fe20000010000 */
[----:B------:R-:W2:Y:S01]  /*10170*/  LDSM.16.MT88.4 R100, [R184+0xe800] ;  /* 0x00e80000b864783b */ /* 0x000ea20000004200 */
[----:B------:R-:W-:Y:S02]  /*10180*/  FADD.FTZ R212, R212, R225 ;  /* 0x000000e1d4d47221 */ /* 0x000fe40000010000 */
[----:B------:R-:W-:Y:S02]  /*10190*/  FADD.FTZ R168, R168, R169 ;  /* 0x000000a9a8a87221 */ /* 0x000fe40000010000 */
[C---:B-1----:R-:W-:Y:S01]  /*101a0*/  HMMA.16816.F32 R4, R104.reuse, R108, R4 ;  /* 0x0000006c6804723c */ /* 0x042fe20000001804 */
[----:B------:R-:W-:Y:S02]  /*101b0*/  FADD.FTZ R171, R171, R212 ;  /* 0x000000d4abab7221 */ /* 0x000fe40000010000 */
[----:B------:R-:W-:Y:S02]  /*101c0*/  FADD.FTZ R135, R135, R168 ;  /* 0x000000a887877221 */ /* 0x000fe40000010000 */
[----:B------:R-:W-:Y:S02]  /*101d0*/  FADD.FTZ R228, R228, R171 ;  /* 0x000000abe4e47221 */ /* 0x000fe40000010000 */
[----:B------:R-:W-:Y:S01]  /*101e0*/  FADD.FTZ R0, R230, R135 ;  /* 0x00000087e6007221 */ /* 0x000fe20000010000 */
[C---:B------:R-:W-:Y:S01]  /*101f0*/  HMMA.16816.F32 R8, R104.reuse, R110, R8 ;  /* 0x0000006e6808723c */ /* 0x040fe20000001808 */
[----:B------:R-:W1:Y:S03]  /*10200*/  LDSM.16.MT88.4 R108, [R188+0x10800] ;  /* 0x01080000bc6c783b */ /* 0x000e660000004200 */
[----:B------:R-:W-:Y:S02]  /*10210*/  FADD.FTZ R231, R231, R228 ;  /* 0x000000e4e7e77221 */ /* 0x000fe40000010000 */
[----:B------:R-:W-:Y:S02]  /*10220*/  FADD.FTZ R0, R233, R0 ;  /* 0x00000000e9007221 */ /* 0x000fe40000010000 */
[C---:B------:R-:W-:Y:S01]  /*10230*/  HMMA.16816.F32 R12, R104.reuse, R112, R12 ;  /* 0x00000070680c723c */ /* 0x040fe2000000180c */
[----:B------:R-:W-:Y:S03]  /*10240*/  FADD.FTZ R224, R224, R231 ;  /* 0x000000e7e0e07221 */ /* 0x000fe60000010000 */
[----:B------:R-:W-:Y:S02]  /*10250*/  IMAD.MOV.U32 R2, RZ, RZ, R3 ;  /* 0x000000ffff027224 */ /* 0x000fe400078e0003 */
[----:B------:R-:W-:Y:S02]  /*10260*/  FADD.FTZ R227, R227, R224 ;  /* 0x000000e0e3e37221 */ /* 0x000fe40000010000 */
[C---:B------:R-:W-:Y:S01]  /*10270*/  HMMA.16816.F32 R16, R104.reuse, R114, R16 ;  /* 0x000000726810723c */ /* 0x040fe20000001810 */
[----:B------:R-:W3:Y:S07]  /*10280*/  LDSM.16.MT88.4 R112, [R186+0x10800] ;  /* 0x01080000ba70783b */ /* 0x000eee0000004200 */
        /* <DEDUP_REMOVED lines=15> */
[C---:B--2---:R-:W-:Y:S07]  /*10380*/  HMMA.16816.F32 R60, R104.reuse, R100, R60 ;  /* 0x00000064683c723c */ /* 0x044fee000000183c */
[----:B------:R-:W-:Y:S01]  /*10390*/  IMAD.WIDE.U32 R100, R116, -0x326172a9, RZ ;  /* 0xcd9e8d5774647825 */ /* 0x000fe200078e00ff */
[C---:B------:R-:W-:Y:S04]  /*103a0*/  HMMA.16816.F32 R64, R104.reuse, R102, R64 ;  /* 0x000000666840723c */ /* 0x040fe80000001840 */
[----:B------:R-:W-:Y:S01]  /*103b0*/  LOP3.LUT R116, R101, UR24, R218, 0x96, !PT ;  /* 0x0000001865747c12 */ /* 0x000fe2000f8e96da */
[----:B------:R-:W-:Y:S01]  /*103c0*/  UMOV UR24, UR8 ;  /* 0x0000000800187c82 */ /* 0x000fe20008000000 */
[----:B------:R-:W-:Y:S01]  /*103d0*/  LOP3.LUT R117, R239, UR30, R100, 0x96, !PT ;  /* 0x0000001eef757c12 */ /* 0x000fe2000f8e9664 */
[----:B------:R-:W-:Y:S01]  /*103e0*/  FFMA.FTZ R239, R159, c[0x0][0x23c], -R148 ;  /* 0x00008f009fef7a23 */ /* 0x000fe20000010894 */
[C---:B-1----:R-:W-:Y:S01]  /*103f0*/  HMMA.16816.F32 R68, R104.reuse, R108, R68 ;  /* 0x0000006c6844723c */ /* 0x042fe20000001844 */
[----:B------:R-:W1:Y:S03]  /*10400*/  LDSM.16.MT88.4 R100, [R185+0x10800] ;  /* 0x01080000b964783b */ /* 0x000e660000004200 */
[----:B------:R-:W-:Y:S01]  /*10410*/  IMAD.WIDE.U32 R118, R116, -0x2daee0ad, RZ ;  /* 0xd2511f5374767825 */ /* 0x000fe200078e00ff */
[----:B------:R-:W2:Y:S03]  /*10420*/  MUFU.EX2 R239, R239 ;  /* 0x000000ef00ef7308 */ /* 0x000ea60000000800 */
[C---:B------:R-:W-:Y:S01]  /*10430*/  HMMA.16816.F32 R72, R104.reuse, R110, R72 ;  /* 0x0000006e6848723c */ /* 0x040fe20000001848 */
[----:B------:R-:W-:Y:S03]  /*10440*/  IMAD.WIDE.U32 R116, R117, -0x2daee0ad, RZ ;  /* 0xd2511f5375747825 */ /* 0x000fe600078e00ff */
[----:B------:R-:W-:Y:S02]  /*10450*/  LOP3.LUT R108, R119, UR29, R214, 0x96, !PT ;  /* 0x0000001d776c7c12 */ /* 0x000fe4000f8e96d6 */
[----:B------:R-:W-:Y:S02]  /*10460*/  LOP3.LUT R166, R117, UR25, R118, 0x96, !PT ;  /* 0x0000001975a67c12 */ /* 0x000fe4000f8e9676 */
[C---:B---3--:R-:W-:Y:S01]  /*10470*/  HMMA.16816.F32 R76, R104.reuse, R112, R76 ;  /* 0x00000070684c723c */ /* 0x048fe2000000184c */
[----:B------:R-:W-:Y:S04]  /*10480*/  IMAD.WIDE.U32 R108, R108, -0x326172a9, RZ ;  /* 0xcd9e8d576c6c7825 */ /* 0x000fe800078e00ff */
[----:B------:R-:W-:Y:S01]  /*10490*/  IMAD.WIDE.U32 R166, R166, -0x326172a9, RZ ;  /* 0xcd9e8d57a6a67825 */ /* 0x000fe200078e00ff */
[----:B------:R-:W-:Y:S02]  /*104a0*/  LOP3.LUT R238, R109, UR26, R238, 0x96, !PT ;  /* 0x0000001a6dee7c12 */ /* 0x000fe4000f8e96ee */
[C---:B------:R-:W-:Y:S04]  /*104b0*/  HMMA.16816.F32 R80, R104.reuse, R114, R80 ;  /* 0x000000726850723c */ /* 0x040fe80000001850 */
[----:B------:R-:W-:Y:S01]  /*104c0*/  LOP3.LUT R162, R167, UR23, R108, 0x96, !PT ;  /* 0x00000017a7a27c12 */ /* 0x000fe2000f8e966c */
[----:B------:R-:W-:Y:S01]  /*104d0*/  IMAD.WIDE.U32 R112, R238, -0x2daee0ad, RZ ;  /* 0xd2511f53ee707825 */ /* 0x000fe200078e00ff */
[----:B------:R-:W3:Y:S03]  /*104e0*/  LDSM.16.MT88.4 R108, [R184+0x10800] ;  /* 0x01080000b86c783b */ /* 0x000ee60000004200 */
        /* <DEDUP_REMOVED lines=20> */
[C---:B---3--:R-:W-:Y:S01]  /*10630*/  HMMA.16816.F32 R92, R104.reuse, R108, R92 ;  /* 0x0000006c685c723c */ /* 0x048fe2000000185c */
        /* <DEDUP_REMOVED lines=14> */
[----:B------:R-:W-:Y:S01]  /*10720*/  F2FP.PACK_AB R101, R235, R232 ;  /* 0x000000e8eb65723e */ /* 0x000fe200000000ff */
[--C-:B------:R-:W-:Y:S01]  /*10730*/  HSET2.LE.AND R100, R100, R211.reuse, PT ;  /* 0x000000d364647233 */ /* 0x100fe20003803000 */
[----:B--2---:R-:W-:Y:S01]  /*10740*/  F2FP.PACK_AB R109, R239, R236 ;  /* 0x000000ecef6d723e */ /* 0x004fe200000000ff */
        /* <DEDUP_REMOVED lines=17> */
[----:B----4-:R-:W-:Y:S01]  /*10860*/  LDSM.16.MT88.4 R144, [R184+0xd800] ;  /* 0x00d80000b890783b */ /* 0x010fe20000004200 */
        /* <DEDUP_REMOVED lines=109> */
.L_x_1033:
        /* <DEDUP_REMOVED lines=341> */
.L_x_1038:
[----:B----4-:R-:W-:Y:S05]  /*12490*/  BSYNC B0 ;  /* 0x0000000000007941 */ /* 0x010fea0003800000 */
.L_x_1037:
        /* <DEDUP_REMOVED lines=34> */
.L_x_1040:
[----:B------:R-:W-:Y:S05]  /*126c0*/  BSYNC B0 ;  /* 0x0000000000007941 */ /* 0x000fea0003800000 */
.L_x_1039:
        /* <DEDUP_REMOVED lines=20> */
.L_x_1042:
[----:B------:R-:W-:Y:S05]  /*12810*/  BSYNC B0 ;  /* 0x0000000000007941 */ /* 0x000fea0003800000 */
.L_x_1041:
        /* <DEDUP_REMOVED lines=20> */
.L_x_1044:
[----:B------:R-:W-:Y:S05]  /*12960*/  BSYNC B0 ;  /* 0x0000000000007941 */ /* 0x000fea0003800000 */
.L_x_1043:
        /* <DEDUP_REMOVED lines=21> */
.L_x_1045:
        /* <DEDUP_REMOVED lines=12> */
.L_x_1297:


//--------------------- .text._ZN5flash16flash_fwd_kernelI23Flash_fwd_kernel_traitsILi192ELi64ELi64ELi4ELb0ELb0EN7cutlass6half_tE19Flash_kernel_traitsILi192ELi64ELi64ELi4ES3_EELb1ELb0ELb1ELb0ELb0ELb0ELb0ELb1EEEvNS_16Flash_fwd_paramsE --------------------------
	.section	.text._ZN5flash16flash_fwd_kernelI23Flash_fwd_kernel_traitsILi192ELi64ELi64ELi4ELb0ELb0EN7cutlass6half_tE19Flash_kernel_traitsILi192ELi64ELi64ELi4ES3_EELb1ELb0ELb1ELb0ELb0ELb0ELb0ELb1EEEvNS_16Flash_fwd_paramsE,"ax",@progbits
	.sectioninfo	@"SHI_REGISTERS=255"
	.align	128
        .global         _ZN5flash16flash_fwd_kernelI23Flash_fwd_kernel_traitsILi192ELi64ELi64ELi4ELb0ELb0EN7cutlass6half_tE19Flash_kernel_traitsILi192ELi64ELi64ELi4ES3_EELb1ELb0ELb1ELb0ELb0ELb0ELb0ELb1EEEvNS_16Flash_fwd_paramsE
        .type           _ZN5flash16flash_fwd_kernelI23Flash_fwd_kernel_traitsILi192ELi64ELi64ELi4ELb0ELb0EN7cutlass6half_tE19Flash_kernel_traitsILi192ELi64ELi64ELi4ES3_EELb1ELb0ELb1ELb0ELb0ELb0ELb0ELb1EEEvNS_16Flash_fwd_paramsE,@function
        .size           _ZN5flash16flash_fwd_kernelI23Flash_fwd_kernel_traitsILi192ELi64ELi64ELi4ELb0ELb0EN7cutlass6half_tE19Flash_kernel_traitsILi192ELi64ELi64ELi4ES3_EELb1ELb0ELb1ELb0ELb0ELb0ELb0ELb1EEEvNS_16Flash_fwd_paramsE,(.L_x_1298 - _ZN5flash16flash_fwd_kernelI23Flash_fwd_kernel_traitsILi192ELi64ELi64ELi4ELb0ELb0EN7cutlass6half_tE19Flash_kernel_traitsILi192ELi64ELi64ELi4ES3_EELb1ELb0ELb1ELb0ELb0ELb0ELb0ELb1EEEvNS_16Flash_fwd_paramsE)
        .other          _ZN5flash16flash_fwd_kernelI23Flash_fwd_kernel_traitsILi192ELi64ELi64ELi4ELb0ELb0EN7cutlass6half_tE19Flash_kernel_traitsILi192ELi64ELi64ELi4ES3_EELb1ELb0ELb1ELb0ELb0ELb0ELb0ELb1EEEvNS_16Flash_fwd_paramsE,@"STO_CUDA_ENTRY STV_DEFAULT"
_ZN5flash16flash_fwd_kernelI23Flash_fwd_kernel_traitsILi192ELi64ELi64ELi4ELb0ELb0EN7cutlass6half_tE19Flash_kernel_traitsILi192ELi64ELi64ELi4ES3_EELb1ELb0ELb1ELb0ELb0ELb0ELb0ELb1EEEvNS_16Flash_fwd_paramsE:
.text._ZN5flash16flash_fwd_kernelI23Flash_fwd_kernel_traitsILi192ELi64ELi64ELi4ELb0ELb0EN7cutlass6half_tE19Flash_kernel_traitsILi192ELi64ELi64ELi4ES3_EELb1ELb0ELb1ELb0ELb0ELb0ELb0ELb1EEEvNS_16Flash_fwd_paramsE:
        /* <DEDUP_REMOVED lines=65> */
[----:B------:R-:W-:Y:S01]  /*0410*/  UMOV UR21, URZ ;  /* 0x0000003f00157c82 */ /* 0x000fe20008000000 */
[----:B------:R-:W-:Y:S01]  /*0420*/  SHF.R.S32.HI R14, RZ, 0x1f, R25 ;  /* 0x0000001fff0e7819 */ /* 0x000fe20000011419 */
[----:B------:R-:W-:-:S03]  /*0430*/  UMOV UR25, 0xffffffff ;  /* 0xffffffff00197882 */ /* 0x000fc60000000000 */
[----:B------:R-:W-:Y:S02]  /*0440*/  LEA.HI R16, R14, R25, RZ, 0x5 ;  /* 0x000000190e107211 */ /* 0x000fe400078f28ff */
[----:B---3--:R-:W3:Y:S08]  /*0450*/  @P0 R2UR UR11, R9 ;  /* 0x00000000090b03c2 */ /* 0x008ef000000e0000 */
[----:B----4-:R-:W3:Y:S01]  /*0460*/  @P0 R2UR UR17, R6 ;  /* 0x00000000061103c2 */ /* 0x010ee200000e0000 */
[----:B------:R-:W-:-:S04]  /*0470*/  ISETP.NE.U32.AND P0, PT, RZ, c[0x0][0x248], PT ;  /* 0x00009200ff007a0c */ /* 0x000fc80003f05070 */
[----:B------:R-:W-:Y:S01]  /*0480*/  ISETP.NE.AND.EX P0, PT, RZ, c[0x0][0x24c], PT, P0 ;  /* 0x00009300ff007a0c */ /* 0x000fe20003f05300 */
[----:B---3--:R-:W-:Y:S02]  /*0490*/  @UP2 UIADD3 UR17, UR17, -UR11, URZ ;  /* 0x8000000b11112290 */ /* 0x008fe4000fffe03f */
[----:B--2---:R2:W3:Y:S05]  /*04a0*/  @P1 R2UR UR21, R4 ;  /* 0x00000000041513c2 */ /* 0x0044ea00000e0000 */
[----:B------:R-:W-:-:S03]  /*04b0*/  @!UP2 ULDC UR17, c[0x0][0x214] ;  /* 0x000085000011aab9 */ /* 0x000fc60000000800 */
[----:B-----5:R2:W4:Y:S02]  /*04c0*/  @!P2 R2UR UR25, R0 ;  /* 0x000000000019a3c2 */ /* 0x02052400000e0000 */
[----:B--234-:R-:W-:Y:S05]  /*04d0*/  @!P0 BRA `(.L_x_1046) ;  /* 0x0000007000008947 */ /* 0x01cfea0003800000 */
[----:B-1----:R-:W-:-:S13]  /*04e0*/  PLOP3.LUT P0, PT, PT, PT, UP3, 0x80, 0x0 ;  /* 0x000000000000781c */ /* 0x002fda0003f0f038 */
[----:B------:R-:W2:Y:S04]  /*04f0*/  @P0 LDG.E R0, [R2.64+0x4] ;  /* 0x0000041202000981 */ /* 0x000ea8000c1e1900 */
[----:B------:R-:W3:Y:S01]  /*0500*/  @!P0 LDG.E R2, [R2.64] ;  /* 0x0000001202028981 */ /* 0x000ee2000c1e1900 */
[----:B--2---:R-:W1:Y:S02]  /*0510*/  @P0 R2UR UR6, R0 ;  /* 0x00000000000603c2 */ /* 0x004e6400000e0000 */
[----:B-1----:R-:W-:-:S11]  /*0520*/  @UP3 UIADD3 UR6, UR6, -UR25, URZ ;  /* 0x8000001906063290 */ /* 0x002fd6000fffe03f */
[----:B---3--:R1:W2:Y:S02]  /*0530*/  @!P0 R2UR UR6, R2 ;  /* 0x00000000020683c2 */ /* 0x0082a400000e0000 */
[----:B-12---:R-:W-:Y:S05]  /*0540*/  BRA `(.L_x_1047) ;  /* 0x0000001000007947 */ /* 0x006fea0003800000 */
.L_x_1046:
[----:B-1----:R-:W-:Y:S02]  /*0550*/  ULDC UR6, c[0x0][0x218] ;  /* 0x0000860000067ab9 */ /* 0x002fe40000000800 */
.L_x_1047:
        /* <DEDUP_REMOVED lines=22> */
[----:B------:R-:W-:Y:S01]  /*06c0*/  LOP3.LUT R0, R16, 0xffffffe0, RZ, 0xc0, !PT ;  /* 0xffffffe010007812 */ /* 0x000fe200078ec0ff */
[----:B------:R-:W-:Y:S02]  /*06d0*/  UIADD3 UR4, -UR17, 0x7f, UR15 ;  /* 0x0000007f11047890 */ /* 0x000fe4000fffe10f */
[----:B------:R-:W-:Y:S02]  /*06e0*/  ULDC UR9, c[0x0][0x2e4] ;  /* 0x0000b90000097ab9 */ /* 0x000fe40000000800 */
[----:B------:R-:W-:Y:S01]  /*06f0*/  ULDC UR5, c[0x0][0x2e8] ;  /* 0x0000ba0000057ab9 */ /* 0x000fe20000000800 */
[----:B------:R-:W-:Y:S01]  /*0700*/  IMAD.IADD R20, R25, 0x1, -R0 ;  /* 0x0000000119147824 */ /* 0x000fe200078e0a00 */
        /* <DEDUP_REMOVED lines=28> */
[----:B------:R-:W-:Y:S01]  /*08d0*/  BSSY B0, `(.L_x_1049) ;  /* 0x0000044000007945 */ /* 0x000fe20003800000 */
[----:B------:R-:W-:Y:S01]  /*08e0*/  UISETP.NE.AND UP3, UPT, UR20, URZ, UPT ;  /* 0x0000003f1400728c */ /* 0x000fe2000bf65270 */
[----:B------:R-:W-:Y:S01]  /*08f0*/  IMAD.IADD R15, R25, 0x1, -R0 ;  /* 0x00000001190f7824 */ /* 0x000fe200078e0a00 */
[----:B------:R-:W-:Y:S01]  /*0900*/  @!UP0 USHF.R.S32.HI UR21, URZ, 0x1f, UR13 ;  /* 0x0000001f3f158899 */ /* 0x000fe2000801140d */
[----:B------:R-:W-:Y:S01]  /*0910*/  SHF.R.S32.HI R7, RZ, 0x1f, R6 ;  /* 0x0000001fff077819 */ /* 0x000fe20000011406 */
[----:B------:R-:W-:Y:S01]  /*0920*/  @UP0 UIMAD.WIDE.U32 UR8, UR11, UR6, URZ ;  /* 0x000000060b0802a5 */ /* 0x000fe2000f8e003f */
[----:B------:R-:W-:Y:S01]  /*0930*/  IMAD.SHL.U32 R0, R15, 0x8, RZ ;  /* 0x000000080f007824 */ /* 0x000fe200078e00ff */
[----:B------:R-:W-:-:S02]  /*0940*/  ULDC.64 UR4, c[0x0][0x1e0] ;  /* 0x0000780000047ab9 */ /* 0x000fc40000000a00 */
[----:B------:R-:W-:Y:S02]  /*0950*/  @!UP0 UIMAD UR21, UR21, UR4, URZ ;  /* 0x00000004151582a4 */ /* 0x000fe4000f8e023f */
[----:B------:R-:W-:Y:S01]  /*0960*/  USHF.R.S32.HI UR22, URZ, 0x1f, UR12 ;  /* 0x0000001f3f167899 */ /* 0x000fe2000801140c */
[C---:B------:R-:W-:Y:S01]  /*0970*/  IADD3 R18, R0.reuse, 0x40, RZ ;  /* 0x0000004000127810 */ /* 0x040fe20007ffe0ff */
[----:B------:R-:W-:Y:S01]  /*0980*/  UISETP.EQ.AND UP3, UPT, UR16, URZ, UP3 ;  /* 0x0000003f1000728c */ /* 0x000fe20009f62270 */
[----:B------:R-:W-:Y:S01]  /*0990*/  IADD3 R17, R0, 0x80, RZ ;  /* 0x0000008000117810 */ /* 0x000fe20007ffe0ff */
[----:B------:R-:W-:Y:S02]  /*09a0*/  @!UP2 UISETP.NE.AND UP1, UPT, UR20, URZ, UPT ;  /* 0x0000003f1400a28c */ /* 0x000fe4000bf25270 */
[----:B------:R-:W-:Y:S02]  /*09b0*/  @UP0 UIMAD UR7, UR11, UR7, UR9 ;  /* 0x000000070b0702a4 */ /* 0x000fe4000f8e0209 */
[----:B------:R-:W-:-:S02]  /*09c0*/  ULDC UR10, c[0x0][0x214] ;  /* 0x00008500000a7ab9 */ /* 0x000fc40000000800 */
[----:B------:R-:W-:Y:S02]  /*09d0*/  @UP2 ULDC UR16, c[0x0][0x210] ;  /* 0x0000840000102ab9 */ /* 0x000fe40000000800 */
[----:B------:R-:W-:Y:S02]  /*09e0*/  @!UP0 UIMAD.WIDE.U32 UR24, UR13, UR4, URZ ;  /* 0x000000040d1882a5 */ /* 0x000fe4000f8e003f */
[----:B------:R-:W-:Y:S02]  /*09f0*/  ULDC UR9, c[0x0][0x234] ;  /* 0x00008d0000097ab9 */ /* 0x000fe40000000800 */
[----:B------:R-:W-:Y:S02]  /*0a00*/  @!UP0 UIMAD UR21, UR13, UR5, UR21 ;  /* 0x000000050d1582a4 */ /* 0x000fe4000f8e0215 */
[----:B------:R-:W-:Y:S02]  /*0a10*/  @UP2 UIMAD UR16, UR16, UR10, URZ ;  /* 0x0000000a101022a4 */ /* 0x000fe4000f8e023f */
[----:B------:R-:W-:-:S02]  /*0a20*/  ULDC.64 UR4, c[0x0][0x1f0] ;  /* 0x00007c0000047ab9 */ /* 0x000fc40000000a00 */
[----:B------:R-:W-:Y:S02]  /*0a30*/  @!UP2 USEL UR16, UR10, UR9, !UP1 ;  /* 0x000000090a10a287 */ /* 0x000fe4000c800000 */
        /* <DEDUP_REMOVED lines=17> */
[----:B------:R-:W-:Y:S01]  /*0b50*/  UIMAD UR15, UR15, UR23, URZ ;  /* 0x000000170f0f72a4 */ /* 0x000fe2000f8e023f */
[----:B------:R-:W-:Y:S01]  /*0b60*/  IMAD.U32 R2, RZ, RZ, UR14 ;  /* 0x0000000eff027e24 */ /* 0x000fe2000f8e00ff */
[----:B------:R-:W-:Y:S02]  /*0b70*/  UIMAD UR16, UR12, UR16, UR22 ;  /* 0x000000100c1072a4 */ /* 0x000fe4000f8e0216 */
[----:B------:R-:W-:Y:S01]  /*0b80*/  @!UP3 UMOV UR26, URZ ;  /* 0x0000003f001abc82 */ /* 0x000fe20008000000 */
[----:B------:R-:W-:Y:S01]  /*0b90*/  IMAD.WIDE R2, R2, 0x40, R6 ;  /* 0x0000004002027825 */ /* 0x000fe200078e0206 */
        /* <DEDUP_REMOVED lines=23> */
.L_x_1050:
[----:B------:R-:W-:Y:S05]  /*0d10*/  BSYNC B0 ;  /* 0x0000000000007941 */ /* 0x000fea0003800000 */
.L_x_1049:
        /* <DEDUP_REMOVED lines=20> */
.L_x_1052:
[----:B------:R-:W-:Y:S05]  /*0e60*/  BSYNC B0 ;  /* 0x0000000000007941 */ /* 0x000fea0003800000 */
.L_x_1051:
        /* <DEDUP_REMOVED lines=20> */
.L_x_1054:
[----:B------:R-:W-:Y:S05]  /*0fb0*/  BSYNC B0 ;  /* 0x0000000000007941 */ /* 0x000fea0003800000 */
.L_x_1053:
        /* <DEDUP_REMOVED lines=19> */
.L_x_1056:
[----:B------:R-:W-:Y:S05]  /*10f0*/  BSYNC B0 ;  /* 0x0000000000007941 */ /* 0x000fea0003800000 */
.L_x_1055:
        /* <DEDUP_REMOVED lines=35> */
.L_x_1048:
[----:B------:R-:W-:Y:S01]  /*1330*/  UISETP.NE.AND UP0, UPT, UR11, -0x1, UPT ;  /* 0xffffffff0b00788c */ /* 0x000fe2000bf05270 */
[----:B------:R-:W-:Y:S01]  /*1340*/  SHF.R.S32.HI R0, RZ, 0x1f, R20 ;  /* 0x0000001fff007819 */ /* 0x000fe20000011414 */
        /* <DEDUP_REMOVED lines=11> */
[----:B------:R-:W-:Y:S02]  /*1400*/  @!UP0 UIMAD UR24, UR13, UR7, UR24 ;  /* 0x000000070d1882a4 */ /* 0x000fe4000f8e0218 */
[----:B------:R-:W-:Y:S02]  /*1410*/  @UP1 UIMAD UR7, UR27, UR5, UR29 ;  /* 0x000000051b0712a4 */ /* 0x000fe4000f8e021d */
[----:B------:R-:W-:Y:S02]  /*1420*/  ULDC UR4, c[0x0][0x224] ;  /* 0x0000890000047ab9 */ /* 0x000fe40000000800 */
[----:B------:R-:W-:Y:S02]  /*1430*/  ULDC UR5, c[0x0][0x1c0] ;  /* 0x0000700000057ab9 */ /* 0x000fe40000000800 */
[----:B------:R-:W-:-:S02]  /*1440*/  UIMAD UR5, UR13, UR5, UR12 ;  /* 0x000000050d0572a4 */ /* 0x000fc4000f8e020c */
[----:B------:R-:W-:Y:S02]  /*1450*/  @!UP0 UIMAD.WIDE.U32 UR30, UR13, UR6, URZ ;  /* 0x000000060d1e82a5 */ /* 0x000fe4000f8e003f */
[----:B------:R-:W-:Y:S02]  /*1460*/  UIMAD UR4, UR5, UR4, UR15 ;  /* 0x00000004050472a4 */ /* 0x000fe4000f8e020f */
[----:B------:R-:W-:Y:S02]  /*1470*/  USHF.L.U32 UR5, UR5, 0x5, URZ ;  /* 0x0000000505057899 */ /* 0x000fe4000800063f */
[----:B------:R-:W-:Y:S02]  /*1480*/  ULDC UR6, c[0x0][0x228] ;  /* 0x00008a0000067ab9 */ /* 0x000fe40000000800 */
[----:B------:R-:W-:Y:S02]  /*1490*/  UIMAD UR6, UR4, UR6, URZ ;  /* 0x00000006040672a4 */ /* 0x000fe4000f8e023f */
[----:B------:R-:W-:Y:S01]  /*14a0*/  IADD3 R107, P2, P1, R7, UR5, R20 ;  /* 0x00000005076b7c10 */ /* 0x000fe2000f95e014 */
[----:B------:R-:W-:-:S02]  /*14b0*/  USHF.R.S32.HI UR4, URZ, 0x1f, UR5 ;  /* 0x0000001f3f047899 */ /* 0x000fc40008011405 */
[----:B------:R-:W-:Y:S02]  /*14c0*/  @!UP0 UIADD3 UR20, UR31, UR24, URZ ;  /* 0x000000181f148290 */ /* 0x000fe4000fffe03f */
[----:B------:R1:W-:Y:S01]  /*14d0*/  STL [R1+0xc0], R107 ;  /* 0x0000c06b01007387 */ /* 0x0003e20000100800 */
[----:B------:R-:W-:Y:S01]  /*14e0*/  @UP0 UMOV UR24, UR26 ;  /* 0x0000001a00180c82 */ /* 0x000fe20008000000 */
[----:B------:R-:W-:Y:S01]  /*14f0*/  IADD3.X R104, R8, UR4, R0, P2, P1 ;  /* 0x0000000408687c10 */ /* 0x000fe200097e2400 */
[----:B------:R-:W-:Y:S01]  /*1500*/  @!UP0 UMOV UR24, UR30 ;  /* 0x0000001e00188c82 */ /* 0x000fe20008000000 */
[----:B------:R-:W-:Y:S05]  /*1510*/  @P0 BRA `(.L_x_1057) ;  /* 0x000000d000000947 */ /* 0x000fea0003800000 */
[----:B------:R-:W-:Y:S02]  /*1520*/  USHF.R.S32.HI UR26, URZ, 0x1f, UR21 ;  /* 0x0000001f3f1a7899 */ /* 0x000fe40008011415 */
[----:B------:R-:W-:Y:S02]  /*1530*/  ULDC.64 UR4, c[0x0][0x198] ;  /* 0x0000660000047ab9 */ /* 0x000fe40000000a00 */
[----:B------:R-:W-:-:S02]  /*1540*/  UIMAD UR26, UR26, UR4, URZ ;  /* 0x000000041a1a72a4 */ /* 0x000fc4000f8e023f */
[----:B------:R-:W-:Y:S02]  /*1550*/  UIMAD.WIDE.U32 UR28, UR21, UR4, URZ ;  /* 0x00000004151c72a5 */ /* 0x000fe4000f8e003f */
[----:B------:R-:W-:Y:S02]  /*1560*/  UIMAD UR26, UR21, UR5, UR26 ;  /* 0x00000005151a72a4 */ /* 0x000fe4000f8e021a */
[----:B------:R-:W-:Y:S02]  /*1570*/  USHF.R.S32.HI UR7, URZ, 0x1f, UR13 ;  /* 0x0000001f3f077899 */ /* 0x000fe4000801140d */
[----:B------:R-:W-:Y:S02]  /*1580*/  ULDC.64 UR4, c[0x0][0x180] ;  /* 0x0000600000047ab9 */ /* 0x000fe40000000a00 */
[----:B------:R-:W-:Y:S02]  /*1590*/  UIADD3 UR27, UR29, UR26, URZ ;  /* 0x0000001a1d1b7290 */ /* 0x000fe4000fffe03f */
[----:B------:R-:W-:-:S02]  /*15a0*/  UIMAD UR7, UR7, UR4, URZ ;  /* 0x00000004070772a4 */ /* 0x000fc4000f8e023f */
[----:B------:R-:W-:Y:S02]  /*15b0*/  UMOV UR26, UR28 ;  /* 0x0000001c001a7c82 */ /* 0x000fe40008000000 */
[----:B------:R-:W-:Y:S02]  /*15c0*/  UIMAD UR7, UR13, UR5, UR7 ;  /* 0x000000050d0772a4 */ /* 0x000fe4000f8e0207 */
[----:B------:R-:W-:-:S04]  /*15d0*/  UIMAD.WIDE.U32 UR28, UR13, UR4, UR26 ;  /* 0x000000040d1c72a5 */ /* 0x000fc8000f8e001a */
[----:B------:R-:W-:Y:S02]  /*15e0*/  UIADD3 UR7, UR29, UR7, URZ ;  /* 0x000000071d077290 */ /* 0x000fe4000fffe03f */
.L_x_1057:
        /* <DEDUP_REMOVED lines=11> */
[----:B------:R-:W-:Y:S01]  /*16a0*/  USHF.R.S32.HI UR25, URZ, 0x1f, UR12 ;  /* 0x0000001f3f197899 */ /* 0x000fe2000801140c */
[----:B--2---:R-:W-:Y:S02]  /*16b0*/  IABS R5, R5 ;  /* 0x0000000500057213 */ /* 0x004fe40000000000 */
[----:B---3--:R-:W-:-:S04]  /*16c0*/  IADD3 R2, R2, 0xffffffe, RZ ;  /* 0x0ffffffe02027810 */ /* 0x008fc80007ffe0ff */
[----:B------:R-:W2:Y:S02]  /*16d0*/  F2I.FTZ.U32.TRUNC.NTZ R3, R2 ;  /* 0x0000000200037305 */ /* 0x000ea4000021f000 */
[----:B--2---:R-:W-:Y:S02]  /*16e0*/  IMAD.MOV R0, RZ, RZ, -R3 ;  /* 0x000000ffff007224 */ /* 0x004fe400078e0a03 */
        /* <DEDUP_REMOVED lines=29> */
.L_x_1058:
[CC--:B------:R-:W-:Y:S01]  /*18c0*/  LEA.HI R6, R14.reuse, R25.reuse, RZ, 0x3 ;  /* 0x000000190e067211 */ /* 0x0c0fe200078f18ff */
[----:B------:R-:W2:Y:S01]  /*18d0*/  S2R R18, SR_CTAID.Z ;  /* 0x0000000000127919 */ /* 0x000ea20000002700 */
[----:B------:R-:W-:Y:S01]  /*18e0*/  LEA.HI R5, R14, R25, RZ, 0x4 ;  /* 0x000000190e057211 */ /* 0x000fe200078f20ff */
[----:B------:R-:W-:Y:S01]  /*18f0*/  UIADD3 UR13, -UR15, UR17, URZ ;  /* 0x000000110f0d7290 */ /* 0x000fe2000fffe13f */
[----:B------:R-:W-:Y:S01]  /*1900*/  LOP3.LUT R3, R6, 0xfffffff8, RZ, 0xc0, !PT ;  /* 0xfffffff806037812 */ /* 0x000fe200078ec0ff */
[----:B------:R-:W-:Y:S01]  /*1910*/  IMAD.MOV.U32 R26, RZ, RZ, 0x20 ;  /* 0x00000020ff1a7424 */ /* 0x000fe200078e00ff */
[----:B------:R-:W-:Y:S01]  /*1920*/  SHF.R.S32.HI R7, RZ, 0x4, R5 ;  /* 0x00000004ff077819 */ /* 0x000fe20000011405 */
[----:B------:R-:W-:Y:S01]  /*1930*/  IMAD.U32 R10, RZ, RZ, UR14 ;  /* 0x0000000eff0a7e24 */ /* 0x000fe2000f8e00ff */
[----:B------:R-:W-:Y:S01]  /*1940*/  SHF.R.S32.HI R6, RZ, 0x3, R6 ;  /* 0x00000003ff067819 */ /* 0x000fe20000011406 */
[----:B------:R-:W-:Y:S01]  /*1950*/  IMAD.IADD R28, R25, 0x1, -R3 ;  /* 0x00000001191c7824 */ /* 0x000fe200078e0a03 */
[C---:B------:R-:W-:Y:S01]  /*1960*/  LEA.HI R2, R5.reuse, R7, RZ, 0x1 ;  /* 0x0000000705027211 */ /* 0x040fe200078f08ff */
[----:B------:R-:W-:Y:S01]  /*1970*/  BSSY B0, `(.L_x_1059) ;  /* 0x0000070000007945 */ /* 0x000fe20003800000 */
[----:B------:R-:W-:Y:S01]  /*1980*/  LOP3.LUT R3, R5, 0xfffffff0, RZ, 0xc0, !PT ;  /* 0xfffffff005037812 */ /* 0x000fe200078ec0ff */
[----:B------:R-:W-:Y:S01]  /*1990*/  IMAD.SHL.U32 R4, R6, 0x40, RZ ;  /* 0x0000004006047824 */ /* 0x000fe200078e00ff */
[----:B------:R-:W-:Y:S01]  /*19a0*/  LOP3.LUT R2, R2, 0xfffffffe, RZ, 0xc0, !PT ;  /* 0xfffffffe02027812 */ /* 0x000fe200078ec0ff */
[----:B------:R-:W-:Y:S01]  /*19b0*/  IMAD.SHL.U32 R114, R28, 0x8, RZ ;  /* 0x000000081c727824 */ /* 0x000fe200078e00ff */
[----:B------:R-:W-:Y:S01]  /*19c0*/  LEA.HI R14, R14, R25, RZ, 0x6 ;  /* 0x000000190e0e7211 */ /* 0x000fe200078f30ff */
[----:B------:R-:W-:Y:S01]  /*19d0*/  IMAD.IADD R8, R25, 0x1, -R3 ;  /* 0x0000000119087824 */ /* 0x000fe200078e0a03 */
[----:B------:R-:W-:Y:S01]  /*19e0*/  SHF.R.S32.HI R22, RZ, 0x5, R16 ;  /* 0x00000005ff167819 */ /* 0x000fe20000011410 */
[----:B------:R-:W-:Y:S01]  /*19f0*/  IMAD.IADD R24, R7, 0x1, -R2 ;  /* 0x0000000107187824 */ /* 0x000fe200078e0a02 */
[----:B------:R-:W-:Y:S01]  /*1a00*/  LOP3.LUT R2, R4, 0x1c0, RZ, 0xc0, !PT ;  /* 0x000001c004027812 */ /* 0x000fe200078ec0ff */
[----:B------:R-:W-:Y:S01]  /*1a10*/  IMAD.SHL.U32 R14, R14, 0x8, RZ ;  /* 0x000000080e0e7824 */ /* 0x000fe200078e00ff */
[----:B------:R-:W-:-:S02]  /*1a20*/  SHF.R.S32.HI R4, RZ, 0x1f, R8 ;  /* 0x0000001fff047819 */ /* 0x000fc40000011408 */
[----:B------:R-:W-:Y:S02]  /*1a30*/  LOP3.LUT R3, R2, 0x38, R114, 0xf8, !PT ;  /* 0x0000003802037812 */ /* 0x000fe400078ef872 */
[----:B------:R-:W-:Y:S02]  /*1a40*/  LEA.HI R15, R4, R8, RZ, 0x3 ;  /* 0x00000008040f7211 */ /* 0x000fe400078f18ff */
[----:B------:R-:W-:Y:S02]  /*1a50*/  SHF.R.S32.HI R7, RZ, 0x1f, R6 ;  /* 0x0000001fff077819 */ /* 0x000fe40000011406 */
[----:B------:R-:W-:Y:S02]  /*1a60*/  SHF.R.U32.HI R2, RZ, 0x3, R2 ;  /* 0x00000003ff027819 */ /* 0x000fe40000011602 */
[----:B------:R-:W-:Y:S01]  /*1a70*/  SHF.R.S32.HI R115, RZ, 0x1f, R114 ;  /* 0x0000001fff737819 */ /* 0x000fe20000011472 */
[----:B------:R-:W-:Y:S01]  /*1a80*/  IMAD R12, R7, c[0x0][0x198], RZ ;  /* 0x00006600070c7a24 */ /* 0x000fe200078e02ff */
[----:B------:R-:W-:Y:S01]  /*1a90*/  LOP3.LUT R9, R15, 0xfffffff8, RZ, 0xc0, !PT ;  /* 0xfffffff80f097812 */ /* 0x000fe200078ec0ff */
[----:B------:R-:W-:Y:S01]  /*1aa0*/  IMAD.WIDE R10, R10, 0x40, R6 ;  /* 0x000000400a0a7825 */ /* 0x000fe200078e0206 */
[----:B------:R-:W-:Y:S01]  /*1ab0*/  LOP3.LUT R13, R3, R2, RZ, 0x3c, !PT ;  /* 0x00000002030d7212 */ /* 0x000fe200078e3cff */
[----:B------:R3:W-:Y:S01]  /*1ac0*/  STL.64 [R1+0x88], R114 ;  /* 0x0000887201007387 */ /* 0x0007e20000100a00 */
[----:B------:R-:W-:Y:S01]  /*1ad0*/  IADD3 R2, P0, R114, UR24, RZ ;  /* 0x0000001872027c10 */ /* 0x000fe2000ff1e0ff */
[----:B------:R-:W-:Y:S01]  /*1ae0*/  IMAD.WIDE.U32 R4, R6, c[0x0][0x198], R114 ;  /* 0x0000660006047a25 */ /* 0x000fe200078e0072 */
[----:B------:R-:W-:-:S02]  /*1af0*/  LOP3.LUT R199, R13, 0xfffffe00, R14, 0xf8, !PT ;  /* 0xfffffe000dc77812 */ /* 0x000fc400078ef80e */
[----:B------:R-:W-:Y:S01]  /*1b00*/  IADD3.X R3, R115, UR20, RZ, P0, !PT ;  /* 0x0000001473037c10 */ /* 0x000fe200087fe4ff */
[----:B------:R-:W-:Y:S01]  /*1b10*/  IMAD.IADD R8, R8, 0x1, -R9 ;  /* 0x0000000108087824 */ /* 0x000fe200078e0a09 */
[----:B------:R-:W-:Y:S01]  /*1b20*/  IADD3 R4, P0, R4, UR28, RZ ;  /* 0x0000001c04047c10 */ /* 0x000fe2000ff1e0ff */
[----:B------:R-:W-:Y:S01]  /*1b30*/  IMAD R9, R6, c[0x0][0x19c], R12 ;  /* 0x0000670006097a24 */ /* 0x000fe200078e020c */
[----:B------:R-:W-:Y:S01]  /*1b40*/  IADD3 R112, R114, 0x40, RZ ;  /* 0x0000004072707810 */ /* 0x000fe20007ffe0ff */
[----:B--2---:R-:W-:Y:S01]  /*1b50*/  IMAD.WIDE.U32 R18, R18, c[0x0][0x1a8], R2 ;  /* 0x00006a0012127a25 */ /* 0x004fe200078e0002 */
[C---:B------:R-:W-:Y:S02]  /*1b60*/  LOP3.LUT P2, RZ, R8.reuse, 0x4, RZ, 0xc0, !PT ;  /* 0x0000000408ff7812 */ /* 0x040fe4000784c0ff */
[----:B------:R-:W-:Y:S01]  /*1b70*/  IADD3.X R5, R5, UR7, R9, P0, !PT ;  /* 0x0000000705057c10 */ /* 0x000fe200087fe409 */
[C---:B------:R-:W-:Y:S01]  /*1b80*/  IMAD.SHL.U32 R9, R8.reuse, 0x40, RZ ;  /* 0x0000004008097824 */ /* 0x040fe200078e00ff */
[----:B------:R-:W-:Y:S01]  /*1b90*/  LOP3.LUT P1, RZ, R8, 0x2, RZ, 0xc0, !PT ;  /* 0x0000000208ff7812 */ /* 0x000fe2000782c0ff */
[----:B------:R-:W-:Y:S01]  /*1ba0*/  IMAD R12, R7, c[0x0][0x1a0], RZ ;  /* 0x00006800070c7a24 */ /* 0x000fe200078e02ff */
[----:B------:R-:W-:Y:S01]  /*1bb0*/  SHF.R.S32.HI R8, RZ, 0x1f, R0 ;  /* 0x0000001fff087819 */ /* 0x000fe20000011400 */
[----:B------:R-:W-:Y:S01]  /*1bc0*/  IMAD.WIDE.U32 R2, R6, c[0x0][0x1a0], R114 ;  /* 0x0000680006027a25 */ /* 0x000fe200078e0072 */
[----:B------:R-:W-:-:S02]  /*1bd0*/  LOP3.LUT R9, R9, 0x1c0, RZ, 0xc0, !PT ;  /* 0x000001c009097812 */ /* 0x000fc400078ec0ff */
[----:B------:R-:W-:Y:S01]  /*1be0*/  IADD3 R109, R114, 0x80, RZ ;  /* 0x00000080726d7810 */ /* 0x000fe20007ffe0ff */
[----:B------:R-:W-:Y:S01]  /*1bf0*/  IMAD.SHL.U32 R13, R24, 0x8, RZ ;  /* 0x00000008180d7824 */ /* 0x000fe200078e00ff */
[----:B------:R-:W-:Y:S01]  /*1c00*/  IADD3 R2, P0, R2, UR26, RZ ;  /* 0x0000001a02027c10 */ /* 0x000fe2000ff1e0ff */
[----:B------:R-:W-:Y:S01]  /*1c10*/  IMAD R14, R6, c[0x0][0x1a4], R12 ;  /* 0x00006900060e7a24 */ /* 0x000fe200078e020c */
[----:B------:R-:W-:Y:S01]  /*1c20*/  SHF.R.U32.HI R12, RZ, 0x3, R9 ;  /* 0x00000003ff0c7819 */ /* 0x000fe20000011609 */
[----:B------:R-:W-:Y:S01]  /*1c30*/  IMAD.WIDE.U32 R34, R0, c[0x0][0x1b0], R4 ;  /* 0x00006c0000227a25 */ /* 0x000fe200078e0004 */
[----:B------:R-:W-:Y:S02]  /*1c40*/  LOP3.LUT R13, R9, 0x8, R13, 0xf8, !PT ;  /* 0x00000008090d7812 */ /* 0x000fe400078ef80d */
[----:B------:R-:W-:Y:S01]  /*1c50*/  IADD3.X R3, R3, UR5, R14, P0, !PT ;  /* 0x0000000503037c10 */ /* 0x000fe200087fe40e */
[C---:B------:R-:W-:Y:S01]  /*1c60*/  IMAD R9, R8.reuse, c[0x0][0x1b0], RZ ;  /* 0x00006c0008097a24 */ /* 0x040fe200078e02ff */
[----:B------:R-:W-:Y:S01]  /*1c70*/  SHF.R.S32.HI R5, RZ, 0x1f, R20 ;  /* 0x0000001fff057819 */ /* 0x000fe20000011414 */
[----:B------:R-:W-:Y:S01]  /*1c80*/  IMAD R8, R8, c[0x0][0x1b8], RZ ;  /* 0x00006e0008087a24 */ /* 0x000fe200078e02ff */
[----:B------:R3:W-:Y:S01]  /*1c90*/  STL.64 [R1+0xa0], R34 ;  /* 0x0000a02201007387 */ /* 0x0007e20000100a00 */
[C---:B------:R-:W-:Y:S01]  /*1ca0*/  IMAD R9, R0.reuse, c[0x0][0x1b4], R9 ;  /* 0x00006d0000097a24 */ /* 0x040fe200078e0209 */
[----:B------:R-:W-:Y:S01]  /*1cb0*/  LEA.HI R5, R5, R20, RZ, 0x2 ;  /* 0x0000001405057211 */ /* 0x000fe200078f10ff */
[C---:B------:R-:W-:Y:S01]  /*1cc0*/  IMAD R8, R0.reuse, c[0x0][0x1bc], R8 ;  /* 0x00006f0000087a24 */ /* 0x040fe200078e0208 */
[----:B------:R-:W-:Y:S01]  /*1cd0*/  ULDC.64 UR4, c[0x0][0x1a8] ;  /* 0x00006a0000047ab9 */ /* 0x000fe20000000a00 */
[----:B------:R-:W-:Y:S01]  /*1ce0*/  IMAD.WIDE.U32 R30, R0, c[0x0][0x1b8], R2 ;  /* 0x00006e00001e7a25 */ /* 0x000fe200078e0002 */
[----:B------:R-:W-:Y:S01]  /*1cf0*/  SHF.R.S32.HI R0, RZ, 0x1f, R16 ;  /* 0x0000001fff007819 */ /* 0x000fe20000011410 */
[----:B------:R-:W-:Y:S01]  /*1d00*/  UIMAD UR4, UR25, UR4, URZ ;  /* 0x00000004190472a4 */ /* 0x000fe2000f8e023f */
[----:B------:R-:W-:Y:S01]  /*1d10*/  SHF.R.S32.HI R23, RZ, 0x2, R5 ;  /* 0x00000002ff177819 */ /* 0x000fe20000011405 */
[----:B------:R-:W-:Y:S01]  /*1d20*/  IMAD.IADD R33, R31, 0x1, R8 ;  /* 0x000000011f217824 */ /* 0x000fe200078e0208 */
[----:B------:R-:W-:Y:S01]  /*1d30*/  LEA.HI R0, R0, R22, RZ, 0x2 ;  /* 0x0000001600007211 */ /* 0x000fe200078f10ff */
[----:B------:R3:W-:Y:S01]  /*1d40*/  STL.64 [R1+0xb8], R30 ;  /* 0x0000b81e01007387 */ /* 0x0007e20000100a00 */
[----:B------:R-:W-:Y:S01]  /*1d50*/  IMAD.IADD R37, R35, 0x1, R9 ;  /* 0x0000000123257824 */ /* 0x000fe200078e0209 */
[----:B------:R-:W-:Y:S01]  /*1d60*/  ISETP.GE.AND P0, PT, R6, UR13, PT ;  /* 0x0000000d06007c0c */ /* 0x000fe2000bf06270 */
[----:B------:R-:W-:Y:S01]  /*1d70*/  UIMAD UR4, UR12, UR5, UR4 ;  /* 0x000000050c0472a4 */ /* 0x000fe2000f8e0204 */
[----:B------:R-:W-:Y:S01]  /*1d80*/  LOP3.LUT R0, R0, 0xffffffc, RZ, 0xc0, !PT ;  /* 0x0ffffffc00007812 */ /* 0x000fe200078ec0ff */
[----:B------:R-:W-:Y:S01]  /*1d90*/  IMAD.SHL.U32 R4, R15, 0x40, RZ ;  /* 0x000000400f047824 */ /* 0x000fe200078e00ff */
[----:B------:R-:W-:Y:S01]  /*1da0*/  LOP3.LUT R12, R13, R12, RZ, 0x3c, !PT ;  /* 0x0000000c0d0c7212 */ /* 0x000fe200078e3cff */
[----:B------:R-:W-:Y:S01]  /*1db0*/  IMAD.MOV.U32 R3, RZ, RZ, 0x10 ;  /* 0x00000010ff037424 */ /* 0x000fe200078e00ff */
[----:B------:R-:W-:Y:S01]  /*1dc0*/  SEL R2, R26, 0xffffffe0, !P2 ;  /* 0xffffffe01a027807 */ /* 0x000fe20005000000 */
[----:B------:R-:W-:Y:S01]  /*1dd0*/  IMAD.IADD R0, R22, 0x1, -R0 ;  /* 0x0000000116007824 */ /* 0x000fe200078e0a00 */
[----:B------:R-:W-:Y:S01]  /*1de0*/  IADD3 R13, R19, UR4, RZ ;  /* 0x00000004130d7c10 */ /* 0x000fe2000fffe0ff */
[----:B------:R-:W-:Y:S01]  /*1df0*/  IMAD.SHL.U32 R199, R199, 0x2, RZ ;  /* 0x00000002c7c77824 */ /* 0x000fe200078e00ff */
[----:B------:R-:W-:Y:S01]  /*1e00*/  LOP3.LUT R4, R12, 0xfffffe00, R4, 0xf8, !PT ;  /* 0xfffffe000c047812 */ /* 0x000fe200078ef804 */
[----:B------:R-:W-:Y:S01]  /*1e10*/  IMAD R27, R0, 0x10, R23 ;  /* 0x00000010001b7824 */ /* 0x000fe200078e0217 */
[----:B------:R-:W-:-:S04]  /*1e20*/  SEL R3, R3, 0xfffffff0, !P1 ;  /* 0xfffffff003037807 */ /* 0x000fc80004800000 */
[----:B------:R3:W-:Y:S04]  /*1e30*/  STL [R1+0xc4], R27 ;  /* 0x0000c41b01007387 */ /* 0x0007e80000100800 */
        /* <DEDUP_REMOVED lines=35> */
.L_x_1060:
[----:B------:R-:W-:Y:S05]  /*2070*/  BSYNC B0 ;  /* 0x0000000000007941 */ /* 0x000fea0003800000 */
.L_x_1059:
        /* <DEDUP_REMOVED lines=47> */
.L_x_1062:
[----:B------:R-:W-:Y:S05]  /*2370*/  BSYNC B0 ;  /* 0x0000000000007941 */ /* 0x000fea0003800000 */
.L_x_1061:
[----:B------:R-:W-:Y:S01]  /*2380*/  IADD3 R20, R6, 0x20, RZ ;  /* 0x0000002006147810 */ /* 0x000fe20007ffe0ff */
        /* <DEDUP_REMOVED lines=36> */
.L_x_1064:
[----:B------:R-:W-:Y:S05]  /*25d0*/  BSYNC B0 ;  /* 0x0000000000007941 */ /* 0x000fea0003800000 */
.L_x_1063:
[----:B--2---:R-:W-:Y:S01]  /*25e0*/  IADD3 R16, R6, 0x30, RZ ;  /* 0x0000003006107810 */ /* 0x004fe20007ffe0ff */
        /* <DEDUP_REMOVED lines=39> */
.L_x_1066:
[----:B------:R-:W-:Y:S05]  /*2860*/  BSYNC B0 ;  /* 0x0000000000007941 */ /* 0x000fea0003800000 */
.L_x_1065:
        /* <DEDUP_REMOVED lines=40> */
.L_x_1068:
[----:B------:R-:W-:Y:S05]  /*2af0*/  BSYNC B0 ;  /* 0x0000000000007941 */ /* 0x000fea0003800000 */
.L_x_1067:
        /* <DEDUP_REMOVED lines=33> */
.L_x_1070:
[----:B------:R-:W-:Y:S05]  /*2d10*/  BSYNC B0 ;  /* 0x0000000000007941 */ /* 0x000fea0003800000 */
.L_x_1069:
        /* <DEDUP_REMOVED lines=32> */
.L_x_1072:
[----:B------:R-:W-:Y:S05]  /*2f20*/  BSYNC B0 ;  /* 0x0000000000007941 */ /* 0x000fea0003800000 */
.L_x_1071:
        /* <DEDUP_REMOVED lines=37> */
.L_x_1074:
[----:B------:R-:W-:Y:S05]  /*3180*/  BSYNC B0 ;  /* 0x0000000000007941 */ /* 0x000fea0003800000 */
.L_x_1073:
[----:B------:R-:W0:Y:S01]  /*3190*/  LDGDEPBAR ;  /* 0x00000000000079af */ /* 0x000e220000000000 */
[----:B------:R-:W-:Y:S01]  /*31a0*/  SHF.L.U32 R0, R28, 0x6, RZ ;  /* 0x000000061c007819 */ /* 0x000fe200000006ff */
[----:B--2---:R-:W-:Y:S01]  /*31b0*/  IMAD.MOV.U32 R12, RZ, RZ, R32 ;  /* 0x000000ffff0c7224 */ /* 0x004fe200078e0020 */
[C---:B------:R-:W-:Y:S01]  /*31c0*/  ISETP.GE.AND P0, PT, R6.reuse, UR20, PT ;  /* 0x0000001406007c0c */ /* 0x040fe2000bf06270 */
[----:B------:R-:W-:Y:S01]  /*31d0*/  IMAD.SHL.U32 R6, R6, 0x8, RZ ;  /* 0x0000000806067824 */ /* 0x000fe200078e00ff */
[----:B------:R-:W-:Y:S01]  /*31e0*/  LOP3.LUT R0, R0, 0x1c0, RZ, 0xc0, !PT ;  /* 0x000001c000007812 */ /* 0x000fe200078ec0ff */
[----:B------:R-:W-:Y:S01]  /*31f0*/  IMAD.MOV.U32 R13, RZ, RZ, R33 ;  /* 0x000000ffff0d7224 */ /* 0x000fe200078e0021 */
[----:B------:R-:W-:Y:S01]  /*3200*/  UIMAD UR28, UR12, UR25, URZ ;  /* 0x000000190c1c72a4 */ /* 0x000fe2000f8e023f */
[----:B------:R-:W-:Y:S01]  /*3210*/  IMAD.MOV.U32 R12, RZ, RZ, R30 ;  /* 0x000000ffff0c7224 */ /* 0x000fe200078e001e */
[----:B------:R-:W-:Y:S01]  /*3220*/  LOP3.LUT R5, R0, 0x8, R6, 0xf8, !PT ;  /* 0x0000000800057812 */ /* 0x000fe200078ef806 */
[----:B------:R-:W-:Y:S01]  /*3230*/  IMAD.U32 R8, RZ, RZ, UR25 ;  /* 0x00000019ff087e24 */ /* 0x000fe2000f8e00ff */
[----:B------:R-:W-:Y:S01]  /*3240*/  SHF.R.U32.HI R6, RZ, 0x3, R0 ;  /* 0x00000003ff067819 */ /* 0x000fe20000011600 */
[----:B------:R-:W-:Y:S01]  /*3250*/  UIMAD UR28, UR27, UR13, UR28 ;  /* 0x0000000d1b1c72a4 */ /* 0x000fe2000f8e021c */
[----:B------:R2:W-:Y:S01]  /*3260*/  STL.64 [R1+0xb0], R12 ;  /* 0x0000b00c01007387 */ /* 0x0005e20000100a00 */
[----:B------:R-:W-:Y:S01]  /*3270*/  IMAD.WIDE.U32 R8, R8, UR13, R12 ;  /* 0x0000000d08087c25 */ /* 0x000fe2000f8e000c */
[----:B------:R-:W-:Y:S01]  /*3280*/  LOP3.LUT R6, R5, R6, RZ, 0x3c, !PT ;  /* 0x0000000605067212 */ /* 0x000fe200078e3cff */
[----:B------:R-:W-:Y:S01]  /*3290*/  UIADD3 UR21, UR22, -0x4ab325aa, URZ ;  /* 0xb54cda5616157890 */ /* 0x000fe2000fffe03f */
[----:B------:R-:W-:Y:S01]  /*32a0*/  LEA R0, R22, UR15, 0x4 ;  /* 0x0000000f16007c11 */ /* 0x000fe2000f8e20ff */
[----:B------:R-:W-:Y:S01]  /*32b0*/  IMAD.U32 R5, RZ, RZ, UR14 ;  /* 0x0000000eff057e24 */ /* 0x000fe2000f8e00ff */
[----:B------:R-:W-:Y:S01]  /*32c0*/  SHF.L.U32 R25, R25, 0x1, RZ ;  /* 0x0000000119197819 */ /* 0x000fe200000006ff */
[----:B------:R-:W-:Y:S01]  /*32d0*/  UIADD3 UR5, UR23, 0x646e171e, URZ ;  /* 0x646e171e17057890 */ /* 0x000fe2000fffe03f */
[----:B------:R-:W-:Y:S01]  /*32e0*/  IADD3 R11, R9, UR28, RZ ;  /* 0x0000001c090b7c10 */ /* 0x000fe2000fffe0ff */
[----:B------:R-:W-:Y:S01]  /*32f0*/  IMAD R108, R5, 0x4, R22 ;  /* 0x00000004056c7824 */ /* 0x000fe200078e0216 */
[----:B------:R-:W-:Y:S01]  /*3300*/  BSSY B0, `(.L_x_1075) ;  /* 0x0000024000007945 */ /* 0x000fe20003800000 */
[----:B------:R-:W-:-:S04]  /*3310*/  DEPBAR.LE SB0, 0x0 ;  /* 0x000080000000791a */ /* 0x000fc80000000000 */
[----:B------:R-:W-:Y:S01]  /*3320*/  BAR.SYNC.DEFER_BLOCKING 0x0 ;  /* 0x0000000000007b1d */ /* 0x000fe20000010000 */
[----:B------:R-:W-:Y:S01]  /*3330*/  IMAD.IADD R7, R23, 0x1, R0 ;  /* 0x0000000117077824 */ /* 0x000fe200078e0200 */
[----:B------:R-:W-:Y:S02]  /*3340*/  LEA R6, R24, R6, 0x9 ;  /* 0x0000000618067211 */ /* 0x000fe400078e48ff */
[----:B------:R-:W-:Y:S02]  /*3350*/  LOP3.LUT R113, R25, 0x6, RZ, 0xc0, !PT ;  /* 0x0000000619717812 */ /* 0x000fe400078ec0ff */
[----:B------:R2:W-:Y:S04]  /*3360*/  STL [R1+0xa8], R108 ;  /* 0x0000a86c01007387 */ /* 0x0005e80000100800 */
        /* <DEDUP_REMOVED lines=9> */
[C---:B--2---:R-:W-:Y:S02]  /*3400*/  @!P2 LEA R12, P1, R8.reuse, c[0x0][0x170], 0x1 ;  /* 0x00005c00080caa11 */ /* 0x044fe400078208ff */
        /* <DEDUP_REMOVED lines=19> */
.L_x_1076:
[----:B------:R-:W-:Y:S05]  /*3540*/  BSYNC B0 ;  /* 0x0000000000007941 */ /* 0x000fea0003800000 */
.L_x_1075:
        /* <DEDUP_REMOVED lines=36> */
.L_x_1078:
[----:B------:R-:W-:Y:S05]  /*3790*/  BSYNC B0 ;  /* 0x0000000000007941 */ /* 0x000fea0003800000 */
.L_x_1077:
        /* <DEDUP_REMOVED lines=9> */
[----:B-12---:R-:W-:-:S03]  /*3830*/  IMAD.MOV.U32 R12, RZ, RZ, c[0x0][0x1a4] ;  /* 0x00006900ff0c7624 */ /* 0x006fc600078e00ff */
        /* <DEDUP_REMOVED lines=25> */
.L_x_1080:
[----:B------:R-:W-:Y:S05]  /*39d0*/  BSYNC B0 ;  /* 0x0000000000007941 */ /* 0x000fea0003800000 */
.L_x_1079:
[----:B------:R-:W-:Y:S01]  /*39e0*/  ISETP.GE.AND P0, PT, R16, UR20, PT ;  /* 0x0000001410007c0c */ /* 0x000fe2000bf06270 */
[----:B------:R-:W-:Y:S01]  /*39f0*/  UIADD3 UR4, UR16, 0x1, -UR17 ;  /* 0x0000000110047890 */ /* 0x000fe2000fffe811 */
[----:B------:R-:W-:Y:S01]  /*3a00*/  LOP3.LUT P1, RZ, R28, 0x4, RZ, 0xc0, !PT ;  /* 0x000000041cff7812 */ /* 0x000fe2000782c0ff */
[----:B------:R-:W-:Y:S01]  /*3a10*/  ULDC UR27, c[0x0][0x2e8] ;  /* 0x0000ba00001b7ab9 */ /* 0x000fe20000000800 */
[----:B------:R-:W-:Y:S01]  /*3a20*/  IMAD R5, R22, 0x400, R4 ;  /* 0x0000040016057824 */ /* 0x000fe200078e0204 */
[----:B------:R-:W-:Y:S01]  /*3a30*/  ULDC UR20, c[0x0][0x2e4] ;  /* 0x0000b90000147ab9 */ /* 0x000fe20000000800 */
[----:B------:R-:W-:Y:S01]  /*3a40*/  BSSY B0, `(.L_x_1081) ;  /* 0x0000028000007945 */ /* 0x000fe20003800000 */
[----:B------:R-:W-:Y:S01]  /*3a50*/  UIADD3 UR27, UR4, UR27, URZ ;  /* 0x0000001b041b7290 */ /* 0x000fe2000fffe03f */
[----:B------:R-:W-:Y:S01]  /*3a60*/  SEL R0, R26, 0xffffffe0, !P1 ;  /* 0xffffffe01a007807 */ /* 0x000fe20004800000 */
[----:B------:R-:W-:Y:S01]  /*3a70*/  UIADD3 UR20, UR16, -UR20, -UR17 ;  /* 0x8000001410147290 */ /* 0x000fe2000fffe811 */
[----:B------:R-:W-:-:S03]  /*3a80*/  IMAD.SHL.U32 R183, R5, 0x2, RZ ;  /* 0x0000000205b77824 */ /* 0x000fc600078e00ff */
[----:B------:R1:W-:Y:S04]  /*3a90*/  @P0 STS.128 [R199+0xd800], RZ ;  /* 0x00d800ffc7000388 */ /* 0x0003e80000000c00 */
[----:B------:R1:W-:Y:S04]  /*3aa0*/  @P0 STS.128 [R199+0xf800], RZ ;  /* 0x00f800ffc7000388 */ /* 0x0003e80000000c00 */
[----:B------:R1:W-:Y:S01]  /*3ab0*/  @P0 STS.128 [R199+0x11800], RZ ;  /* 0x011800ffc7000388 */ /* 0x0003e20000000c00 */
[----:B------:R-:W-:Y:S05]  /*3ac0*/  @P0 BRA `(.L_x_1082) ;  /* 0x000001f000000947 */ /* 0x000fea0003800000 */
[----:B------:R-:W-:Y:S01]  /*3ad0*/  ISETP.GE.AND P3, PT, R114, c[0x0][0x220], PT ;  /* 0x0000880072007a0c */ /* 0x000fe20003f66270 */
[----:B-12---:R-:W-:Y:S01]  /*3ae0*/  IMAD.MOV.U32 R12, RZ, RZ, c[0x0][0x1a0] ;  /* 0x00006800ff0c7624 */ /* 0x006fe200078e00ff */
        /* <DEDUP_REMOVED lines=29> */
.L_x_1082:
[----:B------:R-:W-:Y:S05]  /*3cc0*/  BSYNC B0 ;  /* 0x0000000000007941 */ /* 0x000fea0003800000 */
.L_x_1081:
[----:B------:R-:W-:Y:S01]  /*3cd0*/  IMAD.SHL.U32 R176, R6, 0x2, RZ ;  /* 0x0000000206b07824 */ /* 0x000fe200078e00ff */
[----:B-1----:R-:W-:Y:S01]  /*3ce0*/  LDSM.16.M88.4 R8, [R183] ;  /* 0x00000000b708783b */ /* 0x002fe20000000200 */
[----:B------:R-:W-:Y:S01]  /*3cf0*/  LOP3.LUT P0, RZ, R28, 0x2, RZ, 0xc0, !PT ;  /* 0x000000021cff7812 */ /* 0x000fe2000780c0ff */
[--C-:B------:R-:W-:Y:S01]  /*3d00*/  IMAD R184, R3, 0x2, R183.reuse ;  /* 0x0000000203b87824 */ /* 0x100fe200078e02b7 */
[----:B------:R-:W-:Y:S01]  /*3d10*/  IADD3 R6, R7, UR27, RZ ;  /* 0x0000001b07067c10 */ /* 0x000fe2000fffe0ff */
[----:B---3--:R-:W1:Y:S01]  /*3d20*/  LDSM.16.M88.4 R24, [R176+0x6000] ;  /* 0x00600000b018783b */ /* 0x008e620000000200 */
[----:B------:R-:W-:Y:S01]  /*3d30*/  IADD3 R5, R176, 0x6000, RZ ;  /* 0x00006000b0057810 */ /* 0x000fe20007ffe0ff */
[----:B------:R-:W-:Y:S01]  /*3d40*/  IMAD R186, R2, 0x2, R183 ;  /* 0x0000000202ba7824 */ /* 0x000fe200078e02b7 */
[----:B------:R-:W-:Y:S01]  /*3d50*/  IADD3 R187, R176, 0x6020, RZ ;  /* 0x00006020b0bb7810 */ /* 0x000fe20007ffe0ff */
[----:B--2---:R-:W2:Y:S01]  /*3d60*/  LDSM.16.M88.4 R12, [R176+0x7000] ;  /* 0x00700000b00c783b */ /* 0x004ea20000000200 */
[----:B------:R-:W-:Y:S01]  /*3d70*/  IMAD R182, R0, 0x2, R176 ;  /* 0x0000000200b67824 */ /* 0x000fe200078e02b0 */
[----:B------:R-:W-:Y:S01]  /*3d80*/  IMNMX R203, R6, UR16, PT ;  /* 0x0000001006cb7c17 */ /* 0x000fe2000b800200 */
[----:B------:R-:W-:Y:S01]  /*3d90*/  IMAD R185, R2, 0x2, R184 ;  /* 0x0000000202b97824 */ /* 0x000fe200078e02b8 */
[----:B------:R-:W3:Y:S01]  /*3da0*/  LDSM.16.M88.4 R20, [R176+0x6800] ;  /* 0x00680000b014783b */ /* 0x000ee20000000200 */
[----:B------:R-:W-:Y:S01]  /*3db0*/  UISETP.GT.AND UP0, UPT, UR25, UR9, UPT ;  /* 0x000000091900728c */ /* 0x000fe2000bf04270 */
[----:B------:R-:W-:-:S02]  /*3dc0*/  @P0 IADD3 R187, R5, -0x20, RZ ;  /* 0xffffffe005bb0810 */ /* 0x000fc40007ffe0ff */
[----:B------:R-:W5:Y:S01]  /*3dd0*/  LDSM.16.M88.4 R44, [R176+0x7800] ;  /* 0x00780000b02c783b */ /* 0x000f620000000200 */
[----:B------:R-:W-:Y:S02]  /*3de0*/  IADD3 R5, R7, 0x8, RZ ;  /* 0x0000000807057810 */ /* 0x000fe40007ffe0ff */
[----:B------:R-:W-:Y:S01]  /*3df0*/  IMAD R181, R0, 0x2, R187 ;  /* 0x0000000200b57824 */ /* 0x000fe200078e02bb */
[----:B------:R-:W-:Y:S01]  /*3e00*/  LDSM.16.M88.4 R16, [R184] ;  /* 0x00000000b810783b */ /* 0x000fe20000000200 */
[----:B------:R-:W-:Y:S01]  /*3e10*/  IMAD.U32 R0, RZ, RZ, UR25 ;  /* 0x00000019ff007e24 */ /* 0x000fe2000f8e00ff */
[----:B------:R-:W-:Y:S02]  /*3e20*/  IADD3 R6, R5, UR20, RZ ;  /* 0x0000001405067c10 */ /* 0x000fe4000fffe0ff */
[----:B------:R-:W4:Y:S01]  /*3e30*/  LDSM.16.M88.4 R40, [R187] ;  /* 0x00000000bb28783b */ /* 0x000f220000000200 */
[----:B------:R-:W-:Y:S01]  /*3e40*/  IMAD R0, R0, 0x40, R113 ;  /* 0x0000004000007824 */ /* 0x000fe200078e0271 */
[----:B------:R-:W-:-:S02]  /*3e50*/  IMNMX R200, RZ, R6, !PT ;  /* 0x00000006ffc87217 */ /* 0x000fc40007800200 */
[----:B------:R-:W3:Y:S01]  /*3e60*/  LDSM.16.M88.4 R28, [R187+0x800] ;  /* 0x00080000bb1c783b */ /* 0x000ee20000000200 */
[C---:B------:R-:W-:Y:S02]  /*3e70*/  IADD3 R198, R187.reuse, 0x800, RZ ;  /* 0x00000800bbc67810 */ /* 0x040fe40007ffe0ff */
[CC--:B------:R-:W-:Y:S01]  /*3e80*/  ISETP.GE.AND P0, PT, R0.reuse, R203.reuse, PT ;  /* 0x000000cb0000720c */ /* 0x0c0fe20003f06270 */
[----:B------:R-:W3:Y:S01]  /*3e90*/  LDSM.16.M88.4 R56, [R187+0x1000] ;  /* 0x00100000bb38783b */ /* 0x000ee20000000200 */
[----:B------:R-:W-:Y:S02]  /*3ea0*/  IADD3 R6, R0, 0x8, RZ ;  /* 0x0000000800067810 */ /* 0x000fe40007ffe0ff */
[C---:B------:R-:W-:Y:S01]  /*3eb0*/  IADD3 R197, R187.reuse, 0x1000, RZ ;  /* 0x00001000bbc57810 */ /* 0x040fe20007ffe0ff */
[----:B------:R-:W3:Y:S01]  /*3ec0*/  LDSM.16.M88.4 R72, [R187+0x1800] ;  /* 0x00180000bb48783b */ /* 0x000ee20000000200 */
[----:B------:R-:W-:Y:S02]  /*3ed0*/  ISETP.GE.AND P1, PT, R6, R203, PT ;  /* 0x000000cb0600720c */ /* 0x000fe40003f26270 */
[C---:B------:R-:W-:Y:S01]  /*3ee0*/  IADD3 R196, R187.reuse, 0x1800, RZ ;  /* 0x00001800bbc47810 */ /* 0x040fe20007ffe0ff */
[----:B------:R-:W-:Y:S01]  /*3ef0*/  LDSM.16.M88.4 R80, [R182+0x6000] ;  /* 0x00600000b650783b */ /* 0x000fe20000000200 */
[----:B------:R-:W-:-:S02]  /*3f00*/  IADD3 R195, R187, 0x2000, RZ ;  /* 0x00002000bbc37810 */ /* 0x000fc40007ffe0ff */
[C---:B------:R-:W-:Y:S01]  /*3f10*/  IADD3 R194, R187.reuse, 0x2800, RZ ;  /* 0x00002800bbc27810 */ /* 0x040fe20007ffe0ff */
[C---:B-1----:R-:W-:Y:S01]  /*3f20*/  HMMA.16816.F32 R32, R8.reuse, R24, RZ ;  /* 0x000000180820723c */ /* 0x042fe200000018ff */
[----:B------:R-:W-:Y:S01]  /*3f30*/  LDSM.16.M88.4 R76, [R182+0x6800] ;  /* 0x00680000b64c783b */ /* 0x000fe20000000200 */
[C---:B------:R-:W-:Y:S02]  /*3f40*/  IADD3 R193, R187.reuse, 0x3000, RZ ;  /* 0x00003000bbc17810 */ /* 0x040fe40007ffe0ff */
[C---:B------:R-:W-:Y:S01]  /*3f50*/  IADD3 R192, R187.reuse, 0x3800, RZ ;  /* 0x00003800bbc07810 */ /* 0x040fe20007ffe0ff */
[----:B------:R-:W-:Y:S01]  /*3f60*/  LDSM.16.M88.4 R84, [R182+0x7000] ;  /* 0x00700000b654783b */ /* 0x000fe20000000200 */
[C---:B------:R-:W-:Y:S02]  /*3f70*/  IADD3 R191, R187.reuse, 0x4000, RZ ;  /* 0x00004000bbbf7810 */ /* 0x040fe40007ffe0ff */
[----:B--2---:R-:W-:Y:S01]  /*3f80*/  HMMA.16816.F32 R52, R8, R12, RZ ;  /* 0x0000000c0834723c */ /* 0x004fe200000018ff */
[----:B------:R-:W-:Y:S01]  /*3f90*/  LDSM.16.M88.4 R88, [R182+0x7800] ;  /* 0x00780000b658783b */ /* 0x000fe20000000200 */
[----:B------:R-:W-:-:S02]  /*3fa0*/  IADD3 R190, R187, 0x4800, RZ ;  /* 0x00004800bbbe7810 */ /* 0x000fc40007ffe0ff */
[C---:B------:R-:W-:Y:S01]  /*3fb0*/  IADD3 R189, R187.reuse, 0x5000, RZ ;  /* 0x00005000bbbd7810 */ /* 0x040fe20007ffe0ff */
[----:B------:R-:W-:Y:S01]  /*3fc0*/  LDSM.16.M88.4 R92, [R181] ;  /* 0x00000000b55c783b */ /* 0x000fe20000000200 */
[----:B------:R-:W-:Y:S02]  /*3fd0*/  IADD3 R188, R187, 0x5800, RZ ;  /* 0x00005800bbbc7810 */ /* 0x000fe40007ffe0ff */
[C---:B------:R-:W-:Y:S01]  /*3fe0*/  HMMA.16816.F32 R64, R8.reuse, R14, RZ ;  /* 0x0000000e0840723c */ /* 0x040fe200000018ff */
[----:B------:R-:W1:Y:S04]  /*3ff0*/  LDSM.16.M88.4 R12, [R186] ;  /* 0x00000000ba0c783b */ /* 0x000e680000000200 */
[----:B------:R-:W-:Y:S03]  /*4000*/  LDSM.16.M88.4 R96, [R187+0x4000] ;  /* 0x00400000bb60783b */ /* 0x000fe60000000200 */
[C---:B------:R-:W-:Y:S01]  /*4010*/  HMMA.16816.F32 R24, R8.reuse, R26, RZ ;  /* 0x0000001a0818723c */ /* 0x040fe200000018ff */
[----:B------:R-:W-:Y:S04]  /*4020*/  LDSM.16.M88.4 R100, [R187+0x4800] ;  /* 0x00480000bb64783b */ /* 0x000fe80000000200 */
[----:B------:R-:W0:Y:S03]  /*4030*/  LDGDEPBAR ;  /* 0x00000000000079af */ /* 0x000e260000000000 */
[C---:B---3--:R-:W-:Y:S08]  /*4040*/  HMMA.16816.F32 R36, R8.reuse, R20, RZ ;  /* 0x000000140824723c */ /* 0x048ff000000018ff */
[C---:B------:R-:W-:Y:S01]  /*4050*/  HMMA.16816.F32 R48, R8.reuse, R22, RZ ;  /* 0x000000160830723c */ /* 0x040fe200000018ff */
[----:B------:R-:W2:Y:S07]  /*4060*/  LDSM.16.M88.4 R20, [R185] ;  /* 0x00000000b914783b */ /* 0x000eae0000000200 */
[C---:B-----5:R-:W-:Y:S08]  /*4070*/  HMMA.16816.F32 R68, R8.reuse, R44, RZ ;  /* 0x0000002c0844723c */ /* 0x060ff000000018ff */
[----:B------:R-:W-:Y:S08]  /*4080*/  HMMA.16816.F32 R60, R8, R46, RZ ;  /* 0x0000002e083c723c */ /* 0x000ff000000018ff */
[C---:B----4-:R-:W-:Y:S08]  /*4090*/  HMMA.16816.F32 R8, R16.reuse, R40, R32 ;  /* 0x000000281008723c */ /* 0x050ff00000001820 */
[C---:B------:R-:W-:Y:S08]  /*40a0*/  HMMA.16816.F32 R44, R16.reuse, R42, R24 ;  /* 0x0000002a102c723c */ /* 0x040ff00000001818 */
[C---:B------:R-:W-:Y:S08]  /*40b0*/  HMMA.16816.F32 R40, R16.reuse, R28, R36 ;  /* 0x0000001c1028723c */ /* 0x040ff00000001824 */
[C---:B------:R-:W-:Y:S08]  /*40c0*/  HMMA.16816.F32 R36, R16.reuse, R30, R48 ;  /* 0x0000001e1024723c */ /* 0x040ff00000001830 */
[C---:B------:R-:W-:Y:S08]  /*40d0*/  HMMA.16816.F32 R32, R16.reuse, R56, R52 ;  /* 0x000000381020723c */ /* 0x040ff00000001834 */
[C---:B------:R-:W-:Y:S01]  /*40e0*/  HMMA.16816.F32 R28, R16.reuse, R58, R64 ;  /* 0x0000003a101c723c */ /* 0x040fe20000001840 */
[----:B------:R-:W-:Y:S07]  /*40f0*/  LDSM.16.M88.4 R64, [R176+0x8800] ;  /* 0x00880000b040783b */ /* 0x000fee0000000200 */
[C---:B------:R-:W-:Y:S01]  /*4100*/  HMMA.16816.F32 R24, R16.reuse, R72, R68 ;  /* 0x000000481018723c */ /* 0x040fe20000001844 */
[----:B------:R-:W-:Y:S07]  /*4110*/  LDSM.16.M88.4 R68, [R176+0x9000] ;  /* 0x00900000b044783b */ /* 0x000fee0000000200 */
[----:B------:R-:W-:Y:S01]  /*4120*/  HMMA.16816.F32 R16, R16, R74, R60 ;  /* 0x0000004a1010723c */ /* 0x000fe2000000183c */
        /* <DEDUP_REMOVED lines=8> */
[C---:B------:R-:W-:Y:S01]  /*41b0*/  HMMA.16816.F32 R28, R12.reuse, R90, R16 ;  /* 0x0000005a0c1c723c */ /* 0x040fe20000001810 */
[----:B------:R-:W4:Y:S07]  /*41c0*/  LDSM.16.M88.4 R16, [R181+0x1800] ;  /* 0x00180000b510783b */ /* 0x000f2e0000000200 */
[C---:B------:R-:W-:Y:S01]  /*41d0*/  HMMA.16816.F32 R60, R12.reuse, R88, R24 ;  /* 0x000000580c3c723c */ /* 0x040fe20000001818 */
[----:B------:R-:W-:Y:S07]  /*41e0*/  LDSM.16.M88.4 R88, [R176+0xb800] ;  /* 0x00b80000b058783b */ /* 0x000fee0000000200 */
[----:B------:R-:W-:Y:S01]  /*41f0*/  HMMA.16816.F32 R52, R12, R84, R32 ;  /* 0x000000540c34723c */ /* 0x000fe20000001820 */
[----:B------:R-:W-:Y:S04]  /*4200*/  LDSM.16.M88.4 R32, [R176+0x8000] ;  /* 0x00800000b020783b */ /* 0x000fe80000000200 */
[----:B------:R-:W-:Y:S03]  /*4210*/  LDSM.16.M88.4 R12, [R184+0x2000] ;  /* 0x00200000b80c783b */ /* 0x000fe60000000200 */
[C---:B--2---:R-:W-:Y:S01]  /*4220*/  HMMA.16816.F32 R24, R20.reuse, R92, R8 ;  /* 0x0000005c1418723c */ /* 0x044fe20000001808 */
[----:B------:R-:W2:Y:S04]  /*4230*/  LDSM.16.M88.4 R8, [R183+0x2000] ;  /* 0x00200000b708783b */ /* 0x000ea80000000200 */
[----:B------:R-:W-:Y:S03]  /*4240*/  LDSM.16.M88.4 R84, [R181+0x2000] ;  /* 0x00200000b554783b */ /* 0x000fe60000000200 */
[C---:B------:R-:W-:Y:S01]  /*4250*/  HMMA.16816.F32 R36, R20.reuse, R94, R48 ;  /* 0x0000005e1424723c */ /* 0x040fe20000001830 */
[----:B------:R-:W-:Y:S07]  /*4260*/  LDSM.16.M88.4 R92, [R176+0xb000] ;  /* 0x00b00000b05c783b */ /* 0x000fee0000000200 */
[C---:B---3--:R-:W-:Y:S08]  /*4270*/  HMMA.16816.F32 R40, R20.reuse, R72, R40 ;  /* 0x000000481428723c */ /* 0x048ff00000001828 */
[C---:B------:R-:W-:Y:S01]  /*4280*/  HMMA.16816.F32 R48, R20.reuse, R74, R56 ;  /* 0x0000004a1430723c */ /* 0x040fe20000001838 */
[----:B------:R-:W3:Y:S07]  /*4290*/  LDSM.16.M88.4 R72, [R176+0x9800] ;  /* 0x00980000b048783b */ /* 0x000eee0000000200 */
[C---:B-1----:R-:W-:Y:S08]  /*42a0*/  HMMA.16816.F32 R52, R20.reuse, R80, R52 ;  /* 0x000000501434723c */ /* 0x042ff00000001834 */
[C---:B------:R-:W-:Y:S01]  /*42b0*/  HMMA.16816.F32 R44, R20.reuse, R82, R44 ;  /* 0x00000052142c723c */ /* 0x040fe2000000182c */
[----:B------:R-:W1:Y:S07]  /*42c0*/  LDSM.16.M88.4 R80, [R187+0x2800] ;  /* 0x00280000bb50783b */ /* 0x000e6e0000000200 */
[C---:B----4-:R-:W-:Y:S08]  /*42d0*/  HMMA.16816.F32 R56, R20.reuse, R16, R60 ;  /* 0x000000101438723c */ /* 0x050ff0000000183c */
[----:B------:R-:W-:Y:S08]  /*42e0*/  HMMA.16816.F32 R20, R20, R18, R28 ;  /* 0x000000121414723c */ /* 0x000ff0000000181c */
[C---:B--2---:R-:W-:Y:S08]  /*42f0*/  HMMA.16816.F32 R24, R8.reuse, R32, R24 ;  /* 0x000000200818723c */ /* 0x044ff00000001818 */
[C---:B------:R-:W-:Y:S01]  /*4300*/  HMMA.16816.F32 R28, R8.reuse, R34, R36 ;  /* 0x00000022081c723c */ /* 0x040fe20000001824 */
[----:B------:R-:W-:Y:S07]  /*4310*/  LDSM.16.M88.4 R36, [R187+0x3800] ;  /* 0x00380000bb24783b */ /* 0x000fee0000000200 */
[C---:B------:R-:W-:Y:S08]  /*4320*/  HMMA.16816.F32 R32, R8.reuse, R64, R40 ;  /* 0x000000400820723c */ /* 0x040ff00000001828 */
[C---:B------:R-:W-:Y:S01]  /*4330*/  HMMA.16816.F32 R40, R8.reuse, R66, R48 ;  /* 0x000000420828723c */ /* 0x040fe20000001830 */
[----:B------:R-:W2:Y:S04]  /*4340*/  LDSM.16.M88.4 R48, [R187+0x3000] ;  /* 0x00300000bb30783b */ /* 0x000ea80000000200 */
[----:B------:R-:W-:Y:S03]  /*4350*/  LDSM.16.M88.4 R64, [R182+0x8000] ;  /* 0x00800000b640783b */ /* 0x000fe60000000200 */
[C---:B------:R-:W-:Y:S08]  /*4360*/  HMMA.16816.F32 R60, R8.reuse, R68, R52 ;  /* 0x00000044083c723c */ /* 0x040ff00000001834 */
[C---:B------:R-:W-:Y:S01]  /*4370*/  HMMA.16816.F32 R44, R8.reuse, R70, R44 ;  /* 0x00000046082c723c */ /* 0x040fe2000000182c */
[----:B------:R-:W-:Y:S07]  /*4380*/  LDSM.16.M88.4 R68, [R182+0x8800] ;  /* 0x00880000b644783b */ /* 0x000fee0000000200 */
[C---:B---3--:R-:W-:Y:S08]  /*4390*/  HMMA.16816.F32 R52, R8.reuse, R72, R56 ;  /* 0x000000480834723c */ /* 0x048ff00000001838 */
[----:B------:R-:W-:Y:S01]  /*43a0*/  HMMA.16816.F32 R16, R8, R74, R20 ;  /* 0x0000004a0810723c */ /* 0x000fe20000001814 */
[----:B------:R-:W3:Y:S04]  /*43b0*/  LDSM.16.M88.4 R8, [R186+0x2000] ;  /* 0x00200000ba08783b */ /* 0x000ee80000000200 */
[----:B------:R-:W-:Y:S03]  /*43c0*/  LDSM.16.M88.4 R20, [R185+0x2000] ;  /* 0x00200000b914783b */ /* 0x000fe60000000200 */
[C---:B------:R-:W-:Y:S01]  /*43d0*/  HMMA.16816.F32 R24, R12.reuse, R76, R24 ;  /* 0x0000004c0c18723c */ /* 0x040fe20000001818 */
[----:B------:R-:W-:Y:S07]  /*43e0*/  LDSM.16.M88.4 R72, [R181+0x3000] ;  /* 0x00300000b548783b */ /* 0x000fee0000000200 */
[C---:B------:R-:W-:Y:S01]  /*43f0*/  HMMA.16816.F32 R28, R12.reuse, R78, R28 ;  /* 0x0000004e0c1c723c */ /* 0x040fe2000000181c */
[----:B------:R-:W4:Y:S07]  /*4400*/  LDSM.16.M88.4 R76, [R182+0x9000] ;  /* 0x00900000b64c783b */ /* 0x000f2e0000000200 */
[C---:B-1----:R-:W-:Y:S08]  /*4410*/  HMMA.16816.F32 R32, R12.reuse, R80, R32 ;  /* 0x000000500c20723c */ /* 0x042ff00000001820 */
[C---:B------:R-:W-:Y:S01]  /*4420*/  HMMA.16816.F32 R40, R12.reuse, R82, R40 ;  /* 0x000000520c28723c */ /* 0x040fe20000001828 */
[----:B------:R-:W1:Y:S07]  /*4430*/  LDSM.16.M88.4 R80, [R182+0x9800] ;  /* 0x00980000b650783b */ /* 0x000e6e0000000200 */
[C---:B--2---:R-:W-:Y:S08]  /*4440*/  HMMA.16816.F32 R56, R12.reuse, R48, R60 ;  /* 0x000000300c38723c */ /* 0x044ff0000000183c */
[C---:B------:R-:W-:Y:S08]  /*4450*/  HMMA.16816.F32 R48, R12.reuse, R50, R44 ;  /* 0x000000320c30723c */ /* 0x040ff0000000182c */
[C---:B------:R-:W-:Y:S01]  /*4460*/  HMMA.16816.F32 R44, R12.reuse, R36, R52 ;  /* 0x000000240c2c723c */ /* 0x040fe20000001834 */
[----:B------:R-:W-:Y:S07]  /*4470*/  LDSM.16.M88.4 R52, [R181+0x3800] ;  /* 0x00380000b534783b */ /* 0x000fee0000000200 */
[----:B------:R-:W-:Y:S01]  /*4480*/  HMMA.16816.F32 R12, R12, R38, R16 ;  /* 0x000000260c0c723c */ /* 0x000fe20000001810 */
[----:B------:R-:W2:Y:S07]  /*4490*/  LDSM.16.M88.4 R36, [R181+0x2800] ;  /* 0x00280000b524783b */ /* 0x000eae0000000200 */
[C---:B---3--:R-:W-:Y:S08]  /*44a0*/  HMMA.16816.F32 R16, R8.reuse, R64, R24 ;  /* 0x000000400810723c */ /* 0x048ff00000001818 */
[C---:B------:R-:W-:Y:S08]  /*44b0*/  HMMA.16816.F32 R24, R8.reuse, R66, R28 ;  /* 0x000000420818723c */ /* 0x040ff0000000181c */
[C---:B------:R-:W-:Y:S08]  /*44c0*/  HMMA.16816.F32 R32, R8.reuse, R68, R32 ;  /* 0x000000440820723c */ /* 0x040ff00000001820 */
[C---:B----4-:R-:W-:Y:S08]  /*44d0*/  HMMA.16816.F32 R60, R8.reuse, R76, R56 ;  /* 0x0000004c083c723c */ /* 0x050ff00000001838 */
[C---:B------:R-:W-:Y:S01]  /*44e0*/  HMMA.16816.F32 R40, R8.reuse, R70, R40 ;  /* 0x000000460828723c */ /* 0x040fe20000001828 */
[----:B------:R-:W-:Y:S07]  /*44f0*/  LDSM.16.M88.4 R68, [R176+0xa000] ;  /* 0x00a00000b044783b */ /* 0x000fee0000000200 */
[C---:B------:R-:W-:Y:S01]  /*4500*/  HMMA.16816.F32 R64, R8.reuse, R78, R48 ;  /* 0x0000004e0840723c */ /* 0x040fe20000001830 */
[----:B------:R-:W-:Y:S07]  /*4510*/  LDSM.16.M88.4 R76, [R176+0xa800] ;  /* 0x00a80000b04c783b */ /* 0x000fee0000000200 */
[C---:B-1----:R-:W-:Y:S08]  /*4520*/  HMMA.16816.F32 R56, R8.reuse, R80, R44 ;  /* 0x000000500838723c */ /* 0x042ff0000000182c */
[----:B------:R-:W-:Y:S01]  /*4530*/  HMMA.16816.F32 R48, R8, R82, R12 ;  /* 0x000000520830723c */ /* 0x000fe2000000180c */
[----:B------:R-:W1:Y:S04]  /*4540*/  LDSM.16.M88.4 R8, [R183+0x4000] ;  /* 0x00400000b708783b */ /* 0x000e680000000200 */
[----:B------:R-:W-:Y:S03]  /*4550*/  LDSM.16.M88.4 R80, [R187+0x5800] ;  /* 0x00580000bb50783b */ /* 0x000fe60000000200 */
[C---:B------:R-:W-:Y:S01]  /*4560*/  HMMA.16816.F32 R28, R20.reuse, R84, R16 ;  /* 0x00000054141c723c */ /* 0x040fe20000001810 */
[----:B------:R-:W3:Y:S07]  /*4570*/  LDSM.16.M88.4 R16, [R184+0x4000] ;  /* 0x00400000b810783b */ /* 0x000eee0000000200 */
[C---:B------:R-:W-:Y:S01]  /*4580*/  HMMA.16816.F32 R24, R20.reuse, R86, R24 ;  /* 0x000000561418723c */ /* 0x040fe20000001818 */
[----:B------:R-:W-:Y:S07]  /*4590*/  LDSM.16.M88.4 R84, [R182+0xa000] ;  /* 0x00a00000b654783b */ /* 0x000fee0000000200 */
[C---:B--2---:R-:W-:Y:S08]  /*45a0*/  HMMA.16816.F32 R12, R20.reuse, R36, R32 ;  /* 0x00000024140c723c */ /* 0x044ff00000001820 */
[C---:B------:R-:W-:Y:S08]  /*45b0*/  HMMA.16816.F32 R36, R20.reuse, R38, R40 ;  /* 0x000000261424723c */ /* 0x040ff00000001828 */
[C---:B------:R-:W-:Y:S08]  /*45c0*/  HMMA.16816.F32 R44, R20.reuse, R72, R60 ;  /* 0x00000048142c723c */ /* 0x040ff0000000183c */
[C---:B------:R-:W-:Y:S08]  /*45d0*/  HMMA.16816.F32 R56, R20.reuse, R52, R56 ;  /* 0x000000341438723c */ /* 0x040ff00000001838 */
[C---:B------:R-:W-:Y:S01]  /*45e0*/  HMMA.16816.F32 R48, R20.reuse, R54, R48 ;  /* 0x000000361430723c */ /* 0x040fe20000001830 */
[----:B------:R-:W-:Y:S07]  /*45f0*/  LDSM.16.M88.4 R52, [R182+0xa800] ;  /* 0x00a80000b634783b */ /* 0x000fee0000000200 */
[----:B------:R-:W-:Y:S01]  /*4600*/  HMMA.16816.F32 R64, R20, R74, R64 ;  /* 0x0000004a1440723c */ /* 0x000fe20000001840 */
[----:B------:R-:W2:Y:S07]  /*4610*/  LDSM.16.M88.4 R72, [R187+0x5000] ;  /* 0x00500000bb48783b */ /* 0x000eae0000000200 */
[C---:B-1----:R-:W-:Y:S08]  /*4620*/  HMMA.16816.F32 R40, R8.reuse, R68, R28 ;  /* 0x000000440828723c */ /* 0x042ff0000000181c */
[C---:B------:R-:W-:Y:S01]  /*4630*/  HMMA.16816.F32 R32, R8.reuse, R70, R24 ;  /* 0x000000460820723c */ /* 0x040fe20000001818 */
[----:B------:R-:W-:Y:S07]  /*4640*/  LDSM.16.M88.4 R68, [R182+0xb000] ;  /* 0x00b00000b644783b */ /* 0x000fee0000000200 */
[C---:B------:R-:W-:Y:S08]  /*4650*/  HMMA.16816.F32 R20, R8.reuse, R78, R36 ;  /* 0x0000004e0814723c */ /* 0x040ff00000001824 */
[C---:B------:R-:W-:Y:S08]  /*4660*/  HMMA.16816.F32 R28, R8.reuse, R92, R44 ;  /* 0x0000005c081c723c */ /* 0x040ff0000000182c */
[C---:B------:R-:W-:Y:S08]  /*4670*/  HMMA.16816.F32 R60, R8.reuse, R88, R56 ;  /* 0x00000058083c723c */ /* 0x040ff00000001838 */
[C---:B------:R-:W-:Y:S01]  /*4680*/  HMMA.16816.F32 R56, R8.reuse, R90, R48 ;  /* 0x0000005a0838723c */ /* 0x040fe20000001830 */
[----:B------:R-:W-:Y:S07]  /*4690*/  LDSM.16.M88.4 R88, [R181+0x4000] ;  /* 0x00400000b558783b */ /* 0x000fee0000000200 */
[C---:B------:R-:W-:Y:S01]  /*46a0*/  HMMA.16816.F32 R24, R8.reuse, R76, R12 ;  /* 0x0000004c0818723c */ /* 0x040fe2000000180c */
[----:B------:R-:W1:Y:S04]  /*46b0*/  LDSM.16.M88.4 R12, [R186+0x4000] ;  /* 0x00400000ba0c783b */ /* 0x000e680000000200 */
[----:B------:R-:W4:Y:S03]  /*46c0*/  LDSM.16.M88.4 R76, [R182+0xb800] ;  /* 0x00b80000b64c783b */ /* 0x000f260000000200 */
[----:B------:R-:W-:Y:S01]  /*46d0*/  HMMA.16816.F32 R64, R8, R94, R64 ;  /* 0x0000005e0840723c */ /* 0x000fe20000001840 */
[----:B------:R-:W5:Y:S07]  /*46e0*/  LDSM.16.M88.4 R8, [R185+0x4000] ;  /* 0x00400000b908783b */ /* 0x000f6e0000000200 */
[C---:B---3--:R-:W-:Y:S08]  /*46f0*/  HMMA.16816.F32 R48, R16.reuse, R96, R40 ;  /* 0x000000601030723c */ /* 0x048ff00000001828 */
[C---:B------:R-:W-:Y:S08]  /*4700*/  HMMA.16816.F32 R44, R16.reuse, R98, R32 ;  /* 0x00000062102c723c */ /* 0x040ff00000001820 */
[C---:B------:R-:W-:Y:S08]  /*4710*/  HMMA.16816.F32 R36, R16.reuse, R102, R20 ;  /* 0x000000661024723c */ /* 0x040ff00000001814 */
[C---:B--2---:R-:W-:Y:S08]  /*4720*/  HMMA.16816.F32 R32, R16.reuse, R72, R28 ;  /* 0x000000481020723c */ /* 0x044ff0000000181c */
[C---:B------:R-:W-:Y:S08]  /*4730*/  HMMA.16816.F32 R20, R16.reuse, R82, R56 ;  /* 0x000000521014723c */ /* 0x040ff00000001838 */
[C---:B------:R-:W-:Y:S08]  /*4740*/  HMMA.16816.F32 R40, R16.reuse, R100, R24 ;  /* 0x000000641028723c */ /* 0x040ff00000001818 */
[C---:B------:R-:W-:Y:S08]  /*4750*/  HMMA.16816.F32 R28, R16.reuse, R74, R64 ;  /* 0x0000004a101c723c */ /* 0x040ff00000001840 */
[----:B------:R-:W-:Y:S08]  /*4760*/  HMMA.16816.F32 R24, R16, R80, R60 ;  /* 0x000000501018723c */ /* 0x000ff0000000183c */
[C---:B-1----:R-:W-:Y:S08]  /*4770*/  HMMA.16816.F32 R16, R12.reuse, R84, R48 ;  /* 0x000000540c10723c */ /* 0x042ff00000001830 */
[C---:B------:R-:W-:Y:S08]  /*4780*/  HMMA.16816.F32 R48, R12.reuse, R68, R32 ;  /* 0x000000440c30723c */ /* 0x040ff00000001820 */
[C---:B----4-:R-:W-:Y:S01]  /*4790*/  HMMA.16816.F32 R32, R12.reuse, R78, R20 ;  /* 0x0000004e0c20723c */ /* 0x050fe20000001814 */
[----:B------:R-:W1:Y:S07]  /*47a0*/  LDSM.16.M88.4 R20, [R181+0x4800] ;  /* 0x00480000b514783b */ /* 0x000e6e0000000200 */
[C---:B------:R-:W-:Y:S08]  /*47b0*/  HMMA.16816.F32 R44, R12.reuse, R86, R44 ;  /* 0x000000560c2c723c */ /* 0x040ff0000000182c */
[----:B------:R-:W-:Y:S08]  /*47c0*/  HMMA.16816.F32 R40, R12, R52, R40 ;  /* 0x000000340c28723c */ /* 0x000ff00000001828 */
[----:B-----5:R-:W-:Y:S08]  /*47d0*/  HMMA.16816.F32 R16, R8, R88, R16 ;  /* 0x000000580810723c */ /* 0x020ff00000001810 */
[C---:B------:R-:W-:Y:S08]  /*47e0*/  HMMA.16816.F32 R36, R12.reuse, R54, R36 ;  /* 0x000000360c24723c */ /* 0x040ff00000001824 */
[C---:B------:R-:W-:Y:S01]  /*47f0*/  HMMA.16816.F32 R68, R12.reuse, R70, R28 ;  /* 0x000000460c44723c */ /* 0x040fe2000000181c */
[----:B------:R-:W2:Y:S07]  /*4800*/  LDSM.16.M88.4 R28, [R181+0x5000] ;  /* 0x00500000b51c783b */ /* 0x000eae0000000200 */
[----:B------:R-:W-:Y:S07]  /*4810*/  HMMA.16816.F32 R52, R12, R76, R24 ;  /* 0x0000004c0c34723c */ /* 0x000fee0000001818 */
[----:B------:R-:W-:Y:S01]  /*4820*/  IADD3 R12, R7, UR20, RZ ;  /* 0x00000014070c7c10 */ /* 0x000fe2000fffe0ff */
[----:B-1----:R-:W-:Y:S01]  /*4830*/  HMMA.16816.F32 R24, R8, R20, R40 ;  /* 0x000000140818723c */ /* 0x002fe20000001828 */
[----:B------:R-:W-:-:S02]  /*4840*/  IADD3 R7, R5, UR27, RZ ;  /* 0x0000001b05077c10 */ /* 0x000fc4000fffe0ff */
[C---:B------:R-:W-:Y:S02]  /*4850*/  IADD3 R5, R0.reuse, 0x1, RZ ;  /* 0x0000000100057810 */ /* 0x040fe40007ffe0ff */
[----:B------:R-:W-:Y:S02]  /*4860*/  IMNMX R202, R7, UR16, PT ;  /* 0x0000001007ca7c17 */ /* 0x000fe4000b800200 */
[----:B------:R-:W-:Y:S02]  /*4870*/  IMNMX R201, RZ, R12, !PT ;  /* 0x0000000cffc97217 */ /* 0x000fe40007800200 */
[C---:B------:R-:W-:Y:S01]  /*4880*/  ISETP.GE.AND P6, PT, R5.reuse, R203, PT ;  /* 0x000000cb0500720c */ /* 0x040fe20003fc6270 */
[----:B------:R-:W-:Y:S01]  /*4890*/  HMMA.16816.F32 R12, R8, R90, R44 ;  /* 0x0000005a080c723c */ /* 0x000fe2000000182c */
[-C--:B------:R-:W-:Y:S02]  /*48a0*/  ISETP.GE.AND P2, PT, R5, R202.reuse, PT ;  /* 0x000000ca0500720c */ /* 0x080fe40003f46270 */
[----:B------:R-:W-:-:S02]  /*48b0*/  ISETP.GE.AND P3, PT, R0, R202, PT ;  /* 0x000000ca0000720c */ /* 0x000fc40003f66270 */
[CC--:B------:R-:W-:Y:S02]  /*48c0*/  ISETP.LT.OR P6, PT, R5.reuse, R201.reuse, P6 ;  /* 0x000000c90500720c */ /* 0x0c0fe400037c1670 */
[-C--:B------:R-:W-:Y:S02]  /*48d0*/  ISETP.LT.OR P2, PT, R5, R200.reuse, P2 ;  /* 0x000000c80500720c */ /* 0x080fe40001741670 */
[C---:B------:R-:W-:Y:S02]  /*48e0*/  ISETP.LT.OR P0, PT, R0.reuse, R201, P0 ;  /* 0x000000c90000720c */ /* 0x040fe40000701670 */
[----:B------:R-:W-:Y:S02]  /*48f0*/  ISETP.LT.OR P3, PT, R0, R200, P3 ;  /* 0x000000c80000720c */ /* 0x000fe40001f61670 */
[----:B------:R-:W-:Y:S02]  /*4900*/  FSEL R44, R16, -INF , !P0 ;  /* 0xff800000102c7808 */ /* 0x000fe40004000000 */
[----:B------:R-:W-:-:S02]  /*4910*/  FSEL R40, R18, -INF , !P3 ;  /* 0xff80000012287808 */ /* 0x000fc40005800000 */
[----:B------:R-:W-:Y:S02]  /*4920*/  FSEL R42, R17, -INF , !P6 ;  /* 0xff800000112a7808 */ /* 0x000fe40007000000 */
[----:B------:R-:W-:Y:S02]  /*4930*/  FSEL R41, R19, -INF , !P2 ;  /* 0xff80000013297808 */ /* 0x000fe40005000000 */
[----:B------:R-:W-:Y:S01]  /*4940*/  HMMA.16816.F32 R16, R8, R22, R36 ;  /* 0x000000160810723c */ /* 0x000fe20000001824 */
[----:B------:R-:W1:Y:S01]  /*4950*/  LDSM.16.M88.4 R20, [R181+0x5800] ;  /* 0x00580000b514783b */ /* 0x000e620000000200 */
[----:B------:R-:W-:Y:S01]  /*4960*/  IADD3 R5, R0, 0x9, RZ ;  /* 0x0000000900057810 */ /* 0x000fe20007ffe0ff */
[----:B------:R-:W-:-:S04]  /*4970*/  DEPBAR.LE SB0, 0x0 ;  /* 0x000080000000791a */ /* 0x000fc80000000000 */
[----:B------:R-:W-:Y:S01]  /*4980*/  BAR.SYNC.DEFER_BLOCKING 0x0 ;  /* 0x0000000000007b1d */ /* 0x000fe20000010000 */
[CC--:B------:R-:W-:Y:S02]  /*4990*/  ISETP.GE.AND P4, PT, R6.reuse, R202.reuse, PT ;  /* 0x000000ca0600720c */ /* 0x0c0fe40003f86270 */
[C---:B------:R-:W-:Y:S02]  /*49a0*/  ISETP.GE.AND P5, PT, R5.reuse, R203, PT ;  /* 0x000000cb0500720c */ /* 0x040fe40003fa6270 */
[C---:B------:R-:W-:Y:S02]  /*49b0*/  ISETP.GE.AND P0, PT, R5.reuse, R202, PT ;  /* 0x000000ca0500720c */ /* 0x040fe40003f06270 */
[CC--:B------:R-:W-:Y:S02]  /*49c0*/  ISETP.LT.OR P1, PT, R6.reuse, R201.reuse, P1 ;  /* 0x000000c90600720c */ /* 0x0c0fe40000f21670 */
[----:B------:R-:W-:Y:S02]  /*49d0*/  ISETP.LT.OR P4, PT, R6, R200, P4 ;  /* 0x000000c80600720c */ /* 0x000fe40002781670 */
[----:B------:R-:W-:-:S02]  /*49e0*/  ISETP.LT.OR P5, PT, R5, R201, P5 ;  /* 0x000000c90500720c */ /* 0x000fc40002fa1670 */
[----:B------:R-:W-:Y:S02]  /*49f0*/  ISETP.LT.OR P0, PT, R5, R200, P0 ;  /* 0x000000c80500720c */ /* 0x000fe40000701670 */
[C---:B------:R-:W-:Y:S02]  /*4a00*/  IADD3 R6, R0.reuse, 0x10, RZ ;  /* 0x0000001000067810 */ /* 0x040fe40007ffe0ff */
[----:B------:R-:W-:Y:S02]  /*4a10*/  IADD3 R5, R0, 0x11, RZ ;  /* 0x0000001100057810 */ /* 0x000fe40007ffe0ff */
[----:B------:R-:W-:Y:S02]  /*4a20*/  FSEL R45, R12, -INF , !P1 ;  /* 0xff8000000c2d7808 */ /* 0x000fe40004800000 */
[C---:B------:R-:W-:Y:S02]  /*4a30*/  ISETP.GE.AND P2, PT, R6.reuse, R203, PT ;  /* 0x000000cb0600720c */ /* 0x040fe40003f46270 */
[----:B------:R-:W-:-:S02]  /*4a40*/  ISETP.GE.AND P3, PT, R6, R202, PT ;  /* 0x000000ca0600720c */ /* 0x000fc40003f66270 */
[C---:B------:R-:W-:Y:S02]  /*4a50*/  ISETP.GE.AND P6, PT, R5.reuse, R203, PT ;  /* 0x000000cb0500720c */ /* 0x040fe40003fc6270 */
[----:B------:R-:W-:Y:S02]  /*4a60*/  ISETP.GE.AND P1, PT, R5, R202, PT ;  /* 0x000000ca0500720c */ /* 0x000fe40003f26270 */
[----:B------:R-:W-:Y:S02]  /*4a70*/  FSEL R46, R14, -INF , !P4 ;  /* 0xff8000000e2e7808 */ /* 0x000fe40006000000 */
[----:B------:R-:W-:Y:S02]  /*4a80*/  FSEL R43, R13, -INF , !P5 ;  /* 0xff8000000d2b7808 */ /* 0x000fe40006800000 */
[----:B------:R-:W-:Y:S02]  /*4a90*/  FSEL R47, R15, -INF , !P0 ;  /* 0xff8000000f2f7808 */ /* 0x000fe40004000000 */
[----:B--2---:R-:W-:Y:S01]  /*4aa0*/  HMMA.16816.F32 R12, R8, R28, R48 ;  /* 0x0000001c080c723c */ /* 0x004fe20000001830 */
[----:B------:R-:W-:-:S02]  /*4ab0*/  ISETP.LT.OR P2, PT, R6, R201, P2 ;  /* 0x000000c90600720c */ /* 0x000fc40001741670 */
[-C--:B------:R-:W-:Y:S02]  /*4ac0*/  ISETP.LT.OR P3, PT, R6, R200.reuse, P3 ;  /* 0x000000c80600720c */ /* 0x080fe40001f61670 */
[C---:B------:R-:W-:Y:S02]  /*4ad0*/  ISETP.LT.OR P6, PT, R5.reuse, R201, P6 ;  /* 0x000000c90500720c */ /* 0x040fe400037c1670 */
[----:B------:R-:W-:Y:S02]  /*4ae0*/  ISETP.LT.OR P1, PT, R5, R200, P1 ;  /* 0x000000c80500720c */ /* 0x000fe40000f21670 */
[C---:B------:R-:W-:Y:S02]  /*4af0*/  IADD3 R6, R0.reuse, 0x18, RZ ;  /* 0x0000001800067810 */ /* 0x040fe40007ffe0ff */
[----:B------:R-:W-:Y:S02]  /*4b00*/  IADD3 R5, R0, 0x19, RZ ;  /* 0x0000001900057810 */ /* 0x000fe40007ffe0ff */
[----:B------:R-:W-:-:S02]  /*4b10*/  FSEL R128, R24, -INF , !P2 ;  /* 0xff80000018807808 */ /* 0x000fc40005000000 */
[CC--:B------:R-:W-:Y:S02]  /*4b20*/  ISETP.GE.AND P0, PT, R6.reuse, R203.reuse, PT ;  /* 0x000000cb0600720c */ /* 0x0c0fe40003f06270 */
[-C--:B------:R-:W-:Y:S02]  /*4b30*/  ISETP.GE.AND P4, PT, R6, R202.reuse, PT ;  /* 0x000000ca0600720c */ /* 0x080fe40003f86270 */
[C---:B------:R-:W-:Y:S02]  /*4b40*/  ISETP.GE.AND P5, PT, R5.reuse, R203, PT ;  /* 0x000000cb0500720c */ /* 0x040fe40003fa6270 */
[----:B------:R-:W-:Y:S02]  /*4b50*/  ISETP.GE.AND P2, PT, R5, R202, PT ;  /* 0x000000ca0500720c */ /* 0x000fe40003f46270 */
[----:B------:R-:W-:Y:S02]  /*4b60*/  FSEL R58, R26, -INF , !P3 ;  /* 0xff8000001a3a7808 */ /* 0x000fe40005800000 */
[----:B------:R-:W-:-:S02]  /*4b70*/  FSEL R102, R25, -INF , !P6 ;  /* 0xff80000019667808 */ /* 0x000fc40007000000 */
[----:B------:R-:W-:Y:S02]  /*4b80*/  FSEL R59, R27, -INF , !P1 ;  /* 0xff8000001b3b7808 */ /* 0x000fe40004800000 */
[----:B------:R-:W-:Y:S01]  /*4b90*/  HMMA.16816.F32 R24, R8, R30, R68 ;  /* 0x0000001e0818723c */ /* 0x000fe20000001844 */
[CC--:B------:R-:W-:Y:S02]  /*4ba0*/  ISETP.LT.OR P0, PT, R6.reuse, R201.reuse, P0 ;  /* 0x000000c90600720c */ /* 0x0c0fe40000701670 */
[-C--:B------:R-:W-:Y:S02]  /*4bb0*/  ISETP.LT.OR P4, PT, R6, R200.reuse, P4 ;  /* 0x000000c80600720c */ /* 0x080fe40002781670 */
[C---:B------:R-:W-:Y:S02]  /*4bc0*/  ISETP.LT.OR P5, PT, R5.reuse, R201, P5 ;  /* 0x000000c90500720c */ /* 0x040fe40002fa1670 */
[----:B------:R-:W-:Y:S02]  /*4bd0*/  ISETP.LT.OR P2, PT, R5, R200, P2 ;  /* 0x000000c80500720c */ /* 0x000fe40001741670 */
[----:B------:R-:W-:-:S02]  /*4be0*/  IADD3 R6, R0, 0x20, RZ ;  /* 0x0000002000067810 */ /* 0x000fc40007ffe0ff */
[----:B------:R-:W-:Y:S02]  /*4bf0*/  IADD3 R5, R0, 0x21, RZ ;  /* 0x0000002100057810 */ /* 0x000fe40007ffe0ff */
[----:B------:R-:W-:Y:S02]  /*4c00*/  FSEL R129, R16, -INF , !P0 ;  /* 0xff80000010817808 */ /* 0x000fe40004000000 */
[CC--:B------:R-:W-:Y:S02]  /*4c10*/  ISETP.GE.AND P1, PT, R6.reuse, R203.reuse, PT ;  /* 0x000000cb0600720c */ /* 0x0c0fe40003f26270 */
[-C--:B------:R-:W-:Y:S02]  /*4c20*/  ISETP.GE.AND P3, PT, R6, R202.reuse, PT ;  /* 0x000000ca0600720c */ /* 0x080fe40003f66270 */
[C---:B------:R-:W-:Y:S02]  /*4c30*/  ISETP.GE.AND P6, PT, R5.reuse, R203, PT ;  /* 0x000000cb0500720c */ /* 0x040fe40003fc6270 */
[----:B------:R-:W-:-:S02]  /*4c40*/  ISETP.GE.AND P0, PT, R5, R202, PT ;  /* 0x000000ca0500720c */ /* 0x000fc40003f06270 */
[----:B------:R-:W-:Y:S02]  /*4c50*/  FSEL R132, R18, -INF , !P4 ;  /* 0xff80000012847808 */ /* 0x000fe40006000000 */
[----:B------:R-:W-:Y:S02]  /*4c60*/  FSEL R103, R17, -INF , !P5 ;  /* 0xff80000011677808 */ /* 0x000fe40006800000 */
[----:B------:R-:W-:Y:S02]  /*4c70*/  FSEL R133, R19, -INF , !P2 ;  /* 0xff80000013857808 */ /* 0x000fe40005000000 */
[----:B-1----:R-:W-:Y:S01]  /*4c80*/  HMMA.16816.F32 R16, R8, R20, R52 ;  /* 0x000000140810723c */ /* 0x002fe20000001834 */
[CC--:B------:R-:W-:Y:S02]  /*4c90*/  ISETP.LT.OR P1, PT, R6.reuse, R201.reuse, P1 ;  /* 0x000000c90600720c */ /* 0x0c0fe40000f21670 */
[----:B------:R-:W-:Y:S02]  /*4ca0*/  ISETP.LT.OR P3, PT, R6, R200, P3 ;  /* 0x000000c80600720c */ /* 0x000fe40001f61670 */
[----:B------:R-:W-:-:S02]  /*4cb0*/  ISETP.LT.OR P6, PT, R5, R201, P6 ;  /* 0x000000c90500720c */ /* 0x000fc400037c1670 */
[----:B------:R-:W-:Y:S01]  /*4cc0*/  ISETP.LT.OR P0, PT, R5, R200, P0 ;  /* 0x000000c80500720c */ /* 0x000fe20000701670 */
[----:B------:R-:W-:Y:S01]  /*4cd0*/  HMMA.16816.F32 R8, R8, R22, R32 ;  /* 0x000000160808723c */ /* 0x000fe20000001820 */
[C---:B------:R-:W-:Y:S02]  /*4ce0*/  IADD3 R6, R0.reuse, 0x28, RZ ;  /* 0x0000002800067810 */ /* 0x040fe40007ffe0ff */
[----:B------:R-:W-:Y:S02]  /*4cf0*/  IADD3 R5, R0, 0x29, RZ ;  /* 0x0000002900057810 */ /* 0x000fe40007ffe0ff */
[----:B------:R-:W-:Y:S02]  /*4d00*/  FSEL R137, R12, -INF , !P1 ;  /* 0xff8000000c897808 */ /* 0x000fe40004800000 */
[-C--:B------:R-:W-:Y:S02]  /*4d10*/  ISETP.GE.AND P2, PT, R6, R203.reuse, PT ;  /* 0x000000cb0600720c */ /* 0x080fe40003f46270 */
[----:B------:R-:W-:-:S02]  /*4d20*/  ISETP.GE.AND P5, PT, R5, R203, PT ;  /* 0x000000cb0500720c */ /* 0x000fc40003fa6270 */
[CC--:B------:R-:W-:Y:S02]  /*4d30*/  ISETP.GE.AND P1, PT, R5.reuse, R202.reuse, PT ;  /* 0x000000ca0500720c */ /* 0x0c0fe40003f26270 */
[C---:B------:R-:W-:Y:S02]  /*4d40*/  ISETP.GE.AND P4, PT, R6.reuse, R202, PT ;  /* 0x000000ca0600720c */ /* 0x040fe40003f86270 */
[CC--:B------:R-:W-:Y:S02]  /*4d50*/  ISETP.LT.OR P2, PT, R6.reuse, R201.reuse, P2 ;  /* 0x000000c90600720c */ /* 0x0c0fe40001741670 */
[C---:B------:R-:W-:Y:S02]  /*4d60*/  ISETP.LT.OR P5, PT, R5.reuse, R201, P5 ;  /* 0x000000c90500720c */ /* 0x040fe40002fa1670 */
[-C--:B------:R-:W-:Y:S02]  /*4d70*/  ISETP.LT.OR P1, PT, R5, R200.reuse, P1 ;  /* 0x000000c80500720c */ /* 0x080fe40000f21670 */
[----:B------:R-:W-:-:S02]  /*4d80*/  ISETP.LT.OR P4, PT, R6, R200, P4 ;  /* 0x000000c80600720c */ /* 0x000fc40002781670 */
[C---:B------:R-:W-:Y:S02]  /*4d90*/  IADD3 R5, R0.reuse, 0x31, RZ ;  /* 0x0000003100057810 */ /* 0x040fe40007ffe0ff */
[----:B------:R-:W-:Y:S02]  /*4da0*/  IADD3 R6, R0, 0x30, RZ ;  /* 0x0000003000067810 */ /* 0x000fe40007ffe0ff */
[----:B------:R-:W-:Y:S02]  /*4db0*/  FSEL R136, R13, -INF , !P6 ;  /* 0xff8000000d887808 */ /* 0x000fe40007000000 */
[----:B------:R-:W-:Y:S02]  /*4dc0*/  FSEL R173, R24, -INF , !P2 ;  /* 0xff80000018ad7808 */ /* 0x000fe40005000000 */
[----:B------:R-:W-:Y:S02]  /*4dd0*/  FSEL R162, R15, -INF , !P0 ;  /* 0xff8000000fa27808 */ /* 0x000fe40004000000 */
[----:B------:R-:W-:-:S02]  /*4de0*/  ISETP.GE.AND P6, PT, R5, R203, PT ;  /* 0x000000cb0500720c */ /* 0x000fc40003fc6270 */
[C---:B------:R-:W-:Y:S02]  /*4df0*/  ISETP.GE.AND P2, PT, R5.reuse, R202, PT ;  /* 0x000000ca0500720c */ /* 0x040fe40003f46270 */
[C---:B------:R-:W-:Y:S02]  /*4e00*/  ISETP.GE.AND P0, PT, R6.reuse, R203, PT ;  /* 0x000000cb0600720c */ /* 0x040fe40003f06270 */
[CC--:B------:R-:W-:Y:S02]  /*4e10*/  ISETP.LT.OR P6, PT, R5.reuse, R201.reuse, P6 ;  /* 0x000000c90500720c */ /* 0x0c0fe400037c1670 */
[----:B------:R-:W-:Y:S02]  /*4e20*/  ISETP.LT.OR P2, PT, R5, R200, P2 ;  /* 0x000000c80500720c */ /* 0x000fe40001741670 */
[----:B------:R-:W-:Y:S02]  /*4e30*/  ISETP.LT.OR P0, PT, R6, R201, P0 ;  /* 0x000000c90600720c */ /* 0x000fe40000701670 */
[----:B------:R-:W-:-:S02]  /*4e40*/  IADD3 R5, R0, 0x38, RZ ;  /* 0x0000003800057810 */ /* 0x000fc40007ffe0ff */
[----:B------:R-:W-:Y:S02]  /*4e50*/  IADD3 R0, R0, 0x39, RZ ;  /* 0x0000003900007810 */ /* 0x000fe40007ffe0ff */
[----:B------:R-:W-:Y:S02]  /*4e60*/  FSEL R165, R16, -INF , !P0 ;  /* 0xff80000010a57808 */ /* 0x000fe40004000000 */
[----:B------:R-:W-:Y:S02]  /*4e70*/  ISETP.GE.AND P0, PT, R0, R202, PT ;  /* 0x000000ca0000720c */ /* 0x000fe40003f06270 */
[----:B------:R-:W-:Y:S02]  /*4e80*/  FSEL R161, R14, -INF , !P3 ;  /* 0xff8000000ea17808 */ /* 0x000fe40005800000 */
[----:B------:R-:W-:Y:S02]  /*4e90*/  ISETP.LT.OR P0, PT, R0, R200, P0 ;  /* 0x000000c80000720c */ /* 0x000fe40000701670 */
[----:B------:R-:W-:-:S02]  /*4ea0*/  FSEL R148, R26, -INF , !P4 ;  /* 0xff8000001a947808 */ /* 0x000fc40006000000 */
[----:B------:R-:W-:Y:S02]  /*4eb0*/  FSEL R164, R11, -INF , !P0 ;  /* 0xff8000000ba47808 */ /* 0x000fe40004000000 */
[----:B------:R-:W-:Y:S02]  /*4ec0*/  PLOP3.LUT P0, PT, PT, PT, UP0, 0x80, 0x0 ;  /* 0x000000000000781c */ /* 0x000fe40003f0f008 */
[----:B------:R-:W-:Y:S02]  /*4ed0*/  FSEL R163, R25, -INF , !P5 ;  /* 0xff80000019a37808 */ /* 0x000fe40006800000 */
[----:B------:R-:W-:Y:S02]  /*4ee0*/  FSEL R150, R27, -INF , !P1 ;  /* 0xff8000001b967808 */ /* 0x000fe40004800000 */
[----:B------:R-:W-:Y:S02]  /*4ef0*/  ISETP.GE.AND P3, PT, R6, R202, PT ;  /* 0x000000ca0600720c */ /* 0x000fe40003f66270 */
[----:B------:R-:W-:-:S02]  /*4f00*/  ISETP.GE.AND P5, PT, R5, R203, PT ;  /* 0x000000cb0500720c */ /* 0x000fc40003fa6270 */
[C---:B------:R-:W-:Y:S02]  /*4f10*/  ISETP.GE.AND P1, PT, R5.reuse, R202, PT ;  /* 0x000000ca0500720c */ /* 0x040fe40003f26270 */
[----:B------:R-:W-:Y:S02]  /*4f20*/  ISETP.GE.AND P4, PT, R0, R203, PT ;  /* 0x000000cb0000720c */ /* 0x000fe40003f86270 */
[-C--:B------:R-:W-:Y:S02]  /*4f30*/  ISETP.LT.OR P3, PT, R6, R200.reuse, P3 ;  /* 0x000000c80600720c */ /* 0x080fe40001f61670 */
[CC--:B------:R-:W-:Y:S02]  /*4f40*/  ISETP.LT.OR P5, PT, R5.reuse, R201.reuse, P5 ;  /* 0x000000c90500720c */ /* 0x0c0fe40002fa1670 */
[----:B------:R-:W-:Y:S02]  /*4f50*/  ISETP.LT.OR P1, PT, R5, R200, P1 ;  /* 0x000000c80500720c */ /* 0x000fe40000f21670 */
        /* <DEDUP_REMOVED lines=109> */
.L_x_1085:
[----:B------:R-:W-:Y:S05]  /*5630*/  BSYNC B0 ;  /* 0x0000000000007941 */ /* 0x000fea0003800000 */
.L_x_1084:
[----:B------:R-:W0:Y:S02]  /*5640*/  LDGDEPBAR ;  /* 0x00000000000079af */ /* 0x000e240000000000 */
.L_x_1083:
[----:B------:R-:W-:Y:S01]  /*5650*/  FMNMX.FTZ R0, R40, R41, !PT ;  /* 0x0000002928007209 */ /* 0x000fe20007810000 */
[----:B------:R-:W-:Y:S01]  /*5660*/  IMAD.WIDE.U32 R138, R108, -0x326172a9, RZ ;  /* 0xcd9e8d576c8a7825 */ /* 0x000fe200078e00ff */
[----:B------:R-:W-:Y:S01]  /*5670*/  FMNMX.FTZ R5, R44, R42, !PT ;  /* 0x0000002a2c057209 */ /* 0x000fe20007810000 */
[----:B------:R-:W-:Y:S01]  /*5680*/  USHF.L.U32 UR4, UR25, 0x1, URZ ;  /* 0x0000000119047899 */ /* 0x000fe2000800063f */
[----:B------:R-:W-:Y:S01]  /*5690*/  FMNMX.FTZ R0, R46, R0, !PT ;  /* 0x000000002e007209 */ /* 0x000fe20007810000 */
[----:B------:R-:W-:Y:S01]  /*56a0*/  UIADD3 UR16, UR23, -0x4498517b, URZ ;  /* 0xbb67ae8517107890 */ /* 0x000fe2000fffe03f */
        /* <DEDUP_REMOVED lines=11> */
[----:B------:R-:W-:Y:S01]  /*5760*/  STL [R1+0xcc], R181 ;  /* 0x0000ccb501007387 */ /* 0x000fe20000100800 */
[----:B------:R-:W-:Y:S01]  /*5770*/  FMNMX.FTZ R5, R102, R5, !PT ;  /* 0x0000000566057209 */ /* 0x000fe20007810000 */
[----:B------:R-:W-:Y:S01]  /*5780*/  UIADD3 UR30, UR22, 0x3c6ef372, URZ ;  /* 0x3c6ef372161e7890 */ /* 0x000fe2000fffe03f */
[----:B------:R-:W-:Y:S01]  /*5790*/  FMNMX.FTZ R0, R132, R0, !PT ;  /* 0x0000000084007209 */ /* 0x000fe20007810000 */
[----:B------:R-:W-:Y:S01]  /*57a0*/  STL [R1+0xc8], R176 ;  /* 0x0000c8b001007387 */ /* 0x000fe20000100800 */
        /* <DEDUP_REMOVED lines=23> */
[----:B------:R-:W-:Y:S01]  /*5920*/  ULOP3.LUT UR4, UR4, UR23, URZ, 0x3c, !UPT ;  /* 0x0000001704047292 */ /* 0x000fe2000f8e3c3f */
[----:B------:R-:W-:Y:S01]  /*5930*/  FMNMX.FTZ R5, R165, R5, !PT ;  /* 0x00000005a5057209 */ /* 0x000fe20007810000 */
[----:B-1----:R-:W-:Y:S01]  /*5940*/  LDSM.16.MT88.4 R16, [R180+0xc000] ;  /* 0x00c00000b410783b */ /* 0x002fe20000004200 */
        /* <DEDUP_REMOVED lines=9> */
[----:B------:R-:W-:-:S03]  /*59e0*/  LOP3.LUT R8, R104, UR22, RZ, 0x3c, !PT ;  /* 0x0000001668087c12 */ /* 0x000fc6000f8e3cff */
[----:B------:R-:W1:Y:S04]  /*59f0*/  SHFL.BFLY PT, R6, R0, 0x2, 0x1f ;  /* 0x0c401f0000067f89 */ /* 0x000e6800000e0000 */
[----:B------:R-:W2:Y:S04]  /*5a00*/  SHFL.BFLY PT, R7, R5, 0x2, 0x1f ;  /* 0x0c401f0005077f89 */ /* 0x000ea800000e0000 */
[----:B------:R3:W-:Y:S04]  /*5a10*/  STL [R1+0xac], R8 ;  /* 0x0000ac0801007387 */ /* 0x0007e80000100800 */
[----:B------:R-:W-:Y:S01]  /*5a20*/  LDSM.16.MT88.4 R48, [R179+0xc000] ;  /* 0x00c00000b330783b */ /* 0x000fe20000004200 */
[----:B-1----:R-:W-:-:S02]  /*5a30*/  FMNMX.FTZ R0, R0, R6, !PT ;  /* 0x0000000600007209 */ /* 0x002fc40007810000 */
[----:B------:R-:W-:Y:S02]  /*5a40*/  LOP3.LUT R6, R139, R8, RZ, 0x3c, !PT ;  /* 0x000000088b067212 */ /* 0x000fe400078e3cff */
[----:B--2---:R-:W-:Y:S01]  /*5a50*/  FMNMX.FTZ R5, R5, R7, !PT ;  /* 0x0000000705057209 */ /* 0x004fe20007810000 */
[----:B------:R-:W1:Y:S02]  /*5a60*/  SHFL.BFLY PT, R100, R0, 0x1, 0x1f ;  /* 0x0c201f0000647f89 */ /* 0x000e6400000e0000 */
[----:B------:R-:W-:Y:S01]  /*5a70*/  IMAD.WIDE.U32 R54, R6, -0x2daee0ad, RZ ;  /* 0xd2511f5306367825 */ /* 0x000fe200078e00ff */
[----:B------:R-:W-:Y:S01]  /*5a80*/  LOP3.LUT R6, R135, UR20, RZ, 0x3c, !PT ;  /* 0x0000001487067c12 */ /* 0x000fe2000f8e3cff */
[----:B------:R-:W2:Y:S01]  /*5a90*/  SHFL.BFLY PT, R101, R5, 0x1, 0x1f ;  /* 0x0c201f0005657f89 */ /* 0x000ea200000e0000 */
[----:B------:R-:W-:Y:S02]  /*5aa0*/  UIADD3 UR20, UR22, 0x1715609d, URZ ;  /* 0x1715609d16147890 */ /* 0x000fe4000fffe03f */
[----:B---3--:R-:W-:Y:S01]  /*5ab0*/  LOP3.LUT R8, R55, UR16, R134, 0x96, !PT ;  /* 0x0000001037087c12 */ /* 0x008fe2000f8e9686 */
[----:B------:R-:W-:Y:S01]  /*5ac0*/  IMAD.WIDE.U32 R6, R6, -0x326172a9, RZ ;  /* 0xcd9e8d5706067825 */ /* 0x000fe200078e00ff */
[----:B------:R-:W-:-:S03]  /*5ad0*/  UIADD3 UR16, UR23, -0x56f99767, URZ ;  /* 0xa906689917107890 */ /* 0x000fc6000fffe03f */
[----:B------:R-:W-:Y:S01]  /*5ae0*/  IMAD.WIDE.U32 R36, R8, -0x326172a9, RZ ;  /* 0xcd9e8d5708247825 */ /* 0x000fe200078e00ff */
[----:B------:R-:W-:-:S04]  /*5af0*/  LOP3.LUT R7, R7, UR31, R138, 0x96, !PT ;  /* 0x0000001f07077c12 */ /* 0x000fc8000f8e968a */
[----:B------:R-:W-:Y:S01]  /*5b00*/  LOP3.LUT R8, R37, UR30, R6, 0x96, !PT ;  /* 0x0000001e25087c12 */ /* 0x000fe2000f8e9606 */
[----:B------:R-:W-:-:S04]  /*5b10*/  IMAD.WIDE.U32 R6, R7, -0x2daee0ad, RZ ;  /* 0xd2511f5307067825 */ /* 0x000fc800078e00ff */
[----:B------:R-:W-:Y:S01]  /*5b20*/  IMAD.WIDE.U32 R8, R8, -0x2daee0ad, RZ ;  /* 0xd2511f5308087825 */ /* 0x000fe200078e00ff */
[----:B------:R-:W-:Y:S02]  /*5b30*/  LOP3.LUT R7, R7, UR29, R54, 0x96, !PT ;  /* 0x0000001d07077c12 */ /* 0x000fe4000f8e9636 */
[----:B-1----:R-:W-:Y:S02]  /*5b40*/  FMNMX.FTZ R100, R0, R100, !PT ;  /* 0x0000006400647209 */ /* 0x002fe40007810000 */
[----:B------:R-:W-:Y:S01]  /*5b50*/  LOP3.LUT R9, R9, UR27, R6, 0x96, !PT ;  /* 0x0000001b09097c12 */ /* 0x000fe2000f8e9606 */
[----:B------:R-:W-:Y:S01]  /*5b60*/  IMAD.WIDE.U32 R6, R7, -0x326172a9, RZ ;  /* 0xcd9e8d5707067825 */ /* 0x000fe200078e00ff */
[----:B--2---:R-:W-:Y:S02]  /*5b70*/  FMNMX.FTZ R101, R5, R101, !PT ;  /* 0x0000006505657209 */ /* 0x004fe40007810000 */
[----:B------:R-:W-:Y:S01]  /*5b80*/  FSETP.NEU.FTZ.AND P1, PT, R100, -INF , PT ;  /* 0xff8000006400780b */ /* 0x000fe20003f3d000 */
[----:B------:R-:W-:Y:S01]  /*5b90*/  IMAD.WIDE.U32 R38, R9, -0x326172a9, RZ ;  /* 0xcd9e8d5709267825 */ /* 0x000fe200078e00ff */
[----:B------:R-:W-:-:S03]  /*5ba0*/  LOP3.LUT R7, R7, UR28, R36, 0x96, !PT ;  /* 0x0000001c07077c12 */ /* 0x000fc6000f8e9624 */
[----:B------:R-:W-:Y:S01]  /*5bb0*/  FMUL.FTZ R0, R100, c[0x0][0x23c] ;  /* 0x00008f0064007a20 */ /* 0x000fe20000410000 */
[----:B------:R-:W-:Y:S01]  /*5bc0*/  LOP3.LUT R5, R39, UR26, R6, 0x96, !PT ;  /* 0x0000001a27057c12 */ /* 0x000fe2000f8e9606 */
[----:B------:R-:W-:Y:S02]  /*5bd0*/  FMUL.FTZ R12, R101, c[0x0][0x23c] ;  /* 0x00008f00650c7a20 */ /* 0x000fe40000410000 */
[----:B------:R-:W-:Y:S01]  /*5be0*/  IMAD.WIDE.U32 R6, R7, -0x2daee0ad, RZ ;  /* 0xd2511f5307067825 */ /* 0x000fe200078e00ff */
[----:B------:R-:W-:Y:S02]  /*5bf0*/  FSEL R0, R0, RZ, P1 ;  /* 0x000000ff00007208 */ /* 0x000fe40000800000 */
[----:B------:R-:W-:Y:S01]  /*5c00*/  FSETP.NEU.FTZ.AND P1, PT, R101, -INF , PT ;  /* 0xff8000006500780b */ /* 0x000fe20003f3d000 */
[----:B------:R-:W-:Y:S01]  /*5c10*/  IMAD.WIDE.U32 R56, R5, -0x2daee0ad, RZ ;  /* 0xd2511f5305387825 */ /* 0x000fe200078e00ff */
[----:B------:R-:W-:Y:S02]  /*5c20*/  LOP3.LUT R7, R7, UR24, R8, 0x96, !PT ;  /* 0x0000001807077c12 */ /* 0x000fe4000f8e9608 */
[----:B------:R-:W-:Y:S01]  /*5c30*/  FSEL R12, R12, RZ, P1 ;  /* 0x000000ff0c0c7208 */ /* 0x000fe20000800000 */
[----:B------:R-:W-:Y:S01]  /*5c40*/  FFMA.FTZ R5, R41, c[0x0][0x23c], -R0 ;  /* 0x00008f0029057a23 */ /* 0x000fe20000010800 */
[----:B------:R-:W-:Y:S01]  /*5c50*/  LOP3.LUT R14, R57, UR16, R6, 0x96, !PT ;  /* 0x00000010390e7c12 */ /* 0x000fe2000f8e9606 */
[----:B------:R-:W-:-:S02]  /*5c60*/  FFMA.FTZ R9, R40, c[0x0][0x23c], -R0 ;  /* 0x00008f0028097a23 */ /* 0x000fc40000010800 */
[----:B------:R1:W-:Y:S01]  /*5c70*/  MUFU.EX2 R168, R5 ;  /* 0x0000000500a87308 */ /* 0x0003e20000000800 */
[----:B------:R-:W-:Y:S02]  /*5c80*/  FFMA.FTZ R8, R45, c[0x0][0x23c], -R12 ;  /* 0x00008f002d087a23 */ /* 0x000fe4000001080c */
[----:B------:R-:W-:-:S04]  /*5c90*/  IMAD.WIDE.U32 R14, R14, -0x326172a9, RZ ;  /* 0xcd9e8d570e0e7825 */ /* 0x000fc800078e00ff */
[----:B------:R-:W-:Y:S01]  /*5ca0*/  IMAD.WIDE.U32 R52, R7, -0x326172a9, RZ ;  /* 0xcd9e8d5707347825 */ /* 0x000fe200078e00ff */
[----:B------:R-:W-:Y:S01]  /*5cb0*/  LOP3.LUT R6, R14, 0xffff, RZ, 0xc0, !PT ;  /* 0x0000ffff0e067812 */ /* 0x000fe200078ec0ff */
[----:B------:R2:W3:Y:S01]  /*5cc0*/  MUFU.EX2 R211, R9 ;  /* 0x0000000900d37308 */ /* 0x0004e20000000800 */
[----:B------:R-:W-:Y:S01]  /*5cd0*/  SHF.R.U32.HI R11, RZ, 0x18, R14 ;  /* 0x00000018ff0b7819 */ /* 0x000fe2000001160e */
[----:B------:R-:W-:Y:S01]  /*5ce0*/  FFMA.FTZ R3, R47, c[0x0][0x23c], -R0 ;  /* 0x00008f002f037a23 */ /* 0x000fe20000010800 */
[----:B------:R-:W-:Y:S01]  /*5cf0*/  SHF.R.U32.HI R6, RZ, 0x8, R6 ;  /* 0x00000008ff067819 */ /* 0x000fe20000011606 */
[----:B------:R-:W-:Y:S01]  /*5d00*/  IMAD R39, R106, 0x10000, R106 ;  /* 0x000100006a277824 */ /* 0x000fe200078e026a */
[----:B------:R-:W-:Y:S01]  /*5d10*/  LOP3.LUT R4, R15, UR21, R52, 0x96, !PT ;  /* 0x000000150f047c12 */ /* 0x000fe2000f8e9634 */
[----:B-1----:R-:W-:Y:S02]  /*5d20*/  FFMA.FTZ R5, R44, c[0x0][0x23c], -R12 ;  /* 0x00008f002c057a23 */ /* 0x002fe4000001080c */
[----:B------:R1:W-:Y:S01]  /*5d30*/  MUFU.EX2 R174, R8 ;  /* 0x0000000800ae7308 */ /* 0x0003e20000000800 */
[----:B------:R-:W-:-:S07]  /*5d40*/  SHF.R.U32.HI R7, RZ, 0x18, R4 ;  /* 0x00000018ff077819 */ /* 0x000fce0000011604 */
[----:B------:R4:W-:Y:S01]  /*5d50*/  MUFU.EX2 R171, R5 ;  /* 0x0000000500ab7308 */ /* 0x0009e20000000800 */
[----:B--2---:R-:W-:Y:S02]  /*5d60*/  FFMA.FTZ R9, R46, c[0x0][0x23c], -R0 ;  /* 0x00008f002e097a23 */ /* 0x004fe40000010800 */
[----:B------:R-:W-:Y:S05]  /*5d70*/  LDSM.16.MT88.4 R44, [R177+0xc000] ;  /* 0x00c00000b12c783b */ /* 0x000fea0000004200 */
[----:B------:R-:W-:Y:S01]  /*5d80*/  MUFU.EX2 R182, R9 ;  /* 0x0000000900b67308 */ /* 0x000fe20000000800 */
[----:B-1----:R-:W-:Y:S01]  /*5d90*/  LOP3.LUT R8, R4, 0xff, RZ, 0xc0, !PT ;  /* 0x000000ff04087812 */ /* 0x002fe200078ec0ff */
[----:B----4-:R-:W-:-:S06]  /*5da0*/  FFMA.FTZ R5, R42, c[0x0][0x23c], -R12 ;  /* 0x00008f002a057a23 */ /* 0x010fcc000001080c */
[----:B------:R3:W1:Y:S08]  /*5db0*/  MUFU.EX2 R208, R3 ;  /* 0x0000000300d07308 */ /* 0x0006700000000800 */
[----:B------:R2:W-:Y:S01]  /*5dc0*/  MUFU.EX2 R170, R5 ;  /* 0x0000000500aa7308 */ /* 0x0005e20000000800 */
[----:B---3--:R-:W-:-:S04]  /*5dd0*/  F2FP.PACK_AB R3, R168, R211 ;  /* 0x000000d3a803723e */ /* 0x008fc800000000ff */
[C---:B------:R-:W-:Y:S02]  /*5de0*/  PRMT R157, R3.reuse, 0x7610, R157 ;  /* 0x00007610039d7816 */ /* 0x040fe4000000009d */
[----:B------:R-:W-:Y:S02]  /*5df0*/  PRMT R155, R3, 0x7632, R155 ;  /* 0x00007632039b7816 */ /* 0x000fe4000000009b */
[----:B--2---:R-:W-:Y:S02]  /*5e00*/  LOP3.LUT R5, R14, 0xff, RZ, 0xc0, !PT ;  /* 0x000000ff0e057812 */ /* 0x004fe400078ec0ff */
[----:B-1----:R-:W-:Y:S02]  /*5e10*/  F2FP.PACK_AB R3, R208, R182 ;  /* 0x000000b6d003723e */ /* 0x002fe400000000ff */
[----:B------:R-:W-:Y:S01]  /*5e20*/  PRMT R13, R5, 0x5410, R6 ;  /* 0x00005410050d7816 */ /* 0x000fe20000000006 */
[----:B------:R-:W-:Y:S01]  /*5e30*/  FFMA.FTZ R6, R43, c[0x0][0x23c], -R12 ;  /* 0x00008f002b067a23 */ /* 0x000fe2000001080c */
[----:B------:R-:W-:Y:S01]  /*5e40*/  SHF.R.U32.HI R5, RZ, 0x10, R14 ;  /* 0x00000010ff057819 */ /* 0x000fe2000001160e */
[----:B------:R-:W-:Y:S01]  /*5e50*/  LDSM.16.MT88.4 R40, [R178+0xc000] ;  /* 0x00c00000b228783b */ /* 0x000fe20000004200 */
[----:B------:R-:W-:Y:S01]  /*5e60*/  PRMT R159, R3, 0x7610, R159 ;  /* 0x00007610039f7816 */ /* 0x000fe2000000009f */
[----:B------:R1:W2:Y:S01]  /*5e70*/  MUFU.EX2 R183, R6 ;  /* 0x0000000600b77308 */ /* 0x0002a20000000800 */
[----:B------:R-:W-:-:S02]  /*5e80*/  LOP3.LUT R10, R5, 0xff, RZ, 0xc0, !PT ;  /* 0x000000ff050a7812 */ /* 0x000fc400078ec0ff */
[----:B------:R-:W-:Y:S02]  /*5e90*/  LOP3.LUT R5, R4, 0xffff, RZ, 0xc0, !PT ;  /* 0x0000ffff04057812 */ /* 0x000fe400078ec0ff */
[----:B------:R-:W-:Y:S02]  /*5ea0*/  PRMT R158, R3, 0x7632, R158 ;  /* 0x00007632039e7816 */ /* 0x000fe4000000009e */
[----:B------:R-:W-:Y:S02]  /*5eb0*/  SHF.R.U32.HI R5, RZ, 0x8, R5 ;  /* 0x00000008ff057819 */ /* 0x000fe40000011605 */
[----:B------:R-:W-:Y:S02]  /*5ec0*/  PRMT R10, R10, 0x5410, R11 ;  /* 0x000054100a0a7816 */ /* 0x000fe4000000000b */
[----:B------:R-:W-:Y:S02]  /*5ed0*/  PRMT R5, R8, 0x5410, R5 ;  /* 0x0000541008057816 */ /* 0x000fe40000000005 */
[----:B-1----:R-:W-:-:S02]  /*5ee0*/  SHF.R.U32.HI R6, RZ, 0x10, R4 ;  /* 0x00000010ff067819 */ /* 0x002fc40000011604 */
[----:B--2---:R-:W-:Y:S02]  /*5ef0*/  F2FP.PACK_AB R2, R183, R174 ;  /* 0x000000aeb702723e */ /* 0x004fe400000000ff */
[----:B------:R-:W-:Y:S01]  /*5f00*/  LOP3.LUT R4, R6, 0xff, RZ, 0xc0, !PT ;  /* 0x000000ff06047812 */ /* 0x000fe200078ec0ff */
[--C-:B------:R-:W-:Y:S01]  /*5f10*/  HSET2.LE.AND R6, R13, R39.reuse, PT ;  /* 0x000000270d067233 */ /* 0x100fe20003803000 */
[----:B------:R-:W-:Y:S02]  /*5f20*/  PRMT R156, R2, 0x7610, R156 ;  /* 0x00007610029c7816 */ /* 0x000fe4000000009c */
[----:B------:R-:W-:Y:S02]  /*5f30*/  PRMT R7, R4, 0x5410, R7 ;  /* 0x0000541004077816 */ /* 0x000fe40000000007 */
[----:B------:R-:W-:Y:S02]  /*5f40*/  F2FP.PACK_AB R4, R170, R171 ;  /* 0x000000abaa04723e */ /* 0x000fe400000000ff */
[----:B------:R-:W-:Y:S01]  /*5f50*/  PRMT R154, R2, 0x7632, R154 ;  /* 0x00007632029a7816 */ /* 0x000fe2000000009a */
[--C-:B------:R-:W-:Y:S01]  /*5f60*/  HSET2.LE.AND R2, R5, R39.reuse, PT ;  /* 0x0000002705027233 */ /* 0x100fe20003803000 */
[C---:B------:R-:W-:Y:S01]  /*5f70*/  PRMT R152, R4.reuse, 0x7610, R152 ;  /* 0x0000761004987816 */ /* 0x040fe20000000098 */
[----:B------:R-:W-:Y:S01]  /*5f80*/  HSET2.LE.AND R3, R7, R39, PT ;  /* 0x0000002707037233 */ /* 0x000fe20003803000 */
[----:B------:R-:W-:-:S04]  /*5f90*/  PRMT R153, R4, 0x7632, R153 ;  /* 0x0000763204997816 */ /* 0x000fc80000000099 */
[----:B------:R-:W-:-:S04]  /*5fa0*/  PRMT R4, R152, 0x5410, R153 ;  /* 0x0000541098047816 */ /* 0x000fc80000000099 */
[----:B------:R-:W-:Y:S02]  /*5fb0*/  LOP3.LUT R4, R2, R4, RZ, 0xc0, !PT ;  /* 0x0000000402047212 */ /* 0x000fe400078ec0ff */
[----:B------:R-:W-:-:S04]  /*5fc0*/  PRMT R2, R157, 0x5410, R155 ;  /* 0x000054109d027816 */ /* 0x000fc8000000009b */
[----:B------:R-:W-:Y:S01]  /*5fd0*/  LOP3.LUT R5, R3, R2, RZ, 0xc0, !PT ;  /* 0x0000000203057212 */ /* 0x000fe200078ec0ff */
[----:B------:R-:W-:Y:S01]  /*5fe0*/  HSET2.LE.AND R2, R10, R39, PT ;  /* 0x000000270a027233 */ /* 0x000fe20003803000 */
[----:B------:R-:W-:Y:S01]  /*5ff0*/  PRMT R3, R156, 0x5410, R154 ;  /* 0x000054109c037816 */ /* 0x000fe2000000009a */
[----:B------:R-:W1:Y:S03]  /*6000*/  LDSM.16.MT88.4 R8, [R177+0x10000] ;  /* 0x01000000b108783b */ /* 0x000e660000004200 */
[----:B------:R-:W-:Y:S02]  /*6010*/  LOP3.LUT R6, R6, R3, RZ, 0xc0, !PT ;  /* 0x0000000306067212 */ /* 0x000fe400078ec0ff */
[----:B------:R-:W-:-:S04]  /*6020*/  PRMT R3, R159, 0x5410, R158 ;  /* 0x000054109f037816 */ /* 0x000fc8000000009e */
[----:B------:R-:W-:Y:S01]  /*6030*/  LOP3.LUT R7, R2, R3, RZ, 0xc0, !PT ;  /* 0x0000000302077212 */ /* 0x000fe200078ec0ff */
[----:B------:R-:W-:Y:S02]  /*6040*/  FFMA.FTZ R2, R58, c[0x0][0x23c], -R0 ;  /* 0x00008f003a027a23 */ /* 0x000fe40000010800 */
[----:B------:R-:W-:Y:S02]  /*6050*/  FFMA.FTZ R3, R102, c[0x0][0x23c], -R12 ;  /* 0x00008f0066037a23 */ /* 0x000fe4000001080c */
[----:B------:R2:W-:Y:S02]  /*6060*/  MUFU.EX2 R210, R2 ;  /* 0x0000000200d27308 */ /* 0x0005e40000000800 */
[C---:B------:R-:W-:Y:S06]  /*6070*/  HMMA.16816.F32 R116, R4.reuse, R16, RZ ;  /* 0x000000100474723c */ /* 0x040fec00000018ff */
[----:B------:R3:W-:Y:S02]  /*6080*/  MUFU.EX2 R176, R3 ;  /* 0x0000000300b07308 */ /* 0x0007e40000000800 */
[----:B------:R-:W-:Y:S01]  /*6090*/  HMMA.16816.F32 R76, R4, R18, RZ ;  /* 0x00000012044c723c */ /* 0x000fe200000018ff */
[----:B------:R-:W4:Y:S01]  /*60a0*/  LDSM.16.MT88.4 R16, [R178+0x10000] ;  /* 0x01000000b210783b */ /* 0x000f220000004200 */
[----:B--2---:R-:W-:-:S06]  /*60b0*/  FFMA.FTZ R2, R59, c[0x0][0x23c], -R0 ;  /* 0x00008f003b027a23 */ /* 0x004fcc0000010800 */
[----:B------:R-:W-:Y:S01]  /*60c0*/  HMMA.16816.F32 R96, R4, R24, RZ ;  /* 0x000000180460723c */ /* 0x000fe200000018ff */
[----:B------:R2:W-:Y:S01]  /*60d0*/  MUFU.EX2 R181, R2 ;  /* 0x0000000200b57308 */ /* 0x0005e20000000800 */
[----:B---3--:R-:W-:-:S06]  /*60e0*/  FFMA.FTZ R3, R129, c[0x0][0x23c], -R12 ;  /* 0x00008f0081037a23 */ /* 0x008fcc000001080c */
[C---:B------:R-:W-:Y:S01]  /*60f0*/  HMMA.16816.F32 R60, R4.reuse, R26, RZ ;  /* 0x0000001a043c723c */ /* 0x040fe200000018ff */
[----:B------:R-:W3:Y:S01]  /*6100*/  LDSM.16.MT88.4 R24, [R180+0x10000] ;  /* 0x01000000b418783b */ /* 0x000ee20000004200 */
[----:B------:R1:W-:Y:S06]  /*6110*/  MUFU.EX2 R207, R3 ;  /* 0x0000000300cf7308 */ /* 0x0003ec0000000800 */
[----:B------:R-:W-:Y:S01]  /*6120*/  HMMA.16816.F32 R104, R4, R28, RZ ;  /* 0x0000001c0468723c */ /* 0x000fe200000018ff */
[----:B--2---:R-:W-:-:S04]  /*6130*/  FFMA.FTZ R2, R128, c[0x0][0x23c], -R12 ;  /* 0x00008f0080027a23 */ /* 0x004fc8000001080c */
[----:B------:R2:W2:Y:S03]  /*6140*/  MUFU.EX2 R209, R2 ;  /* 0x0000000200d17308 */ /* 0x0004a60000000800 */
[----:B------:R-:W-:Y:S01]  /*6150*/  HMMA.16816.F32 R64, R4, R30, RZ ;  /* 0x0000001e0440723c */ /* 0x000fe200000018ff */
[----:B------:R-:W3:Y:S01]  /*6160*/  LDSM.16.MT88.4 R28, [R179+0x10000] ;  /* 0x01000000b31c783b */ /* 0x000ee20000004200 */
[----:B-1----:R-:W-:-:S04]  /*6170*/  FFMA.FTZ R3, R103, c[0x0][0x23c], -R12 ;  /* 0x00008f0067037a23 */ /* 0x002fc8000001080c */
[----:B------:R1:W1:Y:S02]  /*6180*/  MUFU.EX2 R206, R3 ;  /* 0x0000000300ce7308 */ /* 0x0002640000000800 */
[----:B------:R-:W-:Y:S01]  /*6190*/  HMMA.16816.F32 R92, R4, R20, RZ ;  /* 0x00000014045c723c */ /* 0x000fe200000018ff */
[----:B--2---:R-:W-:Y:S01]  /*61a0*/  LOP3.LUT R2, R53, UR20, R38, 0x96, !PT ;  /* 0x0000001435027c12 */ /* 0x004fe2000f8e9626 */
[----:B------:R-:W-:-:S06]  /*61b0*/  IMAD.MOV.U32 R38, RZ, RZ, R168 ;  /* 0x000000ffff267224 */ /* 0x000fcc00078e00a8 */
[----:B------:R-:W-:Y:S01]  /*61c0*/  HMMA.16816.F32 R88, R4, R8, RZ ;  /* 0x000000080458723c */ /* 0x000fe200000018ff */
[----:B------:R-:W-:-:S05]  /*61d0*/  IMAD.WIDE.U32 R20, R2, -0x2daee0ad, RZ ;  /* 0xd2511f5302147825 */ /* 0x000fca00078e00ff */
[----:B------:R-:W-:Y:S02]  /*61e0*/  LOP3.LUT R2, R21, UR5, R56, 0x96, !PT ;  /* 0x0000000515027c12 */ /* 0x000fe4000f8e9638 */
[----:B------:R-:W-:Y:S01]  /*61f0*/  HMMA.16816.F32 R124, R4, R44, RZ ;  /* 0x0000002c047c723c */ /* 0x000fe200000018ff */
[----:B------:R-:W-:Y:S02]  /*6200*/  LOP3.LUT R8, R20, 0xffff, RZ, 0xc0, !PT ;  /* 0x0000ffff14087812 */ /* 0x000fe400078ec0ff */
[----:B------:R-:W-:Y:S02]  /*6210*/  SHF.R.U32.HI R13, RZ, 0x10, R2 ;  /* 0x00000010ff0d7819 */ /* 0x000fe40000011602 */
[----:B------:R-:W-:-:S03]  /*6220*/  SHF.R.U32.HI R9, RZ, 0x10, R20 ;  /* 0x00000010ff097819 */ /* 0x000fc60000011614 */
[----:B------:R-:W-:Y:S01]  /*6230*/  HMMA.16816.F32 R84, R4, R46, RZ ;  /* 0x0000002e0454723c */ /* 0x000fe200000018ff */
[----:B-1----:R-:W-:-:S07]  /*6240*/  LOP3.LUT R3, R9, 0xff, RZ, 0xc0, !PT ;  /* 0x000000ff09037812 */ /* 0x002fce00078ec0ff */
[C---:B------:R-:W-:Y:S08]  /*6250*/  HMMA.16816.F32 R120, R4.reuse, R40, RZ ;  /* 0x000000280478723c */ /* 0x040ff000000018ff */
[C---:B------:R-:W-:Y:S08]  /*6260*/  HMMA.16816.F32 R80, R4.reuse, R42, RZ ;  /* 0x0000002a0450723c */ /* 0x040ff000000018ff */
[C---:B------:R-:W-:Y:S08]  /*6270*/  HMMA.16816.F32 R108, R4.reuse, R32, RZ ;  /* 0x00000020046c723c */ /* 0x040ff000000018ff */
[C---:B------:R-:W-:Y:S08]  /*6280*/  HMMA.16816.F32 R68, R4.reuse, R34, RZ ;  /* 0x000000220444723c */ /* 0x040ff000000018ff */
[C---:B------:R-:W-:Y:S07]  /*6290*/  HMMA.16816.F32 R44, R4.reuse, R10, RZ ;  /* 0x0000000a042c723c */ /* 0x040fee00000018ff */
[----:B------:R-:W-:Y:S01]  /*62a0*/  LOP3.LUT R11, R2, 0xffff, RZ, 0xc0, !PT ;  /* 0x0000ffff020b7812 */ /* 0x000fe200078ec0ff */
[----:B----4-:R-:W-:Y:S01]  /*62b0*/  HMMA.16816.F32 R40, R4, R16, RZ ;  /* 0x000000100428723c */ /* 0x010fe200000018ff */
[----:B------:R-:W-:-:S02]  /*62c0*/  FFMA.FTZ R10, R132, c[0x0][0x23c], -R0 ;  /* 0x00008f00840a7a23 */ /* 0x000fc40000010800 */
[----:B------:R-:W-:Y:S01]  /*62d0*/  SHF.R.U32.HI R9, RZ, 0x8, R11 ;  /* 0x00000008ff097819 */ /* 0x000fe2000001160b */
[----:B------:R-:W-:Y:S01]  /*62e0*/  IMAD.MOV.U32 R132, RZ, RZ, R208 ;  /* 0x000000ffff847224 */ /* 0x000fe200078e00d0 */
[----:B------:R1:W-:Y:S02]  /*62f0*/  MUFU.EX2 R204, R10 ;  /* 0x0000000a00cc7308 */ /* 0x0003e40000000800 */
[----:B------:R-:W-:Y:S01]  /*6300*/  SHF.R.U32.HI R17, RZ, 0x18, R2 ;  /* 0x00000018ff117819 */ /* 0x000fe20000011602 */
[----:B------:R-:W-:Y:S01]  /*6310*/  HMMA.16816.F32 R32, R4, R18, RZ ;  /* 0x000000120420723c */ /* 0x000fe200000018ff */
[----:B------:R-:W-:-:S06]  /*6320*/  LOP3.LUT R16, R20, 0xff, RZ, 0xc0, !PT ;  /* 0x000000ff14107812 */ /* 0x000fcc00078ec0ff */
[----:B------:R-:W-:Y:S01]  /*6330*/  LOP3.LUT R19, R2, 0xff, RZ, 0xc0, !PT ;  /* 0x000000ff02137812 */ /* 0x000fe200078ec0ff */
[C---:B------:R-:W-:Y:S01]  /*6340*/  HMMA.16816.F32 R112, R4.reuse, R48, RZ ;  /* 0x000000300470723c */ /* 0x040fe200000018ff */
[----:B------:R-:W-:Y:S02]  /*6350*/  SHF.R.U32.HI R2, RZ, 0x8, R8 ;  /* 0x00000008ff027819 */ /* 0x000fe40000011608 */
[----:B------:R-:W-:Y:S02]  /*6360*/  SHF.R.U32.HI R18, RZ, 0x18, R20 ;  /* 0x00000018ff127819 */ /* 0x000fe40000011614 */
[----:B-1----:R-:W-:Y:S01]  /*6370*/  PRMT R10, R16, 0x5410, R2 ;  /* 0x00005410100a7816 */ /* 0x002fe20000000002 */
[----:B------:R-:W-:Y:S01]  /*6380*/  FFMA.FTZ R2, R133, c[0x0][0x23c], -R0 ;  /* 0x00008f0085027a23 */ /* 0x000fe20000010800 */
[----:B------:R-:W-:Y:S01]  /*6390*/  LOP3.LUT R8, R13, 0xff, RZ, 0xc0, !PT ;  /* 0x000000ff0d087812 */ /* 0x000fe200078ec0ff */
[----:B------:R-:W-:Y:S01]  /*63a0*/  HMMA.16816.F32 R72, R4, R50, RZ ;  /* 0x000000320448723c */ /* 0x000fe200000018ff */
[----:B------:R-:W-:Y:S01]  /*63b0*/  PRMT R11, R3, 0x5410, R18 ;  /* 0x00005410030b7816 */ /* 0x000fe20000000012 */
[----:B------:R1:W2:Y:S01]  /*63c0*/  MUFU.EX2 R205, R2 ;  /* 0x0000000200cd7308 */ /* 0x0002a20000000800 */
[----:B------:R-:W-:-:S02]  /*63d0*/  PRMT R9, R19, 0x5410, R9 ;  /* 0x0000541013097816 */ /* 0x000fc40000000009 */
[----:B------:R-:W-:Y:S02]  /*63e0*/  PRMT R8, R8, 0x5410, R17 ;  /* 0x0000541008087816 */ /* 0x000fe40000000011 */
[----:B------:R-:W-:Y:S01]  /*63f0*/  F2FP.PACK_AB R3, R176, R209 ;  /* 0x000000d1b003723e */ /* 0x000fe200000000ff */
[----:B------:R-:W4:Y:S01]  /*6400*/  LDSM.16.MT88.4 R16, [R177+0xc800] ;  /* 0x00c80000b110783b */ /* 0x000f220000004200 */
[----:B---3--:R-:W-:Y:S02]  /*6410*/  HMMA.16816.F32 R128, R4, R24, RZ ;  /* 0x000000180480723c */ /* 0x008fe400000018ff */
[C---:B------:R-:W-:Y:S02]  /*6420*/  PRMT R146, R3.reuse, 0x7610, R146 ;  /* 0x0000761003927816 */ /* 0x040fe40000000092 */
[----:B------:R-:W-:Y:S02]  /*6430*/  PRMT R144, R3, 0x7632, R144 ;  /* 0x0000763203907816 */ /* 0x000fe40000000090 */
[----:B------:R-:W-:-:S02]  /*6440*/  F2FP.PACK_AB R3, R206, R207 ;  /* 0x000000cfce03723e */ /* 0x000fc400000000ff */
[C---:B------:R-:W-:Y:S01]  /*6450*/  HMMA.16816.F32 R48, R4.reuse, R22, RZ ;  /* 0x000000160430723c */ /* 0x040fe200000018ff */
[----:B-1----:R-:W-:Y:S02]  /*6460*/  F2FP.PACK_AB R2, R181, R210 ;  /* 0x000000d2b502723e */ /* 0x002fe400000000ff */
[C---:B------:R-:W-:Y:S02]  /*6470*/  PRMT R143, R3.reuse, 0x7610, R143 ;  /* 0x00007610038f7816 */ /* 0x040fe4000000008f */
[C---:B------:R-:W-:Y:S02]  /*6480*/  PRMT R147, R2.reuse, 0x7610, R147 ;  /* 0x0000761002937816 */ /* 0x040fe40000000093 */
[----:B------:R-:W-:Y:S01]  /*6490*/  PRMT R145, R2, 0x7632, R145 ;  /* 0x0000763202917816 */ /* 0x000fe20000000091 */
[----:B------:R-:W-:Y:S01]  /*64a0*/  HMMA.16816.F32 R24, R4, R26, RZ ;  /* 0x0000001a0418723c */ /* 0x000fe200000018ff */
[--C-:B------:R-:W-:Y:S01]  /*64b0*/  HSET2.LE.AND R2, R9, R39.reuse, PT ;  /* 0x0000002709027233 */ /* 0x100fe20003803000 */
[----:B------:R-:W-:Y:S01]  /*64c0*/  PRMT R142, R3, 0x7632, R142 ;  /* 0x00007632038e7816 */ /* 0x000fe2000000008e */
[----:B------:R-:W-:-:S05]  /*64d0*/  HSET2.LE.AND R3, R8, R39, PT ;  /* 0x0000002708037233 */ /* 0x000fca0003803000 */
[C---:B------:R-:W-:Y:S08]  /*64e0*/  HMMA.16816.F32 R248, R4.reuse, R28, RZ ;  /* 0x0000001c04f8723c */ /* 0x040ff000000018ff */
[----:B------:R-:W-:Y:S07]  /*64f0*/  HMMA.16816.F32 R244, R4, R30, RZ ;  /* 0x0000001e04f4723c */ /* 0x000fee00000018ff */
[----:B------:R-:W-:-:S02]  /*6500*/  PRMT R4, R146, 0x5410, R144 ;  /* 0x0000541092047816 */ /* 0x000fc40000000090 */
[----:B--2---:R-:W-:Y:S02]  /*6510*/  F2FP.PACK_AB R5, R205, R204 ;  /* 0x000000cccd05723e */ /* 0x004fe400000000ff */
[----:B------:R-:W-:Y:S01]  /*6520*/  LOP3.LUT R8, R2, R4, RZ, 0xc0, !PT ;  /* 0x0000000402087212 */ /* 0x000fe200078ec0ff */
[----:B------:R-:W-:Y:S01]  /*6530*/  HSET2.LE.AND R2, R10, R39, PT ;  /* 0x000000270a027233 */ /* 0x000fe20003803000 */
[----:B------:R-:W-:Y:S02]  /*6540*/  PRMT R4, R147, 0x5410, R145 ;  /* 0x0000541093047816 */ /* 0x000fe40000000091 */
[----:B------:R-:W-:Y:S02]  /*6550*/  PRMT R141, R5, 0x7610, R141 ;  /* 0x00007610058d7816 */ /* 0x000fe4000000008d */
[----:B------:R-:W-:Y:S02]  /*6560*/  LOP3.LUT R9, R3, R4, RZ, 0xc0, !PT ;  /* 0x0000000403097212 */ /* 0x000fe400078ec0ff */
[----:B------:R-:W-:-:S02]  /*6570*/  PRMT R140, R5, 0x7632, R140 ;  /* 0x00007632058c7816 */ /* 0x000fc4000000008c */
[----:B------:R-:W1:Y:S01]  /*6580*/  LDSM.16.MT88.4 R4, [R178+0xc800] ;  /* 0x00c80000b204783b */ /* 0x000e620000004200 */
[----:B------:R-:W-:-:S04]  /*6590*/  PRMT R3, R143, 0x5410, R142 ;  /* 0x000054108f037816 */ /* 0x000fc8000000008e */
[----:B------:R-:W-:Y:S01]  /*65a0*/  LOP3.LUT R10, R2, R3, RZ, 0xc0, !PT ;  /* 0x00000003020a7212 */ /* 0x000fe200078ec0ff */
[----:B------:R-:W-:Y:S01]  /*65b0*/  HSET2.LE.AND R2, R11, R39, PT ;  /* 0x000000270b027233 */ /* 0x000fe20003803000 */
[----:B------:R-:W-:-:S04]  /*65c0*/  PRMT R3, R141, 0x5410, R140 ;  /* 0x000054108d037816 */ /* 0x000fc8000000008c */
[----:B------:R-:W-:Y:S02]  /*65d0*/  LOP3.LUT R11, R2, R3, RZ, 0xc0, !PT ;  /* 0x00000003020b7212 */ /* 0x000fe400078ec0ff */
[----:B------:R-:W-:-:S05]  /*65e0*/  LOP3.LUT R2, R135, UR4, RZ, 0x3c, !PT ;  /* 0x0000000487027c12 */ /* 0x000fca000f8e3cff */
[----:B----4-:R-:W-:Y:S01]  /*65f0*/  HMMA.16816.F32 R240, R8, R16, R124 ;  /* 0x0000001008f0723c */ /* 0x010fe2000000187c */
[----:B------:R-:W-:-:S05]  /*6600*/  IMAD.WIDE.U32 R2, R2, -0x326172a9, RZ ;  /* 0xcd9e8d5702027825 */ /* 0x000fca00078e00ff */
[----:B------:R-:W-:Y:S02]  /*6610*/  LOP3.LUT R3, R3, UR31, R138, 0x96, !PT ;  /* 0x0000001f03037c12 */ /* 0x000fe4000f8e968a */
        /* <DEDUP_REMOVED lines=16> */
[C---:B--2---:R-:W-:Y:S08]  /*6720*/  HMMA.16816.F32 R232, R8.reuse, R16, R108 ;  /* 0x0000001008e8723c */ /* 0x044ff0000000186c */
[C---:B------:R-:W-:Y:S01]  /*6730*/  HMMA.16816.F32 R68, R8.reuse, R18, R68 ;  /* 0x000000120844723c */ /* 0x040fe20000001844 */
[----:B------:R-:W2:Y:S07]  /*6740*/  LDSM.16.MT88.4 R16, [R180+0xe800] ;  /* 0x00e80000b410783b */ /* 0x000eae0000004200 */
[C---:B-1----:R-:W-:Y:S07]  /*6750*/  HMMA.16816.F32 R84, R8.reuse, R4, R104 ;  /* 0x000000040854723c */ /* 0x042fee0000001868 */
[----:B------:R-:W-:Y:S01]  /*6760*/  IMAD.MOV.U32 R104, RZ, RZ, R207 ;  /* 0x000000ffff687224 */ /* 0x000fe200078e00cf */
[----:B------:R-:W-:Y:S01]  /*6770*/  HMMA.16816.F32 R76, R8, R6, R64 ;  /* 0x00000006084c723c */ /* 0x000fe20000001840 */
[----:B------:R-:W1:Y:S01]  /*6780*/  LDSM.16.MT88.4 R4, [R179+0xe800] ;  /* 0x00e80000b304783b */ /* 0x000e620000004200 */
[----:B------:R-:W-:Y:S01]  /*6790*/  IMAD.MOV.U32 R105, RZ, RZ, R206 ;  /* 0x000000ffff697224 */ /* 0x000fe200078e00ce */
[----:B------:R-:W3:Y:S01]  /*67a0*/  LDC.U8 R64, c[0x0][0x2d8] ;  /* 0x0000b600ff407b82 */ /* 0x000ee20000000000 */
[----:B------:R-:W-:-:S02]  /*67b0*/  IMAD.MOV.U32 R106, RZ, RZ, R205 ;  /* 0x000000ffff6a7224 */ /* 0x000fc400078e00cd */
[----:B------:R-:W-:Y:S02]  /*67c0*/  IMAD.MOV.U32 R107, RZ, RZ, R204 ;  /* 0x000000ffff6b7224 */ /* 0x000fe400078e00cc */
[----:B------:R-:W-:Y:S02]  /*67d0*/  IMAD.MOV.U32 R65, RZ, RZ, R211 ;  /* 0x000000ffff417224 */ /* 0x000fe400078e00d3 */
[----:B------:R-:W-:Y:S02]  /*67e0*/  IMAD.MOV.U32 R67, RZ, RZ, R210 ;  /* 0x000000ffff437224 */ /* 0x000fe400078e00d2 */
[----:B------:R-:W-:Y:S01]  /*67f0*/  IMAD.MOV.U32 R66, RZ, RZ, R209 ;  /* 0x000000ffff427224 */ /* 0x000fe200078e00d1 */
[C---:B--2---:R-:W-:Y:S08]  /*6800*/  HMMA.16816.F32 R228, R8.reuse, R16, R96 ;  /* 0x0000001008e4723c */ /* 0x044ff00000001860 */
[----:B------:R-:W-:Y:S01]  /*6810*/  HMMA.16816.F32 R212, R8, R18, R60 ;  /* 0x0000001208d4723c */ /* 0x000fe2000000183c */
[----:B------:R-:W2:Y:S06]  /*6820*/  LDSM.16.MT88.4 R16, [R177+0x10800] ;  /* 0x01080000b110783b */ /* 0x000eac0000004200 */
[----:B------:R-:W-:-:S02]  /*6830*/  LOP3.LUT R60, R15, UR21, R52, 0x96, !PT ;  /* 0x000000150f3c7c12 */ /* 0x000fc4000f8e9634 */
[----:B------:R-:W-:Y:S02]  /*6840*/  LOP3.LUT R63, R14, 0xffff, RZ, 0xc0, !PT ;  /* 0x0000ffff0e3f7812 */ /* 0x000fe400078ec0ff */
[----:B------:R-:W-:Y:S02]  /*6850*/  SHF.R.U32.HI R62, RZ, 0x10, R14 ;  /* 0x00000010ff3e7819 */ /* 0x000fe4000001160e */
[----:B------:R-:W-:Y:S01]  /*6860*/  LOP3.LUT R52, R21, UR5, R56, 0x96, !PT ;  /* 0x0000000515347c12 */ /* 0x000fe2000f8e9638 */
[C---:B-1----:R-:W-:Y:S08]  /*6870*/  HMMA.16816.F32 R116, R8.reuse, R4, R92 ;  /* 0x000000040874723c */ /* 0x042ff0000000185c */
[C---:B------:R-:W-:Y:S01]  /*6880*/  HMMA.16816.F32 R92, R8.reuse, R6, R48 ;  /* 0x00000006085c723c */ /* 0x040fe20000001830 */
[----:B------:R-:W1:Y:S07]  /*6890*/  LDSM.16.MT88.4 R4, [R178+0x10800] ;  /* 0x01080000b204783b */ /* 0x000e6e0000004200 */
[C---:B--2---:R-:W-:Y:S08]  /*68a0*/  HMMA.16816.F32 R224, R8.reuse, R16, R88 ;  /* 0x0000001008e0723c */ /* 0x044ff00000001858 */
[C---:B------:R-:W-:Y:S01]  /*68b0*/  HMMA.16816.F32 R208, R8.reuse, R18, R44 ;  /* 0x0000001208d0723c */ /* 0x040fe2000000182c */
[----:B------:R-:W2:Y:S06]  /*68c0*/  LDSM.16.MT88.4 R16, [R180+0x10800] ;  /* 0x01080000b410783b */ /* 0x000eac0000004200 */
[----:B------:R-:W-:Y:S01]  /*68d0*/  IMAD.MOV.U32 R47, RZ, RZ, R106 ;  /* 0x000000ffff2f7224 */ /* 0x000fe200078e006a */
[C---:B-1----:R-:W-:Y:S07]  /*68e0*/  HMMA.16816.F32 R108, R8.reuse, R4, R40 ;  /* 0x00000004086c723c */ /* 0x042fee0000001828 */
[----:B------:R-:W-:Y:S01]  /*68f0*/  LOP3.LUT R4, R37, UR30, R2, 0x96, !PT ;  /* 0x0000001e25047c12 */ /* 0x000fe2000f8e9602 */
[----:B------:R-:W-:Y:S01]  /*6900*/  IMAD.WIDE.U32 R2, R3, -0x2daee0ad, RZ ;  /* 0xd2511f5303027825 */ /* 0x000fe200078e00ff */
[----:B------:R-:W-:Y:S03]  /*6910*/  HMMA.16816.F32 R168, R8, R6, R32 ;  /* 0x0000000608a8723c */ /* 0x000fe60000001820 */
[----:B------:R-:W-:Y:S01]  /*6920*/  IMAD.WIDE.U32 R4, R4, -0x2daee0ad, RZ ;  /* 0xd2511f5304047825 */ /* 0x000fe200078e00ff */
[----:B------:R-:W-:-:S04]  /*6930*/  LOP3.LUT R3, R3, UR29, R54, 0x96, !PT ;  /* 0x0000001d03037c12 */ /* 0x000fc8000f8e9636 */
[----:B------:R-:W-:Y:S01]  /*6940*/  LOP3.LUT R6, R5, UR27, R2, 0x96, !PT ;  /* 0x0000001b05067c12 */ /* 0x000fe2000f8e9602 */
[----:B------:R-:W-:-:S04]  /*6950*/  IMAD.WIDE.U32 R2, R3, -0x326172a9, RZ ;  /* 0xcd9e8d5703027825 */ /* 0x000fc800078e00ff */
[----:B------:R-:W-:Y:S01]  /*6960*/  IMAD.WIDE.U32 R6, R6, -0x326172a9, RZ ;  /* 0xcd9e8d5706067825 */ /* 0x000fe200078e00ff */
[----:B------:R-:W-:Y:S01]  /*6970*/  LOP3.LUT R5, R3, UR28, R36, 0x96, !PT ;  /* 0x0000001c03057c12 */ /* 0x000fe2000f8e9624 */
[----:B--2---:R-:W-:Y:S03]  /*6980*/  HMMA.16816.F32 R204, R8, R16, R128 ;  /* 0x0000001008cc723c */ /* 0x004fe60000001880 */
[C-C-:B------:R-:W-:Y:S02]  /*6990*/  LOP3.LUT R13, R7.reuse, UR26, R2.reuse, 0x96, !PT ;  /* 0x0000001a070d7c12 */ /* 0x140fe4000f8e9602 */
[----:B------:R-:W-:-:S03]  /*69a0*/  LOP3.LUT R7, R7, UR26, R2, 0x96, !PT ;  /* 0x0000001a07077c12 */ /* 0x000fc6000f8e9602 */
[----:B------:R-:W-:Y:S01]  /*69b0*/  IMAD.WIDE.U32 R54, R13, -0x2daee0ad, RZ ;  /* 0xd2511f530d367825 */ /* 0x000fe200078e00ff */
[----:B------:R-:W-:Y:S01]  /*69c0*/  LOP3.LUT R16, R3, UR28, R36, 0x96, !PT ;  /* 0x0000001c03107c12 */ /* 0x000fe2000f8e9624 */
[----:B------:R-:W-:Y:S02]  /*69d0*/  HMMA.16816.F32 R48, R8, R18, R24 ;  /* 0x000000120830723c */ /* 0x000fe40000001818 */
[----:B------:R-:W-:-:S04]  /*69e0*/  IMAD.WIDE.U32 R2, R5, -0x2daee0ad, RZ ;  /* 0xd2511f5305027825 */ /* 0x000fc800078e00ff */
[----:B------:R-:W-:Y:S01]  /*69f0*/  IMAD.MOV.U32 R131, RZ, RZ, R107 ;  /* 0x000000ffff837224 */ /* 0x000fe200078e006b */
[----:B------:R-:W-:Y:S01]  /*6a00*/  LOP3.LUT R5, R3, UR24, R4, 0x96, !PT ;  /* 0x0000001803057c12 */ /* 0x000fe2000f8e9604 */
[----:B------:R-:W-:Y:S01]  /*6a10*/  IMAD R4, R16, -0x2daee0ad, RZ ;  /* 0xd2511f5310047824 */ /* 0x000fe200078e02ff */
[----:B------:R-:W-:Y:S01]  /*6a20*/  LOP3.LUT R2, R55, UR16, R2, 0x96, !PT ;  /* 0x0000001037027c12 */ /* 0x000fe2000f8e9602 */
[----:B------:R-:W-:Y:S01]  /*6a30*/  IMAD.WIDE.U32 R16, R7, -0x2daee0ad, RZ ;  /* 0xd2511f5307107825 */ /* 0x000fe200078e00ff */
[----:B------:R-:W-:Y:S02]  /*6a40*/  LOP3.LUT R19, R14, 0xff, RZ, 0xc0, !PT ;  /* 0x000000ff0e137812 */ /* 0x000fe400078ec0ff */
[----:B------:R-:W-:Y:S01]  /*6a50*/  SHF.R.U32.HI R18, RZ, 0x18, R14 ;  /* 0x00000018ff127819 */ /* 0x000fe2000001160e */
[----:B------:R-:W-:Y:S01]  /*6a60*/  IMAD.WIDE.U32 R2, R2, -0x326172a9, RZ ;  /* 0xcd9e8d5702027825 */ /* 0x000fe200078e00ff */
[----:B------:R-:W-:Y:S02]  /*6a70*/  LOP3.LUT R13, R17, UR16, R4, 0x96, !PT ;  /* 0x00000010110d7c12 */ /* 0x000fe4000f8e9604 */
[----:B---3--:R-:W-:Y:S01]  /*6a80*/  ISETP.GE.U32.AND P4, PT, R64, R19, PT ;  /* 0x000000134000720c */ /* 0x008fe20003f86070 */
[----:B------:R-:W-:Y:S01]  /*6a90*/  IMAD.WIDE.U32 R4, R5, -0x326172a9, RZ ;  /* 0xcd9e8d5705047825 */ /* 0x000fe200078e00ff */
[----:B------:R-:W-:-:S02]  /*6aa0*/  LOP3.LUT R15, R2, 0xff, RZ, 0xc0, !PT ;  /* 0x000000ff020f7812 */ /* 0x000fc400078ec0ff */
[----:B------:R-:W-:Y:S01]  /*6ab0*/  LOP3.LUT R53, R2, 0xffff, RZ, 0xc0, !PT ;  /* 0x0000ffff02357812 */ /* 0x000fe200078ec0ff */
[----:B------:R-:W-:Y:S01]  /*6ac0*/  IMAD.MOV.U32 R130, RZ, RZ, R112 ;  /* 0x000000ffff827224 */ /* 0x000fe200078e0070 */
[--C-:B------:R-:W-:Y:S01]  /*6ad0*/  SHF.R.U32.HI R61, RZ, 0x10, R2.reuse ;  /* 0x00000010ff3d7819 */ /* 0x100fe20000011602 */
[----:B------:R-:W-:Y:S01]  /*6ae0*/  IMAD.MOV.U32 R129, RZ, RZ, R113 ;  /* 0x000000ffff817224 */ /* 0x000fe200078e0071 */
[----:B------:R-:W-:Y:S01]  /*6af0*/  SHF.R.U32.HI R14, RZ, 0x18, R2 ;  /* 0x00000018ff0e7819 */ /* 0x000fe20000011602 */
[----:B------:R-:W-:Y:S01]  /*6b00*/  IMAD.MOV.U32 R128, RZ, RZ, R114 ;  /* 0x000000ffff807224 */ /* 0x000fe200078e0072 */
[----:B------:R-:W-:Y:S01]  /*6b10*/  LOP3.LUT R7, R3, UR21, R4, 0x96, !PT ;  /* 0x0000001503077c12 */ /* 0x000fe2000f8e9604 */
[----:B------:R-:W-:Y:S01]  /*6b20*/  IMAD.WIDE.U32 R2, R13, -0x326172a9, RZ ;  /* 0xcd9e8d570d027825 */ /* 0x000fe200078e00ff */
[C-C-:B------:R-:W-:Y:S02]  /*6b30*/  LOP3.LUT R55, R5.reuse, UR20, R6.reuse, 0x96, !PT ;  /* 0x0000001405377c12 */ /* 0x140fe4000f8e9606 */
[----:B------:R-:W-:-:S02]  /*6b40*/  LOP3.LUT R17, R5, UR20, R6, 0x96, !PT ;  /* 0x0000001405117c12 */ /* 0x000fc4000f8e9606 */
[----:B------:R-:W-:Y:S02]  /*6b50*/  LOP3.LUT R5, R3, UR21, R4, 0x96, !PT ;  /* 0x0000001503057c12 */ /* 0x000fe4000f8e9604 */
[C---:B------:R-:W-:Y:S02]  /*6b60*/  LOP3.LUT R3, R2.reuse, 0xffff, RZ, 0xc0, !PT ;  /* 0x0000ffff02037812 */ /* 0x040fe400078ec0ff */
[----:B------:R-:W-:Y:S02]  /*6b70*/  LOP3.LUT R13, R2, 0xff, RZ, 0xc0, !PT ;  /* 0x000000ff020d7812 */ /* 0x000fe400078ec0ff */
[--C-:B------:R-:W-:Y:S02]  /*6b80*/  SHF.R.U32.HI R4, RZ, 0x10, R2.reuse ;  /* 0x00000010ff047819 */ /* 0x100fe40000011602 */
[----:B------:R-:W-:Y:S01]  /*6b90*/  SHF.R.U32.HI R6, RZ, 0x18, R2 ;  /* 0x00000018ff067819 */ /* 0x000fe20000011602 */
[----:B------:R-:W-:Y:S01]  /*6ba0*/  FFMA.FTZ R2, R137, c[0x0][0x23c], -R12 ;  /* 0x00008f0089027a23 */ /* 0x000fe2000001080c */
[----:B------:R-:W-:-:S02]  /*6bb0*/  SHF.R.U32.HI R3, RZ, 0x8, R3 ;  /* 0x00000008ff037819 */ /* 0x000fc40000011603 */
[C---:B------:R-:W-:Y:S01]  /*6bc0*/  ISETP.GE.U32.AND P3, PT, R64.reuse, R15, PT ;  /* 0x0000000f4000720c */ /* 0x040fe20003f66070 */
[----:B------:R1:W-:Y:S01]  /*6bd0*/  MUFU.EX2 R174, R2 ;  /* 0x0000000200ae7308 */ /* 0x0003e20000000800 */
[----:B------:R-:W-:Y:S02]  /*6be0*/  PRMT R22, R13, 0x5410, R3 ;  /* 0x000054100d167816 */ /* 0x000fe40000000003 */
[----:B------:R-:W-:Y:S02]  /*6bf0*/  LOP3.LUT R13, R7, 0xff, RZ, 0xc0, !PT ;  /* 0x000000ff070d7812 */ /* 0x000fe400078ec0ff */
[C---:B------:R-:W-:Y:S02]  /*6c00*/  ISETP.GE.U32.AND P1, PT, R64.reuse, R14, PT ;  /* 0x0000000e4000720c */ /* 0x040fe40003f26070 */
[C---:B------:R-:W-:Y:S02]  /*6c10*/  ISETP.GE.U32.AND P5, PT, R64.reuse, R13, PT ;  /* 0x0000000d4000720c */ /* 0x040fe40003fa6070 */
[----:B------:R-:W-:-:S02]  /*6c20*/  ISETP.GE.U32.AND P2, PT, R64, R18, PT ;  /* 0x000000124000720c */ /* 0x000fc40003f46070 */
[----:B-1----:R-:W-:Y:S01]  /*6c30*/  LOP3.LUT R2, R4, 0xff, RZ, 0xc0, !PT ;  /* 0x000000ff04027812 */ /* 0x002fe200078ec0ff */
[----:B------:R-:W-:-:S03]  /*6c40*/  FFMA.FTZ R4, R136, c[0x0][0x23c], -R12 ;  /* 0x00008f0088047a23 */ /* 0x000fc6000001080c */
[----:B------:R-:W-:Y:S01]  /*6c50*/  PRMT R19, R2, 0x5410, R6 ;  /* 0x0000541002137816 */ /* 0x000fe20000000006 */
[----:B------:R1:W2:Y:S01]  /*6c60*/  MUFU.EX2 R133, R4 ;  /* 0x0000000400857308 */ /* 0x0002a20000000800 */
[----:B------:R-:W-:-:S05]  /*6c70*/  IMAD.WIDE.U32 R2, R17, -0x2daee0ad, RZ ;  /* 0xd2511f5311027825 */ /* 0x000fca00078e00ff */
[C---:B------:R-:W-:Y:S02]  /*6c80*/  LOP3.LUT R13, R2.reuse, 0xffff, RZ, 0xc0, !PT ;  /* 0x0000ffff020d7812 */ /* 0x040fe400078ec0ff */
[----:B------:R-:W-:Y:S02]  /*6c90*/  LOP3.LUT R15, R2, 0xff, RZ, 0xc0, !PT ;  /* 0x000000ff020f7812 */ /* 0x000fe400078ec0ff */
[--C-:B------:R-:W-:Y:S02]  /*6ca0*/  SHF.R.U32.HI R14, RZ, 0x10, R2.reuse ;  /* 0x00000010ff0e7819 */ /* 0x100fe40000011602 */
[----:B------:R-:W-:Y:S02]  /*6cb0*/  SHF.R.U32.HI R17, RZ, 0x18, R2 ;  /* 0x00000018ff117819 */ /* 0x000fe40000011602 */
[----:B-1----:R-:W-:Y:S02]  /*6cc0*/  LOP3.LUT R4, R7, 0xffff, RZ, 0xc0, !PT ;  /* 0x0000ffff07047812 */ /* 0x002fe400078ec0ff */
[----:B--2---:R-:W-:-:S02]  /*6cd0*/  F2FP.PACK_AB R2, R133, R174 ;  /* 0x000000ae8502723e */ /* 0x004fc400000000ff */
[----:B------:R-:W-:Y:S02]  /*6ce0*/  SHF.R.U32.HI R6, RZ, 0x8, R4 ;  /* 0x00000008ff067819 */ /* 0x000fe40000011604 */
[----:B------:R-:W-:Y:S02]  /*6cf0*/  PRMT R139, R2, 0x7610, R139 ;  /* 0x00007610028b7816 */ /* 0x000fe4000000008b */
[----:B------:R-:W-:Y:S02]  /*6d00*/  LOP3.LUT R6, R6, 0xffff, RZ, 0xc0, !PT ;  /* 0x0000ffff06067812 */ /* 0x000fe400078ec0ff */
[----:B------:R-:W-:Y:S01]  /*6d10*/  PRMT R138, R2, 0x7632, R138 ;  /* 0x00007632028a7816 */ /* 0x000fe2000000008a */
[----:B------:R-:W-:Y:S01]  /*6d20*/  @!P5 HADD2 R58, -R139.H0_H0, -RZ.H0_H0 ;  /* 0xa00000ff8b3ad230 */ /* 0x000fe20000000900 */
[----:B------:R-:W-:Y:S01]  /*6d30*/  ISETP.GE.U32.AND P6, PT, R64, R6, PT ;  /* 0x000000064000720c */ /* 0x000fe20003fc6070 */
[----:B------:R-:W-:Y:S01]  /*6d40*/  FFMA.FTZ R6, R162, c[0x0][0x23c], -R0 ;  /* 0x00008f00a2067a23 */ /* 0x000fe20000010800 */
[----:B------:R-:W-:Y:S01]  /*6d50*/  SHF.R.U32.HI R2, RZ, 0x18, R7 ;  /* 0x00000018ff027819 */ /* 0x000fe20000011607 */
[----:B------:R-:W-:Y:S01]  /*6d60*/  IMAD.MOV.U32 R162, RZ, RZ, R130 ;  /* 0x000000ffffa27224 */ /* 0x000fe200078e0082 */
[----:B------:R-:W-:-:S02]  /*6d70*/  PRMT R23, R139, 0x5410, R138 ;  /* 0x000054108b177816 */ /* 0x000fc4000000008a */
[----:B------:R-:W-:Y:S01]  /*6d80*/  @!P5 PRMT R139, R58, 0x5410, RZ ;  /* 0x000054103a8bd816 */ /* 0x000fe200000000ff */
[----:B------:R-:W-:Y:S01]  /*6d90*/  IMAD.MOV.U32 R58, RZ, RZ, R38 ;  /* 0x000000ffff3a7224 */ /* 0x000fe200078e0026 */
[----:B------:R-:W-:Y:S02]  /*6da0*/  ISETP.GE.U32.AND P5, PT, R64, R2, PT ;  /* 0x000000024000720c */ /* 0x000fe40003fa6070 */
[----:B------:R-:W-:Y:S01]  /*6db0*/  SHF.R.U32.HI R2, RZ, 0x10, R7 ;  /* 0x00000010ff027819 */ /* 0x000fe20000011607 */
[----:B------:R-:W-:Y:S01]  /*6dc0*/  HSET2.LE.AND R7, R19, R39, PT ;  /* 0x0000002713077233 */ /* 0x000fe20003803000 */
[----:B------:R-:W-:Y:S01]  /*6dd0*/  LOP3.LUT R4, R3, UR5, R16, 0x96, !PT ;  /* 0x0000000503047c12 */ /* 0x000fe2000f8e9610 */
[----:B------:R-:W-:Y:S01]  /*6de0*/  @!P6 HADD2 R59, -R138.H0_H0, -RZ.H0_H0 ;  /* 0xa00000ff8a3be230 */ /* 0x000fe20000000900 */
[----:B------:R-:W-:Y:S01]  /*6df0*/  LOP3.LUT R2, R2, 0xff, RZ, 0xc0, !PT ;  /* 0x000000ff02027812 */ /* 0x000fe200078ec0ff */
[----:B------:R-:W-:Y:S02]  /*6e00*/  FFMA.FTZ R3, R161, c[0x0][0x23c], -R0 ;  /* 0x00008f00a1037a23 */ /* 0x000fe40000010800 */
[----:B------:R1:W-:Y:S01]  /*6e10*/  MUFU.EX2 R161, R6 ;  /* 0x0000000600a17308 */ /* 0x0003e20000000800 */
[----:B------:R-:W-:Y:S01]  /*6e20*/  @!P6 PRMT R138, R59, 0x5410, RZ ;  /* 0x000054103b8ae816 */ /* 0x000fe200000000ff */
[----:B------:R-:W-:Y:S01]  /*6e30*/  IMAD.MOV.U32 R59, RZ, RZ, R183 ;  /* 0x000000ffff3b7224 */ /* 0x000fe200078e00b7 */
[----:B------:R-:W-:Y:S01]  /*6e40*/  ISETP.GE.U32.AND P6, PT, R64, R2, PT ;  /* 0x000000024000720c */ /* 0x000fe20003fc6070 */
[----:B------:R-:W-:Y:S01]  /*6e50*/  IMAD.MOV.U32 R64, RZ, RZ, R182 ;  /* 0x000000ffff407224 */ /* 0x000fe200078e00b6 */
[----:B------:R-:W-:-:S03]  /*6e60*/  LOP3.LUT R2, R5, 0xffff, RZ, 0xc0, !PT ;  /* 0x0000ffff05027812 */ /* 0x000fc600078ec0ff */
[----:B------:R2:W3:Y:S01]  /*6e70*/  MUFU.EX2 R56, R3 ;  /* 0x0000000300387308 */ /* 0x0004e20000000800 */
[----:B-1----:R-:W-:Y:S02]  /*6e80*/  SHF.R.U32.HI R6, RZ, 0x10, R5 ;  /* 0x00000010ff067819 */ /* 0x002fe40000011605 */
[----:B--2---:R-:W-:Y:S02]  /*6e90*/  SHF.R.U32.HI R3, RZ, 0x8, R2 ;  /* 0x00000008ff037819 */ /* 0x004fe40000011602 */
[----:B------:R-:W-:-:S04]  /*6ea0*/  LOP3.LUT R2, R5, 0xff, RZ, 0xc0, !PT ;  /* 0x000000ff05027812 */ /* 0x000fc800078ec0ff */
[----:B------:R-:W-:Y:S01]  /*6eb0*/  PRMT R18, R2, 0x5410, R3 ;  /* 0x0000541002127816 */ /* 0x000fe20000000003 */
[--C-:B------:R-:W-:Y:S01]  /*6ec0*/  FFMA.FTZ R2, R148, c[0x0][0x23c], -R0.reuse ;  /* 0x00008f0094027a23 */ /* 0x100fe20000010800 */
[----:B------:R-:W-:Y:S01]  /*6ed0*/  SHF.R.U32.HI R3, RZ, 0x18, R5 ;  /* 0x00000018ff037819 */ /* 0x000fe20000011605 */
[----:B------:R-:W-:Y:S02]  /*6ee0*/  FFMA.FTZ R5, R150, c[0x0][0x23c], -R0 ;  /* 0x00008f0096057a23 */ /* 0x000fe40000010800 */
[----:B------:R1:W-:Y:S01]  /*6ef0*/  MUFU.EX2 R88, R2 ;  /* 0x0000000200587308 */ /* 0x0003e20000000800 */
[----:B------:R-:W-:Y:S02]  /*6f00*/  IMAD.MOV.U32 R150, RZ, RZ, R128 ;  /* 0x000000ffff967224 */ /* 0x000fe400078e0080 */
[----:B------:R-:W-:-:S05]  /*6f10*/  IMAD.MOV.U32 R148, RZ, RZ, R129 ;  /* 0x000000ffff947224 */ /* 0x000fca00078e0081 */
[----:B------:R2:W-:Y:S01]  /*6f20*/  MUFU.EX2 R46, R5 ;  /* 0x00000005002e7308 */ /* 0x0005e20000000800 */
[----:B-1----:R-:W-:Y:S01]  /*6f30*/  LOP3.LUT R2, R6, 0xff, RZ, 0xc0, !PT ;  /* 0x000000ff06027812 */ /* 0x002fe200078ec0ff */
[----:B------:R-:W-:-:S03]  /*6f40*/  HSET2.LE.AND R6, R22, R39, PT ;  /* 0x0000002716067233 */ /* 0x000fc60003803000 */
[----:B------:R-:W-:Y:S02]  /*6f50*/  PRMT R16, R2, 0x5410, R3 ;  /* 0x0000541002107816 */ /* 0x000fe40000000003 */
[----:B------:R-:W-:Y:S02]  /*6f60*/  SHF.R.U32.HI R3, RZ, 0x8, R13 ;  /* 0x00000008ff037819 */ /* 0x000fe4000001160d */
[----:B------:R-:W-:Y:S01]  /*6f70*/  LOP3.LUT R2, R14, 0xff, RZ, 0xc0, !PT ;  /* 0x000000ff0e027812 */ /* 0x000fe200078ec0ff */
[--C-:B--2---:R-:W-:Y:S01]  /*6f80*/  FFMA.FTZ R5, R149, c[0x0][0x23c], -R0.reuse ;  /* 0x00008f0095057a23 */ /* 0x104fe20000010800 */
[----:B------:R-:W-:Y:S01]  /*6f90*/  PRMT R15, R15, 0x5410, R3 ;  /* 0x000054100f0f7816 */ /* 0x000fe20000000003 */
[--C-:B------:R-:W-:Y:S01]  /*6fa0*/  FFMA.FTZ R3, R151, c[0x0][0x23c], -R0.reuse ;  /* 0x00008f0097037a23 */ /* 0x100fe20000010800 */
[----:B------:R-:W-:Y:S01]  /*6fb0*/  PRMT R14, R2, 0x5410, R17 ;  /* 0x00005410020e7816 */ /* 0x000fe20000000011 */
[----:B------:R1:W-:Y:S01]  /*6fc0*/  MUFU.EX2 R182, R5 ;  /* 0x0000000500b67308 */ /* 0x0003e20000000800 */
[----:B------:R-:W-:Y:S01]  /*6fd0*/  LOP3.LUT R2, R4, 0xffff, RZ, 0xc0, !PT ;  /* 0x0000ffff04027812 */ /* 0x000fe200078ec0ff */
[----:B------:R-:W-:Y:S01]  /*6fe0*/  FFMA.FTZ R17, R164, c[0x0][0x23c], -R0 ;  /* 0x00008f00a4117a23 */ /* 0x000fe20000010800 */
[----:B------:R-:W-:Y:S01]  /*6ff0*/  HSET2.LE.AND R15, R15, R39, PT ;  /* 0x000000270f0f7233 */ /* 0x000fe20003803000 */
[----:B------:R-:W-:-:S02]  /*7000*/  IMAD.MOV.U32 R151, RZ, RZ, R58 ;  /* 0x000000ffff977224 */ /* 0x000fc400078e003a */
[----:B------:R-:W-:Y:S02]  /*7010*/  IMAD.MOV.U32 R149, RZ, RZ, R57 ;  /* 0x000000ffff957224 */ /* 0x000fe400078e0039 */
[----:B------:R2:W-:Y:S01]  /*7020*/  MUFU.EX2 R45, R3 ;  /* 0x00000003002d7308 */ /* 0x0005e20000000800 */
[----:B-1----:R-:W-:Y:S01]  /*7030*/  FFMA.FTZ R5, R160, c[0x0][0x23c], -R0 ;  /* 0x00008f00a0057a23 */ /* 0x002fe20000010800 */
[----:B---3--:R-:W-:-:S06]  /*7040*/  F2FP.PACK_AB R0, R161, R56 ;  /* 0x00000038a100723e */ /* 0x008fcc00000000ff */
[----:B------:R-:W-:Y:S01]  /*7050*/  MUFU.EX2 R160, R17 ;  /* 0x0000001100a07308 */ /* 0x000fe20000000800 */
[C---:B------:R-:W-:Y:S02]  /*7060*/  PRMT R137, R0.reuse, 0x7632, R137 ;  /* 0x0000763200897816 */ /* 0x040fe40000000089 */
[----:B------:R-:W-:Y:S02]  /*7070*/  PRMT R136, R0, 0x7610, R136 ;  /* 0x0000761000887816 */ /* 0x000fe40000000088 */
[----:B--2---:R-:W-:-:S03]  /*7080*/  SHF.R.U32.HI R3, RZ, 0x8, R2 ;  /* 0x00000008ff037819 */ /* 0x004fc60000011602 */
[----:B------:R1:W-:Y:S01]  /*7090*/  MUFU.EX2 R90, R5 ;  /* 0x00000005005a7308 */ /* 0x0003e20000000800 */
[----:B------:R-:W-:Y:S02]  /*70a0*/  LOP3.LUT R2, R4, 0xff, RZ, 0xc0, !PT ;  /* 0x000000ff04027812 */ /* 0x000fe400078ec0ff */
[----:B------:R-:W-:Y:S02]  /*70b0*/  PRMT R0, R136, 0x5410, R137 ;  /* 0x0000541088007816 */ /* 0x000fe40000000089 */
[----:B------:R-:W-:Y:S01]  /*70c0*/  PRMT R13, R2, 0x5410, R3 ;  /* 0x00005410020d7816 */ /* 0x000fe20000000003 */
[----:B------:R-:W-:Y:S01]  /*70d0*/  FFMA.FTZ R2, R173, c[0x0][0x23c], -R12 ;  /* 0x00008f00ad027a23 */ /* 0x000fe2000001080c */
[----:B------:R-:W-:Y:S01]  /*70e0*/  SHF.R.U32.HI R3, RZ, 0x18, R4 ;  /* 0x00000018ff037819 */ /* 0x000fe20000011604 */
[----:B------:R-:W-:Y:S02]  /*70f0*/  IMAD.MOV.U32 R173, RZ, RZ, R64 ;  /* 0x000000ffffad7224 */ /* 0x000fe400078e0040 */
[----:B------:R2:W-:Y:S01]  /*7100*/  MUFU.EX2 R44, R2 ;  /* 0x00000002002c7308 */ /* 0x0005e20000000800 */
[----:B------:R-:W-:Y:S01]  /*7110*/  HSET2.LE.AND R13, R13, R39, PT ;  /* 0x000000270d0d7233 */ /* 0x000fe20003803000 */
[----:B------:R-:W-:Y:S01]  /*7120*/  IMAD.MOV.U32 R64, RZ, RZ, R105 ;  /* 0x000000ffff407224 */ /* 0x000fe200078e0069 */
[----:B-1----:R-:W-:Y:S01]  /*7130*/  SHF.R.U32.HI R5, RZ, 0x10, R4 ;  /* 0x00000010ff057819 */ /* 0x002fe20000011604 */
[----:B------:R-:W-:-:S02]  /*7140*/  FFMA.FTZ R4, R163, c[0x0][0x23c], -R12 ;  /* 0x00008f00a3047a23 */ /* 0x000fc4000001080c */
[----:B------:R-:W-:Y:S02]  /*7150*/  IMAD.MOV.U32 R163, RZ, RZ, R65 ;  /* 0x000000ffffa37224 */ /* 0x000fe400078e0041 */
[----:B------:R1:W3:Y:S01]  /*7160*/  MUFU.EX2 R183, R4 ;  /* 0x0000000400b77308 */ /* 0x0002e20000000800 */
[----:B------:R-:W-:Y:S01]  /*7170*/  IMAD.MOV.U32 R65, RZ, RZ, R104 ;  /* 0x000000ffff417224 */ /* 0x000fe200078e0068 */
[----:B--2---:R-:W-:-:S04]  /*7180*/  LOP3.LUT R2, R5, 0xff, RZ, 0xc0, !PT ;  /* 0x000000ff05027812 */ /* 0x004fc800078ec0ff */
[----:B------:R-:W-:Y:S01]  /*7190*/  PRMT R5, R2, 0x5410, R3 ;  /* 0x0000541002057816 */ /* 0x000fe20000000003 */
[--C-:B------:R-:W-:Y:S02]  /*71a0*/  HSET2.LE.AND R3, R16, R39.reuse, PT ;  /* 0x0000002710037233 */ /* 0x100fe40003803000 */
[--C-:B------:R-:W-:Y:S02]  /*71b0*/  HSET2.LE.AND R16, R14, R39.reuse, PT ;  /* 0x000000270e107233 */ /* 0x100fe40003803000 */
[--C-:B------:R-:W-:Y:S01]  /*71c0*/  HSET2.LE.AND R14, R5, R39.reuse, PT ;  /* 0x00000027050e7233 */ /* 0x100fe20003803000 */
[----:B------:R-:W-:Y:S01]  /*71d0*/  LOP3.LUT R5, R3, R0, RZ, 0xc0, !PT ;  /* 0x0000000003057212 */ /* 0x000fe200078ec0ff */
[----:B-1----:R-:W-:Y:S01]  /*71e0*/  FFMA.FTZ R4, R165, c[0x0][0x23c], -R12 ;  /* 0x00008f00a5047a23 */ /* 0x002fe2000001080c */
[----:B---3--:R-:W-:Y:S01]  /*71f0*/  F2FP.PACK_AB R0, R183, R44 ;  /* 0x0000002cb700723e */ /* 0x008fe200000000ff */
[----:B------:R-:W-:Y:S02]  /*7200*/  HSET2.LE.AND R2, R18, R39, PT ;  /* 0x0000002712027233 */ /* 0x000fe40003803000 */
[----:B------:R1:W-:Y:S01]  /*7210*/  MUFU.EX2 R89, R4 ;  /* 0x0000000400597308 */ /* 0x0003e20000000800 */
[----:B------:R-:W-:-:S02]  /*7220*/  PRMT R103, R0, 0x7610, R103 ;  /* 0x0000761000677816 */ /* 0x000fc40000000067 */
[----:B------:R-:W-:Y:S01]  /*7230*/  PRMT R102, R0, 0x7632, R102 ;  /* 0x0000763200667816 */ /* 0x000fe20000000066 */
[----:B-1----:R-:W-:-:S04]  /*7240*/  FFMA.FTZ R4, R166, c[0x0][0x23c], -R12 ;  /* 0x00008f00a6047a23 */ /* 0x002fc8000001080c */
[----:B------:R1:W2:Y:S02]  /*7250*/  MUFU.EX2 R91, R4 ;  /* 0x00000004005b7308 */ /* 0x0002a40000000800 */
[--C-:B-1----:R-:W-:Y:S01]  /*7260*/  FFMA.FTZ R4, R172, c[0x0][0x23c], -R12.reuse ;  /* 0x00008f00ac047a23 */ /* 0x102fe2000001080c */
[----:B--2---:R-:W-:Y:S01]  /*7270*/  F2FP.PACK_AB R0, R91, R89 ;  /* 0x000000595b00723e */ /* 0x004fe200000000ff */
[----:B------:R-:W-:-:S04]  /*7280*/  FFMA.FTZ R12, R167, c[0x0][0x23c], -R12 ;  /* 0x00008f00a70c7a23 */ /* 0x000fc8000001080c */
[----:B------:R1:W-:Y:S01]  /*7290*/  MUFU.EX2 R134, R4 ;  /* 0x0000000400867308 */ /* 0x0003e20000000800 */
[C---:B------:R-:W-:Y:S02]  /*72a0*/  PRMT R33, R0.reuse, 0x7610, R33 ;  /* 0x0000761000217816 */ /* 0x040fe40000000021 */
[----:B------:R-:W-:Y:S02]  /*72b0*/  PRMT R32, R0, 0x7632, R32 ;  /* 0x0000763200207816 */ /* 0x000fe40000000020 */
[----:B------:R-:W-:-:S03]  /*72c0*/  PRMT R0, R103, 0x5410, R102 ;  /* 0x0000541067007816 */ /* 0x000fc60000000066 */
[----:B------:R-:W2:Y:S01]  /*72d0*/  MUFU.EX2 R135, R12 ;  /* 0x0000000c00877308 */ /* 0x000ea20000000800 */
[----:B------:R-:W-:Y:S02]  /*72e0*/  LOP3.LUT R6, R6, R0, RZ, 0xc0, !PT ;  /* 0x0000000006067212 */ /* 0x000fe400078ec0ff */
[----:B-1----:R-:W-:Y:S02]  /*72f0*/  LOP3.LUT R4, R2, R23, RZ, 0xc0, !PT ;  /* 0x0000001702047212 */ /* 0x002fe400078ec0ff */
[----:B------:R-:W-:-:S04]  /*7300*/  F2FP.PACK_AB R2, R46, R88 ;  /* 0x000000582e02723e */ /* 0x000fc800000000ff */
[C---:B------:R-:W-:Y:S02]  /*7310*/  PRMT R35, R2.reuse, 0x7632, R35 ;  /* 0x0000763202237816 */ /* 0x040fe40000000023 */
[----:B------:R-:W-:Y:S02]  /*7320*/  PRMT R34, R2, 0x7610, R34 ;  /* 0x0000761002227816 */ /* 0x000fe40000000022 */
[----:B--2---:R-:W-:Y:S02]  /*7330*/  F2FP.PACK_AB R2, R135, R134 ;  /* 0x000000868702723e */ /* 0x004fe400000000ff */
[----:B------:R-:W-:Y:S02]  /*7340*/  PRMT R0, R34, 0x5410, R35 ;  /* 0x0000541022007816 */ /* 0x000fe40000000023 */
[----:B------:R-:W-:Y:S02]  /*7350*/  PRMT R29, R2, 0x7610, R29 ;  /* 0x00007610021d7816 */ /* 0x000fe4000000001d */
[----:B------:R-:W-:-:S02]  /*7360*/  LOP3.LUT R7, R7, R0, RZ, 0xc0, !PT ;  /* 0x0000000007077212 */ /* 0x000fc400078ec0ff */
[----:B------:R-:W-:Y:S02]  /*7370*/  PRMT R0, R33, 0x5410, R32 ;  /* 0x0000541021007816 */ /* 0x000fe40000000020 */
[----:B------:R-:W-:Y:S02]  /*7380*/  PRMT R28, R2, 0x7632, R28 ;  /* 0x00007632021c7816 */ /* 0x000fe4000000001c */
[----:B------:R-:W-:Y:S01]  /*7390*/  LOP3.LUT R96, R13, R0, RZ, 0xc0, !PT ;  /* 0x000000000d607212 */ /* 0x000fe200078ec0ff */
[----:B------:R1:W2:Y:S01]  /*73a0*/  LDL.LU.S16 R2, [R1] ;  /* 0x0000000001027983 */ /* 0x0002a20000300600 */
        /* <DEDUP_REMOVED lines=8> */
[----:B------:R-:W-:-:S04]  /*7430*/  PRMT R0, R29, 0x5410, R28 ;  /* 0x000054101d007816 */ /* 0x000fc8000000001c */
[----:B------:R-:W-:Y:S02]  /*7440*/  LOP3.LUT R98, R15, R0, RZ, 0xc0, !PT ;  /* 0x000000000f627212 */ /* 0x000fe400078ec0ff */
[----:B------:R-:W3:Y:S01]  /*7450*/  LDSM.16.MT88.4 R12, [R179+0x10800] ;  /* 0x01080000b30c783b */ /* 0x000ee20000004200 */
[----:B------:R-:W-:-:S04]  /*7460*/  PRMT R0, R23, 0x5410, R22 ;  /* 0x0000541017007816 */ /* 0x000fc80000000016 */
[----:B------:R-:W-:Y:S01]  /*7470*/  LOP3.LUT R99, R16, R0, RZ, 0xc0, !PT ;  /* 0x0000000010637212 */ /* 0x000fe200078ec0ff */
[C---:B---3--:R-:W-:Y:S07]  /*7480*/  HMMA.16816.F32 R24, R8.reuse, R12, R248 ;  /* 0x0000000c0818723c */ /* 0x048fee00000018f8 */
[----:B------:R-:W-:Y:S01]  /*7490*/  IMAD.MOV.U32 R248, RZ, RZ, R90 ;  /* 0x000000fffff87224 */ /* 0x000fe200078e005a */
[----:B------:R-:W-:Y:S01]  /*74a0*/  HMMA.16816.F32 R16, R8, R14, R244 ;  /* 0x0000000e0810723c */ /* 0x000fe200000018f4 */
[----:B------:R-:W3:Y:S01]  /*74b0*/  LDSM.16.MT88.4 R12, [R177+0xd000] ;  /* 0x00d00000b10c783b */ /* 0x000ee20000004200 */
[----:B------:R-:W-:Y:S01]  /*74c0*/  IMAD.MOV.U32 R250, RZ, RZ, R160 ;  /* 0x000000fffffa7224 */ /* 0x000fe200078e00a0 */
[----:B--2---:R-:W-:-:S02]  /*74d0*/  @!P6 HADD2 R2, -R136.H0_H0, -RZ.H0_H0 ;  /* 0xa00000ff8802e230 */ /* 0x004fc40000000900 */
[----:B------:R-:W2:Y:S03]  /*74e0*/  LDSM.16.MT88.4 R8, [R178+0xd000] ;  /* 0x00d00000b208783b */ /* 0x000ea60000004200 */
[C---:B---3--:R-:W-:Y:S01]  /*74f0*/  HMMA.16816.F32 R104, R4.reuse, R12, R240 ;  /* 0x0000000c0468723c */ /* 0x048fe200000018f0 */
[----:B------:R-:W-:Y:S02]  /*7500*/  IMAD.MOV.U32 R244, RZ, RZ, R56 ;  /* 0x000000fffff47224 */ /* 0x000fe400078e0038 */
[----:B------:R-:W-:Y:S02]  /*7510*/  IMAD.MOV.U32 R246, RZ, RZ, R45 ;  /* 0x000000fffff67224 */ /* 0x000fe400078e002d */
[----:B------:R-:W-:Y:S02]  /*7520*/  IMAD.MOV.U32 R247, RZ, RZ, R91 ;  /* 0x000000fffff77224 */ /* 0x000fe400078e005b */
[----:B------:R-:W-:Y:S01]  /*7530*/  IMAD.MOV.U32 R241, RZ, RZ, R46 ;  /* 0x000000fffff17224 */ /* 0x000fe200078e002e */
[----:B------:R-:W-:Y:S01]  /*7540*/  HMMA.16816.F32 R36, R4, R14, R220 ;  /* 0x0000000e0424723c */ /* 0x000fe200000018dc */
[----:B------:R-:W3:Y:S01]  /*7550*/  LDSM.16.MT88.4 R12, [R180+0xd000] ;  /* 0x00d00000b40c783b */ /* 0x000ee20000004200 */
[----:B------:R-:W-:-:S02]  /*7560*/  IMAD.MOV.U32 R240, RZ, RZ, R44 ;  /* 0x000000fffff07224 */ /* 0x000fc400078e002c */
[----:B------:R-:W-:Y:S02]  /*7570*/  IMAD.MOV.U32 R242, RZ, RZ, R65 ;  /* 0x000000fffff27224 */ /* 0x000fe400078e0041 */
[----:B------:R-:W-:Y:S02]  /*7580*/  IMAD.MOV.U32 R245, RZ, RZ, R89 ;  /* 0x000000fffff57224 */ /* 0x000fe400078e0059 */
[----:B------:R-:W-:Y:S02]  /*7590*/  IMAD.MOV.U32 R223, RZ, RZ, R88 ;  /* 0x000000ffffdf7224 */ /* 0x000fe400078e0058 */
[----:B------:R-:W-:Y:S02]  /*75a0*/  IMAD.MOV.U32 R221, RZ, RZ, R161 ;  /* 0x000000ffffdd7224 */ /* 0x000fe400078e00a1 */
[----:B------:R-:W-:Y:S01]  /*75b0*/  IMAD.MOV.U32 R220, RZ, RZ, R174 ;  /* 0x000000ffffdc7224 */ /* 0x000fe200078e00ae */
[----:B------:R-:W-:Y:S01]  /*75c0*/  SHF.R.U32.HI R0, RZ, 0x8, R53 ;  /* 0x00000008ff007819 */ /* 0x000fe20000011635 */
[----:B------:R-:W-:Y:S01]  /*75d0*/  @!P5 HADD2 R252, -R137.H0_H0, -RZ.H0_H0 ;  /* 0xa00000ff89fcd230 */ /* 0x000fe20000000900 */
[----:B------:R-:W-:-:S02]  /*75e0*/  IMAD.MOV.U32 R251, RZ, RZ, R135 ;  /* 0x000000fffffb7224 */ /* 0x000fc400078e0087 */
[----:B------:R-:W-:Y:S01]  /*75f0*/  IMAD.MOV.U32 R249, RZ, RZ, R134 ;  /* 0x000000fffff97224 */ /* 0x000fe200078e0086 */
[C---:B--2---:R-:W-:Y:S08]  /*7600*/  HMMA.16816.F32 R112, R4.reuse, R8, R120 ;  /* 0x000000080470723c */ /* 0x044ff00000001878 */
[----:B------:R-:W-:Y:S01]  /*7610*/  HMMA.16816.F32 R40, R4, R10, R80 ;  /* 0x0000000a0428723c */ /* 0x000fe20000001850 */
[----:B------:R-:W2:Y:S01]  /*7620*/  LDSM.16.MT88.4 R8, [R179+0xd000] ;  /* 0x00d00000b308783b */ /* 0x000ea20000004200 */
[----:B------:R-:W4:Y:S01]  /*7630*/  LDC.U8 R243, c[0x0][0x2d8] ;  /* 0x0000b600fff37b82 */ /* 0x000f220000000000 */
[----:B------:R-:W-:-:S05]  /*7640*/  IMAD.MOV.U32 R222, RZ, RZ, R133 ;  /* 0x000000ffffde7224 */ /* 0x000fca00078e0085 */
[----:B---3--:R-:W-:Y:S07]  /*7650*/  HMMA.16816.F32 R120, R4, R12, R236 ;  /* 0x0000000c0478723c */ /* 0x008fee00000018ec */
[----:B------:R-:W-:Y:S02]  /*7660*/  IMAD.MOV.U32 R236, RZ, RZ, R59 ;  /* 0x000000ffffec7224 */ /* 0x000fe400078e003b */
[----:B------:R-:W-:Y:S02]  /*7670*/  IMAD.MOV.U32 R237, RZ, RZ, R131 ;  /* 0x000000ffffed7224 */ /* 0x000fe400078e0083 */
[----:B------:R-:W-:-:S02]  /*7680*/  IMAD.MOV.U32 R238, RZ, RZ, R47 ;  /* 0x000000ffffee7224 */ /* 0x000fc400078e002f */
[----:B------:R-:W-:Y:S01]  /*7690*/  HMMA.16816.F32 R44, R4, R14, R216 ;  /* 0x0000000e042c723c */ /* 0x000fe200000018d8 */
[----:B------:R-:W3:Y:S01]  /*76a0*/  LDSM.16.MT88.4 R12, [R177+0xf000] ;  /* 0x00f00000b10c783b */ /* 0x000ee20000004200 */
[----:B------:R-:W-:-:S05]  /*76b0*/  IMAD.MOV.U32 R239, RZ, RZ, R64 ;  /* 0x000000ffffef7224 */ /* 0x000fca00078e0040 */
[----:B------:R-:W-:Y:S02]  /*76c0*/  IMAD.MOV.U32 R218, RZ, RZ, R66 ;  /* 0x000000ffffda7224 */ /* 0x000fe400078e0042 */
[----:B------:R-:W-:Y:S02]  /*76d0*/  IMAD.MOV.U32 R217, RZ, RZ, R67 ;  /* 0x000000ffffd97224 */ /* 0x000fe400078e0043 */
[----:B------:R-:W-:Y:S01]  /*76e0*/  IMAD.MOV.U32 R216, RZ, RZ, R162 ;  /* 0x000000ffffd87224 */ /* 0x000fe200078e00a2 */
[----:B------:R-:W-:Y:S01]  /*76f0*/  LOP3.LUT R0, R0, 0xffff, RZ, 0xc0, !PT ;  /* 0x0000ffff00007812 */ /* 0x000fe200078ec0ff */
[----:B------:R-:W-:Y:S01]  /*7700*/  IMAD.MOV.U32 R219, RZ, RZ, R132 ;  /* 0x000000ffffdb7224 */ /* 0x000fe200078e0084 */
[----:B------:R-:W-:Y:S01]  /*7710*/  @!P5 PRMT R137, R252, 0x5410, RZ ;  /* 0x00005410fc89d816 */ /* 0x000fe200000000ff */
[----:B------:R-:W-:Y:S01]  /*7720*/  LDSM.16.MT88.4 R132, [R179+0xd800] ;  /* 0x00d80000b384783b */ /* 0x000fe20000004200 */
[C---:B--2---:R-:W-:Y:S08]  /*7730*/  HMMA.16816.F32 R128, R4.reuse, R8, R124 ;  /* 0x000000080480723c */ /* 0x044ff0000000187c */
[C---:B------:R-:W-:Y:S01]  /*7740*/  HMMA.16816.F32 R56, R4.reuse, R10, R72 ;  /* 0x0000000a0438723c */ /* 0x040fe20000001848 */
[----:B------:R-:W2:Y:S07]  /*7750*/  LDSM.16.MT88.4 R8, [R178+0xf000] ;  /* 0x00f00000b208783b */ /* 0x000eae0000004200 */
[C---:B---3--:R-:W-:Y:S08]  /*7760*/  HMMA.16816.F32 R64, R4.reuse, R12, R232 ;  /* 0x0000000c0440723c */ /* 0x048ff000000018e8 */
[----:B------:R-:W-:Y:S01]  /*7770*/  HMMA.16816.F32 R68, R4, R14, R68 ;  /* 0x0000000e0444723c */ /* 0x000fe20000001844 */
[----:B------:R-:W3:Y:S01]  /*7780*/  LDSM.16.MT88.4 R12, [R180+0xf000] ;  /* 0x00f00000b40c783b */ /* 0x000ee20000004200 */
[----:B------:R-:W-:-:S02]  /*7790*/  IMAD.MOV.U32 R232, RZ, RZ, R151 ;  /* 0x000000ffffe87224 */ /* 0x000fc400078e0097 */
[----:B------:R-:W-:Y:S01]  /*77a0*/  IMAD.MOV.U32 R235, RZ, RZ, R149 ;  /* 0x000000ffffeb7224 */ /* 0x000fe200078e0095 */
[----:B----4-:R-:W-:Y:S01]  /*77b0*/  ISETP.GE.U32.AND P5, PT, R243, R0, PT ;  /* 0x00000000f300720c */ /* 0x010fe20003fa6070 */
[----:B------:R-:W-:Y:S01]  /*77c0*/  IMAD.MOV.U32 R233, RZ, RZ, R173 ;  /* 0x000000ffffe97224 */ /* 0x000fe200078e00ad */
[----:B------:R-:W-:Y:S01]  /*77d0*/  LDSM.16.MT88.4 R124, [R180+0xd800] ;  /* 0x00d80000b47c783b */ /* 0x000fe20000004200 */
[----:B------:R-:W-:Y:S01]  /*77e0*/  IMAD.MOV.U32 R234, RZ, RZ, R175 ;  /* 0x000000ffffea7224 */ /* 0x000fe200078e00af */
[C---:B--2---:R-:W-:Y:S08]  /*77f0*/  HMMA.16816.F32 R72, R4.reuse, R8, R84 ;  /* 0x000000080448723c */ /* 0x044ff00000001854 */
[C---:B------:R-:W-:Y:S01]  /*7800*/  HMMA.16816.F32 R76, R4.reuse, R10, R76 ;  /* 0x0000000a044c723c */ /* 0x040fe2000000184c */
[----:B------:R-:W2:Y:S07]  /*7810*/  LDSM.16.MT88.4 R8, [R179+0xf000] ;  /* 0x00f00000b308783b */ /* 0x000eae0000004200 */
[C---:B---3--:R-:W-:Y:S07]  /*7820*/  HMMA.16816.F32 R80, R4.reuse, R12, R228 ;  /* 0x0000000c0450723c */ /* 0x048fee00000018e4 */
[----:B------:R-:W-:Y:S01]  /*7830*/  IMAD.MOV.U32 R231, RZ, RZ, R163 ;  /* 0x000000ffffe77224 */ /* 0x000fe200078e00a3 */
[----:B------:R-:W-:Y:S01]  /*7840*/  HMMA.16816.F32 R84, R4, R14, R212 ;  /* 0x0000000e0454723c */ /* 0x000fe200000018d4 */
[----:B------:R-:W3:Y:S01]  /*7850*/  LDSM.16.MT88.4 R12, [R177+0x11000] ;  /* 0x01100000b10c783b */ /* 0x000ee20000004200 */
[----:B------:R-:W-:-:S02]  /*7860*/  IMAD.MOV.U32 R230, RZ, RZ, R150 ;  /* 0x000000ffffe67224 */ /* 0x000fc400078e0096 */
[----:B------:R-:W-:-:S04]  /*7870*/  IMAD.MOV.U32 R229, RZ, RZ, R148 ;  /* 0x000000ffffe57224 */ /* 0x000fc800078e0094 */
[C---:B--2---:R-:W-:Y:S08]  /*7880*/  HMMA.16816.F32 R88, R4.reuse, R8, R116 ;  /* 0x000000080458723c */ /* 0x044ff00000001874 */
[C---:B------:R-:W-:Y:S01]  /*7890*/  HMMA.16816.F32 R92, R4.reuse, R10, R92 ;  /* 0x0000000a045c723c */ /* 0x040fe2000000185c */
[----:B------:R-:W2:Y:S07]  /*78a0*/  LDSM.16.MT88.4 R8, [R178+0x11000] ;  /* 0x01100000b208783b */ /* 0x000eae0000004200 */
[C---:B---3--:R-:W-:Y:S08]  /*78b0*/  HMMA.16816.F32 R148, R4.reuse, R12, R224 ;  /* 0x0000000c0494723c */ /* 0x048ff000000018e0 */
[----:B------:R-:W-:Y:S01]  /*78c0*/  HMMA.16816.F32 R160, R4, R14, R208 ;  /* 0x0000000e04a0723c */ /* 0x000fe200000018d0 */
[----:B------:R-:W3:Y:S07]  /*78d0*/  LDSM.16.MT88.4 R12, [R180+0x11000] ;  /* 0x01100000b40c783b */ /* 0x000eee0000004200 */
[----:B------:R-:W-:Y:S01]  /*78e0*/  HMMA.16816.F32 R128, R96, R132, R128 ;  /* 0x000000846080723c */ /* 0x000fe20000001880 */
[----:B------:R-:W-:Y:S01]  /*78f0*/  IMAD.MOV.U32 R228, RZ, RZ, R229 ;  /* 0x000000ffffe47224 */ /* 0x000fe200078e00e5 */
[----:B------:R-:W-:Y:S06]  /*7900*/  LDSM.16.MT88.4 R116, [R178+0xd800] ;  /* 0x00d80000b274783b */ /* 0x000fec0000004200 */
[C---:B--2---:R-:W-:Y:S08]  /*7910*/  HMMA.16816.F32 R164, R4.reuse, R8, R108 ;  /* 0x0000000804a4723c */ /* 0x044ff0000000186c */
[C---:B------:R-:W-:Y:S01]  /*7920*/  HMMA.16816.F32 R168, R4.reuse, R10, R168 ;  /* 0x0000000a04a8723c */ /* 0x040fe200000018a8 */
[----:B------:R-:W2:Y:S07]  /*7930*/  LDSM.16.MT88.4 R8, [R179+0x11000] ;  /* 0x01100000b308783b */ /* 0x000eae0000004200 */
[C---:B---3--:R-:W-:Y:S08]  /*7940*/  HMMA.16816.F32 R204, R4.reuse, R12, R204 ;  /* 0x0000000c04cc723c */ /* 0x048ff000000018cc */
[----:B------:R-:W-:Y:S08]  /*7950*/  HMMA.16816.F32 R172, R4, R14, R48 ;  /* 0x0000000e04ac723c */ /* 0x000ff00000001830 */
[----:B------:R-:W-:Y:S01]  /*7960*/  HMMA.16816.F32 R132, R96, R134, R56 ;  /* 0x000000866084723c */ /* 0x000fe20000001838 */
[----:B------:R-:W-:Y:S01]  /*7970*/  IMAD.MOV.U32 R229, RZ, RZ, R230 ;  /* 0x000000ffffe57224 */ /* 0x000fe200078e00e6 */
[----:B------:R-:W-:Y:S06]  /*7980*/  LDSM.16.MT88.4 R108, [R177+0xd800] ;  /* 0x00d80000b16c783b */ /* 0x000fec0000004200 */
[C---:B--2---:R-:W-:Y:S01]  /*7990*/  HMMA.16816.F32 R24, R4.reuse, R8, R24 ;  /* 0x000000080418723c */ /* 0x044fe20000001818 */
[----:B------:R-:W-:Y:S07]  /*79a0*/  LDSM.16.MT88.4 R48, [R178+0xf800] ;  /* 0x00f80000b230783b */ /* 0x000fee0000004200 */
[----:B------:R-:W-:Y:S07]  /*79b0*/  HMMA.16816.F32 R16, R4, R10, R16 ;  /* 0x0000000a0410723c */ /* 0x000fee0000001810 */
[----:B------:R-:W-:-:S04]  /*79c0*/  PRMT R7, R2, 0x7610, R7 ;  /* 0x0000761002077816 */ /* 0x000fc80000000007 */
[----:B------:R-:W-:Y:S02]  /*79d0*/  @!P6 PRMT R136, R7, 0x5410, RZ ;  /* 0x000054100788e816 */ /* 0x000fe400000000ff */
[----:B------:R1:W2:Y:S02]  /*79e0*/  LDL.LU.S16 R7, [R1+0x4] ;  /* 0x0000040001077983 */ /* 0x0002a40000300600 */
[----:B--2---:R-:W-:-:S05]  /*79f0*/  @!P3 HADD2 R7, -R103.H0_H0, -RZ.H0_H0 ;  /* 0xa00000ff6707b230 */ /* 0x004fca0000000900 */
[----:B------:R-:W-:Y:S02]  /*7a00*/  PRMT R6, R7, 0x7610, R6 ;  /* 0x0000761007067816 */ /* 0x000fe40000000006 */
[----:B------:R1:W2:Y:S02]  /*7a10*/  LDL.LU.S16 R7, [R1+0x8] ;  /* 0x0000080001077983 */ /* 0x0002a40000300600 */
[----:B--2---:R-:W-:-:S05]  /*7a20*/  @!P5 HADD2 R7, -R102.H0_H0, -RZ.H0_H0 ;  /* 0xa00000ff6607d230 */ /* 0x004fca0000000900 */
[----:B------:R-:W-:-:S04]  /*7a30*/  PRMT R5, R7, 0x7610, R5 ;  /* 0x0000761007057816 */ /* 0x000fc80000000005 */
[----:B------:R-:W-:Y:S02]  /*7a40*/  @!P5 PRMT R102, R5, 0x5410, RZ ;  /* 0x000054100566d816 */ /* 0x000fe400000000ff */
[----:B------:R1:W2:Y:S01]  /*7a50*/  LDL.LU.S16 R5, [R1+0xc] ;  /* 0x00000c0001057983 */ /* 0x0002a20000300600 */
[----:B------:R-:W-:Y:S01]  /*7a60*/  LOP3.LUT R4, R61, 0xff, RZ, 0xc0, !PT ;  /* 0x000000ff3d047812 */ /* 0x000fe200078ec0ff */
[----:B--2---:R-:W-:-:S05]  /*7a70*/  @!P1 HADD2 R5, -R35.H0_H0, -RZ.H0_H0 ;  /* 0xa00000ff23059230 */ /* 0x004fca0000000900 */
[----:B------:R-:W-:-:S04]  /*7a80*/  PRMT R59, R5, 0x7610, R59 ;  /* 0x00007610053b7816 */ /* 0x000fc8000000003b */
[----:B------:R-:W-:Y:S02]  /*7a90*/  @!P1 PRMT R35, R59, 0x5410, RZ ;  /* 0x000054103b239816 */ /* 0x000fe400000000ff */
[----:B------:R1:W2:Y:S01]  /*7aa0*/  LDL.LU.S16 R59, [R1+0x10] ;  /* 0x00001000013b7983 */ /* 0x0002a20000300600 */
[----:B------:R-:W-:Y:S01]  /*7ab0*/  ISETP.GE.U32.AND P6, PT, R243, R4, PT ;  /* 0x00000004f300720c */ /* 0x000fe20003fc6070 */
[----:B------:R-:W-:-:S05]  /*7ac0*/  IMAD.WIDE.U32 R2, R55, -0x2daee0ad, RZ ;  /* 0xd2511f5337027825 */ /* 0x000fca00078e00ff */
[----:B------:R-:W-:-:S04]  /*7ad0*/  LOP3.LUT R0, R3, UR5, R54, 0x96, !PT ;  /* 0x0000000503007c12 */ /* 0x000fc8000f8e9636 */
[----:B------:R-:W-:-:S04]  /*7ae0*/  LOP3.LUT R4, R0, 0xffff, RZ, 0xc0, !PT ;  /* 0x0000ffff00047812 */ /* 0x000fc800078ec0ff */
[----:B------:R-:W-:Y:S01]  /*7af0*/  SHF.R.U32.HI R4, RZ, 0x8, R4 ;  /* 0x00000008ff047819 */ /* 0x000fe20000011604 */
[----:B--2---:R-:W-:-:S05]  /*7b00*/  @!P6 HADD2 R59, -R34.H0_H0, -RZ.H0_H0 ;  /* 0xa00000ff223be230 */ /* 0x004fca0000000900 */
[----:B------:R-:W-:Y:S02]  /*7b10*/  PRMT R58, R59, 0x7610, R58 ;  /* 0x000076103b3a7816 */ /* 0x000fe4000000003a */
[----:B------:R1:W2:Y:S01]  /*7b20*/  LDL.LU.S16 R59, [R1+0x18] ;  /* 0x00001800013b7983 */ /* 0x0002a20000300600 */
[----:B------:R-:W-:Y:S02]  /*7b30*/  LOP3.LUT R4, R4, 0xffff, RZ, 0xc0, !PT ;  /* 0x0000ffff04047812 */ /* 0x000fe400078ec0ff */
[----:B------:R-:W-:Y:S02]  /*7b40*/  @!P3 PRMT R103, R6, 0x5410, RZ ;  /* 0x000054100667b816 */ /* 0x000fe400000000ff */
[----:B------:R-:W-:Y:S02]  /*7b50*/  ISETP.GE.U32.AND P3, PT, R243, R4, PT ;  /* 0x00000004f300720c */ /* 0x000fe40003f66070 */
[----:B------:R-:W-:-:S04]  /*7b60*/  LOP3.LUT R4, R0, 0xff, RZ, 0xc0, !PT ;  /* 0x000000ff00047812 */ /* 0x000fc800078ec0ff */
[----:B------:R-:W-:Y:S11]  /*7b70*/  ISETP.GE.U32.AND P5, PT, R243, R4, PT ;  /* 0x00000004f300720c */ /* 0x000ff60003fa6070 */
[----:B------:R-:W-:Y:S02]  /*7b80*/  @!UPT UIADD3 URZ, URZ, URZ, URZ ;  /* 0x0000003f3f3ff290 */ /* 0x000fe4000fffe03f */
[----:B--2---:R-:W-:-:S05]  /*7b90*/  @!P5 HADD2 R59, -R33.H0_H0, -RZ.H0_H0 ;  /* 0xa00000ff213bd230 */ /* 0x004fca0000000900 */
[----:B------:R-:W-:Y:S02]  /*7ba0*/  PRMT R57, R59, 0x7610, R57 ;  /* 0x000076103b397816 */ /* 0x000fe40000000039 */
[----:B------:R1:W2:Y:S01]  /*7bb0*/  LDL.LU.S16 R59, [R1+0x14] ;  /* 0x00001400013b7983 */ /* 0x0002a20000300600 */
[----:B------:R-:W-:-:S04]  /*7bc0*/  SHF.R.U32.HI R4, RZ, 0x18, R0 ;  /* 0x00000018ff047819 */ /* 0x000fc80000011600 */
[----:B------:R-:W-:Y:S02]  /*7bd0*/  ISETP.GE.U32.AND P1, PT, R243, R4, PT ;  /* 0x00000004f300720c */ /* 0x000fe40003f26070 */
[----:B------:R-:W-:Y:S01]  /*7be0*/  SHF.R.U32.HI R0, RZ, 0x10, R0 ;  /* 0x00000010ff007819 */ /* 0x000fe20000011600 */
[----:B--2---:R-:W-:-:S05]  /*7bf0*/  @!P3 HADD2 R59, -R32.H0_H0, -RZ.H0_H0 ;  /* 0xa00000ff203bb230 */ /* 0x004fca0000000900 */
[----:B------:R-:W-:-:S04]  /*7c00*/  PRMT R4, R59, 0x7610, R4 ;  /* 0x000076103b047816 */ /* 0x000fc80000000004 */
[----:B------:R-:W-:Y:S02]  /*7c10*/  @!P3 PRMT R32, R4, 0x5410, RZ ;  /* 0x000054100420b816 */ /* 0x000fe400000000ff */
[----:B------:R1:W2:Y:S04]  /*7c20*/  LDL.LU.S16 R4, [R1+0x1c] ;  /* 0x00001c0001047983 */ /* 0x0002a80000300600 */
[----:B------:R1:W3:Y:S01]  /*7c30*/  LDL.LU.S16 R61, [R1+0x20] ;  /* 0x00002000013d7983 */ /* 0x0002e20000300600 */
[----:B------:R-:W-:Y:S02]  /*7c40*/  LOP3.LUT R0, R0, 0xff, RZ, 0xc0, !PT ;  /* 0x000000ff00007812 */ /* 0x000fe400078ec0ff */
[----:B------:R-:W-:Y:S02]  /*7c50*/  @!P6 PRMT R34, R58, 0x5410, RZ ;  /* 0x000054103a22e816 */ /* 0x000fe400000000ff */
[----:B------:R-:W-:-:S02]  /*7c60*/  ISETP.GE.U32.AND P6, PT, R243, R0, PT ;  /* 0x00000000f300720c */ /* 0x000fc40003fc6070 */
[----:B------:R-:W-:-:S04]  /*7c70*/  LOP3.LUT R0, R52, 0xffff, RZ, 0xc0, !PT ;  /* 0x0000ffff34007812 */ /* 0x000fc800078ec0ff */
[----:B------:R-:W-:-:S07]  /*7c80*/  SHF.R.U32.HI R0, RZ, 0x8, R0 ;  /* 0x00000008ff007819 */ /* 0x000fce0000011600 */
[----:B---3--:R-:W-:-:S05]  /*7c90*/  @!P6 HADD2 R61, -R30.H0_H0, -RZ.H0_H0 ;  /* 0xa00000ff1e3de230 */ /* 0x008fca0000000900 */
[----:B------:R-:W-:-:S04]  /*7ca0*/  PRMT R55, R61, 0x7610, R55 ;  /* 0x000076103d377816 */ /* 0x000fc80000000037 */
[----:B------:R-:W-:Y:S02]  /*7cb0*/  @!P6 PRMT R30, R55, 0x5410, RZ ;  /* 0x00005410371ee816 */ /* 0x000fe400000000ff */
[----:B------:R1:W3:Y:S01]  /*7cc0*/  LDL.LU.S16 R55, [R1+0x24] ;  /* 0x0000240001377983 */ /* 0x0002e20000300600 */
[----:B--2---:R-:W-:Y:S01]  /*7cd0*/  @!P1 HADD2 R4, -R31.H0_H0, -RZ.H0_H0 ;  /* 0xa00000ff1f049230 */ /* 0x004fe20000000900 */
[----:B------:R-:W-:Y:S02]  /*7ce0*/  LOP3.LUT R0, R0, 0xffff, RZ, 0xc0, !PT ;  /* 0x0000ffff00007812 */ /* 0x000fe400078ec0ff */
[----:B------:R-:W-:Y:S02]  /*7cf0*/  @!P5 PRMT R33, R57, 0x5410, RZ ;  /* 0x000054103921d816 */ /* 0x000fe400000000ff */
[----:B------:R-:W-:Y:S02]  /*7d00*/  PRMT R56, R4, 0x7610, R56 ;  /* 0x0000761004387816 */ /* 0x000fe40000000038 */
[----:B------:R-:W-:-:S02]  /*7d10*/  ISETP.GE.U32.AND P5, PT, R243, R0, PT ;  /* 0x00000000f300720c */ /* 0x000fc40003fa6070 */
[----:B------:R-:W-:Y:S02]  /*7d20*/  LOP3.LUT R4, R52, 0xff, RZ, 0xc0, !PT ;  /* 0x000000ff34047812 */ /* 0x000fe400078ec0ff */
[--C-:B------:R-:W-:Y:S02]  /*7d30*/  SHF.R.U32.HI R0, RZ, 0x18, R52.reuse ;  /* 0x00000018ff007819 */ /* 0x100fe40000011634 */
[----:B------:R-:W-:Y:S02]  /*7d40*/  @!P1 PRMT R31, R56, 0x5410, RZ ;  /* 0x00005410381f9816 */ /* 0x000fe400000000ff */
[C---:B------:R-:W-:Y:S01]  /*7d50*/  ISETP.GE.U32.AND P3, PT, R243.reuse, R4, PT ;  /* 0x00000004f300720c */ /* 0x040fe20003f66070 */
[----:B------:R-:W-:Y:S01]  /*7d60*/  IMAD.MOV.U32 R230, RZ, RZ, R231 ;  /* 0x000000ffffe67224 */ /* 0x000fe200078e00e7 */
[----:B------:R-:W-:Y:S01]  /*7d70*/  ISETP.GE.U32.AND P1, PT, R243, R0, PT ;  /* 0x00000000f300720c */ /* 0x000fe20003f26070 */
[----:B------:R-:W-:Y:S01]  /*7d80*/  IMAD.MOV.U32 R215, RZ, RZ, R229 ;  /* 0x000000ffffd77224 */ /* 0x000fe200078e00e5 */
[----:B------:R-:W-:Y:S01]  /*7d90*/  SHF.R.U32.HI R0, RZ, 0x10, R52 ;  /* 0x00000010ff007819 */ /* 0x000fe20000011634 */
[----:B------:R-:W2:Y:S03]  /*7da0*/  LDSM.16.MT88.4 R56, [R180+0xf800] ;  /* 0x00f80000b438783b */ /* 0x000ea60000004200 */
[----:B------:R-:W-:-:S04]  /*7db0*/  LOP3.LUT R0, R0, 0xff, RZ, 0xc0, !PT ;  /* 0x000000ff00007812 */ /* 0x000fc800078ec0ff */
[----:B------:R-:W-:Y:S02]  /*7dc0*/  ISETP.GE.U32.AND P6, PT, R243, R0, PT ;  /* 0x00000000f300720c */ /* 0x000fe40003fc6070 */
[----:B------:R-:W-:-:S04]  /*7dd0*/  LOP3.LUT R0, R60, 0xffff, RZ, 0xc0, !PT ;  /* 0x0000ffff3c007812 */ /* 0x000fc800078ec0ff */
[----:B------:R-:W-:-:S04]  /*7de0*/  SHF.R.U32.HI R0, RZ, 0x8, R0 ;  /* 0x00000008ff007819 */ /* 0x000fc80000011600 */
[----:B------:R-:W-:Y:S01]  /*7df0*/  LOP3.LUT R0, R0, 0xffff, RZ, 0xc0, !PT ;  /* 0x0000ffff00007812 */ /* 0x000fe200078ec0ff */
[----:B---3--:R-:W-:-:S05]  /*7e00*/  @!P3 HADD2 R55, -R146.H0_H0, -RZ.H0_H0 ;  /* 0xa00000ff9237b230 */ /* 0x008fca0000000900 */
[----:B------:R-:W-:Y:S02]  /*7e10*/  PRMT R54, R55, 0x7610, R54 ;  /* 0x0000761037367816 */ /* 0x000fe40000000036 */
[----:B------:R1:W3:Y:S02]  /*7e20*/  LDL.LU.S16 R55, [R1+0x2c] ;  /* 0x00002c0001377983 */ /* 0x0002e40000300600 */
[----:B------:R-:W-:Y:S02]  /*7e30*/  @!P3 PRMT R146, R54, 0x5410, RZ ;  /* 0x000054103692b816 */ /* 0x000fe400000000ff */
[----:B------:R-:W-:Y:S02]  /*7e40*/  ISETP.GE.U32.AND P3, PT, R243, R0, PT ;  /* 0x00000000f300720c */ /* 0x000fe40003f66070 */
[----:B------:R1:W4:Y:S04]  /*7e50*/  LDL.LU.S16 R0, [R1+0x28] ;  /* 0x0000280001007983 */ /* 0x0003280000300600 */
[----:B------:R1:W2:Y:S01]  /*7e60*/  LDL.LU.S16 R61, [R1+0x30] ;  /* 0x00003000013d7983 */ /* 0x0002a20000300600 */
[----:B------:R-:W-:Y:S01]  /*7e70*/  LOP3.LUT R7, R20, 0xffff, RZ, 0xc0, !PT ;  /* 0x0000ffff14077812 */ /* 0x000fe200078ec0ff */
[----:B--2---:R-:W-:-:S05]  /*7e80*/  @!P1 HADD2 R61, -R145.H0_H0, -RZ.H0_H0 ;  /* 0xa00000ff913d9230 */ /* 0x004fca0000000900 */
[----:B------:R-:W-:-:S04]  /*7e90*/  PRMT R21, R61, 0x7610, R21 ;  /* 0x000076103d157816 */ /* 0x000fc80000000015 */
[----:B------:R-:W-:Y:S02]  /*7ea0*/  @!P1 PRMT R145, R21, 0x5410, RZ ;  /* 0x0000541015919816 */ /* 0x000fe400000000ff */
[----:B------:R1:W2:Y:S01]  /*7eb0*/  LDL.LU.S16 R21, [R1+0x34] ;  /* 0x0000340001157983 */ /* 0x0002a20000300600 */
[----:B---3--:R-:W-:Y:S02]  /*7ec0*/  @!P5 HADD2 R55, -R144.H0_H0, -RZ.H0_H0 ;  /* 0xa00000ff9037d230 */ /* 0x008fe40000000900 */
[----:B----4-:R-:W-:-:S03]  /*7ed0*/  @!P6 HADD2 R0, -R147.H0_H0, -RZ.H0_H0 ;  /* 0xa00000ff9300e230 */ /* 0x010fc60000000900 */
[----:B------:R-:W-:Y:S02]  /*7ee0*/  PRMT R53, R55, 0x7610, R53 ;  /* 0x0000761037357816 */ /* 0x000fe40000000035 */
[----:B------:R-:W-:Y:S02]  /*7ef0*/  PRMT R52, R0, 0x7610, R52 ;  /* 0x0000761000347816 */ /* 0x000fe40000000034 */
[----:B------:R-:W-:Y:S02]  /*7f00*/  LOP3.LUT R0, R60, 0xff, RZ, 0xc0, !PT ;  /* 0x000000ff3c007812 */ /* 0x000fe400078ec0ff */
[----:B------:R-:W-:Y:S02]  /*7f10*/  @!P5 PRMT R144, R53, 0x5410, RZ ;  /* 0x000054103590d816 */ /* 0x000fe400000000ff */
[----:B------:R-:W-:Y:S02]  /*7f20*/  ISETP.GE.U32.AND P5, PT, R243, R0, PT ;  /* 0x00000000f300720c */ /* 0x000fe40003fa6070 */
[----:B------:R-:W-:-:S02]  /*7f30*/  SHF.R.U32.HI R0, RZ, 0x18, R60 ;  /* 0x00000018ff007819 */ /* 0x000fc4000001163c */
[----:B------:R-:W-:Y:S02]  /*7f40*/  @!P6 PRMT R147, R52, 0x5410, RZ ;  /* 0x000054103493e816 */ /* 0x000fe400000000ff */
[----:B------:R-:W-:Y:S02]  /*7f50*/  ISETP.GE.U32.AND P6, PT, R243, R0, PT ;  /* 0x00000000f300720c */ /* 0x000fe40003fc6070 */
[----:B------:R-:W-:-:S04]  /*7f60*/  SHF.R.U32.HI R0, RZ, 0x10, R60 ;  /* 0x00000010ff007819 */ /* 0x000fc8000001163c */
[----:B------:R-:W-:-:S04]  /*7f70*/  LOP3.LUT R0, R0, 0xff, RZ, 0xc0, !PT ;  /* 0x000000ff00007812 */ /* 0x000fc800078ec0ff */
[----:B------:R-:W-:Y:S02]  /*7f80*/  ISETP.GE.U32.AND P1, PT, R243, R0, PT ;  /* 0x00000000f300720c */ /* 0x000fe40003f26070 */
[----:B------:R1:W3:Y:S01]  /*7f90*/  LDL.LU.S16 R0, [R1+0x38] ;  /* 0x0000380001007983 */ /* 0x0002e20000300600 */
[----:B------:R-:W-:Y:S02]  /*7fa0*/  LOP3.LUT R6, R20, 0xff, RZ, 0xc0, !PT ;  /* 0x000000ff14067812 */ /* 0x000fe400078ec0ff */
[--C-:B------:R-:W-:Y:S02]  /*7fb0*/  SHF.R.U32.HI R8, RZ, 0x10, R20.reuse ;  /* 0x00000010ff087819 */ /* 0x100fe40000011614 */
[----:B------:R-:W-:Y:S01]  /*7fc0*/  SHF.R.U32.HI R5, RZ, 0x18, R20 ;  /* 0x00000018ff057819 */ /* 0x000fe20000011614 */
[----:B--2---:R-:W-:-:S05]  /*7fd0*/  @!P5 HADD2 R21, -R152.H0_H0, -RZ.H0_H0 ;  /* 0xa00000ff9815d230 */ /* 0x004fca0000000900 */
[----:B------:R-:W-:-:S04]  /*7fe0*/  PRMT R20, R21, 0x7610, R20 ;  /* 0x0000761015147816 */ /* 0x000fc80000000014 */
[----:B------:R-:W-:Y:S02]  /*7ff0*/  @!P5 PRMT R152, R20, 0x5410, RZ ;  /* 0x000054101498d816 */ /* 0x000fe400000000ff */
[----:B------:R1:W2:Y:S01]  /*8000*/  LDL.LU.S16 R20, [R1+0x40] ;  /* 0x0000400001147983 */ /* 0x0002a20000300600 */
[----:B---3--:R-:W-:-:S05]  /*8010*/  @!P3 HADD2 R0, -R153.H0_H0, -RZ.H0_H0 ;  /* 0xa00000ff9900b230 */ /* 0x008fca0000000900 */
[----:B------:R-:W-:Y:S02]  /*8020*/  PRMT R15, R0, 0x7610, R15 ;  /* 0x00007610000f7816 */ /* 0x000fe4000000000f */
[----:B------:R-:W-:-:S04]  /*8030*/  LOP3.LUT R0, R62, 0xff, RZ, 0xc0, !PT ;  /* 0x000000ff3e007812 */ /* 0x000fc800078ec0ff */
[----:B------:R-:W-:Y:S02]  /*8040*/  ISETP.GE.U32.AND P5, PT, R243, R0, PT ;  /* 0x00000000f300720c */ /* 0x000fe40003fa6070 */
[----:B------:R-:W-:-:S04]  /*8050*/  SHF.R.U32.HI R0, RZ, 0x8, R63 ;  /* 0x00000008ff007819 */ /* 0x000fc8000001163f */
[----:B------:R-:W-:Y:S02]  /*8060*/  LOP3.LUT R0, R0, 0xffff, RZ, 0xc0, !PT ;  /* 0x0000ffff00007812 */ /* 0x000fe400078ec0ff */
[----:B------:R-:W-:Y:S02]  /*8070*/  @!P3 PRMT R153, R15, 0x5410, RZ ;  /* 0x000054100f99b816 */ /* 0x000fe400000000ff */
[----:B------:R1:W3:Y:S01]  /*8080*/  LDL.LU.S16 R15, [R1+0x3c] ;  /* 0x00003c00010f7983 */ /* 0x0002e20000300600 */
[----:B--2---:R-:W-:-:S05]  /*8090*/  @!P1 HADD2 R20, -R157.H0_H0, -RZ.H0_H0 ;  /* 0xa00000ff9d149230 */ /* 0x004fca0000000900 */
[----:B------:R-:W-:-:S04]  /*80a0*/  PRMT R14, R20, 0x7610, R14 ;  /* 0x00007610140e7816 */ /* 0x000fc8000000000e */
[----:B------:R-:W-:Y:S02]  /*80b0*/  @!P1 PRMT R157, R14, 0x5410, RZ ;  /* 0x000054100e9d9816 */ /* 0x000fe400000000ff */
[----:B------:R-:W-:Y:S02]  /*80c0*/  ISETP.GE.U32.AND P1, PT, R243, R0, PT ;  /* 0x00000000f300720c */ /* 0x000fe40003f26070 */
[----:B------:R1:W2:Y:S01]  /*80d0*/  LDL.LU.S16 R0, [R1+0x44] ;  /* 0x0000440001007983 */ /* 0x0002a20000300600 */
[----:B------:R-:W-:Y:S02]  /*80e0*/  IMAD.MOV.U32 R231, RZ, RZ, R232 ;  /* 0x000000ffffe77224 */ /* 0x000fe400078e00e8 */
[----:B------:R-:W-:Y:S02]  /*80f0*/  IMAD.MOV.U32 R232, RZ, RZ, R233 ;  /* 0x000000ffffe87224 */ /* 0x000fe400078e00e9 */
[----:B------:R-:W-:Y:S02]  /*8100*/  IMAD.MOV.U32 R233, RZ, RZ, R235 ;  /* 0x000000ffffe97224 */ /* 0x000fe400078e00eb */
        /* <DEDUP_REMOVED lines=9> */
[----:B--2---:R-:W-:-:S05]  /*81a0*/  @!P4 HADD2 R0, -R156.H0_H0, -RZ.H0_H0 ;  /* 0xa00000ff9c00c230 */ /* 0x004fca0000000900 */
[----:B------:R-:W-:-:S04]  /*81b0*/  PRMT R13, R0, 0x7610, R13 ;  /* 0x00007610000d7816 */ /* 0x000fc8000000000d */
[----:B------:R-:W-:Y:S02]  /*81c0*/  @!P4 PRMT R156, R13, 0x5410, RZ ;  /* 0x000054100d9cc816 */ /* 0x000fe400000000ff */
[----:B------:R1:W2:Y:S02]  /*81d0*/  LDL.LU.S16 R13, [R1+0x48] ;  /* 0x00004800010d7983 */ /* 0x0002a40000300600 */
[----:B--2---:R-:W-:-:S05]  /*81e0*/  @!P1 HADD2 R13, -R154.H0_H0, -RZ.H0_H0 ;  /* 0xa00000ff9a0d9230 */ /* 0x004fca0000000900 */
[----:B------:R-:W-:Y:S02]  /*81f0*/  PRMT R12, R13, 0x7610, R12 ;  /* 0x000076100d0c7816 */ /* 0x000fe4000000000c */
[----:B------:R1:W2:Y:S02]  /*8200*/  LDL.LU.S16 R13, [R1+0x54] ;  /* 0x00005400010d7983 */ /* 0x0002a40000300600 */
[----:B------:R-:W-:Y:S02]  /*8210*/  @!P1 PRMT R154, R12, 0x5410, RZ ;  /* 0x000054100c9a9816 */ /* 0x000fe400000000ff */
[----:B------:R1:W4:Y:S01]  /*8220*/  LDL.LU.S16 R12, [R1+0x50] ;  /* 0x00005000010c7983 */ /* 0x0003220000300600 */
[----:B------:R-:W-:Y:S02]  /*8230*/  ISETP.GE.U32.AND P3, PT, R243, R6, PT ;  /* 0x00000006f300720c */ /* 0x000fe40003f66070 */
[----:B------:R-:W-:Y:S01]  /*8240*/  SHF.R.U32.HI R0, RZ, 0x8, R7 ;  /* 0x00000008ff007819 */ /* 0x000fe20000011607 */
[----:B----4-:R-:W-:-:S05]  /*8250*/  @!P2 HADD2 R12, -R158.H0_H0, -RZ.H0_H0 ;  /* 0xa00000ff9e0ca230 */ /* 0x010fca0000000900 */
[----:B------:R-:W-:Y:S02]  /*8260*/  PRMT R10, R12, 0x7610, R10 ;  /* 0x000076100c0a7816 */ /* 0x000fe4000000000a */
[----:B------:R1:W4:Y:S01]  /*8270*/  LDL.LU.S16 R12, [R1+0x4c] ;  /* 0x00004c00010c7983 */ /* 0x0003220000300600 */
[----:B------:R-:W-:-:S04]  /*8280*/  LOP3.LUT R0, R0, 0xffff, RZ, 0xc0, !PT ;  /* 0x0000ffff00007812 */ /* 0x000fc800078ec0ff */
[C---:B------:R-:W-:Y:S02]  /*8290*/  ISETP.GE.U32.AND P4, PT, R243.reuse, R0, PT ;  /* 0x00000000f300720c */ /* 0x040fe40003f86070 */
[----:B------:R-:W-:Y:S01]  /*82a0*/  LOP3.LUT R0, R8, 0xff, RZ, 0xc0, !PT ;  /* 0x000000ff08007812 */ /* 0x000fe200078ec0ff */
[----:B------:R-:W-:Y:S02]  /*82b0*/  IMAD.MOV.U32 R229, RZ, RZ, R232 ;  /* 0x000000ffffe57224 */ /* 0x000fe400078e00e8 */
[----:B------:R-:W-:Y:S01]  /*82c0*/  IMAD.MOV.U32 R232, RZ, RZ, R219 ;  /* 0x000000ffffe87224 */ /* 0x000fe200078e00db */
[----:B------:R-:W-:Y:S01]  /*82d0*/  ISETP.GE.U32.AND P1, PT, R243, R0, PT ;  /* 0x00000000f300720c */ /* 0x000fe20003f26070 */
        /* <DEDUP_REMOVED lines=10> */
[----:B------:R-:W-:Y:S02]  /*8380*/  IMAD.MOV.U32 R244, RZ, RZ, R182 ;  /* 0x000000fffff47224 */ /* 0x000fe400078e00b6 */
[----:B------:R-:W-:Y:S02]  /*8390*/  IMAD.MOV.U32 R231, RZ, RZ, R218 ;  /* 0x000000ffffe77224 */ /* 0x000fe400078e00da */
[----:B------:R-:W-:Y:S01]  /*83a0*/  IMAD.MOV.U32 R217, RZ, RZ, R181 ;  /* 0x000000ffffd97224 */ /* 0x000fe200078e00b5 */
[----:B------:R-:W-:Y:S01]  /*83b0*/  @!P2 PRMT R158, R10, 0x5410, RZ ;  /* 0x000054100a9ea816 */ /* 0x000fe200000000ff */
[----:B------:R-:W-:Y:S01]  /*83c0*/  IMAD.MOV.U32 R218, RZ, RZ, R176 ;  /* 0x000000ffffda7224 */ /* 0x000fe200078e00b0 */
[----:B----4-:R-:W-:-:S05]  /*83d0*/  @!P3 HADD2 R12, -R143.H0_H0, -RZ.H0_H0 ;  /* 0xa00000ff8f0cb230 */ /* 0x010fca0000000900 */
[----:B------:R-:W-:-:S04]  /*83e0*/  PRMT R0, R12, 0x7610, R0 ;  /* 0x000076100c007816 */ /* 0x000fc80000000000 */
[----:B------:R-:W-:Y:S02]  /*83f0*/  @!P3 PRMT R143, R0, 0x5410, RZ ;  /* 0x00005410008fb816 */ /* 0x000fe400000000ff */
[----:B------:R1:W4:Y:S04]  /*8400*/  LDL.LU.S16 R0, [R1+0x58] ;  /* 0x0000580001007983 */ /* 0x0003280000300600 */
[----:B------:R1:W5:Y:S04]  /*8410*/  LDL.LU R182, [R1+0xd0] ;  /* 0x0000d00001b67983 */ /* 0x0003680000300800 */
[----:B------:R1:W5:Y:S04]  /*8420*/  LDL.LU R181, [R1+0xcc] ;  /* 0x0000cc0001b57983 */ /* 0x0003680000300800 */
[----:B------:R1:W5:Y:S04]  /*8430*/  LDL.LU R176, [R1+0xc8] ;  /* 0x0000c80001b07983 */ /* 0x0003680000300800 */
[----:B------:R1:W4:Y:S01]  /*8440*/  LDL.LU.S16 R10, [R1+0x5c] ;  /* 0x00005c00010a7983 */ /* 0x0003220000300600 */
[----:B--2---:R-:W-:Y:S01]  /*8450*/  @!P5 HADD2 R13, -R159.H0_H0, -RZ.H0_H0 ;  /* 0xa00000ff9f0dd230 */ /* 0x004fe20000000900 */
[C---:B------:R-:W-:Y:S08]  /*8460*/  HMMA.16816.F32 R52, R96.reuse, R56, R80 ;  /* 0x000000386034723c */ /* 0x040ff00000001850 */
[----:B------:R-:W-:Y:S01]  /*8470*/  HMMA.16816.F32 R112, R96, R116, R112 ;  /* 0x000000746070723c */ /* 0x000fe20000001870 */
[----:B------:R-:W-:Y:S01]  /*8480*/  PRMT R11, R13, 0x7610, R11 ;  /* 0x000076100d0b7816 */ /* 0x000fe2000000000b */
[----:B---3--:R-:W-:Y:S01]  /*8490*/  @!P6 HADD2 R15, -R155.H0_H0, -RZ.H0_H0 ;  /* 0xa00000ff9b0fe230 */ /* 0x008fe20000000900 */
[----:B------:R-:W-:Y:S02]  /*84a0*/  LDSM.16.MT88.4 R80, [R178+0x11800] ;  /* 0x01180000b250783b */ /* 0x000fe40000004200 */
[----:B------:R-:W-:-:S03]  /*84b0*/  @!P5 PRMT R159, R11, 0x5410, RZ ;  /* 0x000054100b9fd816 */ /* 0x000fc600000000ff */
[C---:B------:R-:W-:Y:S01]  /*84c0*/  HMMA.16816.F32 R56, R96.reuse, R58, R84 ;  /* 0x0000003a6038723c */ /* 0x040fe20000001854 */
[----:B------:R1:W2:Y:S04]  /*84d0*/  LDL.LU.S16 R84, [R1+0x74] ;  /* 0x0000740001547983 */ /* 0x0002a80000300600 */
[----:B------:R1:W3:Y:S04]  /*84e0*/  LDL.LU.S16 R21, [R1+0x70] ;  /* 0x0000700001157983 */ /* 0x0002e80000300600 */
[----:B------:R1:W2:Y:S04]  /*84f0*/  LDL.LU.S16 R20, [R1+0x68] ;  /* 0x0000680001147983 */ /* 0x0002a80000300600 */
[----:B------:R1:W2:Y:S01]  /*8500*/  LDL.LU.S16 R11, [R1+0x64] ;  /* 0x00006400010b7983 */ /* 0x0002a20000300600 */
[----:B------:R-:W-:Y:S03]  /*8510*/  HMMA.16816.F32 R116, R96, R118, R40 ;  /* 0x000000766074723c */ /* 0x000fe60000001828 */
[----:B------:R-:W1:Y:S01]  /*8520*/  LDSM.16.MT88.4 R40, [R177+0xf800] ;  /* 0x00f80000b128783b */ /* 0x000e620000004200 */
[----:B----4-:R-:W-:-:S05]  /*8530*/  @!P1 HADD2 R10, -R141.H0_H0, -RZ.H0_H0 ;  /* 0xa00000ff8d0a9230 */ /* 0x010fca0000000900 */
[----:B------:R-:W-:Y:S02]  /*8540*/  PRMT R8, R10, 0x7610, R8 ;  /* 0x000076100a087816 */ /* 0x000fe40000000008 */
[----:B------:R4:W4:Y:S01]  /*8550*/  LDL.LU.S16 R10, [R1+0x60] ;  /* 0x00006000010a7983 */ /* 0x0009220000300600 */
[----:B------:R-:W-:Y:S01]  /*8560*/  PRMT R4, R15, 0x7610, R4 ;  /* 0x000076100f047816 */ /* 0x000fe20000000004 */
[----:B------:R-:W-:Y:S01]  /*8570*/  @!P4 HADD2 R0, -R142.H0_H0, -RZ.H0_H0 ;  /* 0xa00000ff8e00c230 */ /* 0x000fe20000000900 */
[----:B------:R-:W-:Y:S01]  /*8580*/  HMMA.16816.F32 R104, R96, R108, R104 ;  /* 0x0000006c6068723c */ /* 0x000fe20000001868 */
[----:B------:R-:W-:Y:S01]  /*8590*/  @!P1 PRMT R141, R8, 0x5410, RZ ;  /* 0x00005410088d9816 */ /* 0x000fe200000000ff */
[----:B------:R-:W-:Y:S01]  /*85a0*/  LDSM.16.MT88.4 R12, [R179+0x11800] ;  /* 0x01180000b30c783b */ /* 0x000fe20000004200 */
[----:B------:R-:W-:Y:S02]  /*85b0*/  @!P6 PRMT R155, R4, 0x5410, RZ ;  /* 0x00005410049be816 */ /* 0x000fe400000000ff */
[----:B------:R-:W-:-:S02]  /*85c0*/  ISETP.GE.U32.AND P6, PT, R243, R5, PT ;  /* 0x00000005f300720c */ /* 0x000fc40003fc6070 */
[C---:B------:R-:W-:Y:S02]  /*85d0*/  LOP3.LUT R5, R2.reuse, 0xffff, RZ, 0xc0, !PT ;  /* 0x0000ffff02057812 */ /* 0x040fe400078ec0ff */
[----:B------:R-:W-:Y:S02]  /*85e0*/  LOP3.LUT R4, R2, 0xff, RZ, 0xc0, !PT ;  /* 0x000000ff02047812 */ /* 0x000fe400078ec0ff */
[--C-:B------:R-:W-:Y:S02]  /*85f0*/  SHF.R.U32.HI R3, RZ, 0x10, R2.reuse ;  /* 0x00000010ff037819 */ /* 0x100fe40000011602 */
[----:B------:R-:W-:-:S04]  /*8600*/  SHF.R.U32.HI R2, RZ, 0x18, R2 ;  /* 0x00000018ff027819 */ /* 0x000fc80000011602 */
[----:B------:R-:W-:Y:S02]  /*8610*/  ISETP.GE.U32.AND P2, PT, R243, R2, PT ;  /* 0x00000002f300720c */ /* 0x000fe40003f46070 */
[----:B------:R-:W-:Y:S02]  /*8620*/  SHF.R.U32.HI R2, RZ, 0x8, R5 ;  /* 0x00000008ff027819 */ /* 0x000fe40000011605 */
[----:B------:R-:W-:Y:S02]  /*8630*/  PRMT R9, R0, 0x7610, R9 ;  /* 0x0000761000097816 */ /* 0x000fe40000000009 */
[----:B------:R-:W-:Y:S02]  /*8640*/  LOP3.LUT R2, R2, 0xffff, RZ, 0xc0, !PT ;  /* 0x0000ffff02027812 */ /* 0x000fe400078ec0ff */
[----:B------:R-:W-:Y:S01]  /*8650*/  @!P4 PRMT R142, R9, 0x5410, RZ ;  /* 0x00005410098ec816 */ /* 0x000fe200000000ff */
[----:B------:R-:W-:Y:S01]  /*8660*/  HMMA.16816.F32 R108, R96, R110, R36 ;  /* 0x0000006e606c723c */ /* 0x000fe20000001824 */
[----:B------:R-:W-:-:S02]  /*8670*/  ISETP.GE.U32.AND P4, PT, R243, R2, PT ;  /* 0x00000002f300720c */ /* 0x000fc40003f86070 */
[----:B------:R-:W-:-:S05]  /*8680*/  LOP3.LUT R0, R3, 0xff, RZ, 0xc0, !PT ;  /* 0x000000ff03007812 */ /* 0x000fca00078ec0ff */
[----:B-1----:R-:W-:Y:S01]  /*8690*/  HMMA.16816.F32 R36, R96, R40, R64 ;  /* 0x000000286024723c */ /* 0x002fe20000001840 */
[----:B------:R-:W1:Y:S01]  /*86a0*/  LDSM.16.MT88.4 R64, [R179+0xf800] ;  /* 0x00f80000b340783b */ /* 0x000e620000004200 */
[----:B------:R-:W-:Y:S01]  /*86b0*/  ISETP.GE.U32.AND P3, PT, R243, R0, PT ;  /* 0x00000000f300720c */ /* 0x000fe20003f66070 */
[----:B------:R-:W-:Y:S02]  /*86c0*/  FADD.FTZ R3, R228, R215 ;  /* 0x000000d7e4037221 */ /* 0x000fe40000010000 */
[----:B------:R-:W-:Y:S02]  /*86d0*/  FADD.FTZ R0, R214, R213 ;  /* 0x000000d5d6007221 */ /* 0x000fe40000010000 */
[--C-:B------:R-:W-:Y:S01]  /*86e0*/  FADD.FTZ R2, R230, R3.reuse ;  /* 0x00000003e6027221 */ /* 0x100fe20000010000 */
[----:B--2---:R-:W-:Y:S01]  /*86f0*/  @!P4 HADD2 R20, -R28.H0_H0, -RZ.H0_H0 ;  /* 0xa00000ff1c14c230 */ /* 0x004fe20000000900 */
[----:B------:R-:W-:Y:S02]  /*8700*/  FADD.FTZ R0, R229, R0 ;  /* 0x00000000e5007221 */ /* 0x000fe40000010000 */
[----:B------:R-:W-:Y:S01]  /*8710*/  FADD.FTZ R2, R232, R2 ;  /* 0x00000002e8027221 */ /* 0x000fe20000010000 */
[----:B------:R-:W-:Y:S01]  /*8720*/  ISETP.GE.U32.AND P5, PT, R243, R4, PT ;  /* 0x00000004f300720c */ /* 0x000fe20003fa6070 */
[----:B------:R-:W-:Y:S01]  /*8730*/  FADD.FTZ R0, R231, R0 ;  /* 0x00000000e7007221 */ /* 0x000fe20000010000 */
[----:B------:R-:W-:Y:S01]  /*8740*/  PRMT R3, R20, 0x7610, R3 ;  /* 0x0000761014037816 */ /* 0x000fe20000000003 */
[----:B------:R-:W-:-:S02]  /*8750*/  FADD.FTZ R2, R216, R2 ;  /* 0x00000002d8027221 */ /* 0x000fc40000010000 */
[----:B------:R-:W-:Y:S01]  /*8760*/  FADD.FTZ R0, R235, R0 ;  /* 0x00000000eb007221 */ /* 0x000fe20000010000 */
[C---:B------:R-:W-:Y:S02]  /*8770*/  LEA R8, P1, R234.reuse, c[0x0][0x1f8], 0x1 ;  /* 0x00007e00ea087a11 */ /* 0x040fe400078208ff */
[----:B------:R-:W-:Y:S01]  /*8780*/  @!P4 PRMT R28, R3, 0x5410, RZ ;  /* 0x00005410031cc816 */ /* 0x000fe200000000ff */
[----:B------:R-:W-:Y:S02]  /*8790*/  IMAD.MOV.U32 R3, RZ, RZ, c[0x0][0x228] ;  /* 0x00008a00ff037624 */ /* 0x000fe400078e00ff */
[----:B------:R-:W-:Y:S01]  /*87a0*/  FADD.FTZ R0, R217, R0 ;  /* 0x00000000d9007221 */ /* 0x000fe20000010000 */
[----:B------:R-:W-:Y:S01]  /*87b0*/  LEA.HI.X R9, R234, c[0x0][0x1fc], R233, 0x1, P1 ;  /* 0x00007f00ea097a11 */ /* 0x000fe200008f0ce9 */
[----:B------:R-:W-:Y:S01]  /*87c0*/  IMAD.SHL.U32 R3, R3, 0x8, RZ ;  /* 0x0000000803037824 */ /* 0x000fe200078e00ff */
[----:B------:R-:W-:Y:S01]  /*87d0*/  @!P6 HADD2 R84, -R140.H0_H0, -RZ.H0_H0 ;  /* 0xa00000ff8c54e230 */ /* 0x000fe20000000900 */
[----:B------:R-:W-:Y:S01]  /*87e0*/  FADD.FTZ R0, R219, R0 ;  /* 0x00000000db007221 */ /* 0x000fe20000010000 */
[----:B---3--:R-:W-:-:S03]  /*87f0*/  @!P5 HADD2 R21, -R29.H0_H0, -RZ.H0_H0 ;  /* 0xa00000ff1d15d230 */ /* 0x008fc60000000900 */
[----:B------:R-:W-:Y:S01]  /*8800*/  FADD.FTZ R0, R237, R0 ;  /* 0x00000000ed007221 */ /* 0x000fe20000010000 */
[----:B------:R-:W-:Y:S01]  /*8810*/  PRMT R7, R84, 0x7610, R7 ;  /* 0x0000761054077816 */ /* 0x000fe20000000007 */
[----:B------:R-:W-:Y:S01]  /*8820*/  STG.E.U16 [R8.64], R152 ;  /* 0x0000009808007986 */ /* 0x000fe2000c101512 */
[----:B------:R-:W-:Y:S01]  /*8830*/  @!P3 HADD2 R11, -R23.H0_H0, -RZ.H0_H0 ;  /* 0xa00000ff170bb230 */ /* 0x000fe20000000900 */
[----:B------:R-:W-:Y:S02]  /*8840*/  FADD.FTZ R0, R239, R0 ;  /* 0x00000000ef007221 */ /* 0x000fe40000010000 */
[----:B------:R-:W-:Y:S01]  /*8850*/  STG.E.U16 [R8.64+0x2], R153 ;  /* 0x0000029908007986 */ /* 0x000fe2000c101512 */
[----:B------:R-:W-:Y:S01]  /*8860*/  @!P6 PRMT R140, R7, 0x5410, RZ ;  /* 0x00005410078ce816 */ /* 0x000fe200000000ff */
[----:B------:R-:W-:Y:S01]  /*8870*/  FADD.FTZ R0, R221, R0 ;  /* 0x00000000dd007221 */ /* 0x000fe20000010000 */
[----:B------:R-:W-:Y:S01]  /*8880*/  PRMT R6, R21, 0x7610, R6 ;  /* 0x0000761015067816 */ /* 0x000fe20000000006 */
[----:B------:R-:W-:Y:S01]  /*8890*/  HMMA.16816.F32 R120, R96, R124, R120 ;  /* 0x0000007c6078723c */ /* 0x000fe20000001878 */
[----:B------:R-:W-:Y:S01]  /*88a0*/  PRMT R5, R11, 0x7610, R5 ;  /* 0x000076100b057816 */ /* 0x000fe20000000005 */
[----:B------:R-:W-:Y:S01]  /*88b0*/  FADD.FTZ R0, R223, R0 ;  /* 0x00000000df007221 */ /* 0x000fe20000010000 */
[----:B------:R-:W-:-:S02]  /*88c0*/  @!P5 PRMT R29, R6, 0x5410, RZ ;  /* 0x00005410061dd816 */ /* 0x000fc400000000ff */
[----:B------:R-:W-:-:S03]  /*88d0*/  @!P3 PRMT R23, R5, 0x5410, RZ ;  /* 0x000054100517b816 */ /* 0x000fc600000000ff */
[----:B------:R-:W-:Y:S01]  /*88e0*/  HMMA.16816.F32 R124, R96, R126, R44 ;  /* 0x0000007e607c723c */ /* 0x000fe2000000182c */
[----:B------:R-:W-:-:S07]  /*88f0*/  FADD.FTZ R0, R241, R0 ;  /* 0x00000000f1007221 */ /* 0x000fce0000010000 */
[C---:B------:R-:W-:Y:S01]  /*8900*/  HMMA.16816.F32 R44, R96.reuse, R48, R72 ;  /* 0x00000030602c723c */ /* 0x040fe20000001848 */
[----:B------:R-:W2:Y:S07]  /*8910*/  LDSM.16.MT88.4 R72, [R177+0x11800] ;  /* 0x01180000b148783b */ /* 0x000eae0000004200 */
[----:B-1----:R-:W-:Y:S01]  /*8920*/  HMMA.16816.F32 R60, R96, R64, R88 ;  /* 0x00000040603c723c */ /* 0x002fe20000001858 */
[----:B------:R-:W1:Y:S01]  /*8930*/  LDSM.16.MT88.4 R88, [R180+0x11800] ;  /* 0x01180000b458783b */ /* 0x000e620000004200 */
[----:B------:R-:W-:-:S04]  /*8940*/  FADD.FTZ R0, R244, R0 ;  /* 0x00000000f4007221 */ /* 0x000fc80000010000 */
[----:B------:R-:W-:-:S04]  /*8950*/  FADD.FTZ R0, R246, R0 ;  /* 0x00000000f6007221 */ /* 0x000fc80000010000 */
[----:B------:R-:W-:-:S04]  /*8960*/  FADD.FTZ R0, R248, R0 ;  /* 0x00000000f8007221 */ /* 0x000fc80000010000 */
[----:B------:R-:W-:Y:S01]  /*8970*/  FADD.FTZ R229, R250, R0 ;  /* 0x00000000fae57221 */ /* 0x000fe20000010000 */
[C---:B------:R-:W-:Y:S08]  /*8980*/  HMMA.16816.F32 R40, R96.reuse, R42, R68 ;  /* 0x0000002a6028723c */ /* 0x040ff00000001844 */
[C---:B------:R-:W-:Y:S08]  /*8990*/  HMMA.16816.F32 R48, R96.reuse, R50, R76 ;  /* 0x000000326030723c */ /* 0x040ff0000000184c */
[C---:B------:R-:W-:Y:S08]  /*89a0*/  HMMA.16816.F32 R64, R96.reuse, R66, R92 ;  /* 0x000000426040723c */ /* 0x040ff0000000185c */
[C---:B--2---:R-:W-:Y:S08]  /*89b0*/  HMMA.16816.F32 R68, R96.reuse, R72, R148 ;  /* 0x000000486044723c */ /* 0x044ff00000001894 */
[C---:B------:R-:W-:Y:S08]  /*89c0*/  HMMA.16816.F32 R76, R96.reuse, R80, R164 ;  /* 0x00000050604c723c */ /* 0x040ff000000018a4 */
[C---:B-1----:R-:W-:Y:S07]  /*89d0*/  HMMA.16816.F32 R84, R96.reuse, R88, R204 ;  /* 0x000000586054723c */ /* 0x042fee00000018cc */
[----:B------:R-:W-:Y:S01]  /*89e0*/  IADD3 R207, P1, R8, -0x80, RZ ;  /* 0xffffff8008cf7810 */ /* 0x000fe20007f3e0ff */
[C---:B------:R-:W-:Y:S08]  /*89f0*/  HMMA.16816.F32 R72, R96.reuse, R74, R160 ;  /* 0x0000004a6048723c */ /* 0x040ff000000018a0 */
[C---:B------:R-:W-:Y:S08]  /*8a00*/  HMMA.16816.F32 R80, R96.reuse, R82, R168 ;  /* 0x000000526050723c */ /* 0x040ff000000018a8 */
[C---:B------:R-:W-:Y:S08]  /*8a10*/  HMMA.16816.F32 R88, R96.reuse, R90, R172 ;  /* 0x0000005a6058723c */ /* 0x040ff000000018ac */
[C---:B------:R-:W-:Y:S08]  /*8a20*/  HMMA.16816.F32 R92, R96.reuse, R12, R24 ;  /* 0x0000000c605c723c */ /* 0x040ff00000001818 */
[----:B------:R-:W-:Y:S01]  /*8a30*/  HMMA.16816.F32 R96, R96, R14, R16 ;  /* 0x0000000e6060723c */ /* 0x000fe20000001810 */
[----:B----4-:R-:W-:-:S05]  /*8a40*/  @!P2 HADD2 R10, -R22.H0_H0, -RZ.H0_H0 ;  /* 0xa00000ff160aa230 */ /* 0x010fca0000000900 */
[----:B------:R-:W-:-:S04]  /*8a50*/  PRMT R4, R10, 0x7610, R4 ;  /* 0x000076100a047816 */ /* 0x000fc80000000004 */
[----:B------:R-:W-:Y:S01]  /*8a60*/  @!P2 PRMT R22, R4, 0x5410, RZ ;  /* 0x000054100416a816 */ /* 0x000fe200000000ff */
[----:B------:R-:W-:-:S04]  /*8a70*/  FADD.FTZ R4, R218, R2 ;  /* 0x00000002da047221 */ /* 0x000fc80000010000 */
[----:B------:R-:W-:Y:S02]  /*8a80*/  FADD.FTZ R4, R236, R4 ;  /* 0x00000004ec047221 */ /* 0x000fe40000010000 */
[----:B------:R-:W-:-:S04]  /*8a90*/  IMAD.WIDE R2, R3, 0x2, R8 ;  /* 0x0000000203027825 */ /* 0x000fc800078e0208 */
[----:B------:R-:W-:Y:S01]  /*8aa0*/  FADD.FTZ R4, R238, R4 ;  /* 0x00000004ee047221 */ /* 0x000fe20000010000 */
[----:B------:R-:W-:Y:S03]  /*8ab0*/  STG.E.U16 [R2.64], R157 ;  /* 0x0000009d02007986 */ /* 0x000fe6000c101512 */
[----:B------:R-:W-:Y:S01]  /*8ac0*/  FADD.FTZ R4, R220, R4 ;  /* 0x00000004dc047221 */ /* 0x000fe20000010000 */
[----:B------:R-:W-:Y:S04]  /*8ad0*/  STG.E.U16 [R2.64+0x2], R155 ;  /* 0x0000029b02007986 */ /* 0x000fe8000c101512 */
[----:B------:R-:W-:Y:S01]  /*8ae0*/  STG.E.U16 [R8.64+0x10], R156 ;  /* 0x0000109c08007986 */ /* 0x000fe2000c101512 */
[----:B------:R-:W-:-:S03]  /*8af0*/  FADD.FTZ R4, R222, R4 ;  /* 0x00000004de047221 */ /* 0x000fc60000010000 */
[----:B------:R-:W-:Y:S04]  /*8b00*/  STG.E.U16 [R8.64+0x12], R154 ;  /* 0x0000129a08007986 */ /* 0x000fe8000c101512 */
[----:B------:R-:W-:Y:S04]  /*8b10*/  STG.E.U16 [R2.64+0x10], R159 ;  /* 0x0000109f02007986 */ /* 0x000fe8000c101512 */
[----:B------:R-:W-:Y:S04]  /*8b20*/  STG.E.U16 [R2.64+0x12], R158 ;  /* 0x0000129e02007986 */ /* 0x000fe8000c101512 */
[----:B------:R-:W-:Y:S04]  /*8b30*/  STG.E.U16 [R8.64+0x20], R146 ;  /* 0x0000209208007986 */ /* 0x000fe8000c101512 */
[----:B------:R-:W-:Y:S01]  /*8b40*/  STG.E.U16 [R8.64+0x22], R144 ;  /* 0x0000229008007986 */ /* 0x000fe2000c101512 */
[----:B------:R-:W-:-:S03]  /*8b50*/  FADD.FTZ R4, R240, R4 ;  /* 0x00000004f0047221 */ /* 0x000fc60000010000 */
[----:B------:R-:W-:Y:S04]  /*8b60*/  STG.E.U16 [R2.64+0x20], R147 ;  /* 0x0000209302007986 */ /* 0x000fe8000c101512 */
[----:B------:R-:W-:Y:S04]  /*8b70*/  STG.E.U16 [R2.64+0x22], R145 ;  /* 0x0000229102007986 */ /* 0x000fe8000c101512 */
[----:B------:R-:W-:Y:S04]  /*8b80*/  STG.E.U16 [R8.64+0x30], R143 ;  /* 0x0000308f08007986 */ /* 0x000fe8000c101512 */
        /* <DEDUP_REMOVED lines=19> */
[----:B------:R1:W-:Y:S02]  /*8cc0*/  STG.E.U16 [R2.64+0x72], R22 ;  /* 0x0000721602007986 */ /* 0x0003e4000c101512 */
[----:B-1----:R-:W-:-:S04]  /*8cd0*/  FADD.FTZ R2, R245, R4 ;  /* 0x00000004f5027221 */ /* 0x002fc80000010000 */
[----:B------:R-:W-:-:S04]  /*8ce0*/  FADD.FTZ R2, R247, R2 ;  /* 0x00000002f7027221 */ /* 0x000fc80000010000 */
[----:B------:R-:W-:-:S04]  /*8cf0*/  FADD.FTZ R2, R249, R2 ;  /* 0x00000002f9027221 */ /* 0x000fc80000010000 */
[----:B------:R-:W-:-:S05]  /*8d00*/  FADD.FTZ R228, R251, R2 ;  /* 0x00000002fbe47221 */ /* 0x000fca0000010000 */
[----:B------:R1:W-:Y:S04]  /*8d10*/  STL [R1+0x68], R228 ;  /* 0x000068e401007387 */ /* 0x0003e80000100800 */
[----:B------:R1:W-:Y:S01]  /*8d20*/  STL [R1+0x78], R229 ;  /* 0x000078e501007387 */ /* 0x0003e20000100800 */
[----:B------:R-:W-:Y:S01]  /*8d30*/  IADD3.X R103, R9, -0x1, RZ, P1, !PT ;  /* 0xffffffff09677810 */ /* 0x000fe20000ffe4ff */
[----:B------:R-:W-:Y:S05]  /*8d40*/  @!P0 BRA `(.L_x_1086) ;  /* 0x000061c000008947 */ /* 0x000fea0003800000 */
[----:B------:R-:W2:Y:S01]  /*8d50*/  LDL.64 R244, [R1+0x88] ;  /* 0x0000880001f47983 */ /* 0x000ea20000100a00 */
[----:B------:R-:W-:-:S04]  /*8d60*/  DEPBAR.LE SB0, 0x0 ;  /* 0x000080000000791a */ /* 0x000fc80000000000 */
[----:B------:R-:W3:Y:S04]  /*8d70*/  LDL R246, [R1+0x98] ;  /* 0x0000980001f67983 */ /* 0x000ee80000100800 */
[----:B------:R-:W4:Y:S04]  /*8d80*/  LDL R247, [R1+0x9c] ;  /* 0x00009c0001f77983 */ /* 0x000f280000100800 */
[----:B------:R-:W4:Y:S04]  /*8d90*/  LDL.64 R248, [R1+0xb0] ;  /* 0x0000b00001f87983 */ /* 0x000f280000100a00 */
[----:B------:R-:W4:Y:S01]  /*8da0*/  LDL.64 R250, [R1+0xb8] ;  /* 0x0000b80001fa7983 */ /* 0x000f220000100a00 */
[----:B------:R-:W-:-:S04]  /*8db0*/  UIADD3 UR25, UR8, -0x2, URZ ;  /* 0xfffffffe08197890 */ /* 0x000fc8000fffe03f */
[----:B------:R-:W-:Y:S02]  /*8dc0*/  USHF.R.S32.HI UR5, URZ, 0x1f, UR25 ;  /* 0x0000001f3f057899 */ /* 0x000fe40008011419 */
[----:B------:R-:W-:Y:S01]  /*8dd0*/  UIMAD UR4, UR12, UR25, URZ ;  /* 0x000000190c0472a4 */ /* 0x000fe2000f8e023f */
[----:B------:R-:W-:Y:S01]  /*8de0*/  IMAD.U32 R0, RZ, RZ, UR25 ;  /* 0x00000019ff007e24 */ /* 0x000fe2000f8e00ff */
[----:B------:R-:W-:Y:S02]  /*8df0*/  UISETP.GT.AND UP0, UPT, UR25, UR9, UPT ;  /* 0x000000091900728c */ /* 0x000fe4000bf04270 */
[----:B------:R-:W-:Y:S01]  /*8e00*/  UIMAD UR4, UR5, UR13, UR4 ;  /* 0x0000000d050472a4 */ /* 0x000fe2000f8e0204 */
[----:B------:R-:W-:Y:S01]  /*8e10*/  BAR.SYNC.DEFER_BLOCKING 0x0 ;  /* 0x0000000000007b1d */ /* 0x000fe20000010000 */
[----:B--2---:R-:W-:Y:S02]  /*8e20*/  ISETP.GE.AND P4, PT, R244, c[0x0][0x220], PT ;  /* 0x00008800f4007a0c */ /* 0x004fe40003f86270 */
[----:B---3--:R-:W-:-:S02]  /*8e30*/  ISETP.GE.AND P3, PT, R246, c[0x0][0x220], PT ;  /* 0x00008800f6007a0c */ /* 0x008fc40003f66270 */
[----:B----4-:R-:W-:Y:S01]  /*8e40*/  ISETP.GE.AND P2, PT, R247, c[0x0][0x220], PT ;  /* 0x00008800f7007a0c */ /* 0x010fe20003f46270 */
[----:B------:R-:W-:-:S08]  /*8e50*/  IMAD.MOV.U32 R3, RZ, RZ, R249 ;  /* 0x000000ffff037224 */ /* 0x000fd000078e00f9 */
[----:B------:R-:W-:Y:S01]  /*8e60*/  @P4 STS.128 [R199+0xc000], RZ ;  /* 0x00c000ffc7004388 */ /* 0x000fe20000000c00 */
[----:B------:R-:W-:-:S03]  /*8e70*/  IMAD.MOV.U32 R2, RZ, RZ, R250 ;  /* 0x000000ffff027224 */ /* 0x000fc600078e00fa */
[----:B------:R-:W2:Y:S01]  /*8e80*/  S2R R251, SR_TID.X ;  /* 0x0000000000fb7919 */ /* 0x000ea20000002100 */
[----:B------:R-:W-:-:S05]  /*8e90*/  IMAD.WIDE.U32 R2, R0, UR13, R2 ;  /* 0x0000000d00027c25 */ /* 0x000fca000f8e0002 */
[----:B------:R-:W-:Y:S02]  /*8ea0*/  IADD3 R0, R3, UR4, RZ ;  /* 0x0000000403007c10 */ /* 0x000fe4000fffe0ff */
[C---:B------:R-:W-:Y:S02]  /*8eb0*/  @!P4 LEA R28, P6, R2.reuse, c[0x0][0x170], 0x1 ;  /* 0x00005c00021cca11 */ /* 0x040fe400078c08ff */
[C---:B------:R-:W-:Y:S02]  /*8ec0*/  @!P3 LEA R26, P1, R2.reuse, c[0x0][0x170], 0x1 ;  /* 0x00005c00021aba11 */ /* 0x040fe400078208ff */
        /* <DEDUP_REMOVED lines=9> */
[----:B------:R-:W-:Y:S01]  /*8f60*/  IADD3.X R2, R0, UR10, RZ, P5, !PT ;  /* 0x0000000a00027c10 */ /* 0x000fe2000affe4ff */
[----:B--2---:R-:W-:Y:S01]  /*8f70*/  IMAD.SHL.U32 R251, R251, 0x2, RZ ;  /* 0x00000002fbfb7824 */ /* 0x004fe200078e00ff */
        /* <DEDUP_REMOVED lines=35> */
[----:B------:R-:W-:Y:S01]  /*91b0*/  IADD3.X R3, R3, UR10, RZ, P5, !PT ;  /* 0x0000000a03037c10 */ /* 0x000fe2000affe4ff */
[----:B------:R-:W-:Y:S01]  /*91c0*/  IMAD.U32 R0, RZ, RZ, UR25 ;  /* 0x00000019ff007e24 */ /* 0x000fe2000f8e00ff */
[C---:B------:R-:W-:Y:S01]  /*91d0*/  @!P4 LEA R10, P5, R2.reuse, c[0x0][0x170], 0x1 ;  /* 0x00005c00020aca11 */ /* 0x040fe200078a08ff */
        /* <DEDUP_REMOVED lines=10> */
[----:B------:R-:W-:Y:S02]  /*9280*/  @!P2 LEA.HI.X R5, R2, c[0x0][0x174], R3, 0x1, P0 ;  /* 0x00005d000205aa11 */ /* 0x000fe400000f0c03 */
[----:B------:R-:W-:Y:S01]  /*9290*/  LOP3.LUT R251, R251, 0x6, RZ, 0xc0, !PT ;  /* 0x00000006fbfb7812 */ /* 0x000fe200078ec0ff */
[----:B------:R-:W-:Y:S01]  /*92a0*/  @!PT LDS RZ, [RZ] ;  /* 0x00000000fffff984 */ /* 0x000fe20000000800 */
[----:B------:R-:W-:Y:S01]  /*92b0*/  @!PT LDS RZ, [RZ] ;  /* 0x00000000fffff984 */ /* 0x000fe20000000800 */
[----:B------:R-:W-:Y:S01]  /*92c0*/  @!PT LDS RZ, [RZ] ;  /* 0x00000000fffff984 */ /* 0x000fe20000000800 */
[----:B------:R1:W-:Y:S04]  /*92d0*/  @!P4 LDGSTS.E.BYPASS.LTC128B.128 [R199+0xd000], [R16.64] ;  /* 0x0d00000010c7cfae */ /* 0x0003e8000b901d52 */
        /* <DEDUP_REMOVED lines=13> */
[----:B------:R1:W-:Y:S01]  /*93b0*/  @!P2 LDGSTS.E.BYPASS.LTC128B.128 [R199+0x11000], [R12.64+0x100] ;  /* 0x110001000cc7afae */ /* 0x0003e2000b901d52 */
[-C--:B------:R-:W-:Y:S02]  /*93c0*/  ISETP.GE.AND P0, PT, R2, R202.reuse, PT ;  /* 0x000000ca0200720c */ /* 0x080fe40003f06270 */
[----:B------:R-:W-:Y:S01]  /*93d0*/  ISETP.GE.AND P1, PT, R0, R202, PT ;  /* 0x000000ca0000720c */ /* 0x000fe20003f26270 */
[----:B------:R-:W-:Y:S01]  /*93e0*/  @P4 STS.128 [R199+0xd800], RZ ;  /* 0x00d800ffc7004388 */ /* 0x000fe20000000c00 */
[----:B------:R-:W-:-:S02]  /*93f0*/  ISETP.LT.OR P5, PT, R2, R201, P5 ;  /* 0x000000c90200720c */ /* 0x000fc40002fa1670 */
[-C--:B------:R-:W-:Y:S01]  /*9400*/  ISETP.LT.OR P0, PT, R2, R200.reuse, P0 ;  /* 0x000000c80200720c */ /* 0x080fe20000701670 */
[----:B------:R-:W-:Y:S01]  /*9410*/  @!PT LDS RZ, [RZ] ;  /* 0x00000000fffff984 */ /* 0x000fe20000000800 */
[----:B------:R-:W-:Y:S01]  /*9420*/  @!PT LDS RZ, [RZ] ;  /* 0x00000000fffff984 */ /* 0x000fe20000000800 */
[----:B------:R-:W-:Y:S01]  /*9430*/  @!PT LDS RZ, [RZ] ;  /* 0x00000000fffff984 */ /* 0x000fe20000000800 */
[----:B------:R1:W-:Y:S01]  /*9440*/  @!P4 LDGSTS.E.BYPASS.LTC128B.128 [R199+0xd800], [R10.64] ;  /* 0x0d8000000ac7cfae */ /* 0x0003e2000b901d52 */
[C---:B------:R-:W-:Y:S02]  /*9450*/  IADD3 R2, R0.reuse, 0x9, RZ ;  /* 0x0000000900027810 */ /* 0x040fe40007ffe0ff */
[C---:B------:R-:W-:Y:S01]  /*9460*/  ISETP.LT.OR P6, PT, R0.reuse, R201, P6 ;  /* 0x000000c90000720c */ /* 0x040fe200037c1670 */
[----:B------:R-:W-:Y:S01]  /*9470*/  @P3 STS.128 [R199+0xf800], RZ ;  /* 0x00f800ffc7003388 */ /* 0x000fe20000000c00 */
[C---:B------:R-:W-:Y:S02]  /*9480*/  ISETP.LT.OR P1, PT, R0.reuse, R200, P1 ;  /* 0x000000c80000720c */ /* 0x040fe40000f21670 */
[----:B------:R-:W-:Y:S01]  /*9490*/  IADD3 R3, R0, 0x8, RZ ;  /* 0x0000000800037810 */ /* 0x000fe20007ffe0ff */
        /* <DEDUP_REMOVED lines=9> */
[----:B--2--5:R-:W-:Y:S04]  /*9530*/  LDSM.16.M88.4 R24, [R176+0x6000] ;  /* 0x00600000b018783b */ /* 0x024fe80000000200 */
[----:B---3--:R-:W-:Y:S04]  /*9540*/  LDSM.16.M88.4 R28, [R176+0x6800] ;  /* 0x00680000b01c783b */ /* 0x008fe80000000200 */
[----:B-1----:R-:W-:Y:S04]  /*9550*/  LDSM.16.M88.4 R12, [R184] ;  /* 0x00000000b80c783b */ /* 0x002fe80000000200 */
[----:B------:R-:W-:Y:S04]  /*9560*/  LDSM.16.M88.4 R32, [R187] ;  /* 0x00000000bb20783b */ /* 0x000fe80000000200 */
[----:B------:R-:W-:Y:S04]  /*9570*/  LDSM.16.M88.4 R140, [R176+0x7000] ;  /* 0x00700000b08c783b */ /* 0x000fe80000000200 */
[----:B------:R-:W-:Y:S04]  /*9580*/  LDSM.16.M88.4 R152, [R176+0x7800] ;  /* 0x00780000b098783b */ /* 0x000fe80000000200 */
[----:B----4-:R-:W1:Y:S04]  /*9590*/  LDSM.16.M88.4 R4, [R183] ;  /* 0x00000000b704783b */ /* 0x010e680000000200 */
[----:B------:R-:W2:Y:S04]  /*95a0*/  LDSM.16.M88.4 R148, [R198] ;  /* 0x00000000c694783b */ /* 0x000ea80000000200 */
[----:B------:R-:W3:Y:S04]  /*95b0*/  LDSM.16.M88.4 R164, [R197] ;  /* 0x00000000c5a4783b */ /* 0x000ee80000000200 */
[----:B------:R-:W4:Y:S04]  /*95c0*/  LDSM.16.M88.4 R172, [R196] ;  /* 0x00000000c4ac783b */ /* 0x000f280000000200 */
[----:B------:R-:W-:Y:S04]  /*95d0*/  LDSM.16.M88.4 R20, [R186] ;  /* 0x00000000ba14783b */ /* 0x000fe80000000200 */
[----:B------:R-:W2:Y:S04]  /*95e0*/  LDSM.16.M88.4 R208, [R182+0x6000] ;  /* 0x00600000b6d0783b */ /* 0x000ea80000000200 */
[----:B------:R-:W2:Y:S04]  /*95f0*/  LDSM.16.M88.4 R204, [R182+0x6800] ;  /* 0x00680000b6cc783b */ /* 0x000ea80000000200 */
[----:B------:R-:W2:Y:S04]  /*9600*/  LDSM.16.M88.4 R212, [R182+0x7000] ;  /* 0x00700000b6d4783b */ /* 0x000ea80000000200 */
[----:B------:R-:W2:Y:S04]  /*9610*/  LDSM.16.M88.4 R216, [R182+0x7800] ;  /* 0x00780000b6d8783b */ /* 0x000ea80000000200 */
[----:B------:R-:W-:Y:S01]  /*9620*/  LDSM.16.M88.4 R224, [R181] ;  /* 0x00000000b5e0783b */ /* 0x000fe20000000200 */
[C---:B-1----:R-:W-:Y:S03]  /*9630*/  HMMA.16816.F32 R16, R4.reuse, R24, RZ ;  /* 0x000000180410723c */ /* 0x042fe600000018ff */
[----:B------:R-:W-:Y:S04]  /*9640*/  LDSM.16.M88.4 R220, [R176+0x8000] ;  /* 0x00800000b0dc783b */ /* 0x000fe80000000200 */
[----:B------:R-:W0:Y:S01]  /*9650*/  LDGDEPBAR ;  /* 0x00000000000079af */ /* 0x000e220000000000 */
[C---:B------:R-:W-:Y:S08]  /*9660*/  HMMA.16816.F32 R136, R4.reuse, R26, RZ ;  /* 0x0000001a0488723c */ /* 0x040ff000000018ff */
[----:B------:R-:W-:Y:S08]  /*9670*/  HMMA.16816.F32 R24, R4, R28, RZ ;  /* 0x0000001c0418723c */ /* 0x000ff000000018ff */
[----:B------:R-:W-:Y:S08]  /*9680*/  HMMA.16816.F32 R168, R12, R32, R16 ;  /* 0x000000200ca8723c */ /* 0x000ff00000001810 */
[C---:B------:R-:W-:Y:S08]  /*9690*/  HMMA.16816.F32 R28, R4.reuse, R30, RZ ;  /* 0x0000001e041c723c */ /* 0x040ff000000018ff */
[C---:B------:R-:W-:Y:S08]  /*96a0*/  HMMA.16816.F32 R16, R4.reuse, R140, RZ ;  /* 0x0000008c0410723c */ /* 0x040ff000000018ff */
[C---:B------:R-:W-:Y:S08]  /*96b0*/  HMMA.16816.F32 R144, R4.reuse, R142, RZ ;  /* 0x0000008e0490723c */ /* 0x040ff000000018ff */
[C---:B------:R-:W-:Y:S08]  /*96c0*/  HMMA.16816.F32 R156, R4.reuse, R152, RZ ;  /* 0x00000098049c723c */ /* 0x040ff000000018ff */
[----:B------:R-:W-:Y:S01]  /*96d0*/  HMMA.16816.F32 R152, R4, R154, RZ ;  /* 0x0000009a0498723c */ /* 0x000fe200000018ff */
[----:B------:R-:W1:Y:S07]  /*96e0*/  LDSM.16.M88.4 R4, [R185] ;  /* 0x00000000b904783b */ /* 0x000e6e0000000200 */
[C---:B------:R-:W-:Y:S08]  /*96f0*/  HMMA.16816.F32 R160, R12.reuse, R34, R136 ;  /* 0x000000220ca0723c */ /* 0x040ff00000001888 */
[C---:B--2---:R-:W-:Y:S08]  /*9700*/  HMMA.16816.F32 R140, R12.reuse, R148, R24 ;  /* 0x000000940c8c723c */ /* 0x044ff00000001818 */
[C---:B------:R-:W-:Y:S08]  /*9710*/  HMMA.16816.F32 R136, R12.reuse, R150, R28 ;  /* 0x000000960c88723c */ /* 0x040ff0000000181c */
[C---:B---3--:R-:W-:Y:S01]  /*9720*/  HMMA.16816.F32 R32, R12.reuse, R164, R16 ;  /* 0x000000a40c20723c */ /* 0x048fe20000001810 */
[----:B------:R-:W-:Y:S07]  /*9730*/  LDSM.16.M88.4 R16, [R183+0x2000] ;  /* 0x00200000b710783b */ /* 0x000fee0000000200 */
[C---:B------:R-:W-:Y:S01]  /*9740*/  HMMA.16816.F32 R28, R12.reuse, R166, R144 ;  /* 0x000000a60c1c723c */ /* 0x040fe20000001890 */
[----:B------:R-:W-:Y:S07]  /*9750*/  LDSM.16.M88.4 R164, [R181+0x1000] ;  /* 0x00100000b5a4783b */ /* 0x000fee0000000200 */
[----:B----4-:R-:W-:Y:S01]  /*9760*/  HMMA.16816.F32 R24, R12, R172, R156 ;  /* 0x000000ac0c18723c */ /* 0x010fe2000000189c */
[----:B------:R-:W2:Y:S07]  /*9770*/  LDSM.16.M88.4 R156, [R181+0x800] ;  /* 0x00080000b59c783b */ /* 0x000eae0000000200 */
[----:B------:R-:W-:Y:S01]  /*9780*/  HMMA.16816.F32 R144, R20, R208, R168 ;  /* 0x000000d01490723c */ /* 0x000fe200000018a8 */
[----:B------:R-:W-:Y:S07]  /*9790*/  LDSM.16.M88.4 R168, [R176+0x9000] ;  /* 0x00900000b0a8783b */ /* 0x000fee0000000200 */
[----:B------:R-:W-:Y:S01]  /*97a0*/  HMMA.16816.F32 R12, R12, R174, R152 ;  /* 0x000000ae0c0c723c */ /* 0x000fe20000001898 */
[----:B------:R-:W3:Y:S07]  /*97b0*/  LDSM.16.M88.4 R172, [R181+0x1800] ;  /* 0x00180000b5ac783b */ /* 0x000eee0000000200 */
[C---:B------:R-:W-:Y:S01]  /*97c0*/  HMMA.16816.F32 R152, R20.reuse, R210, R160 ;  /* 0x000000d21498723c */ /* 0x040fe200000018a0 */
[----:B------:R-:W4:Y:S04]  /*97d0*/  LDSM.16.M88.4 R160, [R176+0x8800] ;  /* 0x00880000b0a0783b */ /* 0x000f280000000200 */
[----:B------:R-:W-:Y:S03]  /*97e0*/  LDSM.16.M88.4 R208, [R182+0x9800] ;  /* 0x00980000b6d0783b */ /* 0x000fe60000000200 */
[C---:B------:R-:W-:Y:S08]  /*97f0*/  HMMA.16816.F32 R148, R20.reuse, R204, R140 ;  /* 0x000000cc1494723c */ /* 0x040ff0000000188c */
[C---:B------:R-:W-:Y:S01]  /*9800*/  HMMA.16816.F32 R140, R20.reuse, R206, R136 ;  /* 0x000000ce148c723c */ /* 0x040fe20000001888 */
[----:B------:R-:W2:Y:S07]  /*9810*/  LDSM.16.M88.4 R204, [R176+0x9800] ;  /* 0x00980000b0cc783b */ /* 0x000eae0000000200 */
[C---:B------:R-:W-:Y:S08]  /*9820*/  HMMA.16816.F32 R136, R20.reuse, R212, R32 ;  /* 0x000000d41488723c */ /* 0x040ff00000001820 */
[C---:B------:R-:W-:Y:S01]  /*9830*/  HMMA.16816.F32 R32, R20.reuse, R214, R28 ;  /* 0x000000d61420723c */ /* 0x040fe2000000181c */
[----:B------:R-:W-:Y:S07]  /*9840*/  LDSM.16.M88.4 R212, [R195] ;  /* 0x00000000c3d4783b */ /* 0x000fee0000000200 */
[----:B------:R-:W-:Y:S08]  /*9850*/  HMMA.16816.F32 R28, R20, R216, R24 ;  /* 0x000000d8141c723c */ /* 0x000ff00000001818 */
[----:B-1----:R-:W-:Y:S08]  /*9860*/  HMMA.16816.F32 R24, R4, R224, R144 ;  /* 0x000000e00418723c */ /* 0x002ff00000001890 */
[----:B------:R-:W-:Y:S01]  /*9870*/  HMMA.16816.F32 R12, R20, R218, R12 ;  /* 0x000000da140c723c */ /* 0x000fe2000000180c */
[----:B------:R-:W1:Y:S04]  /*9880*/  LDSM.16.M88.4 R20, [R184+0x2000] ;  /* 0x00200000b814783b */ /* 0x000e680000000200 */
[----:B------:R-:W-:Y:S03]  /*9890*/  LDSM.16.M88.4 R216, [R176+0xa000] ;  /* 0x00a00000b0d8783b */ /* 0x000fe60000000200 */
[C---:B------:R-:W-:Y:S01]  /*98a0*/  HMMA.16816.F32 R152, R4.reuse, R226, R152 ;  /* 0x000000e20498723c */ /* 0x040fe20000001898 */
[----:B------:R-:W-:Y:S07]  /*98b0*/  LDSM.16.M88.4 R224, [R182+0x8000] ;  /* 0x00800000b6e0783b */ /* 0x000fee0000000200 */
[C---:B--2---:R-:W-:Y:S08]  /*98c0*/  HMMA.16816.F32 R144, R4.reuse, R156, R148 ;  /* 0x0000009c0490723c */ /* 0x044ff00000001894 */
[C---:B------:R-:W-:Y:S01]  /*98d0*/  HMMA.16816.F32 R140, R4.reuse, R158, R140 ;  /* 0x0000009e048c723c */ /* 0x040fe2000000188c */
[----:B------:R-:W2:Y:S07]  /*98e0*/  LDSM.16.M88.4 R156, [R194] ;  /* 0x00000000c29c783b */ /* 0x000eae0000000200 */
[C---:B------:R-:W-:Y:S08]  /*98f0*/  HMMA.16816.F32 R136, R4.reuse, R164, R136 ;  /* 0x000000a40488723c */ /* 0x040ff00000001888 */
[C---:B------:R-:W-:Y:S01]  /*9900*/  HMMA.16816.F32 R32, R4.reuse, R166, R32 ;  /* 0x000000a60420723c */ /* 0x040fe20000001820 */
[----:B------:R-:W1:Y:S07]  /*9910*/  LDSM.16.M88.4 R164, [R193] ;  /* 0x00000000c1a4783b */ /* 0x000e6e0000000200 */
[----:B---3--:R-:W-:Y:S08]  /*9920*/  HMMA.16816.F32 R28, R4, R172, R28 ;  /* 0x000000ac041c723c */ /* 0x008ff0000000181c */
[----:B------:R-:W-:Y:S08]  /*9930*/  HMMA.16816.F32 R24, R16, R220, R24 ;  /* 0x000000dc1018723c */ /* 0x000ff00000001818 */
[----:B------:R-:W-:Y:S01]  /*9940*/  HMMA.16816.F32 R4, R4, R174, R12 ;  /* 0x000000ae0404723c */ /* 0x000fe2000000180c */
[----:B------:R-:W3:Y:S04]  /*9950*/  LDSM.16.M88.4 R172, [R192] ;  /* 0x00000000c0ac783b */ /* 0x000ee80000000200 */
[----:B------:R-:W1:Y:S03]  /*9960*/  LDSM.16.M88.4 R12, [R186+0x2000] ;  /* 0x00200000ba0c783b */ /* 0x000e660000000200 */
[C---:B------:R-:W-:Y:S01]  /*9970*/  HMMA.16816.F32 R148, R16.reuse, R222, R152 ;  /* 0x000000de1094723c */ /* 0x040fe20000001898 */
[----:B------:R-:W-:Y:S04]  /*9980*/  LDSM.16.M88.4 R220, [R181+0x2000] ;  /* 0x00200000b5dc783b */ /* 0x000fe80000000200 */
[----:B------:R-:W-:Y:S03]  /*9990*/  LDSM.16.M88.4 R152, [R181+0x2800] ;  /* 0x00280000b598783b */ /* 0x000fe60000000200 */
[C---:B----4-:R-:W-:Y:S08]  /*99a0*/  HMMA.16816.F32 R144, R16.reuse, R160, R144 ;  /* 0x000000a01090723c */ /* 0x050ff00000001890 */
[C---:B------:R-:W-:Y:S01]  /*99b0*/  HMMA.16816.F32 R140, R16.reuse, R162, R140 ;  /* 0x000000a2108c723c */ /* 0x040fe2000000188c */
[----:B------:R-:W4:Y:S07]  /*99c0*/  LDSM.16.M88.4 R160, [R182+0x8800] ;  /* 0x00880000b6a0783b */ /* 0x000f2e0000000200 */
[C---:B------:R-:W-:Y:S08]  /*99d0*/  HMMA.16816.F32 R136, R16.reuse, R168, R136 ;  /* 0x000000a81088723c */ /* 0x040ff00000001888 */
[C---:B------:R-:W-:Y:S01]  /*99e0*/  HMMA.16816.F32 R32, R16.reuse, R170, R32 ;  /* 0x000000aa1020723c */ /* 0x040fe20000001820 */
[----:B------:R-:W3:Y:S07]  /*99f0*/  LDSM.16.M88.4 R168, [R182+0x9000] ;  /* 0x00900000b6a8783b */ /* 0x000eee0000000200 */
        /* <DEDUP_REMOVED lines=9> */
[----:B------:R-:W2:Y:S07]  /*9a90*/  LDSM.16.M88.4 R156, [R181+0x3000] ;  /* 0x00300000b59c783b */ /* 0x000eae0000000200 */
[C---:B------:R-:W-:Y:S08]  /*9aa0*/  HMMA.16816.F32 R136, R20.reuse, R164, R136 ;  /* 0x000000a41488723c */ /* 0x040ff00000001888 */
[C---:B------:R-:W-:Y:S01]  /*9ab0*/  HMMA.16816.F32 R32, R20.reuse, R166, R32 ;  /* 0x000000a61420723c */ /* 0x040fe20000001820 */
[----:B------:R-:W-:Y:S07]  /*9ac0*/  LDSM.16.M88.4 R164, [R176+0xb000] ;  /* 0x00b00000b0a4783b */ /* 0x000fee0000000200 */
[----:B---3--:R-:W-:Y:S08]  /*9ad0*/  HMMA.16816.F32 R28, R20, R172, R28 ;  /* 0x000000ac141c723c */ /* 0x008ff0000000181c */
[----:B------:R-:W-:Y:S08]  /*9ae0*/  HMMA.16816.F32 R24, R12, R224, R24 ;  /* 0x000000e00c18723c */ /* 0x000ff00000001818 */
[----:B------:R-:W-:Y:S01]  /*9af0*/  HMMA.16816.F32 R16, R20, R174, R16 ;  /* 0x000000ae1410723c */ /* 0x000fe20000001810 */
[----:B------:R-:W3:Y:S04]  /*9b00*/  LDSM.16.M88.4 R20, [R183+0x4000] ;  /* 0x00400000b714783b */ /* 0x000ee80000000200 */
[----:B------:R-:W-:Y:S03]  /*9b10*/  LDSM.16.M88.4 R172, [R176+0xb800] ;  /* 0x00b80000b0ac783b */ /* 0x000fe60000000200 */
[C---:B------:R-:W-:Y:S01]  /*9b20*/  HMMA.16816.F32 R148, R12.reuse, R226, R148 ;  /* 0x000000e20c94723c */ /* 0x040fe20000001894 */
[----:B------:R-:W-:Y:S07]  /*9b30*/  LDSM.16.M88.4 R224, [R191] ;  /* 0x00000000bfe0783b */ /* 0x000fee0000000200 */
[C---:B----4-:R-:W-:Y:S08]  /*9b40*/  HMMA.16816.F32 R144, R12.reuse, R160, R144 ;  /* 0x000000a00c90723c */ /* 0x050ff00000001890 */
[C---:B------:R-:W-:Y:S01]  /*9b50*/  HMMA.16816.F32 R140, R12.reuse, R162, R140 ;  /* 0x000000a20c8c723c */ /* 0x040fe2000000188c */
[----:B------:R-:W4:Y:S07]  /*9b60*/  LDSM.16.M88.4 R160, [R176+0xa800] ;  /* 0x00a80000b0a0783b */ /* 0x000f2e0000000200 */
[C---:B------:R-:W-:Y:S08]  /*9b70*/  HMMA.16816.F32 R136, R12.reuse, R168, R136 ;  /* 0x000000a80c88723c */ /* 0x040ff00000001888 */
[C---:B------:R-:W-:Y:S01]  /*9b80*/  HMMA.16816.F32 R32, R12.reuse, R170, R32 ;  /* 0x000000aa0c20723c */ /* 0x040fe20000001820 */
[----:B------:R-:W-:Y:S07]  /*9b90*/  LDSM.16.M88.4 R168, [R189] ;  /* 0x00000000bda8783b */ /* 0x000fee0000000200 */
[----:B------:R-:W-:Y:S08]  /*9ba0*/  HMMA.16816.F32 R28, R12, R208, R28 ;  /* 0x000000d00c1c723c */ /* 0x000ff0000000181c */
[----:B-1----:R-:W-:Y:S08]  /*9bb0*/  HMMA.16816.F32 R24, R4, R220, R24 ;  /* 0x000000dc0418723c */ /* 0x002ff00000001818 */
[----:B------:R-:W-:Y:S01]  /*9bc0*/  HMMA.16816.F32 R12, R12, R210, R16 ;  /* 0x000000d20c0c723c */ /* 0x000fe20000001810 */
[----:B------:R-:W1:Y:S04]  /*9bd0*/  LDSM.16.M88.4 R16, [R184+0x4000] ;  /* 0x00400000b810783b */ /* 0x000e680000000200 */
[----:B------:R-:W-:Y:S03]  /*9be0*/  LDSM.16.M88.4 R208, [R188] ;  /* 0x00000000bcd0783b */ /* 0x000fe60000000200 */
[C---:B------:R-:W-:Y:S08]  /*9bf0*/  HMMA.16816.F32 R148, R4.reuse, R222, R148 ;  /* 0x000000de0494723c */ /* 0x040ff00000001894 */
[C---:B------:R-:W-:Y:S08]  /*9c00*/  HMMA.16816.F32 R144, R4.reuse, R152, R144 ;  /* 0x000000980490723c */ /* 0x040ff00000001890 */
[C---:B------:R-:W-:Y:S08]  /*9c10*/  HMMA.16816.F32 R140, R4.reuse, R154, R140 ;  /* 0x0000009a048c723c */ /* 0x040ff0000000188c */
[C---:B--2---:R-:W-:Y:S08]  /*9c20*/  HMMA.16816.F32 R136, R4.reuse, R156, R136 ;  /* 0x0000009c0488723c */ /* 0x044ff00000001888 */
[C---:B------:R-:W-:Y:S01]  /*9c30*/  HMMA.16816.F32 R32, R4.reuse, R158, R32 ;  /* 0x0000009e0420723c */ /* 0x040fe20000001820 */
[----:B------:R-:W2:Y:S07]  /*9c40*/  LDSM.16.M88.4 R156, [R190] ;  /* 0x00000000be9c783b */ /* 0x000eae0000000200 */
[----:B------:R-:W-:Y:S08]  /*9c50*/  HMMA.16816.F32 R28, R4, R204, R28 ;  /* 0x000000cc041c723c */ /* 0x000ff0000000181c */
[----:B---3--:R-:W-:Y:S08]  /*9c60*/  HMMA.16816.F32 R24, R20, R216, R24 ;  /* 0x000000d81418723c */ /* 0x008ff00000001818 */
[----:B------:R-:W-:Y:S01]  /*9c70*/  HMMA.16816.F32 R12, R4, R206, R12 ;  /* 0x000000ce040c723c */ /* 0x000fe2000000180c */
[----:B------:R-:W3:Y:S04]  /*9c80*/  LDSM.16.M88.4 R4, [R186+0x4000] ;  /* 0x00400000ba04783b */ /* 0x000ee80000000200 */
[----:B------:R-:W-:Y:S03]  /*9c90*/  LDSM.16.M88.4 R204, [R181+0x4000] ;  /* 0x00400000b5cc783b */ /* 0x000fe60000000200 */
[C---:B------:R-:W-:Y:S08]  /*9ca0*/  HMMA.16816.F32 R148, R20.reuse, R218, R148 ;  /* 0x000000da1494723c */ /* 0x040ff00000001894 */
        /* <DEDUP_REMOVED lines=10> */
[----:B------:R-:W1:Y:S03]  /*9d50*/  LDSM.16.M88.4 R12, [R185+0x4000] ;  /* 0x00400000b90c783b */ /* 0x000e660000000200 */
[C---:B------:R-:W-:Y:S08]  /*9d60*/  HMMA.16816.F32 R24, R16.reuse, R226, R148 ;  /* 0x000000e21018723c */ /* 0x040ff00000001894 */
[C---:B--2---:R-:W-:Y:S08]  /*9d70*/  HMMA.16816.F32 R152, R16.reuse, R156, R152 ;  /* 0x0000009c1098723c */ /* 0x044ff00000001898 */
[C---:B------:R-:W-:Y:S01]  /*9d80*/  HMMA.16816.F32 R148, R16.reuse, R158, R144 ;  /* 0x0000009e1094723c */ /* 0x040fe20000001890 */
[----:B------:R-:W2:Y:S07]  /*9d90*/  LDSM.16.M88.4 R156, [R181+0x4800] ;  /* 0x00480000b59c783b */ /* 0x000eae0000000200 */
[C---:B------:R-:W-:Y:S08]  /*9da0*/  HMMA.16816.F32 R144, R16.reuse, R168, R140 ;  /* 0x000000a81090723c */ /* 0x040ff0000000188c */
[C---:B------:R-:W-:Y:S08]  /*9db0*/  HMMA.16816.F32 R136, R16.reuse, R170, R136 ;  /* 0x000000aa1088723c */ /* 0x040ff00000001888 */
[C---:B------:R-:W-:Y:S08]  /*9dc0*/  HMMA.16816.F32 R32, R16.reuse, R208, R32 ;  /* 0x000000d01020723c */ /* 0x040ff00000001820 */
[----:B------:R-:W-:Y:S08]  /*9dd0*/  HMMA.16816.F32 R16, R16, R210, R20 ;  /* 0x000000d21010723c */ /* 0x000ff00000001814 */
[C---:B---3--:R-:W-:Y:S08]  /*9de0*/  HMMA.16816.F32 R20, R4.reuse, R214, R24 ;  /* 0x000000d60414723c */ /* 0x048ff00000001818 */
[C---:B------:R-:W-:Y:S08]  /*9df0*/  HMMA.16816.F32 R28, R4.reuse, R212, R28 ;  /* 0x000000d4041c723c */ /* 0x040ff0000000181c */
[C---:B----4-:R-:W-:Y:S08]  /*9e00*/  HMMA.16816.F32 R24, R4.reuse, R160, R152 ;  /* 0x000000a00418723c */ /* 0x050ff00000001898 */
[C---:B------:R-:W-:Y:S08]  /*9e10*/  HMMA.16816.F32 R140, R4.reuse, R162, R148 ;  /* 0x000000a2048c723c */ /* 0x040ff00000001894 */
[C---:B------:R-:W-:Y:S08]  /*9e20*/  HMMA.16816.F32 R152, R4.reuse, R164, R144 ;  /* 0x000000a40498723c */ /* 0x040ff00000001890 */
[C---:B------:R-:W-:Y:S08]  /*9e30*/  HMMA.16816.F32 R160, R4.reuse, R166, R136 ;  /* 0x000000a604a0723c */ /* 0x040ff00000001888 */
[C---:B-1----:R-:W-:Y:S01]  /*9e40*/  HMMA.16816.F32 R164, R4.reuse, R172, R32 ;  /* 0x000000ac04a4723c */ /* 0x042fe20000001820 */
[----:B------:R-:W-:Y:S07]  /*9e50*/  LDSM.16.M88.4 R32, [R181+0x5800] ;  /* 0x00580000b520783b */ /* 0x000fee0000000200 */
[----:B------:R-:W-:Y:S08]  /*9e60*/  HMMA.16816.F32 R144, R4, R174, R16 ;  /* 0x000000ae0490723c */ /* 0x000ff00000001810 */
[----:B------:R-:W-:Y:S01]  /*9e70*/  HMMA.16816.F32 R4, R12, R206, R20 ;  /* 0x000000ce0c04723c */ /* 0x000fe20000001814 */
[----:B------:R-:W1:Y:S01]  /*9e80*/  LDSM.16.M88.4 R20, [R181+0x5000] ;  /* 0x00500000b514783b */ /* 0x000e620000000200 */
[----:B------:R-:W-:-:S06]  /*9e90*/  DEPBAR.LE SB0, 0x0 ;  /* 0x000080000000791a */ /* 0x000fcc0000000000 */
[C---:B------:R-:W-:Y:S08]  /*9ea0*/  HMMA.16816.F32 R28, R12.reuse, R204, R28 ;  /* 0x000000cc0c1c723c */ /* 0x040ff0000000181c */
[C---:B--2---:R-:W-:Y:S11]  /*9eb0*/  HMMA.16816.F32 R16, R12.reuse, R156, R24 ;  /* 0x0000009c0c10723c */ /* 0x044ff60000001818 */
[----:B------:R-:W-:Y:S05]  /*9ec0*/  @!UPT UIADD3 URZ, URZ, URZ, URZ ;  /* 0x0000003f3f3ff290 */ /* 0x000fea000fffe03f */
[----:B------:R-:W-:Y:S02]  /*9ed0*/  FSEL R137, R29, -INF , !P5 ;  /* 0xff8000001d897808 */ /* 0x000fe40006800000 */
[----:B------:R-:W-:Y:S01]  /*9ee0*/  FSEL R148, R31, -INF , !P0 ;  /* 0xff8000001f947808 */ /* 0x000fe20004000000 */
[----:B------:R-:W-:Y:S01]  /*9ef0*/  BAR.SYNC.DEFER_BLOCKING 0x0 ;  /* 0x0000000000007b1d */ /* 0x000fe20000010000 */
[C---:B------:R-:W-:Y:S02]  /*9f00*/  ISETP.GE.AND P5, PT, R2.reuse, R203, PT ;  /* 0x000000cb0200720c */ /* 0x040fe40003fa6270 */
[----:B------:R-:W-:Y:S02]  /*9f10*/  ISETP.GE.AND P0, PT, R2, R202, PT ;  /* 0x000000ca0200720c */ /* 0x000fe40003f06270 */
[----:B------:R-:W-:Y:S01]  /*9f20*/  FSEL R102, R28, -INF , !P6 ;  /* 0xff8000001c667808 */ /* 0x000fe20007000000 */
[----:B-1----:R-:W-:Y:S01]  /*9f30*/  HMMA.16816.F32 R24, R12, R20, R152 ;  /* 0x000000140c18723c */ /* 0x002fe20000001898 */
[----:B------:R-:W-:-:S02]  /*9f40*/  FSEL R138, R30, -INF , !P1 ;  /* 0xff8000001e8a7808 */ /* 0x000fc40004800000 */
[C---:B------:R-:W-:Y:S02]  /*9f50*/  ISETP.GE.AND P6, PT, R3.reuse, R203, PT ;  /* 0x000000cb0300720c */ /* 0x040fe40003fc6270 */
[C---:B------:R-:W-:Y:S02]  /*9f60*/  ISETP.GE.AND P1, PT, R3.reuse, R202, PT ;  /* 0x000000ca0300720c */ /* 0x040fe40003f26270 */
[CC--:B------:R-:W-:Y:S01]  /*9f70*/  ISETP.LT.OR P5, PT, R2.reuse, R201.reuse, P5 ;  /* 0x000000c90200720c */ /* 0x0c0fe20002fa1670 */
[----:B------:R-:W-:Y:S01]  /*9f80*/  HMMA.16816.F32 R28, R12, R158, R140 ;  /* 0x0000009e0c1c723c */ /* 0x000fe2000000188c */
[----:B------:R-:W-:Y:S02]  /*9f90*/  ISETP.LT.OR P0, PT, R2, R200, P0 ;  /* 0x000000c80200720c */ /* 0x000fe40000701670 */
[----:B------:R-:W-:Y:S02]  /*9fa0*/  IADD3 R2, R0, 0x11, RZ ;  /* 0x0000001100027810 */ /* 0x000fe40007ffe0ff */
[----:B------:R-:W-:-:S02]  /*9fb0*/  ISETP.LT.OR P6, PT, R3, R201, P6 ;  /* 0x000000c90300720c */ /* 0x000fc400037c1670 */
[----:B------:R-:W-:Y:S02]  /*9fc0*/  ISETP.LT.OR P1, PT, R3, R200, P1 ;  /* 0x000000c80300720c */ /* 0x000fe40000f21670 */
[----:B------:R-:W-:Y:S02]  /*9fd0*/  IADD3 R3, R0, 0x10, RZ ;  /* 0x0000001000037810 */ /* 0x000fe40007ffe0ff */
[----:B------:R-:W-:Y:S02]  /*9fe0*/  FSEL R136, R5, -INF , !P5 ;  /* 0xff80000005887808 */ /* 0x000fe40006800000 */
[----:B------:R-:W-:Y:S02]  /*9ff0*/  FSEL R140, R7, -INF , !P0 ;  /* 0xff800000078c7808 */ /* 0x000fe40004000000 */
[C---:B------:R-:W-:Y:S02]  /*a000*/  ISETP.GE.AND P5, PT, R2.reuse, R203, PT ;  /* 0x000000cb0200720c */ /* 0x040fe40003fa6270 */
[----:B------:R-:W-:-:S02]  /*a010*/  ISETP.GE.AND P0, PT, R2, R202, PT ;  /* 0x000000ca0200720c */ /* 0x000fc40003f06270 */
[----:B------:R-:W-:Y:S02]  /*a020*/  FSEL R103, R4, -INF , !P6 ;  /* 0xff80000004677808 */ /* 0x000fe40007000000 */
[----:B------:R-:W-:Y:S02]  /*a030*/  FSEL R139, R6, -INF , !P1 ;  /* 0xff800000068b7808 */ /* 0x000fe40004800000 */
[C---:B------:R-:W-:Y:S01]  /*a040*/  ISETP.GE.AND P6, PT, R3.reuse, R203, PT ;  /* 0x000000cb0300720c */ /* 0x040fe20003fc6270 */
[----:B------:R-:W-:Y:S01]  /*a050*/  HMMA.16816.F32 R4, R12, R32, R164 ;  /* 0x000000200c04723c */ /* 0x000fe200000018a4 */
        /* <DEDUP_REMOVED lines=8> */
[----:B------:R-:W-:-:S02]  /*a0e0*/  ISETP.GE.AND P5, PT, R2, R203, PT ;  /* 0x000000cb0200720c */ /* 0x000fc40003fa6270 */
[----:B------:R-:W-:Y:S02]  /*a0f0*/  ISETP.GE.AND P0, PT, R2, R202, PT ;  /* 0x000000ca0200720c */ /* 0x000fe40003f06270 */
[----:B------:R-:W-:Y:S02]  /*a100*/  FSEL R143, R16, -INF , !P6 ;  /* 0xff800000108f7808 */ /* 0x000fe40007000000 */
[----:B------:R-:W-:Y:S02]  /*a110*/  FSEL R150, R18, -INF , !P1 ;  /* 0xff80000012967808 */ /* 0x000fe40004800000 */
[----:B------:R-:W-:Y:S01]  /*a120*/  HMMA.16816.F32 R16, R12, R22, R160 ;  /* 0x000000160c10723c */ /* 0x000fe200000018a0 */
[C---:B------:R-:W-:Y:S02]  /*a130*/  ISETP.LT.OR P5, PT, R2.reuse, R201, P5 ;  /* 0x000000c90200720c */ /* 0x040fe40002fa1670 */
[----:B------:R-:W-:Y:S02]  /*a140*/  ISETP.LT.OR P0, PT, R2, R200, P0 ;  /* 0x000000c80200720c */ /* 0x000fe40000701670 */
[----:B------:R-:W-:-:S02]  /*a150*/  IADD3 R2, R0, 0x21, RZ ;  /* 0x0000002100027810 */ /* 0x000fc40007ffe0ff */
[----:B------:R-:W-:Y:S01]  /*a160*/  FSEL R141, R29, -INF , !P5 ;  /* 0xff8000001d8d7808 */ /* 0x000fe20006800000 */
[----:B------:R-:W-:Y:S01]  /*a170*/  HMMA.16816.F32 R12, R12, R34, R144 ;  /* 0x000000220c0c723c */ /* 0x000fe20000001890 */
[----:B------:R-:W-:Y:S02]  /*a180*/  FSEL R169, R31, -INF , !P0 ;  /* 0xff8000001fa97808 */ /* 0x000fe40004000000 */
[C---:B------:R-:W-:Y:S02]  /*a190*/  ISETP.GE.AND P5, PT, R2.reuse, R203, PT ;  /* 0x000000cb0200720c */ /* 0x040fe40003fa6270 */
[----:B------:R-:W-:Y:S02]  /*a1a0*/  ISETP.GE.AND P0, PT, R2, R202, PT ;  /* 0x000000ca0200720c */ /* 0x000fe40003f06270 */
[----:B------:R-:W-:Y:S02]  /*a1b0*/  IADD3 R3, R0, 0x18, RZ ;  /* 0x0000001800037810 */ /* 0x000fe40007ffe0ff */
[----:B------:R-:W-:-:S02]  /*a1c0*/  ISETP.LT.OR P5, PT, R2, R201, P5 ;  /* 0x000000c90200720c */ /* 0x000fc40002fa1670 */
[----:B------:R-:W-:Y:S02]  /*a1d0*/  ISETP.LT.OR P0, PT, R2, R200, P0 ;  /* 0x000000c80200720c */ /* 0x000fe40000701670 */
[----:B------:R-:W-:Y:S02]  /*a1e0*/  IADD3 R2, R0, 0x29, RZ ;  /* 0x0000002900027810 */ /* 0x000fe40007ffe0ff */
[C---:B------:R-:W-:Y:S02]  /*a1f0*/  ISETP.GE.AND P6, PT, R3.reuse, R203, PT ;  /* 0x000000cb0300720c */ /* 0x040fe40003fc6270 */
[----:B------:R-:W-:Y:S02]  /*a200*/  ISETP.GE.AND P1, PT, R3, R202, PT ;  /* 0x000000ca0300720c */ /* 0x000fe40003f26270 */
[----:B------:R-:W-:Y:S02]  /*a210*/  FSEL R251, R25, -INF , !P5 ;  /* 0xff80000019fb7808 */ /* 0x000fe40006800000 */
[----:B------:R-:W-:-:S02]  /*a220*/  FSEL R173, R27, -INF , !P0 ;  /* 0xff8000001bad7808 */ /* 0x000fc40004000000 */
[C---:B------:R-:W-:Y:S02]  /*a230*/  ISETP.GE.AND P5, PT, R2.reuse, R203, PT ;  /* 0x000000cb0200720c */ /* 0x040fe40003fa6270 */
[----:B------:R-:W-:Y:S02]  /*a240*/  ISETP.GE.AND P0, PT, R2, R202, PT ;  /* 0x000000ca0200720c */ /* 0x000fe40003f06270 */
[CC--:B------:R-:W-:Y:S02]  /*a250*/  ISETP.LT.OR P6, PT, R3.reuse, R201.reuse, P6 ;  /* 0x000000c90300720c */ /* 0x0c0fe400037c1670 */
        /* <DEDUP_REMOVED lines=18> */
[----:B------:R-:W-:Y:S02]  /*a380*/  IADD3 R2, R0, 0x38, RZ ;  /* 0x0000003800027810 */ /* 0x000fe40007ffe0ff */
[----:B------:R-:W-:Y:S02]  /*a390*/  FSEL R248, R24, -INF , !P6 ;  /* 0xff80000018f87808 */ /* 0x000fe40007000000 */
[----:B------:R-:W-:-:S02]  /*a3a0*/  FSEL R174, R26, -INF , !P1 ;  /* 0xff8000001aae7808 */ /* 0x000fc40004800000 */
[CC--:B------:R-:W-:Y:S02]  /*a3b0*/  ISETP.GE.AND P6, PT, R3.reuse, R203.reuse, PT ;  /* 0x000000cb0300720c */ /* 0x0c0fe40003fc6270 */
[----:B------:R-:W-:Y:S02]  /*a3c0*/  ISETP.GE.AND P1, PT, R3, R202, PT ;  /* 0x000000ca0300720c */ /* 0x000fe40003f26270 */
        /* <DEDUP_REMOVED lines=8> */
[C---:B------:R-:W-:Y:S02]  /*a450*/  ISETP.GE.AND P6, PT, R3.reuse, R203, PT ;  /* 0x000000cb0300720c */ /* 0x040fe40003fc6270 */
[----:B------:R-:W-:-:S02]  /*a460*/  ISETP.GE.AND P1, PT, R3, R202, PT ;  /* 0x000000ca0300720c */ /* 0x000fc40003f26270 */
[----:B------:R-:W-:Y:S02]  /*a470*/  FSEL R167, R12, -INF , !P0 ;  /* 0xff8000000ca77808 */ /* 0x000fe40004000000 */
[----:B------:R-:W-:Y:S02]  /*a480*/  PLOP3.LUT P0, PT, PT, PT, UP0, 0x80, 0x0 ;  /* 0x000000000000781c */ /* 0x000fe40003f0f008 */
[C---:B------:R-:W-:Y:S02]  /*a490*/  ISETP.LT.OR P6, PT, R3.reuse, R201, P6 ;  /* 0x000000c90300720c */ /* 0x040fe400037c1670 */
[----:B------:R-:W-:Y:S02]  /*a4a0*/  ISETP.LT.OR P1, PT, R3, R200, P1 ;  /* 0x000000c80300720c */ /* 0x000fe40000f21670 */
[----:B------:R-:W-:Y:S02]  /*a4b0*/  IADD3 R0, R0, 0x39, RZ ;  /* 0x0000003900007810 */ /* 0x000fe40007ffe0ff */
[----:B------:R-:W-:-:S02]  /*a4c0*/  FSEL R218, R4, -INF , !P6 ;  /* 0xff80000004da7808 */ /* 0x000fc40007000000 */
[----:B------:R-:W-:Y:S02]  /*a4d0*/  FSEL R219, R6, -INF , !P1 ;  /* 0xff80000006db7808 */ /* 0x000fe40004800000 */
[----:B------:R-:W-:Y:S02]  /*a4e0*/  FSEL R172, R5, -INF , !P5 ;  /* 0xff80000005ac7808 */ /* 0x000fe40006800000 */
[-C--:B------:R-:W-:Y:S02]  /*a4f0*/  ISETP.GE.AND P5, PT, R2, R202.reuse, PT ;  /* 0x000000ca0200720c */ /* 0x080fe40003fa6270 */
[C---:B------:R-:W-:Y:S02]  /*a500*/  ISETP.GE.AND P6, PT, R0.reuse, R203, PT ;  /* 0x000000cb0000720c */ /* 0x040fe40003fc6270 */
[----:B------:R-:W-:Y:S02]  /*a510*/  ISETP.GE.AND P1, PT, R0, R202, PT ;  /* 0x000000ca0000720c */ /* 0x000fe40003f26270 */
[----:B------:R-:W-:-:S02]  /*a520*/  ISETP.LT.OR P5, PT, R2, R200, P5 ;  /* 0x000000c80200720c */ /* 0x000fc40002fa1670 */
[C---:B------:R-:W-:Y:S02]  /*a530*/  ISETP.LT.OR P6, PT, R0.reuse, R201, P6 ;  /* 0x000000c90000720c */ /* 0x040fe400037c1670 */
[----:B------:R-:W-:Y:S02]  /*a540*/  ISETP.LT.OR P1, PT, R0, R200, P1 ;  /* 0x000000c80000720c */ /* 0x000fe40000f21670 */
[----:B------:R-:W-:Y:S02]  /*a550*/  FSEL R205, R14, -INF , !P5 ;  /* 0xff8000000ecd7808 */ /* 0x000fe40006800000 */
[----:B------:R-:W-:Y:S02]  /*a560*/  FSEL R217, R13, -INF , !P6 ;  /* 0xff8000000dd97808 */ /* 0x000fe40007000000 */
[----:B------:R-:W-:Y:S01]  /*a570*/  FSEL R216, R15, -INF , !P1 ;  /* 0xff8000000fd87808 */ /* 0x000fe20004800000 */
[----:B------:R-:W-:Y:S05]  /*a580*/  @!P0 BRA `(.L_x_1087) ;  /* 0x000006d000008947 */ /* 0x000fea0003800000 */
[----:B------:R-:W2:Y:S01]  /*a590*/  LDL.64 R240, [R1+0x90] ;  /* 0x0000900001f07983 */ /* 0x000ea20000100a00 */
[----:B------:R-:W-:-:S03]  /*a5a0*/  ULDC.64 UR4, c[0x0][0x198] ;  /* 0x0000660000047ab9 */ /* 0x000fc60000000a00 */
[----:B------:R-:W3:Y:S01]  /*a5b0*/  LDL.64 R244, [R1+0xa0] ;  /* 0x0000a00001f47983 */ /* 0x000ee20000100a00 */
[----:B------:R-:W-:Y:S01]  /*a5c0*/  UMOV UR21, 0x6 ;  /* 0x0000000600157882 */ /* 0x000fe20000000000 */
[----:B------:R-:W-:Y:S01]  /*a5d0*/  BSSY B0, `(.L_x_1088) ;  /* 0x0000067000007945 */ /* 0x000fe20003800000 */
[----:B------:R-:W-:Y:S01]  /*a5e0*/  UIADD3 UR24, UR8, -0x3, URZ ;  /* 0xfffffffd08187890 */ /* 0x000fe2000fffe03f */
[----:B------:R1:W-:Y:S01]  /*a5f0*/  @P4 STS.128 [R199+0x6000], RZ ;  /* 0x006000ffc7004388 */ /* 0x0003e20000000c00 */
[----:B------:R-:W-:Y:S02]  /*a600*/  USHF.L.U32 UR8, UR4, 0x6, URZ ;  /* 0x0000000604087899 */ /* 0x000fe4000800063f */
[----:B------:R-:W-:Y:S02]  /*a610*/  USHF.L.U64.HI UR5, UR4, UR21, UR5 ;  /* 0x0000001504057299 */ /* 0x000fe40008010205 */
[----:B------:R-:W-:Y:S02]  /*a620*/  USHF.R.S32.HI UR4, URZ, 0x1f, UR24 ;  /* 0x0000001f3f047899 */ /* 0x000fe40008011418 */
[----:B------:R-:W-:Y:S01]  /*a630*/  UIMAD UR5, UR5, UR24, URZ ;  /* 0x00000018050572a4 */ /* 0x000fe2000f8e023f */
[----:B------:R-:W-:-:S03]  /*a640*/  IMAD.U32 R0, RZ, RZ, UR8 ;  /* 0x00000008ff007e24 */ /* 0x000fc6000f8e00ff */
[----:B------:R-:W-:Y:S01]  /*a650*/  UIMAD UR4, UR4, UR8, UR5 ;  /* 0x00000008040472a4 */ /* 0x000fe2000f8e0205 */
[----:B--2---:R-:W-:Y:S02]  /*a660*/  IMAD.MOV.U32 R3, RZ, RZ, R241 ;  /* 0x000000ffff037224 */ /* 0x004fe400078e00f1 */
[----:B---3--:R-:W-:-:S04]  /*a670*/  IMAD.MOV.U32 R2, RZ, RZ, R244 ;  /* 0x000000ffff027224 */ /* 0x008fc800078e00f4 */
[----:B------:R-:W-:-:S05]  /*a680*/  IMAD.WIDE.U32 R2, R0, UR24, R2 ;  /* 0x0000001800027c25 */ /* 0x000fca000f8e0002 */
[----:B------:R-:W-:Y:S02]  /*a690*/  IADD3 R0, R3, UR4, RZ ;  /* 0x0000000403007c10 */ /* 0x000fe4000fffe0ff */
[C---:B------:R-:W-:Y:S02]  /*a6a0*/  @!P4 LEA R4, P5, R2.reuse, c[0x0][0x168], 0x1 ;  /* 0x00005a000204ca11 */ /* 0x040fe400078a08ff */
        /* <DEDUP_REMOVED lines=12> */
[C---:B------:R-:W-:Y:S02]  /*a770*/  @!P4 LEA R10, P0, R3.reuse, c[0x0][0x168], 0x1 ;  /* 0x00005a00030aca11 */ /* 0x040fe400078008ff */
[C---:B------:R-:W-:Y:S01]  /*a780*/  IADD3 R0, P5, R3.reuse, UR7, RZ ;  /* 0x0000000703007c10 */ /* 0x040fe2000ffbe0ff */
[----:B------:R-:W-:Y:S01]  /*a790*/  @!PT LDS RZ, [RZ] ;  /* 0x00000000fffff984 */ /* 0x000fe20000000800 */
[----:B------:R-:W-:Y:S01]  /*a7a0*/  @!PT LDS RZ, [RZ] ;  /* 0x00000000fffff984 */ /* 0x000fe20000000800 */
[----:B------:R-:W-:Y:S01]  /*a7b0*/  @!PT LDS RZ, [RZ] ;  /* 0x00000000fffff984 */ /* 0x000fe20000000800 */
[----:B------:R3:W-:Y:S01]  /*a7c0*/  @!P3 LDGSTS.E.BYPASS.LTC128B.128 [R199+0x8000], [R6.64+0x80] ;  /* 0x0800008006c7bfae */ /* 0x0007e2000b901d52 */
[----:B------:R-:W-:-:S02]  /*a7d0*/  @!P4 LEA.HI.X R11, R3, c[0x0][0x16c], R2, 0x1, P0 ;  /* 0x00005b00030bca11 */ /* 0x000fc400000f0c02 */
[----:B------:R-:W-:Y:S01]  /*a7e0*/  @!P4 LEA R14, P6, R0, c[0x0][0x168], 0x1 ;  /* 0x00005a00000eca11 */ /* 0x000fe200078c08ff */
        /* <DEDUP_REMOVED lines=12> */
[C---:B------:R-:W-:Y:S02]  /*a8b0*/  @!P2 LEA.HI.X R5, R3.reuse, c[0x0][0x16c], R2, 0x1, P0 ;  /* 0x00005b000305aa11 */ /* 0x040fe400000f0c02 */
[----:B---3--:R-:W-:-:S04]  /*a8c0*/  @!P3 LEA R6, P1, R3, c[0x0][0x168], 0x1 ;  /* 0x00005a000306ba11 */ /* 0x008fc800078208ff */
[----:B------:R-:W-:Y:S02]  /*a8d0*/  @!P3 LEA.HI.X R7, R3, c[0x0][0x16c], R2, 0x1, P1 ;  /* 0x00005b000307ba11 */ /* 0x000fe400008f0c02 */
[----:B------:R-:W-:Y:S02]  /*a8e0*/  IADD3.X R3, R2, UR6, RZ, P5, !PT ;  /* 0x0000000602037c10 */ /* 0x000fe4000affe4ff */
[C---:B----4-:R-:W-:Y:S01]  /*a8f0*/  @!P3 LEA R12, P1, R0.reuse, c[0x0][0x168], 0x1 ;  /* 0x00005a00000cba11 */ /* 0x050fe200078208ff */
[----:B------:R-:W-:Y:S01]  /*a900*/  @!PT LDS RZ, [RZ] ;  /* 0x00000000fffff984 */ /* 0x000fe20000000800 */
[----:B------:R-:W-:Y:S01]  /*a910*/  @!PT LDS RZ, [RZ] ;  /* 0x00000000fffff984 */ /* 0x000fe20000000800 */
[----:B------:R-:W-:Y:S01]  /*a920*/  @!PT LDS RZ, [RZ] ;  /* 0x00000000fffff984 */ /* 0x000fe20000000800 */
[----:B------:R2:W-:Y:S01]  /*a930*/  @!P3 LDGSTS.E.BYPASS.LTC128B.128 [R199+0x8800], [R6.64+0x80] ;  /* 0x0880008006c7bfae */ /* 0x0005e2000b901d52 */
[C---:B------:R-:W-:Y:S02]  /*a940*/  IADD3 R2, P5, R0.reuse, UR7, RZ ;  /* 0x0000000700027c10 */ /* 0x040fe4000ffbe0ff */
[C-C-:B------:R-:W-:Y:S01]  /*a950*/  @!P4 LEA.HI.X R15, R0.reuse, c[0x0][0x16c], R3.reuse, 0x1, P6 ;  /* 0x00005b00000fca11 */ /* 0x140fe200030f0c03 */
[----:B------:R1:W-:Y:S01]  /*a960*/  @P2 STS.128 [R199+0xa800], RZ ;  /* 0x00a800ffc7002388 */ /* 0x0003e20000000c00 */
[----:B------:R-:W-:-:S02]  /*a970*/  @!P3 LEA.HI.X R13, R0, c[0x0][0x16c], R3, 0x1, P1 ;  /* 0x00005b00000dba11 */ /* 0x000fc400008f0c03 */
[C---:B-----5:R-:W-:Y:S01]  /*a980*/  @!P2 LEA R10, P0, R0.reuse, c[0x0][0x168], 0x1 ;  /* 0x00005a00000aaa11 */ /* 0x060fe200078008ff */
[----:B------:R-:W-:Y:S01]  /*a990*/  @!PT LDS RZ, [RZ] ;  /* 0x00000000fffff984 */ /* 0x000fe20000000800 */
[----:B------:R-:W-:Y:S01]  /*a9a0*/  @!PT LDS RZ, [RZ] ;  /* 0x00000000fffff984 */ /* 0x000fe20000000800 */
[----:B------:R-:W-:Y:S01]  /*a9b0*/  @!PT LDS RZ, [RZ] ;  /* 0x00000000fffff984 */ /* 0x000fe20000000800 */
[----:B------:R3:W-:Y:S03]  /*a9c0*/  @!P2 LDGSTS.E.BYPASS.LTC128B.128 [R199+0xa800], [R4.64+0x100] ;  /* 0x0a80010004c7afae */ /* 0x0007e6000b901d52 */
[----:B------:R-:W-:Y:S01]  /*a9d0*/  @!P2 LEA.HI.X R11, R0, c[0x0][0x16c], R3, 0x1, P0 ;  /* 0x00005b00000baa11 */ /* 0x000fe200000f0c03 */
[----:B------:R1:W-:Y:S01]  /*a9e0*/  @P4 STS.128 [R199+0x7000], RZ ;  /* 0x007000ffc7004388 */ /* 0x0003e20000000c00 */
[----:B------:R-:W-:-:S03]  /*a9f0*/  IADD3.X R3, R3, UR6, RZ, P5, !PT ;  /* 0x0000000603037c10 */ /* 0x000fc6000affe4ff */
        /* <DEDUP_REMOVED lines=9> */
[----:B--2---:R-:W-:-:S03]  /*aa90*/  @!P4 LEA R6, P1, R2, c[0x0][0x168], 0x1 ;  /* 0x00005a000206ca11 */ /* 0x004fc600078208ff */
[----:B------:R1:W-:Y:S01]  /*aaa0*/  @P2 STS.128 [R199+0xb000], RZ ;  /* 0x00b000ffc7002388 */ /* 0x0003e20000000c00 */
[----:B------:R-:W-:-:S03]  /*aab0*/  @!P4 LEA.HI.X R7, R2, c[0x0][0x16c], R3, 0x1, P1 ;  /* 0x00005b000207ca11 */ /* 0x000fc600008f0c03 */
        /* <DEDUP_REMOVED lines=24> */
.L_x_1089:
[----:B------:R-:W-:Y:S05]  /*ac40*/  BSYNC B0 ;  /* 0x0000000000007941 */ /* 0x000fea0003800000 */
.L_x_1088:
[----:B------:R-:W0:Y:S02]  /*ac50*/  LDGDEPBAR ;  /* 0x00000000000079af */ /* 0x000e240000000000 */
.L_x_1087:
[----:B-1----:R-:W2:Y:S04]  /*ac60*/  LDL R10, [R1+0xa8] ;  /* 0x0000a800010a7983 */ /* 0x002ea80000100800 */
[----:B------:R-:W3:Y:S04]  /*ac70*/  LDL R7, [R1+0xac] ;  /* 0x0000ac0001077983 */ /* 0x000ee80000100800 */
[----:B------:R-:W4:Y:S01]  /*ac80*/  LDL R3, [R1+0xc0] ;  /* 0x0000c00001037983 */ /* 0x000f220000100800 */
[----:B------:R-:W-:Y:S01]  /*ac90*/  FMNMX.FTZ R0, R101, R102, !PT ;  /* 0x0000006665007209 */ /* 0x000fe20007810000 */
[----:B------:R-:W-:Y:S01]  /*aca0*/  USHF.L.U32 UR27, UR25, 0x1, URZ ;  /* 0x00000001191b7899 */ /* 0x000fe2000800063f */
[----:B------:R-:W-:Y:S01]  /*acb0*/  PRMT R26, R243, 0x7054, R243 ;  /* 0x00007054f31a7816 */ /* 0x000fe200000000f3 */
[----:B------:R-:W-:Y:S01]  /*acc0*/  UIADD3 UR4, UR23, -0x4498517b, URZ ;  /* 0xbb67ae8517047890 */ /* 0x000fe2000fffe03f */
[----:B------:R-:W-:Y:S01]  /*acd0*/  FMNMX.FTZ R0, R137, R0, !PT ;  /* 0x0000000089007209 */ /* 0x000fe20007810000 */
[----:B------:R-:W-:Y:S01]  /*ace0*/  ULOP3.LUT UR5, UR27, UR23, URZ, 0x3c, !UPT ;  /* 0x000000171b057292 */ /* 0x000fe2000f8e3c3f */
[----:B------:R-:W-:Y:S01]  /*acf0*/  LDSM.16.MT88.4 R28, [R177+0xc000] ;  /* 0x00c00000b11c783b */ /* 0x000fe20000004200 */
[----:B------:R-:W-:Y:S01]  /*ad00*/  UIADD3 UR26, UR22, -0x61c88647, URZ ;  /* 0x9e3779b9161a7890 */ /* 0x000fe2000fffe03f */
[----:B------:R-:W-:Y:S01]  /*ad10*/  FMNMX.FTZ R0, R103, R0, !PT ;  /* 0x0000000067007209 */ /* 0x000fe20007810000 */
[----:B------:R-:W-:Y:S01]  /*ad20*/  UIADD3 UR24, UR22, 0x3c6ef372, URZ ;  /* 0x3c6ef37216187890 */ /* 0x000fe2000fffe03f */
[----:B------:R-:W-:Y:S01]  /*ad30*/  IMAD.MOV.U32 R160, RZ, RZ, R229 ;  /* 0x000000ffffa07224 */ /* 0x000fe200078e00e5 */
[----:B------:R-:W-:Y:S01]  /*ad40*/  UIADD3 UR21, UR23, 0x76cf5d0a, URZ ;  /* 0x76cf5d0a17157890 */ /* 0x000fe2000fffe03f */
[----:B------:R-:W-:Y:S01]  /*ad50*/  FMNMX.FTZ R0, R136, R0, !PT ;  /* 0x0000000088007209 */ /* 0x000fe20007810000 */
[----:B------:R-:W-:Y:S01]  /*ad60*/  UIADD3 UR8, UR22, -0x255992d5, URZ ;  /* 0xdaa66d2b16087890 */ /* 0x000fe2000fffe03f */
[----:B------:R-:W-:Y:S01]  /*ad70*/  IMAD.MOV.U32 R162, RZ, RZ, R228 ;  /* 0x000000ffffa27224 */ /* 0x000fe200078e00e4 */
[----:B------:R-:W-:Y:S01]  /*ad80*/  UIADD3 UR29, UR23, -0x126145ec, URZ ;  /* 0xed9eba14171d7890 */ /* 0x000fe2000fffe03f */
[----:B------:R-:W-:Y:S01]  /*ad90*/  FMNMX.FTZ R0, R143, R0, !PT ;  /* 0x000000008f007209 */ /* 0x000fe20007810000 */
[----:B------:R-:W-:-:S02]  /*ada0*/  UIADD3 UR28, UR22, -0x4ab325aa, URZ ;  /* 0xb54cda56161c7890 */ /* 0x000fc4000fffe03f */
[----:B------:R-:W-:Y:S01]  /*adb0*/  UIADD3 UR27, UR27, 0x1, URZ ;  /* 0x000000011b1b7890 */ /* 0x000fe2000fffe03f */
[----:B------:R-:W-:-:S03]  /*adc0*/  FMNMX.FTZ R0, R149, R0, !PT ;  /* 0x0000000095007209 */ /* 0x000fc60007810000 */
[----:B------:R-:W-:Y:S01]  /*add0*/  ULOP3.LUT UR27, UR27, UR23, URZ, 0x3c, !UPT ;  /* 0x000000171b1b7292 */ /* 0x000fe2000f8e3c3f */
        /* <DEDUP_REMOVED lines=20> */
[----:B------:R-:W1:Y:S01]  /*af20*/  SHFL.BFLY PT, R2, R0, 0x2, 0x1f ;  /* 0x0c401f0000027f89 */ /* 0x000e6200000e0000 */
[----:B------:R-:W-:-:S04]  /*af30*/  FMNMX.FTZ R4, R252, R4, !PT ;  /* 0x00000004fc047209 */ /* 0x000fc80007810000 */
[----:B------:R-:W-:-:S04]  /*af40*/  FMNMX.FTZ R4, R175, R4, !PT ;  /* 0x00000004af047209 */ /* 0x000fc80007810000 */
[----:B------:R-:W-:-:S04]  /*af50*/  FMNMX.FTZ R4, R219, R4, !PT ;  /* 0x00000004db047209 */ /* 0x000fc80007810000 */
[----:B------:R-:W-:-:S04]  /*af60*/  FMNMX.FTZ R4, R204, R4, !PT ;  /* 0x00000004cc047209 */ /* 0x000fc80007810000 */
[----:B------:R-:W-:-:S04]  /*af70*/  FMNMX.FTZ R4, R205, R4, !PT ;  /* 0x00000004cd047209 */ /* 0x000fc80007810000 */
[----:B------:R-:W-:Y:S02]  /*af80*/  FMNMX.FTZ R4, R216, R4, !PT ;  /* 0x00000004d8047209 */ /* 0x000fe40007810000 */
[----:B-1----:R-:W-:-:S03]  /*af90*/  FMNMX.FTZ R0, R0, R2, !PT ;  /* 0x0000000200007209 */ /* 0x002fc60007810000 */
[----:B------:R-:W1:Y:S04]  /*afa0*/  SHFL.BFLY PT, R6, R4, 0x2, 0x1f ;  /* 0x0c401f0004067f89 */ /* 0x000e6800000e0000 */
[----:B------:R-:W5:Y:S01]  /*afb0*/  SHFL.BFLY PT, R5, R0, 0x1, 0x1f ;  /* 0x0c201f0000057f89 */ /* 0x000f6200000e0000 */
[----:B-1----:R-:W-:Y:S02]  /*afc0*/  FMNMX.FTZ R6, R4, R6, !PT ;  /* 0x0000000604067209 */ /* 0x002fe40007810000 */
[----:B-----5:R-:W-:-:S04]  /*afd0*/  FMNMX.FTZ R215, R0, R5, !PT ;  /* 0x0000000500d77209 */ /* 0x020fc80007810000 */
[C---:B------:R-:W-:Y:S01]  /*afe0*/  FSETP.NEU.FTZ.AND P1, PT, R215.reuse, -INF , PT ;  /* 0xff800000d700780b */ /* 0x040fe20003f3d000 */
[----:B------:R-:W-:-:S05]  /*aff0*/  FMUL.FTZ R11, R215, c[0x0][0x23c] ;  /* 0x00008f00d70b7a20 */ /* 0x000fca0000410000 */
[----:B------:R-:W-:-:S05]  /*b000*/  FSEL R11, R11, RZ, P1 ;  /* 0x000000ff0b0b7208 */ /* 0x000fca0000800000 */
[----:B------:R-:W-:-:S04]  /*b010*/  FFMA.FTZ R0, R102, c[0x0][0x23c], -R11 ;  /* 0x00008f0066007a23 */ /* 0x000fc8000001080b */
[----:B------:R1:W-:Y:S02]  /*b020*/  MUFU.EX2 R24, R0 ;  /* 0x0000000000187308 */ /* 0x0003e40000000800 */
[----:B-1----:R-:W-:-:S06]  /*b030*/  FFMA.FTZ R0, R137, c[0x0][0x23c], -R11 ;  /* 0x00008f0089007a23 */ /* 0x002fcc000001080b */
[----:B------:R1:W-:Y:S01]  /*b040*/  MUFU.EX2 R163, R0 ;  /* 0x0000000000a37308 */ /* 0x0003e20000000800 */
[----:B--2---:R-:W-:-:S05]  /*b050*/  IMAD.WIDE.U32 R152, R10, -0x326172a9, RZ ;  /* 0xcd9e8d570a987825 */ /* 0x004fca00078e00ff */
[----:B---3--:R-:W-:Y:S02]  /*b060*/  LOP3.LUT R2, R153, R7, RZ, 0x3c, !PT ;  /* 0x0000000799027212 */ /* 0x008fe400078e3cff */
[----:B------:R-:W2:Y:S01]  /*b070*/  SHFL.BFLY PT, R7, R6, 0x1, 0x1f ;  /* 0x0c201f0006077f89 */ /* 0x000ea200000e0000 */
[----:B----4-:R-:W-:-:S04]  /*b080*/  IMAD.WIDE.U32 R16, R3, -0x2daee0ad, RZ ;  /* 0xd2511f5303107825 */ /* 0x010fc800078e00ff */
[----:B------:R-:W-:Y:S01]  /*b090*/  IMAD.WIDE.U32 R144, R2, -0x2daee0ad, RZ ;  /* 0xd2511f5302907825 */ /* 0x000fe200078e00ff */
[----:B------:R-:W-:Y:S01]  /*b0a0*/  LOP3.LUT R2, R17, UR5, RZ, 0x3c, !PT ;  /* 0x0000000511027c12 */ /* 0x000fe2000f8e3cff */
[----:B------:R-:W-:-:S03]  /*b0b0*/  UIADD3 UR5, UR23, 0x32370b8f, URZ ;  /* 0x32370b8f17057890 */ /* 0x000fc6000fffe03f */
[----:B------:R-:W-:Y:S01]  /*b0c0*/  LOP3.LUT R32, R145, UR4, R16, 0x96, !PT ;  /* 0x0000000491207c12 */ /* 0x000fe2000f8e9610 */
[----:B------:R-:W-:Y:S01]  /*b0d0*/  IMAD.WIDE.U32 R2, R2, -0x326172a9, RZ ;  /* 0xcd9e8d5702027825 */ /* 0x000fe200078e00ff */
[----:B------:R-:W-:-:S03]  /*b0e0*/  UIADD3 UR4, UR22, 0x78dde6e4, URZ ;  /* 0x78dde6e416047890 */ /* 0x000fc6000fffe03f */
[----:B------:R-:W-:Y:S01]  /*b0f0*/  IMAD.WIDE.U32 R32, R32, -0x326172a9, RZ ;  /* 0xcd9e8d5720207825 */ /* 0x000fe200078e00ff */
[----:B------:R-:W-:-:S04]  /*b100*/  LOP3.LUT R3, R3, UR26, R152, 0x96, !PT ;  /* 0x0000001a03037c12 */ /* 0x000fc8000f8e9698 */
[----:B------:R-:W-:Y:S01]  /*b110*/  LOP3.LUT R4, R33, UR24, R2, 0x96, !PT ;  /* 0x0000001821047c12 */ /* 0x000fe2000f8e9602 */
[----:B------:R-:W-:Y:S01]  /*b120*/  IMAD.WIDE.U32 R2, R3, -0x2daee0ad, RZ ;  /* 0xd2511f5303027825 */ /* 0x000fe200078e00ff */
[----:B--2---:R-:W-:-:S03]  /*b130*/  FMNMX.FTZ R214, R6, R7, !PT ;  /* 0x0000000706d67209 */ /* 0x004fc60007810000 */
[----:B------:R-:W-:Y:S01]  /*b140*/  IMAD.WIDE.U32 R4, R4, -0x2daee0ad, RZ ;  /* 0xd2511f5304047825 */ /* 0x000fe200078e00ff */
[----:B------:R-:W-:Y:S02]  /*b150*/  LOP3.LUT R14, R3, UR21, R144, 0x96, !PT ;  /* 0x00000015030e7c12 */ /* 0x000fe4000f8e9690 */
[----:B------:R-:W-:Y:S01]  /*b160*/  FSETP.NEU.FTZ.AND P0, PT, R214, -INF , PT ;  /* 0xff800000d600780b */ /* 0x000fe20003f1d000 */
[----:B------:R-:W-:Y:S01]  /*b170*/  FFMA.FTZ R3, R103, c[0x0][0x23c], -R11 ;  /* 0x00008f0067037a23 */ /* 0x000fe2000001080b */
[----:B------:R-:W-:Y:S01]  /*b180*/  LOP3.LUT R18, R5, UR5, R2, 0x96, !PT ;  /* 0x0000000505127c12 */ /* 0x000fe2000f8e9602 */
[----:B------:R-:W-:Y:S02]  /*b190*/  IMAD.WIDE.U32 R14, R14, -0x326172a9, RZ ;  /* 0xcd9e8d570e0e7825 */ /* 0x000fe400078e00ff */
[----:B------:R2:W-:Y:S02]  /*b1a0*/  MUFU.EX2 R166, R3 ;  /* 0x0000000300a67308 */ /* 0x0005e40000000800 */
[----:B------:R-:W-:Y:S01]  /*b1b0*/  IMAD.WIDE.U32 R18, R18, -0x326172a9, RZ ;  /* 0xcd9e8d5712127825 */ /* 0x000fe200078e00ff */
[----:B------:R-:W-:-:S02]  /*b1c0*/  LOP3.LUT R5, R15, UR8, R32, 0x96, !PT ;  /* 0x000000080f057c12 */ /* 0x000fc4000f8e9620 */
[----:B------:R-:W-:Y:S01]  /*b1d0*/  LOP3.LUT R2, R15, UR8, R32, 0x96, !PT ;  /* 0x000000080f027c12 */ /* 0x000fe2000f8e9620 */
[----:B------:R-:W-:Y:S01]  /*b1e0*/  FMUL.FTZ R10, R214, c[0x0][0x23c] ;  /* 0x00008f00d60a7a20 */ /* 0x000fe20000410000 */
[----:B-1----:R-:W-:Y:S01]  /*b1f0*/  LOP3.LUT R0, R19, UR4, R14, 0x96, !PT ;  /* 0x0000000413007c12 */ /* 0x002fe2000f8e960e */
[----:B------:R-:W-:Y:S02]  /*b200*/  IMAD R5, R5, -0x2daee0ad, RZ ;  /* 0xd2511f5305057824 */ /* 0x000fe400078e02ff */
[----:B------:R-:W-:Y:S01]  /*b210*/  IMAD.WIDE.U32 R22, R2, -0x2daee0ad, RZ ;  /* 0xd2511f5302167825 */ /* 0x000fe200078e00ff */
[----:B------:R-:W-:-:S03]  /*b220*/  FSEL R10, R10, RZ, P0 ;  /* 0x000000ff0a0a7208 */ /* 0x000fc60000000000 */
[----:B------:R-:W-:Y:S01]  /*b230*/  IMAD.WIDE.U32 R102, R0, -0x2daee0ad, RZ ;  /* 0xd2511f5300667825 */ /* 0x000fe200078e00ff */
[----:B------:R-:W-:-:S03]  /*b240*/  LOP3.LUT R20, R23, UR29, R4, 0x96, !PT ;  /* 0x0000001d17147c12 */ /* 0x000fc6000f8e9604 */
[----:B------:R-:W-:Y:S01]  /*b250*/  FFMA.FTZ R0, R136, c[0x0][0x23c], -R11 ;  /* 0x00008f0088007a23 */ /* 0x000fe2000001080b */
[----:B------:R-:W-:Y:S01]  /*b260*/  LOP3.LUT R2, R103, UR16, R5, 0x96, !PT ;  /* 0x0000001067027c12 */ /* 0x000fe2000f8e9605 */
[----:B------:R-:W-:Y:S02]  /*b270*/  IMAD.WIDE.U32 R20, R20, -0x326172a9, RZ ;  /* 0xcd9e8d5714147825 */ /* 0x000fe400078e00ff */
[----:B------:R1:W-:Y:S02]  /*b280*/  MUFU.EX2 R164, R0 ;  /* 0x0000000000a47308 */ /* 0x0003e40000000800 */
[----:B--2---:R-:W-:-:S04]  /*b290*/  IMAD.WIDE.U32 R2, R2, -0x326172a9, RZ ;  /* 0xcd9e8d5702027825 */ /* 0x004fc800078e00ff */
[----:B------:R-:W-:Y:S01]  /*b2a0*/  FFMA.FTZ R5, R148, c[0x0][0x23c], -R10 ;  /* 0x00008f0094057a23 */ /* 0x000fe2000001080a */
[--C-:B------:R-:W-:Y:S01]  /*b2b0*/  SHF.R.U32.HI R4, RZ, 0x10, R2.reuse ;  /* 0x00000010ff047819 */ /* 0x100fe20000011602 */
[----:B------:R-:W-:Y:S01]  /*b2c0*/  IMAD.MOV.U32 R148, RZ, RZ, R173 ;  /* 0x000000ffff947224 */ /* 0x000fe200078e00ad */
[----:B------:R-:W-:Y:S01]  /*b2d0*/  SHF.R.U32.HI R6, RZ, 0x18, R2 ;  /* 0x00000018ff067819 */ /* 0x000fe20000011602 */
[----:B------:R-:W-:Y:S01]  /*b2e0*/  MUFU.EX2 R154, R5 ;  /* 0x00000005009a7308 */ /* 0x000fe20000000800 */
[----:B------:R-:W-:Y:S02]  /*b2f0*/  LOP3.LUT R4, R4, 0xff, RZ, 0xc0, !PT ;  /* 0x000000ff04047812 */ /* 0x000fe400078ec0ff */
[----:B------:R-:W-:Y:S02]  /*b300*/  LOP3.LUT R7, R2, 0xff, RZ, 0xc0, !PT ;  /* 0x000000ff02077812 */ /* 0x000fe400078ec0ff */
[----:B------:R-:W-:Y:S01]  /*b310*/  PRMT R12, R4, 0x5410, R6 ;  /* 0x00005410040c7816 */ /* 0x000fe20000000006 */
[--C-:B-1----:R-:W-:Y:S01]  /*b320*/  FFMA.FTZ R0, R138, c[0x0][0x23c], -R10.reuse ;  /* 0x00008f008a007a23 */ /* 0x102fe2000001080a */
[----:B------:R-:W-:Y:S01]  /*b330*/  FSEL R6, R215, RZ, P1 ;  /* 0x000000ffd7067208 */ /* 0x000fe20000800000 */
[----:B------:R-:W-:-:S02]  /*b340*/  FFMA.FTZ R4, R140, c[0x0][0x23c], -R10 ;  /* 0x00008f008c047a23 */ /* 0x000fc4000001080a */
[----:B------:R1:W2:Y:S08]  /*b350*/  MUFU.EX2 R25, R0 ;  /* 0x0000000000197308 */ /* 0x0002b00000000800 */
[----:B------:R3:W-:Y:S01]  /*b360*/  MUFU.EX2 R165, R4 ;  /* 0x0000000400a57308 */ /* 0x0007e20000000800 */
[----:B-1----:R-:W-:Y:S02]  /*b370*/  LOP3.LUT R0, R2, 0xffff, RZ, 0xc0, !PT ;  /* 0x0000ffff02007812 */ /* 0x002fe400078ec0ff */
[----:B------:R-:W-:Y:S01]  /*b380*/  LOP3.LUT R2, R3, UR28, R20, 0x96, !PT ;  /* 0x0000001c03027c12 */ /* 0x000fe2000f8e9614 */
[----:B------:R-:W-:Y:S01]  /*b390*/  FFMA.FTZ R3, R139, c[0x0][0x23c], -R10 ;  /* 0x00008f008b037a23 */ /* 0x000fe2000001080a */
[----:B------:R-:W-:-:S02]  /*b3a0*/  SHF.R.U32.HI R0, RZ, 0x8, R0 ;  /* 0x00000008ff007819 */ /* 0x000fc40000011600 */
[----:B------:R-:W-:Y:S01]  /*b3b0*/  SHF.R.U32.HI R5, RZ, 0x18, R2 ;  /* 0x00000018ff057819 */ /* 0x000fe20000011602 */
[----:B------:R1:W-:Y:S01]  /*b3c0*/  MUFU.EX2 R161, R3 ;  /* 0x0000000300a17308 */ /* 0x0003e20000000800 */
[----:B------:R-:W-:Y:S01]  /*b3d0*/  PRMT R13, R7, 0x5410, R0 ;  /* 0x00005410070d7816 */ /* 0x000fe20000000000 */
[----:B---3--:R-:W-:Y:S01]  /*b3e0*/  FADD.FTZ R4, R101, -R6 ;  /* 0x8000000665047221 */ /* 0x008fe20000010000 */
[C---:B------:R-:W-:Y:S02]  /*b3f0*/  LOP3.LUT R0, R2.reuse, 0xffff, RZ, 0xc0, !PT ;  /* 0x0000ffff02007812 */ /* 0x040fe400078ec0ff */
[----:B------:R-:W-:Y:S01]  /*b400*/  LOP3.LUT R7, R2, 0xff, RZ, 0xc0, !PT ;  /* 0x000000ff02077812 */ /* 0x000fe200078ec0ff */
[----:B------:R-:W-:-:S04]  /*b410*/  FMUL.FTZ R4, R4, c[0x0][0x23c] ;  /* 0x00008f0004047a20 */ /* 0x000fc80000410000 */
[----:B------:R-:W3:Y:S01]  /*b420*/  MUFU.EX2 R35, R4 ;  /* 0x0000000400237308 */ /* 0x000ee20000000800 */
[----:B-1----:R-:W-:Y:S02]  /*b430*/  SHF.R.U32.HI R3, RZ, 0x10, R2 ;  /* 0x00000010ff037819 */ /* 0x002fe40000011602 */
[----:B------:R-:W-:Y:S02]  /*b440*/  SHF.R.U32.HI R2, RZ, 0x8, R0 ;  /* 0x00000008ff027819 */ /* 0x000fe40000011600 */
[----:B------:R-:W-:Y:S02]  /*b450*/  LOP3.LUT R0, R3, 0xff, RZ, 0xc0, !PT ;  /* 0x000000ff03007812 */ /* 0x000fe400078ec0ff */
[----:B------:R-:W-:Y:S02]  /*b460*/  PRMT R7, R7, 0x5410, R2 ;  /* 0x0000541007077816 */ /* 0x000fe40000000002 */
[----:B------:R-:W-:Y:S02]  /*b470*/  PRMT R5, R0, 0x5410, R5 ;  /* 0x0000541000057816 */ /* 0x000fe40000000005 */
[----:B--2---:R-:W-:Y:S01]  /*b480*/  F2FP.PACK_AB R0, R154, R25 ;  /* 0x000000199a00723e */ /* 0x004fe200000000ff */
[-C--:B---3--:R-:W-:Y:S01]  /*b490*/  FMUL.FTZ R104, R104, R35.reuse ;  /* 0x0000002368687220 */ /* 0x088fe20000410000 */
[----:B------:R-:W-:Y:S01]  /*b4a0*/  F2FP.PACK_AB R2, R163, R24 ;  /* 0x00000018a302723e */ /* 0x000fe200000000ff */
[-C--:B------:R-:W-:Y:S01]  /*b4b0*/  FMUL.FTZ R105, R105, R35.reuse ;  /* 0x0000002369697220 */ /* 0x080fe20000410000 */
[----:B------:R-:W-:Y:S01]  /*b4c0*/  FSEL R3, R214, RZ, P0 ;  /* 0x000000ffd6037208 */ /* 0x000fe20000000000 */
[-C--:B------:R-:W-:Y:S01]  /*b4d0*/  FMUL.FTZ R108, R108, R35.reuse ;  /* 0x000000236c6c7220 */ /* 0x080fe20000410000 */
[C---:B------:R-:W-:Y:S01]  /*b4e0*/  PRMT R213, R0.reuse, 0x7610, R213 ;  /* 0x0000761000d57816 */ /* 0x040fe200000000d5 */
[-C--:B------:R-:W-:Y:S01]  /*b4f0*/  FMUL.FTZ R109, R109, R35.reuse ;  /* 0x000000236d6d7220 */ /* 0x080fe20000410000 */
[----:B------:R-:W-:Y:S01]  /*b500*/  PRMT R211, R0, 0x7632, R211 ;  /* 0x0000763200d37816 */ /* 0x000fe200000000d3 */
[----:B------:R-:W-:Y:S01]  /*b510*/  FADD.FTZ R3, R100, -R3 ;  /* 0x8000000364037221 */ /* 0x000fe20000010000 */
[----:B------:R-:W-:Y:S01]  /*b520*/  PRMT R209, R2, 0x7610, R209 ;  /* 0x0000761002d17816 */ /* 0x000fe200000000d1 */
[-C--:B------:R-:W-:Y:S01]  /*b530*/  FMUL.FTZ R112, R112, R35.reuse ;  /* 0x0000002370707220 */ /* 0x080fe20000410000 */
[----:B------:R-:W-:Y:S01]  /*b540*/  PRMT R212, R2, 0x7632, R212 ;  /* 0x0000763202d47816 */ /* 0x000fe200000000d4 */
[----:B------:R-:W-:Y:S01]  /*b550*/  FMUL.FTZ R3, R3, c[0x0][0x23c] ;  /* 0x00008f0003037a20 */ /* 0x000fe20000410000 */
[----:B------:R-:W-:Y:S01]  /*b560*/  F2FP.PACK_AB R0, R164, R166 ;  /* 0x000000a6a400723e */ /* 0x000fe200000000ff */
[----:B------:R-:W-:Y:S01]  /*b570*/  FMUL.FTZ R113, R113, R35 ;  /* 0x0000002371717220 */ /* 0x000fe20000410000 */
[----:B------:R-:W-:Y:S01]  /*b580*/  F2FP.PACK_AB R2, R165, R161 ;  /* 0x000000a1a502723e */ /* 0x000fe200000000ff */
[----:B------:R-:W1:Y:S01]  /*b590*/  MUFU.EX2 R34, R3 ;  /* 0x0000000300227308 */ /* 0x000e620000000800 */
[----:B------:R-:W-:Y:S01]  /*b5a0*/  PRMT R210, R0, 0x7610, R210 ;  /* 0x0000761000d27816 */ /* 0x000fe200000000d2 */
[-C--:B------:R-:W-:Y:S01]  /*b5b0*/  FMUL.FTZ R116, R116, R35.reuse ;  /* 0x0000002374747220 */ /* 0x080fe20000410000 */
[----:B------:R-:W-:Y:S01]  /*b5c0*/  PRMT R208, R0, 0x7632, R208 ;  /* 0x0000763200d07816 */ /* 0x000fe200000000d0 */
[----:B------:R-:W-:Y:S01]  /*b5d0*/  HSET2.LE.AND R0, R7, R26, PT ;  /* 0x0000001a07007233 */ /* 0x000fe20003803000 */
[C---:B------:R-:W-:Y:S01]  /*b5e0*/  PRMT R147, R2.reuse, 0x7610, R147 ;  /* 0x0000761002937816 */ /* 0x040fe20000000093 */
[-C--:B------:R-:W-:Y:S01]  /*b5f0*/  FMUL.FTZ R117, R117, R35.reuse ;  /* 0x0000002375757220 */ /* 0x080fe20000410000 */
[----:B------:R-:W-:Y:S01]  /*b600*/  PRMT R146, R2, 0x7632, R146 ;  /* 0x0000763202927816 */ /* 0x000fe20000000092 */
[-C--:B------:R-:W-:Y:S01]  /*b610*/  FMUL.FTZ R120, R120, R35.reuse ;  /* 0x0000002378787220 */ /* 0x080fe20000410000 */
[----:B------:R-:W-:Y:S01]  /*b620*/  PRMT R2, R209, 0x5410, R212 ;  /* 0x00005410d1027816 */ /* 0x000fe200000000d4 */
[----:B------:R-:W-:-:S02]  /*b630*/  FMUL.FTZ R121, R121, R35 ;  /* 0x0000002379797220 */ /* 0x000fc40000410000 */
[----:B------:R-:W-:Y:S01]  /*b640*/  FMUL.FTZ R124, R124, R35 ;  /* 0x000000237c7c7220 */ /* 0x000fe20000410000 */
[----:B------:R-:W-:Y:S01]  /*b650*/  LOP3.LUT R4, R0, R2, RZ, 0xc0, !PT ;  /* 0x0000000200047212 */ /* 0x000fe200078ec0ff */
[--C-:B------:R-:W-:Y:S01]  /*b660*/  HSET2.LE.AND R0, R5, R26.reuse, PT ;  /* 0x0000001a05007233 */ /* 0x100fe20003803000 */
[----:B------:R-:W-:Y:S01]  /*b670*/  PRMT R5, R213, 0x5410, R211 ;  /* 0x00005410d5057816 */ /* 0x000fe200000000d3 */
[--C-:B------:R-:W-:Y:S01]  /*b680*/  HSET2.LE.AND R2, R13, R26.reuse, PT ;  /* 0x0000001a0d027233 */ /* 0x100fe20003803000 */
[-C--:B-1----:R-:W-:Y:S01]  /*b690*/  FMUL.FTZ R106, R106, R34.reuse ;  /* 0x000000226a6a7220 */ /* 0x082fe20000410000 */
[----:B------:R-:W-:Y:S01]  /*b6a0*/  HSET2.LE.AND R3, R12, R26, PT ;  /* 0x0000001a0c037233 */ /* 0x000fe20003803000 */
[----:B------:R-:W-:Y:S01]  /*b6b0*/  LOP3.LUT R5, R0, R5, RZ, 0xc0, !PT ;  /* 0x0000000500057212 */ /* 0x000fe200078ec0ff */
[-C--:B------:R-:W-:Y:S01]  /*b6c0*/  FMUL.FTZ R107, R107, R34.reuse ;  /* 0x000000226b6b7220 */ /* 0x080fe20000410000 */
[----:B------:R-:W-:Y:S01]  /*b6d0*/  PRMT R0, R210, 0x5410, R208 ;  /* 0x00005410d2007816 */ /* 0x000fe200000000d0 */
[----:B------:R-:W-:-:S02]  /*b6e0*/  FMUL.FTZ R110, R110, R34 ;  /* 0x000000226e6e7220 */ /* 0x000fc40000410000 */
[----:B------:R-:W-:Y:S01]  /*b6f0*/  FMUL.FTZ R111, R111, R34 ;  /* 0x000000226f6f7220 */ /* 0x000fe20000410000 */
[----:B------:R-:W-:Y:S01]  /*b700*/  LOP3.LUT R6, R2, R0, RZ, 0xc0, !PT ;  /* 0x0000000002067212 */ /* 0x000fe200078ec0ff */
[----:B------:R-:W-:Y:S01]  /*b710*/  IMAD.MOV.U32 R12, RZ, RZ, R25 ;  /* 0x000000ffff0c7224 */ /* 0x000fe200078e0019 */
[----:B------:R-:W-:Y:S01]  /*b720*/  PRMT R0, R147, 0x5410, R146 ;  /* 0x0000541093007816 */ /* 0x000fe20000000092 */
[----:B------:R-:W-:Y:S02]  /*b730*/  IMAD.MOV.U32 R2, RZ, RZ, R24 ;  /* 0x000000ffff027224 */ /* 0x000fe400078e0018 */
[----:B------:R-:W1:Y:S01]  /*b740*/  LDSM.16.MT88.4 R24, [R178+0xc000] ;  /* 0x00c00000b218783b */ /* 0x000e620000004200 */
[----:B------:R-:W-:Y:S01]  /*b750*/  LOP3.LUT R7, R3, R0, RZ, 0xc0, !PT ;  /* 0x0000000003077212 */ /* 0x000fe200078ec0ff */
[-C--:B------:R-:W-:Y:S02]  /*b760*/  FMUL.FTZ R114, R114, R34.reuse ;  /* 0x0000002272727220 */ /* 0x080fe40000410000 */
[----:B------:R-:W-:-:S02]  /*b770*/  FMUL.FTZ R115, R115, R34 ;  /* 0x0000002273737220 */ /* 0x000fc40000410000 */
[-C--:B------:R-:W-:Y:S02]  /*b780*/  FMUL.FTZ R118, R118, R34.reuse ;  /* 0x0000002276767220 */ /* 0x080fe40000410000 */
[C---:B------:R-:W-:Y:S01]  /*b790*/  HMMA.16816.F32 R104, R4.reuse, R28, R104 ;  /* 0x0000001c0468723c */ /* 0x040fe20000001868 */
[-C--:B------:R-:W-:Y:S02]  /*b7a0*/  FMUL.FTZ R119, R119, R34.reuse ;  /* 0x0000002277777220 */ /* 0x080fe40000410000 */
[-C--:B------:R-:W-:Y:S02]  /*b7b0*/  FMUL.FTZ R122, R122, R34.reuse ;  /* 0x000000227a7a7220 */ /* 0x080fe40000410000 */
[-C--:B------:R-:W-:Y:S02]  /*b7c0*/  FMUL.FTZ R123, R123, R34.reuse ;  /* 0x000000227b7b7220 */ /* 0x080fe40000410000 */
[----:B------:R-:W-:Y:S01]  /*b7d0*/  FMUL.FTZ R125, R125, R35 ;  /* 0x000000237d7d7220 */ /* 0x000fe20000410000 */
[----:B------:R-:W-:Y:S01]  /*b7e0*/  HMMA.16816.F32 R240, R4, R30, R108 ;  /* 0x0000001e04f0723c */ /* 0x000fe2000000186c */
[----:B------:R-:W2:Y:S01]  /*b7f0*/  LDSM.16.MT88.4 R28, [R180+0xc000] ;  /* 0x00c00000b41c783b */ /* 0x000ea20000004200 */
        /* <DEDUP_REMOVED lines=8> */
[-C--:B------:R-:W-:Y:S02]  /*b880*/  FMUL.FTZ R134, R134, R34.reuse ;  /* 0x0000002286867220 */ /* 0x080fe40000410000 */
[-C--:B------:R-:W-:Y:S02]  /*b890*/  FMUL.FTZ R135, R135, R34.reuse ;  /* 0x0000002287877220 */ /* 0x080fe40000410000 */
[-C--:B------:R-:W-:Y:S01]  /*b8a0*/  FMUL.FTZ R36, R36, R35.reuse ;  /* 0x0000002324247220 */ /* 0x080fe20000410000 */
[----:B-1----:R-:W-:Y:S01]  /*b8b0*/  HMMA.16816.F32 R112, R4, R24, R112 ;  /* 0x000000180470723c */ /* 0x002fe20000001870 */
[----:B------:R-:W-:Y:S02]  /*b8c0*/  FMUL.FTZ R37, R37, R35 ;  /* 0x0000002325257220 */ /* 0x000fe40000410000 */
[----:B------:R-:W-:-:S02]  /*b8d0*/  FMUL.FTZ R38, R38, R34 ;  /* 0x0000002226267220 */ /* 0x000fc40000410000 */
[-C--:B------:R-:W-:Y:S02]  /*b8e0*/  FMUL.FTZ R39, R39, R34.reuse ;  /* 0x0000002227277220 */ /* 0x080fe40000410000 */
[-C--:B------:R-:W-:Y:S01]  /*b8f0*/  FMUL.FTZ R40, R40, R35.reuse ;  /* 0x0000002328287220 */ /* 0x080fe20000410000 */
[C---:B------:R-:W-:Y:S01]  /*b900*/  HMMA.16816.F32 R236, R4.reuse, R26, R116 ;  /* 0x0000001a04ec723c */ /* 0x040fe20000001874 */
[----:B------:R-:W1:Y:S01]  /*b910*/  LDSM.16.MT88.4 R24, [R179+0xc000] ;  /* 0x00c00000b318783b */ /* 0x000e620000004200 */
[----:B------:R-:W-:Y:S02]  /*b920*/  FMUL.FTZ R41, R41, R35 ;  /* 0x0000002329297220 */ /* 0x000fe40000410000 */
[-C--:B------:R-:W-:Y:S02]  /*b930*/  FMUL.FTZ R42, R42, R34.reuse ;  /* 0x000000222a2a7220 */ /* 0x080fe40000410000 */
[----:B------:R-:W-:Y:S02]  /*b940*/  FMUL.FTZ R43, R43, R34 ;  /* 0x000000222b2b7220 */ /* 0x000fe40000410000 */
[----:B------:R-:W-:Y:S01]  /*b950*/  IMAD.MOV.U32 R13, RZ, RZ, R205 ;  /* 0x000000ffff0d7224 */ /* 0x000fe200078e00cd */
[----:B--2---:R-:W-:Y:S01]  /*b960*/  HMMA.16816.F32 R120, R4, R28, R120 ;  /* 0x0000001c0478723c */ /* 0x004fe20000001878 */
[----:B------:R-:W-:-:S02]  /*b970*/  IMAD.MOV.U32 R0, RZ, RZ, R204 ;  /* 0x000000ffff007224 */ /* 0x000fc400078e00cc */
[-C--:B------:R-:W-:Y:S02]  /*b980*/  FMUL.FTZ R44, R44, R35.reuse ;  /* 0x000000232c2c7220 */ /* 0x080fe40000410000 */
[-C--:B------:R-:W-:Y:S02]  /*b990*/  FMUL.FTZ R45, R45, R35.reuse ;  /* 0x000000232d2d7220 */ /* 0x080fe40000410000 */
[-C--:B------:R-:W-:Y:S01]  /*b9a0*/  FMUL.FTZ R46, R46, R34.reuse ;  /* 0x000000222e2e7220 */ /* 0x080fe20000410000 */
[----:B------:R-:W-:Y:S01]  /*b9b0*/  HMMA.16816.F32 R232, R4, R30, R124 ;  /* 0x0000001e04e8723c */ /* 0x000fe2000000187c */
[----:B------:R-:W2:Y:S01]  /*b9c0*/  LDSM.16.MT88.4 R28, [R177+0xe000] ;  /* 0x00e00000b11c783b */ /* 0x000ea20000004200 */
[----:B------:R-:W-:Y:S02]  /*b9d0*/  FMUL.FTZ R47, R47, R34 ;  /* 0x000000222f2f7220 */ /* 0x000fe40000410000 */
[-C--:B------:R-:W-:Y:S02]  /*b9e0*/  FMUL.FTZ R48, R48, R35.reuse ;  /* 0x0000002330307220 */ /* 0x080fe40000410000 */
[----:B------:R-:W-:-:S02]  /*b9f0*/  FMUL.FTZ R49, R49, R35 ;  /* 0x0000002331317220 */ /* 0x000fc40000410000 */
[-C--:B------:R-:W-:Y:S02]  /*ba00*/  FMUL.FTZ R50, R50, R34.reuse ;  /* 0x0000002232327220 */ /* 0x080fe40000410000 */
[-C--:B------:R-:W-:Y:S02]  /*ba10*/  FMUL.FTZ R51, R51, R34.reuse ;  /* 0x0000002233337220 */ /* 0x080fe40000410000 */
[-C--:B------:R-:W-:Y:S02]  /*ba20*/  FMUL.FTZ R52, R52, R35.reuse ;  /* 0x0000002334347220 */ /* 0x080fe40000410000 */
[----:B------:R-:W-:Y:S02]  /*ba30*/  FMUL.FTZ R53, R53, R35 ;  /* 0x0000002335357220 */ /* 0x000fe40000410000 */
[-C--:B------:R-:W-:Y:S02]  /*ba40*/  FMUL.FTZ R54, R54, R34.reuse ;  /* 0x0000002236367220 */ /* 0x080fe40000410000 */
[----:B------:R-:W-:-:S02]  /*ba50*/  FMUL.FTZ R55, R55, R34 ;  /* 0x0000002237377220 */ /* 0x000fc40000410000 */
[-C--:B------:R-:W-:Y:S02]  /*ba60*/  FMUL.FTZ R56, R56, R35.reuse ;  /* 0x0000002338387220 */ /* 0x080fe40000410000 */
[-C--:B------:R-:W-:Y:S01]  /*ba70*/  FMUL.FTZ R57, R57, R35.reuse ;  /* 0x0000002339397220 */ /* 0x080fe20000410000 */
[C---:B-1----:R-:W-:Y:S01]  /*ba80*/  HMMA.16816.F32 R128, R4.reuse, R24, R128 ;  /* 0x000000180480723c */ /* 0x042fe20000001880 */
[-C--:B------:R-:W-:Y:S02]  /*ba90*/  FMUL.FTZ R58, R58, R34.reuse ;  /* 0x000000223a3a7220 */ /* 0x080fe40000410000 */
[----:B------:R-:W-:Y:S02]  /*baa0*/  FMUL.FTZ R59, R59, R34 ;  /* 0x000000223b3b7220 */ /* 0x000fe40000410000 */
[----:B------:R-:W-:Y:S02]  /*bab0*/  IMAD.MOV.U32 R3, RZ, RZ, R175 ;  /* 0x000000ffff037224 */ /* 0x000fe400078e00af */
[-C--:B------:R-:W-:Y:S01]  /*bac0*/  FMUL.FTZ R60, R60, R35.reuse ;  /* 0x000000233c3c7220 */ /* 0x080fe20000410000 */
[----:B------:R-:W-:Y:S01]  /*bad0*/  HMMA.16816.F32 R228, R4, R26, R132 ;  /* 0x0000001a04e4723c */ /* 0x000fe20000001884 */
[----:B------:R-:W1:Y:S01]  /*bae0*/  LDSM.16.MT88.4 R24, [R178+0xe000] ;  /* 0x00e00000b218783b */ /* 0x000e620000004200 */
[----:B------:R-:W-:-:S02]  /*baf0*/  FMUL.FTZ R61, R61, R35 ;  /* 0x000000233d3d7220 */ /* 0x000fc40000410000 */
[-C--:B------:R-:W-:Y:S02]  /*bb00*/  FMUL.FTZ R62, R62, R34.reuse ;  /* 0x000000223e3e7220 */ /* 0x080fe40000410000 */
[----:B------:R-:W-:Y:S02]  /*bb10*/  FMUL.FTZ R63, R63, R34 ;  /* 0x000000223f3f7220 */ /* 0x000fe40000410000 */
[----:B------:R-:W-:Y:S01]  /*bb20*/  IMAD.MOV.U32 R135, RZ, RZ, R174 ;  /* 0x000000ffff877224 */ /* 0x000fe200078e00ae */
[----:B--2---:R-:W-:Y:S01]  /*bb30*/  HMMA.16816.F32 R204, R4, R28, R36 ;  /* 0x0000001c04cc723c */ /* 0x004fe20000001824 */
[----:B------:R-:W-:Y:S02]  /*bb40*/  IMAD.MOV.U32 R134, RZ, RZ, R154 ;  /* 0x000000ffff867224 */ /* 0x000fe400078e009a */
[----:B------:R-:W-:Y:S02]  /*bb50*/  IMAD.MOV.U32 R133, RZ, RZ, R172 ;  /* 0x000000ffff857224 */ /* 0x000fe400078e00ac */
[----:B------:R-:W-:-:S02]  /*bb60*/  FMUL.FTZ R64, R64, R35 ;  /* 0x0000002340407220 */ /* 0x000fc40000410000 */
[----:B------:R-:W-:Y:S01]  /*bb70*/  IMAD.MOV.U32 R38, RZ, RZ, R152 ;  /* 0x000000ffff267224 */ /* 0x000fe200078e0098 */
[----:B------:R-:W-:Y:S01]  /*bb80*/  HMMA.16816.F32 R224, R4, R30, R40 ;  /* 0x0000001e04e0723c */ /* 0x000fe20000001828 */
[----:B------:R-:W2:Y:S01]  /*bb90*/  LDSM.16.MT88.4 R28, [R180+0xe000] ;  /* 0x00e00000b41c783b */ /* 0x000ea20000004200 */
[----:B------:R-:W-:Y:S01]  /*bba0*/  MOV R39, R153 ;  /* 0x0000009900277202 */ /* 0x000fe20000000f00 */
[-C--:B------:R-:W-:Y:S02]  /*bbb0*/  FMUL.FTZ R65, R65, R35.reuse ;  /* 0x0000002341417220 */ /* 0x080fe40000410000 */
        /* <DEDUP_REMOVED lines=9> */
[-C--:B------:R-:W-:Y:S01]  /*bc50*/  FMUL.FTZ R75, R75, R34.reuse ;  /* 0x000000224b4b7220 */ /* 0x080fe20000410000 */
[C---:B-1----:R-:W-:Y:S01]  /*bc60*/  HMMA.16816.F32 R172, R4.reuse, R24, R44 ;  /* 0x0000001804ac723c */ /* 0x042fe2000000182c */
[-C--:B------:R-:W-:Y:S02]  /*bc70*/  FMUL.FTZ R80, R80, R35.reuse ;  /* 0x0000002350507220 */ /* 0x080fe40000410000 */
[-C--:B------:R-:W-:Y:S02]  /*bc80*/  FMUL.FTZ R81, R81, R35.reuse ;  /* 0x0000002351517220 */ /* 0x080fe40000410000 */
[-C--:B------:R-:W-:Y:S02]  /*bc90*/  FMUL.FTZ R82, R82, R34.reuse ;  /* 0x0000002252527220 */ /* 0x080fe40000410000 */
[----:B------:R-:W-:Y:S01]  /*bca0*/  FMUL.FTZ R83, R83, R34 ;  /* 0x0000002253537220 */ /* 0x000fe20000410000 */
[----:B------:R-:W-:Y:S01]  /*bcb0*/  HMMA.16816.F32 R124, R4, R26, R48 ;  /* 0x0000001a047c723c */ /* 0x000fe20000001830 */
[----:B------:R-:W1:Y:S01]  /*bcc0*/  LDSM.16.MT88.4 R24, [R179+0xe000] ;  /* 0x00e00000b318783b */ /* 0x000e620000004200 */
[----:B------:R-:W-:-:S02]  /*bcd0*/  FMUL.FTZ R88, R88, R35 ;  /* 0x0000002358587220 */ /* 0x000fc40000410000 */
[-C--:B------:R-:W-:Y:S02]  /*bce0*/  FMUL.FTZ R89, R89, R35.reuse ;  /* 0x0000002359597220 */ /* 0x080fe40000410000 */
[-C--:B------:R-:W-:Y:S02]  /*bcf0*/  FMUL.FTZ R90, R90, R34.reuse ;  /* 0x000000225a5a7220 */ /* 0x080fe40000410000 */
[----:B------:R-:W-:Y:S01]  /*bd00*/  FMUL.FTZ R91, R91, R34 ;  /* 0x000000225b5b7220 */ /* 0x000fe20000410000 */
[----:B--2---:R-:W-:Y:S01]  /*bd10*/  HMMA.16816.F32 R152, R4, R28, R52 ;  /* 0x0000001c0498723c */ /* 0x004fe20000001834 */
[----:B------:R-:W-:Y:S01]  /*bd20*/  IMAD.MOV.U32 R47, RZ, RZ, R0 ;  /* 0x000000ffff2f7224 */ /* 0x000fe200078e0000 */
[----:B------:R-:W-:Y:S01]  /*bd30*/  LOP3.LUT R0, R17, UR27, RZ, 0x3c, !PT ;  /* 0x0000001b11007c12 */ /* 0x000fe2000f8e3cff */
[-C--:B------:R-:W-:Y:S01]  /*bd40*/  FMUL.FTZ R76, R76, R35.reuse ;  /* 0x000000234c4c7220 */ /* 0x080fe20000410000 */
[----:B------:R-:W-:Y:S01]  /*bd50*/  UIADD3 UR27, UR23, 0x646e171e, URZ ;  /* 0x646e171e171b7890 */ /* 0x000fe2000fffe03f */
[----:B------:R-:W-:-:S02]  /*bd60*/  FMUL.FTZ R77, R77, R35 ;  /* 0x000000234d4d7220 */ /* 0x000fc40000410000 */
[-C--:B------:R-:W-:Y:S01]  /*bd70*/  FMUL.FTZ R78, R78, R34.reuse ;  /* 0x000000224e4e7220 */ /* 0x080fe20000410000 */
[----:B------:R-:W-:Y:S01]  /*bd80*/  HMMA.16816.F32 R220, R4, R30, R56 ;  /* 0x0000001e04dc723c */ /* 0x000fe20000001838 */
[----:B------:R-:W2:Y:S01]  /*bd90*/  LDSM.16.MT88.4 R28, [R177+0x10000] ;  /* 0x01000000b11c783b */ /* 0x000ea20000004200 */
[----:B------:R-:W-:Y:S02]  /*bda0*/  FMUL.FTZ R79, R79, R34 ;  /* 0x000000224f4f7220 */ /* 0x000fe40000410000 */
[----:B------:R-:W-:Y:S02]  /*bdb0*/  IMAD.MOV.U32 R46, RZ, RZ, R2 ;  /* 0x000000ffff2e7224 */ /* 0x000fe400078e0002 */
[----:B------:R-:W-:Y:S02]  /*bdc0*/  IMAD.MOV.U32 R45, RZ, RZ, R12 ;  /* 0x000000ffff2d7224 */ /* 0x000fe400078e000c */
[----:B------:R-:W-:Y:S02]  /*bdd0*/  IMAD.MOV.U32 R58, RZ, RZ, R165 ;  /* 0x000000ffff3a7224 */ /* 0x000fe400078e00a5 */
[----:B------:R-:W-:-:S02]  /*bde0*/  IMAD.MOV.U32 R59, RZ, RZ, R164 ;  /* 0x000000ffff3b7224 */ /* 0x000fc400078e00a4 */
[-C--:B------:R-:W-:Y:S02]  /*bdf0*/  FMUL.FTZ R84, R84, R35.reuse ;  /* 0x0000002354547220 */ /* 0x080fe40000410000 */
[-C--:B------:R-:W-:Y:S02]  /*be00*/  FMUL.FTZ R85, R85, R35.reuse ;  /* 0x0000002355557220 */ /* 0x080fe40000410000 */
[-C--:B------:R-:W-:Y:S02]  /*be10*/  FMUL.FTZ R86, R86, R34.reuse ;  /* 0x0000002256567220 */ /* 0x080fe40000410000 */
[-C--:B------:R-:W-:Y:S02]  /*be20*/  FMUL.FTZ R87, R87, R34.reuse ;  /* 0x0000002257577220 */ /* 0x080fe40000410000 */
[-C--:B------:R-:W-:Y:S02]  /*be30*/  FMUL.FTZ R92, R92, R35.reuse ;  /* 0x000000235c5c7220 */ /* 0x080fe40000410000 */
[----:B------:R-:W-:Y:S01]  /*be40*/  FMUL.FTZ R93, R93, R35 ;  /* 0x000000235d5d7220 */ /* 0x000fe20000410000 */
[----:B-1----:R-:W-:Y:S01]  /*be50*/  HMMA.16816.F32 R116, R4, R24, R60 ;  /* 0x000000180474723c */ /* 0x002fe2000000183c */
[----:B------:R-:W-:-:S02]  /*be60*/  FMUL.FTZ R94, R94, R34 ;  /* 0x000000225e5e7220 */ /* 0x000fc40000410000 */
[-C--:B------:R-:W-:Y:S02]  /*be70*/  FMUL.FTZ R95, R95, R34.reuse ;  /* 0x000000225f5f7220 */ /* 0x080fe40000410000 */
[-C--:B------:R-:W-:Y:S02]  /*be80*/  FMUL.FTZ R96, R96, R35.reuse ;  /* 0x0000002360607220 */ /* 0x080fe40000410000 */
[----:B------:R-:W-:Y:S01]  /*be90*/  FMUL.FTZ R97, R97, R35 ;  /* 0x0000002361617220 */ /* 0x000fe20000410000 */
[C---:B------:R-:W-:Y:S01]  /*bea0*/  HMMA.16816.F32 R108, R4.reuse, R26, R64 ;  /* 0x0000001a046c723c */ /* 0x040fe20000001840 */
[----:B------:R-:W1:Y:S01]  /*beb0*/  LDSM.16.MT88.4 R24, [R178+0x10000] ;  /* 0x01000000b218783b */ /* 0x000e620000004200 */
[-C--:B------:R-:W-:Y:S02]  /*bec0*/  FMUL.FTZ R98, R98, R34.reuse ;  /* 0x0000002262627220 */ /* 0x080fe40000410000 */
[----:B------:R-:W-:Y:S02]  /*bed0*/  FMUL.FTZ R99, R99, R34 ;  /* 0x0000002263637220 */ /* 0x000fe40000410000 */
[----:B------:R-:W-:Y:S01]  /*bee0*/  IMAD.MOV.U32 R56, RZ, RZ, R217 ;  /* 0x000000ffff387224 */ /* 0x000fe200078e00d9 */
[----:B------:R-:W-:Y:S01]  /*bef0*/  MOV R66, R166 ;  /* 0x000000a600427202 */ /* 0x000fe20000000f00 */
[----:B------:R-:W-:Y:S01]  /*bf00*/  IMAD.MOV.U32 R64, RZ, RZ, R167 ;  /* 0x000000ffff407224 */ /* 0x000fe200078e00a7 */
[----:B--2---:R-:W-:Y:S01]  /*bf10*/  HMMA.16816.F32 R68, R4, R28, R68 ;  /* 0x0000001c0444723c */ /* 0x004fe20000001844 */
[----:B------:R-:W-:-:S02]  /*bf20*/  IMAD.MOV.U32 R65, RZ, RZ, R219 ;  /* 0x000000ffff417224 */ /* 0x000fc400078e00db */
[----:B------:R-:W-:Y:S02]  /*bf30*/  IMAD.MOV.U32 R67, RZ, RZ, R218 ;  /* 0x000000ffff437224 */ /* 0x000fe400078e00da */
[----:B------:R-:W-:Y:S02]  /*bf40*/  IMAD.MOV.U32 R57, RZ, RZ, R216 ;  /* 0x000000ffff397224 */ /* 0x000fe400078e00d8 */
[----:B------:R-:W-:Y:S01]  /*bf50*/  IMAD.MOV.U32 R48, RZ, RZ, R163 ;  /* 0x000000ffff307224 */ /* 0x000fe200078e00a3 */
[----:B------:R-:W-:Y:S01]  /*bf60*/  HMMA.16816.F32 R52, R4, R30, R72 ;  /* 0x0000001e0434723c */ /* 0x000fe20000001848 */
[----:B------:R-:W2:Y:S01]  /*bf70*/  LDSM.16.MT88.4 R28, [R180+0x10000] ;  /* 0x01000000b41c783b */ /* 0x000ea20000004200 */
[----:B------:R-:W-:Y:S02]  /*bf80*/  IMAD.MOV.U32 R49, RZ, RZ, R162 ;  /* 0x000000ffff317224 */ /* 0x000fe400078e00a2 */
[----:B------:R-:W-:Y:S02]  /*bf90*/  IMAD.MOV.U32 R50, RZ, RZ, R161 ;  /* 0x000000ffff327224 */ /* 0x000fe400078e00a1 */
[----:B------:R-:W-:-:S02]  /*bfa0*/  IMAD.MOV.U32 R51, RZ, RZ, R160 ;  /* 0x000000ffff337224 */ /* 0x000fc400078e00a0 */
[----:B------:R-:W-:Y:S02]  /*bfb0*/  IMAD.MOV.U32 R74, RZ, RZ, R3 ;  /* 0x000000ffff4a7224 */ /* 0x000fe400078e0003 */
[----:B------:R-:W-:Y:S02]  /*bfc0*/  IMAD.MOV.U32 R75, RZ, RZ, R13 ;  /* 0x000000ffff4b7224 */ /* 0x000fe400078e000d */
[----:B------:R-:W-:Y:S02]  /*bfd0*/  IMAD.MOV.U32 R72, RZ, RZ, R134 ;  /* 0x000000ffff487224 */ /* 0x000fe400078e0086 */
[----:B------:R-:W-:Y:S01]  /*bfe0*/  IMAD.MOV.U32 R73, RZ, RZ, R135 ;  /* 0x000000ffff497224 */ /* 0x000fe200078e0087 */
[C---:B-1----:R-:W-:Y:S07]  /*bff0*/  HMMA.16816.F32 R156, R4.reuse, R26, R80 ;  /* 0x0000001a049c723c */ /* 0x042fee0000001850 */
[----:B------:R-:W-:Y:S01]  /*c000*/  IMAD.MOV.U32 R82, RZ, RZ, R38 ;  /* 0x000000ffff527224 */ /* 0x000fe200078e0026 */
[----:B------:R-:W-:Y:S01]  /*c010*/  HMMA.16816.F32 R60, R4, R24, R76 ;  /* 0x00000018043c723c */ /* 0x000fe2000000184c */
[----:B------:R-:W1:Y:S01]  /*c020*/  LDSM.16.MT88.4 R24, [R179+0x10000] ;  /* 0x01000000b318783b */ /* 0x000e620000004200 */
[----:B------:R-:W-:Y:S01]  /*c030*/  IMAD.MOV.U32 R83, RZ, RZ, R39 ;  /* 0x000000ffff537224 */ /* 0x000fe200078e0027 */
[----:B------:R-:W3:Y:S01]  /*c040*/  LDC.U8 R78, c[0x0][0x2d8] ;  /* 0x0000b600ff4e7b82 */ /* 0x000ee20000000000 */
[----:B------:R-:W-:-:S03]  /*c050*/  IMAD.MOV.U32 R81, RZ, RZ, R51 ;  /* 0x000000ffff517224 */ /* 0x000fc600078e0033 */
[----:B------:R-:W-:Y:S01]  /*c060*/  IMAD.MOV.U32 R79, RZ, RZ, R133 ;  /* 0x000000ffff4f7224 */ /* 0x000fe200078e0085 */
[----:B------:R-:W-:Y:S01]  /*c070*/  MOV R77, R50 ;  /* 0x00000032004d7202 */ /* 0x000fe20000000f00 */
[C---:B--2---:R-:W-:Y:S07]  /*c080*/  HMMA.16816.F32 R164, R4.reuse, R30, R88 ;  /* 0x0000001e04a4723c */ /* 0x044fee0000001858 */
[----:B------:R-:W-:Y:S01]  /*c090*/  IMAD.WIDE.U32 R30, R0, -0x326172a9, RZ ;  /* 0xcd9e8d57001e7825 */ /* 0x000fe200078e00ff */
[----:B------:R-:W-:Y:S03]  /*c0a0*/  HMMA.16816.F32 R132, R4, R28, R84 ;  /* 0x0000001c0484723c */ /* 0x000fe60000001854 */
[----:B------:R-:W-:Y:S01]  /*c0b0*/  IMAD.MOV.U32 R91, RZ, RZ, R56 ;  /* 0x000000ffff5b7224 */ /* 0x000fe200078e0038 */
[----:B------:R-:W-:Y:S01]  /*c0c0*/  LOP3.LUT R2, R31, UR26, R82, 0x96, !PT ;  /* 0x0000001a1f027c12 */ /* 0x000fe2000f8e9652 */
[----:B------:R-:W-:Y:S01]  /*c0d0*/  IMAD.MOV.U32 R90, RZ, RZ, R57 ;  /* 0x000000ffff5a7224 */ /* 0x000fe200078e0039 */
[----:B------:R-:W-:Y:S01]  /*c0e0*/  LOP3.LUT R0, R33, UR24, R30, 0x96, !PT ;  /* 0x0000001821007c12 */ /* 0x000fe2000f8e961e */
[----:B------:R-:W-:-:S02]  /*c0f0*/  IMAD.MOV.U32 R89, RZ, RZ, R58 ;  /* 0x000000ffff597224 */ /* 0x000fc400078e003a */
[----:B------:R-:W-:-:S04]  /*c100*/  IMAD.WIDE.U32 R2, R2, -0x2daee0ad, RZ ;  /* 0xd2511f5302027825 */ /* 0x000fc800078e00ff */
[----:B------:R-:W-:Y:S01]  /*c110*/  IMAD.WIDE.U32 R12, R0, -0x2daee0ad, RZ ;  /* 0xd2511f53000c7825 */ /* 0x000fe200078e00ff */
[----:B------:R-:W-:-:S03]  /*c120*/  LOP3.LUT R3, R3, UR21, R144, 0x96, !PT ;  /* 0x0000001503037c12 */ /* 0x000fc6000f8e9690 */
[----:B------:R-:W-:Y:S01]  /*c130*/  IMAD.MOV.U32 R88, RZ, RZ, R59 ;  /* 0x000000ffff587224 */ /* 0x000fe200078e003b */
[----:B------:R-:W-:Y:S01]  /*c140*/  LOP3.LUT R0, R13, UR5, R2, 0x96, !PT ;  /* 0x000000050d007c12 */ /* 0x000fe2000f8e9602 */
[----:B------:R-:W-:Y:S01]  /*c150*/  IMAD.WIDE.U32 R2, R3, -0x326172a9, RZ ;  /* 0xcd9e8d5703027825 */ /* 0x000fe200078e00ff */
[----:B------:R-:W-:-:S03]  /*c160*/  LOP3.LUT R13, R19, UR4, R14, 0x96, !PT ;  /* 0x00000004130d7c12 */ /* 0x000fc6000f8e960e */
[----:B------:R-:W-:Y:S01]  /*c170*/  IMAD.WIDE.U32 R14, R0, -0x326172a9, RZ ;  /* 0xcd9e8d57000e7825 */ /* 0x000fe200078e00ff */
[----:B------:R-:W-:Y:S01]  /*c180*/  LOP3.LUT R3, R3, UR8, R32, 0x96, !PT ;  /* 0x0000000803037c12 */ /* 0x000fe2000f8e9620 */
[C---:B-1----:R-:W-:Y:S02]  /*c190*/  HMMA.16816.F32 R216, R4.reuse, R24, R92 ;  /* 0x0000001804d8723c */ /* 0x042fe4000000185c */
[----:B------:R-:W-:Y:S01]  /*c1a0*/  IMAD.WIDE.U32 R16, R13, -0x2daee0ad, RZ ;  /* 0xd2511f530d107825 */ /* 0x000fe200078e00ff */
[----:B------:R-:W-:Y:S02]  /*c1b0*/  LOP3.LUT R0, R15, UR4, R2, 0x96, !PT ;  /* 0x000000040f007c12 */ /* 0x000fe4000f8e9602 */
[----:B------:R-:W-:Y:S01]  /*c1c0*/  LOP3.LUT R15, R21, UR20, R18, 0x96, !PT ;  /* 0x00000014150f7c12 */ /* 0x000fe2000f8e9612 */
[----:B------:R-:W-:Y:S02]  /*c1d0*/  IMAD.WIDE.U32 R2, R3, -0x2daee0ad, RZ ;  /* 0xd2511f5303027825 */ /* 0x000fe400078e00ff */
[----:B------:R-:W-:Y:S01]  /*c1e0*/  HMMA.16816.F32 R160, R4, R26, R96 ;  /* 0x0000001a04a0723c */ /* 0x000fe20000001860 */
[----:B------:R-:W-:Y:S01]  /*c1f0*/  LDSM.16.MT88.4 R24, [R177+0xe800] ;  /* 0x00e80000b118783b */ /* 0x000fe20000004200 */
[----:B------:R-:W-:Y:S01]  /*c200*/  IMAD.WIDE.U32 R38, R0, -0x2daee0ad, RZ ;  /* 0xd2511f5300267825 */ /* 0x000fe200078e00ff */
[----:B------:R-:W-:-:S03]  /*c210*/  LOP3.LUT R0, R3, UR29, R12, 0x96, !PT ;  /* 0x0000001d03007c12 */ /* 0x000fc6000f8e960c */
[----:B------:R-:W-:Y:S01]  /*c220*/  IMAD.MOV.U32 R86, RZ, RZ, R49 ;  /* 0x000000ffff567224 */ /* 0x000fe200078e0031 */
[----:B------:R-:W-:Y:S01]  /*c230*/  LOP3.LUT R2, R39, UR16, R2, 0x96, !PT ;  /* 0x0000001027027c12 */ /* 0x000fe2000f8e9602 */
[----:B------:R-:W-:Y:S01]  /*c240*/  IMAD.WIDE.U32 R12, R0, -0x326172a9, RZ ;  /* 0xcd9e8d57000c7825 */ /* 0x000fe200078e00ff */
[----:B------:R-:W-:Y:S02]  /*c250*/  LOP3.LUT R4, R17, UR16, R22, 0x96, !PT ;  /* 0x0000001011047c12 */ /* 0x000fe4000f8e9616 */
[----:B------:R-:W-:Y:S01]  /*c260*/  LOP3.LUT R17, R21, UR20, R18, 0x96, !PT ;  /* 0x0000001415117c12 */ /* 0x000fe2000f8e9612 */
[----:B------:R-:W-:Y:S01]  /*c270*/  IMAD.WIDE.U32 R2, R2, -0x326172a9, RZ ;  /* 0xcd9e8d5702027825 */ /* 0x000fe200078e00ff */
[----:B------:R-:W-:-:S03]  /*c280*/  LOP3.LUT R43, R13, UR20, R14, 0x96, !PT ;  /* 0x000000140d2b7c12 */ /* 0x000fc6000f8e960e */
[----:B------:R-:W-:Y:S01]  /*c290*/  IMAD.WIDE.U32 R4, R4, -0x326172a9, RZ ;  /* 0xcd9e8d5704047825 */ /* 0x000fe200078e00ff */
[----:B------:R-:W-:Y:S02]  /*c2a0*/  LOP3.LUT R36, R3, UR28, R12, 0x96, !PT ;  /* 0x0000001c03247c12 */ /* 0x000fe4000f8e960c */
[C---:B------:R-:W-:Y:S01]  /*c2b0*/  LOP3.LUT R0, R2.reuse, 0xff, RZ, 0xc0, !PT ;  /* 0x000000ff02007812 */ /* 0x040fe200078ec0ff */
[----:B------:R-:W-:Y:S01]  /*c2c0*/  IMAD.MOV.U32 R98, RZ, RZ, R65 ;  /* 0x000000ffff627224 */ /* 0x000fe200078e0041 */
[----:B------:R-:W-:Y:S01]  /*c2d0*/  LOP3.LUT R94, R2, 0xffff, RZ, 0xc0, !PT ;  /* 0x0000ffff025e7812 */ /* 0x000fe200078ec0ff */
[----:B------:R-:W-:Y:S01]  /*c2e0*/  IMAD.MOV.U32 R99, RZ, RZ, R66 ;  /* 0x000000ffff637224 */ /* 0x000fe200078e0042 */
[--C-:B------:R-:W-:Y:S01]  /*c2f0*/  SHF.R.U32.HI R40, RZ, 0x10, R2.reuse ;  /* 0x00000010ff287819 */ /* 0x100fe20000011602 */
[----:B------:R-:W-:Y:S01]  /*c300*/  IMAD.MOV.U32 R96, RZ, RZ, R75 ;  /* 0x000000ffff607224 */ /* 0x000fe200078e004b */
[----:B------:R-:W-:Y:S01]  /*c310*/  SHF.R.U32.HI R39, RZ, 0x18, R2 ;  /* 0x00000018ff277819 */ /* 0x000fe20000011602 */
[----:B------:R-:W-:Y:S01]  /*c320*/  IMAD.WIDE.U32 R2, R15, -0x2daee0ad, RZ ;  /* 0xd2511f530f027825 */ /* 0x000fe200078e00ff */
[----:B------:R-:W-:-:S02]  /*c330*/  LOP3.LUT R7, R4, 0xff, RZ, 0xc0, !PT ;  /* 0x000000ff04077812 */ /* 0x000fc400078ec0ff */
[----:B------:R-:W-:Y:S01]  /*c340*/  LOP3.LUT R6, R5, UR28, R20, 0x96, !PT ;  /* 0x0000001c05067c12 */ /* 0x000fe2000f8e9614 */
[----:B------:R-:W-:Y:S01]  /*c350*/  IMAD.MOV.U32 R95, RZ, RZ, R48 ;  /* 0x000000ffff5f7224 */ /* 0x000fe200078e0030 */
[----:B------:R-:W-:Y:S01]  /*c360*/  LOP3.LUT R28, R3, UR27, R16, 0x96, !PT ;  /* 0x0000001b031c7c12 */ /* 0x000fe2000f8e9610 */
[----:B------:R-:W-:Y:S01]  /*c370*/  LDSM.16.MT88.4 R20, [R177+0xc800] ;  /* 0x00c80000b114783b */ /* 0x000fe20000004200 */
[C---:B------:R-:W-:Y:S02]  /*c380*/  LOP3.LUT R29, R2.reuse, 0xff, RZ, 0xc0, !PT ;  /* 0x000000ff021d7812 */ /* 0x040fe400078ec0ff */
[----:B------:R-:W-:Y:S02]  /*c390*/  LOP3.LUT R42, R2, 0xffff, RZ, 0xc0, !PT ;  /* 0x0000ffff022a7812 */ /* 0x000fe400078ec0ff */
[--C-:B------:R-:W-:Y:S02]  /*c3a0*/  SHF.R.U32.HI R44, RZ, 0x10, R2.reuse ;  /* 0x00000010ff2c7819 */ /* 0x100fe40000011602 */
[----:B------:R-:W-:Y:S01]  /*c3b0*/  SHF.R.U32.HI R37, RZ, 0x18, R2 ;  /* 0x00000018ff257819 */ /* 0x000fe20000011602 */
[----:B------:R-:W-:Y:S01]  /*c3c0*/  IMAD.WIDE.U32 R2, R17, -0x2daee0ad, RZ ;  /* 0xd2511f5311027825 */ /* 0x000fe200078e00ff */
[----:B------:R-:W-:-:S02]  /*c3d0*/  LOP3.LUT R18, R4, 0xffff, RZ, 0xc0, !PT ;  /* 0x0000ffff04127812 */ /* 0x000fc400078ec0ff */
[----:B---3--:R-:W-:Y:S02]  /*c3e0*/  ISETP.GE.U32.AND P3, PT, R78, R0, PT ;  /* 0x000000004e00720c */ /* 0x008fe40003f66070 */
[----:B------:R-:W-:Y:S02]  /*c3f0*/  LOP3.LUT R0, R3, UR27, R102, 0x96, !PT ;  /* 0x0000001b03007c12 */ /* 0x000fe4000f8e9666 */
[----:B------:R-:W-:Y:S01]  /*c400*/  LOP3.LUT R5, R2, 0xffff, RZ, 0xc0, !PT ;  /* 0x0000ffff02057812 */ /* 0x000fe200078ec0ff */
[----:B------:R-:W-:Y:S01]  /*c410*/  FFMA.FTZ R3, R143, c[0x0][0x23c], -R11 ;  /* 0x00008f008f037a23 */ /* 0x000fe2000001080b */
[----:B------:R-:W-:Y:S02]  /*c420*/  ISETP.GE.U32.AND P2, PT, R78, R7, PT ;  /* 0x000000074e00720c */ /* 0x000fe40003f46070 */
[----:B------:R-:W-:Y:S01]  /*c430*/  LOP3.LUT R13, R2, 0xff, RZ, 0xc0, !PT ;  /* 0x000000ff020d7812 */ /* 0x000fe200078ec0ff */
[----:B------:R1:W-:Y:S01]  /*c440*/  MUFU.EX2 R76, R3 ;  /* 0x00000003004c7308 */ /* 0x0003e20000000800 */
[----:B------:R-:W-:-:S02]  /*c450*/  SHF.R.U32.HI R12, RZ, 0x10, R2 ;  /* 0x00000010ff0c7819 */ /* 0x000fc40000011602 */
[----:B------:R-:W-:Y:S02]  /*c460*/  SHF.R.U32.HI R7, RZ, 0x18, R2 ;  /* 0x00000018ff077819 */ /* 0x000fe40000011602 */
[----:B------:R-:W-:Y:S02]  /*c470*/  LOP3.LUT R2, R6, 0xff, RZ, 0xc0, !PT ;  /* 0x000000ff06027812 */ /* 0x000fe400078ec0ff */
[----:B------:R-:W-:Y:S02]  /*c480*/  SHF.R.U32.HI R41, RZ, 0x10, R4 ;  /* 0x00000010ff297819 */ /* 0x000fe40000011604 */
[----:B------:R-:W-:Y:S01]  /*c490*/  ISETP.GE.U32.AND P6, PT, R78, R2, PT ;  /* 0x000000024e00720c */ /* 0x000fe20003fc6070 */
[----:B------:R-:W-:Y:S01]  /*c4a0*/  @!P2 HADD2 R170, -R210.H0_H0, -RZ.H0_H0 ;  /* 0xa00000ffd2aaa230 */ /* 0x000fe20000000900 */
[----:B------:R-:W-:Y:S02]  /*c4b0*/  SHF.R.U32.HI R2, RZ, 0x18, R6 ;  /* 0x00000018ff027819 */ /* 0x000fe40000011606 */
[----:B------:R-:W-:-:S02]  /*c4c0*/  SHF.R.U32.HI R4, RZ, 0x18, R4 ;  /* 0x00000018ff047819 */ /* 0x000fc40000011604 */
[----:B------:R-:W-:Y:S01]  /*c4d0*/  ISETP.GE.U32.AND P1, PT, R78, R2, PT ;  /* 0x000000024e00720c */ /* 0x000fe20003f26070 */
[----:B-1----:R-:W-:Y:S01]  /*c4e0*/  FFMA.FTZ R3, R149, c[0x0][0x23c], -R11 ;  /* 0x00008f0095037a23 */ /* 0x002fe2000001080b */
[----:B------:R-:W-:Y:S02]  /*c4f0*/  LOP3.LUT R2, R6, 0xffff, RZ, 0xc0, !PT ;  /* 0x0000ffff06027812 */ /* 0x000fe400078ec0ff */
[----:B------:R-:W-:Y:S01]  /*c500*/  ISETP.GE.U32.AND P0, PT, R78, R4, PT ;  /* 0x000000044e00720c */ /* 0x000fe20003f06070 */
[----:B------:R1:W-:Y:S01]  /*c510*/  MUFU.EX2 R97, R3 ;  /* 0x0000000300617308 */ /* 0x0003e20000000800 */
[----:B------:R-:W-:Y:S01]  /*c520*/  SHF.R.U32.HI R4, RZ, 0x10, R6 ;  /* 0x00000010ff047819 */ /* 0x000fe20000011606 */
[----:B------:R-:W-:Y:S01]  /*c530*/  @!P6 HADD2 R100, -R209.H0_H0, -RZ.H0_H0 ;  /* 0xa00000ffd164e230 */ /* 0x000fe20000000900 */
[----:B------:R-:W-:Y:S02]  /*c540*/  SHF.R.U32.HI R2, RZ, 0x8, R2 ;  /* 0x00000008ff027819 */ /* 0x000fe40000011602 */
[----:B------:R-:W-:-:S02]  /*c550*/  LOP3.LUT R4, R4, 0xff, RZ, 0xc0, !PT ;  /* 0x000000ff04047812 */ /* 0x000fc400078ec0ff */
[----:B------:R-:W-:Y:S01]  /*c560*/  LOP3.LUT R2, R2, 0xffff, RZ, 0xc0, !PT ;  /* 0x0000ffff02027812 */ /* 0x000fe200078ec0ff */
[----:B------:R-:W-:Y:S01]  /*c570*/  @!P1 HADD2 R136, -R211.H0_H0, -RZ.H0_H0 ;  /* 0xa00000ffd3889230 */ /* 0x000fe20000000900 */
[C---:B------:R-:W-:Y:S02]  /*c580*/  ISETP.GE.U32.AND P5, PT, R78.reuse, R4, PT ;  /* 0x000000044e00720c */ /* 0x040fe40003fa6070 */
[----:B------:R-:W-:Y:S01]  /*c590*/  ISETP.GE.U32.AND P4, PT, R78, R2, PT ;  /* 0x000000024e00720c */ /* 0x000fe20003f86070 */
[----:B------:R-:W-:Y:S01]  /*c5a0*/  @!P0 HADD2 R244, -R146.H0_H0, -RZ.H0_H0 ;  /* 0xa00000ff92f48230 */ /* 0x000fe20000000900 */
[----:B------:R-:W-:Y:S01]  /*c5b0*/  SHF.R.U32.HI R4, RZ, 0x8, R5 ;  /* 0x00000008ff047819 */ /* 0x000fe20000011605 */
[----:B------:R-:W-:Y:S01]  /*c5c0*/  FFMA.FTZ R5, R150, c[0x0][0x23c], -R10 ;  /* 0x00008f0096057a23 */ /* 0x000fe2000001080a */
[----:B------:R-:W-:Y:S01]  /*c5d0*/  SHF.R.U32.HI R2, RZ, 0x8, R18 ;  /* 0x00000008ff027819 */ /* 0x000fe20000011612 */
[----:B-1----:R-:W-:Y:S01]  /*c5e0*/  FFMA.FTZ R3, R142, c[0x0][0x23c], -R11 ;  /* 0x00008f008e037a23 */ /* 0x002fe2000001080b */
[----:B------:R-:W-:Y:S01]  /*c5f0*/  @!P6 PRMT R209, R100, 0x5410, RZ ;  /* 0x0000541064d1e816 */ /* 0x000fe200000000ff */
[----:B------:R1:W-:Y:S01]  /*c600*/  MUFU.EX2 R85, R5 ;  /* 0x0000000500557308 */ /* 0x0003e20000000800 */
[----:B------:R-:W-:Y:S01]  /*c610*/  LOP3.LUT R2, R2, 0xffff, RZ, 0xc0, !PT ;  /* 0x0000ffff02027812 */ /* 0x000fe200078ec0ff */
[----:B------:R-:W2:Y:S01]  /*c620*/  LDSM.16.MT88.4 R16, [R180+0xc800] ;  /* 0x00c80000b410783b */ /* 0x000ea20000004200 */
[----:B------:R-:W-:Y:S01]  /*c630*/  PRMT R13, R13, 0x5410, R4 ;  /* 0x000054100d0d7816 */ /* 0x000fe20000000004 */
[----:B------:R-:W-:Y:S01]  /*c640*/  IMAD.MOV.U32 R150, RZ, RZ, R73 ;  /* 0x000000ffff967224 */ /* 0x000fe200078e0049 */
[----:B------:R-:W-:Y:S01]  /*c650*/  ISETP.GE.U32.AND P6, PT, R78, R2, PT ;  /* 0x000000024e00720c */ /* 0x000fe20003fc6070 */
[----:B------:R-:W-:Y:S01]  /*c660*/  @!P4 HADD2 R101, -R212.H0_H0, -RZ.H0_H0 ;  /* 0xa00000ffd465c230 */ /* 0x000fe20000000900 */
[----:B------:R-:W-:Y:S01]  /*c670*/  SHF.R.U32.HI R4, RZ, 0x10, R0 ;  /* 0x00000010ff047819 */ /* 0x000fe20000011600 */
[----:B------:R3:W-:Y:S01]  /*c680*/  MUFU.EX2 R80, R3 ;  /* 0x0000000300507308 */ /* 0x0007e20000000800 */
[----:B------:R-:W-:-:S02]  /*c690*/  LOP3.LUT R2, R0, 0xffff, RZ, 0xc0, !PT ;  /* 0x0000ffff00027812 */ /* 0x000fc400078ec0ff */
[----:B------:R-:W-:Y:S02]  /*c6a0*/  LOP3.LUT R6, R0, 0xff, RZ, 0xc0, !PT ;  /* 0x000000ff00067812 */ /* 0x000fe400078ec0ff */
[----:B------:R-:W-:Y:S02]  /*c6b0*/  SHF.R.U32.HI R2, RZ, 0x8, R2 ;  /* 0x00000008ff027819 */ /* 0x000fe40000011602 */
[----:B------:R-:W-:Y:S02]  /*c6c0*/  PRMT R78, R78, 0x7054, R78 ;  /* 0x000070544e4e7816 */ /* 0x000fe4000000004e */
[----:B-1----:R-:W-:Y:S02]  /*c6d0*/  SHF.R.U32.HI R5, RZ, 0x18, R0 ;  /* 0x00000018ff057819 */ /* 0x002fe40000011600 */
[----:B------:R-:W-:Y:S02]  /*c6e0*/  LOP3.LUT R0, R4, 0xff, RZ, 0xc0, !PT ;  /* 0x000000ff04007812 */ /* 0x000fe400078ec0ff */
[----:B------:R-:W-:-:S02]  /*c6f0*/  PRMT R6, R6, 0x5410, R2 ;  /* 0x0000541006067816 */ /* 0x000fc40000000002 */
[----:B------:R-:W-:Y:S01]  /*c700*/  PRMT R5, R0, 0x5410, R5 ;  /* 0x0000541000057816 */ /* 0x000fe20000000005 */
[----:B---3--:R-:W-:Y:S01]  /*c710*/  FFMA.FTZ R3, R141, c[0x0][0x23c], -R11 ;  /* 0x00008f008d037a23 */ /* 0x008fe2000001080b */
[----:B------:R-:W-:Y:S01]  /*c720*/  @!P1 PRMT R211, R136, 0x5410, RZ ;  /* 0x0000541088d39816 */ /* 0x000fe200000000ff */
[----:B------:R-:W-:Y:S01]  /*c730*/  FFMA.FTZ R0, R169, c[0x0][0x23c], -R10 ;  /* 0x00008f00a9007a23 */ /* 0x000fe2000001080a */
[----:B------:R-:W-:Y:S01]  /*c740*/  MOV R149, R74 ;  /* 0x0000004a00957202 */ /* 0x000fe20000000f00 */
[----:B------:R1:W-:Y:S01]  /*c750*/  MUFU.EX2 R87, R3 ;  /* 0x0000000300577308 */ /* 0x0003e20000000800 */
[----:B------:R-:W-:Y:S01]  /*c760*/  @!P5 HADD2 R169, -R213.H0_H0, -RZ.H0_H0 ;  /* 0xa00000ffd5a9d230 */ /* 0x000fe20000000900 */
[----:B------:R-:W-:Y:S02]  /*c770*/  @!P0 PRMT R146, R244, 0x5410, RZ ;  /* 0x00005410f4928816 */ /* 0x000fe400000000ff */
[----:B------:R-:W-:Y:S02]  /*c780*/  @!P4 PRMT R212, R101, 0x5410, RZ ;  /* 0x0000541065d4c816 */ /* 0x000fe400000000ff */
[----:B------:R-:W-:-:S02]  /*c790*/  @!P5 PRMT R213, R169, 0x5410, RZ ;  /* 0x00005410a9d5d816 */ /* 0x000fc400000000ff */
[----:B------:R3:W-:Y:S01]  /*c7a0*/  MUFU.EX2 R92, R0 ;  /* 0x00000000005c7308 */ /* 0x0007e20000000800 */
[----:B------:R-:W-:Y:S02]  /*c7b0*/  @!P2 PRMT R210, R170, 0x5410, RZ ;  /* 0x00005410aad2a816 */ /* 0x000fe400000000ff */
[----:B-1----:R-:W-:-:S04]  /*c7c0*/  LOP3.LUT R3, R12, 0xff, RZ, 0xc0, !PT ;  /* 0x000000ff0c037812 */ /* 0x002fc800078ec0ff */
[----:B------:R-:W-:Y:S01]  /*c7d0*/  PRMT R7, R3, 0x5410, R7 ;  /* 0x0000541003077816 */ /* 0x000fe20000000007 */
[--C-:B------:R-:W-:Y:S01]  /*c7e0*/  FFMA.FTZ R3, R168, c[0x0][0x23c], -R10.reuse ;  /* 0x00008f00a8037a23 */ /* 0x100fe2000001080a */
[----:B------:R-:W-:Y:S02]  /*c7f0*/  @!P6 HADD2 R168, -R208.H0_H0, -RZ.H0_H0 ;  /* 0xa00000ffd0a8e230 */ /* 0x000fe40000000900 */
[----:B---3--:R-:W-:Y:S01]  /*c800*/  HSET2.LE.AND R0, R6, R78, PT ;  /* 0x0000004e06007233 */ /* 0x008fe20003803000 */
[----:B------:R1:W3:Y:S01]  /*c810*/  MUFU.EX2 R93, R3 ;  /* 0x00000003005d7308 */ /* 0x0002e20000000800 */
[----:B------:R-:W4:Y:S01]  /*c820*/  LDC.U8 R244, c[0x0][0x2d8] ;  /* 0x0000b600fff47b82 */ /* 0x000f220000000000 */
[----:B------:R-:W-:Y:S01]  /*c830*/  @!P6 PRMT R208, R168, 0x5410, RZ ;  /* 0x00005410a8d0e816 */ /* 0x000fe200000000ff */
[----:B-1----:R-:W-:Y:S01]  /*c840*/  FFMA.FTZ R3, R151, c[0x0][0x23c], -R10 ;  /* 0x00008f0097037a23 */ /* 0x002fe2000001080a */
[----:B---3--:R-:W-:Y:S01]  /*c850*/  F2FP.PACK_AB R2, R93, R85 ;  /* 0x000000555d02723e */ /* 0x008fe200000000ff */
[----:B------:R-:W-:-:S03]  /*c860*/  IMAD.MOV.U32 R151, RZ, RZ, R72 ;  /* 0x000000ffff977224 */ /* 0x000fc600078e0048 */
[----:B------:R1:W3:Y:S01]  /*c870*/  MUFU.EX2 R84, R3 ;  /* 0x0000000300547308 */ /* 0x0002e20000000800 */
[C---:B------:R-:W-:Y:S02]  /*c880*/  PRMT R143, R2.reuse, 0x7610, R143 ;  /* 0x00007610028f7816 */ /* 0x040fe4000000008f */
[----:B------:R-:W-:Y:S01]  /*c890*/  PRMT R141, R2, 0x7632, R141 ;  /* 0x00007632028d7816 */ /* 0x000fe2000000008d */
[----:B------:R-:W-:Y:S01]  /*c8a0*/  HSET2.LE.AND R2, R5, R78, PT ;  /* 0x0000004e05027233 */ /* 0x000fe20003803000 */
[----:B-1----:R-:W-:-:S04]  /*c8b0*/  F2FP.PACK_AB R3, R97, R76 ;  /* 0x0000004c6103723e */ /* 0x002fc800000000ff */
[C---:B------:R-:W-:Y:S02]  /*c8c0*/  PRMT R145, R3.reuse, 0x7610, R145 ;  /* 0x0000761003917816 */ /* 0x040fe40000000091 */
[----:B------:R-:W-:-:S04]  /*c8d0*/  PRMT R142, R3, 0x7632, R142 ;  /* 0x00007632038e7816 */ /* 0x000fc8000000008e */
[----:B------:R-:W-:-:S04]  /*c8e0*/  PRMT R3, R145, 0x5410, R142 ;  /* 0x0000541091037816 */ /* 0x000fc8000000008e */
[----:B------:R-:W-:Y:S02]  /*c8f0*/  LOP3.LUT R4, R0, R3, RZ, 0xc0, !PT ;  /* 0x0000000300047212 */ /* 0x000fe400078ec0ff */
[----:B------:R-:W-:-:S04]  /*c900*/  PRMT R0, R143, 0x5410, R141 ;  /* 0x000054108f007816 */ /* 0x000fc8000000008d */
[----:B------:R-:W-:Y:S02]  /*c910*/  LOP3.LUT R5, R2, R0, RZ, 0xc0, !PT ;  /* 0x0000000002057212 */ /* 0x000fe400078ec0ff */
[----:B------:R-:W-:Y:S02]  /*c920*/  F2FP.PACK_AB R0, R87, R80 ;  /* 0x000000505700723e */ /* 0x000fe400000000ff */
[----:B---3--:R-:W-:Y:S02]  /*c930*/  F2FP.PACK_AB R2, R92, R84 ;  /* 0x000000545c02723e */ /* 0x008fe400000000ff */
[C---:B------:R-:W-:Y:S02]  /*c940*/  PRMT R140, R0.reuse, 0x7610, R140 ;  /* 0x00007610008c7816 */ /* 0x040fe4000000008c */
[----:B------:R-:W-:Y:S01]  /*c950*/  PRMT R138, R0, 0x7632, R138 ;  /* 0x00007632008a7816 */ /* 0x000fe2000000008a */
[----:B------:R-:W-:Y:S01]  /*c960*/  HSET2.LE.AND R0, R13, R78, PT ;  /* 0x0000004e0d007233 */ /* 0x000fe20003803000 */
[----:B------:R-:W-:Y:S01]  /*c970*/  PRMT R139, R2, 0x7610, R139 ;  /* 0x00007610028b7816 */ /* 0x000fe2000000008b */
[----:B------:R-:W1:Y:S01]  /*c980*/  LDSM.16.MT88.4 R12, [R178+0xc800] ;  /* 0x00c80000b20c783b */ /* 0x000e620000004200 */
[----:B------:R-:W-:-:S02]  /*c990*/  PRMT R3, R140, 0x5410, R138 ;  /* 0x000054108c037816 */ /* 0x000fc4000000008a */
[----:B------:R-:W-:Y:S01]  /*c9a0*/  PRMT R137, R2, 0x7632, R137 ;  /* 0x0000763202897816 */ /* 0x000fe20000000089 */
[----:B------:R-:W-:Y:S01]  /*c9b0*/  HSET2.LE.AND R2, R7, R78, PT ;  /* 0x0000004e07027233 */ /* 0x000fe20003803000 */
[----:B------:R-:W-:Y:S01]  /*c9c0*/  LOP3.LUT R6, R0, R3, RZ, 0xc0, !PT ;  /* 0x0000000300067212 */ /* 0x000fe200078ec0ff */
[----:B------:R-:W-:Y:S01]  /*c9d0*/  IMAD.MOV.U32 R78, RZ, RZ, R67 ;  /* 0x000000ffff4e7224 */ /* 0x000fe200078e0043 */
[----:B------:R-:W-:-:S04]  /*c9e0*/  PRMT R0, R139, 0x5410, R137 ;  /* 0x000054108b007816 */ /* 0x000fc80000000089 */
[----:B------:R-:W-:Y:S01]  /*c9f0*/  LOP3.LUT R7, R2, R0, RZ, 0xc0, !PT ;  /* 0x0000000002077212 */ /* 0x000fe200078ec0ff */
[----:B------:R-:W-:Y:S02]  /*ca00*/  IMAD.MOV.U32 R0, RZ, RZ, R79 ;  /* 0x000000ffff007224 */ /* 0x000fe400078e004f */
[----:B------:R-:W-:Y:S02]  /*ca10*/  IMAD.MOV.U32 R79, RZ, RZ, R64 ;  /* 0x000000ffff4f7224 */ /* 0x000fe400078e0040 */
[----:B------:R-:W-:Y:S02]  /*ca20*/  IMAD.MOV.U32 R2, RZ, RZ, R85 ;  /* 0x000000ffff027224 */ /* 0x000fe400078e0055 */
[C---:B--2---:R-:W-:Y:S07]  /*ca30*/  HMMA.16816.F32 R64, R4.reuse, R18, R232 ;  /* 0x000000120440723c */ /* 0x044fee00000018e8 */
[----:B------:R-:W-:Y:S01]  /*ca40*/  IMAD.MOV.U32 R235, RZ, RZ, R79 ;  /* 0x000000ffffeb7224 */ /* 0x000fe200078e004f */
[----:B------:R-:W-:Y:S01]  /*ca50*/  HMMA.16816.F32 R48, R4, R22, R240 ;  /* 0x000000160430723c */ /* 0x000fe200000018f0 */
[----:B------:R-:W-:-:S02]  /*ca60*/  IMAD.MOV.U32 R232, RZ, RZ, R150 ;  /* 0x000000ffffe87224 */ /* 0x000fc400078e0096 */
[----:B------:R-:W-:Y:S02]  /*ca70*/  IMAD.MOV.U32 R233, RZ, RZ, R149 ;  /* 0x000000ffffe97224 */ /* 0x000fe400078e0095 */
[----:B------:R-:W-:Y:S02]  /*ca80*/  IMAD.MOV.U32 R234, RZ, RZ, R96 ;  /* 0x000000ffffea7224 */ /* 0x000fe400078e0060 */
[----:B------:R-:W-:Y:S01]  /*ca90*/  MOV R243, R87 ;  /* 0x0000005700f37202 */ /* 0x000fe20000000f00 */
[----:B------:R-:W-:Y:S01]  /*caa0*/  HMMA.16816.F32 R120, R4, R16, R120 ;  /* 0x000000100478723c */ /* 0x000fe20000001878 */
[----:B------:R-:W-:Y:S01]  /*cab0*/  IMAD.MOV.U32 R242, RZ, RZ, R84 ;  /* 0x000000fffff27224 */ /* 0x000fe200078e0054 */
[----:B------:R-:W-:Y:S01]  /*cac0*/  LDSM.16.MT88.4 R16, [R179+0xe800] ;  /* 0x00e80000b310783b */ /* 0x000fe20000004200 */
[----:B------:R-:W-:Y:S02]  /*cad0*/  IMAD.MOV.U32 R241, RZ, RZ, R80 ;  /* 0x000000fffff17224 */ /* 0x000fe400078e0050 */
[----:B------:R-:W-:-:S03]  /*cae0*/  IMAD.MOV.U32 R240, RZ, RZ, R81 ;  /* 0x000000fffff07224 */ /* 0x000fc600078e0051 */
[C---:B-1----:R-:W-:Y:S07]  /*caf0*/  HMMA.16816.F32 R56, R4.reuse, R14, R236 ;  /* 0x0000000e0438723c */ /* 0x042fee00000018ec */
[----:B------:R-:W-:Y:S01]  /*cb00*/  IMAD.MOV.U32 R239, RZ, RZ, R77 ;  /* 0x000000ffffef7224 */ /* 0x000fe200078e004d */
[----:B------:R-:W-:Y:S01]  /*cb10*/  HMMA.16816.F32 R112, R4, R12, R112 ;  /* 0x0000000c0470723c */ /* 0x000fe20000001870 */
[----:B------:R-:W-:Y:S01]  /*cb20*/  IMAD.MOV.U32 R237, RZ, RZ, R76 ;  /* 0x000000ffffed7224 */ /* 0x000fe200078e004c */
[----:B------:R-:W1:Y:S01]  /*cb30*/  LDSM.16.MT88.4 R12, [R179+0xc800] ;  /* 0x00c80000b30c783b */ /* 0x000e620000004200 */
[----:B------:R-:W-:-:S02]  /*cb40*/  IMAD.MOV.U32 R236, RZ, RZ, R78 ;  /* 0x000000ffffec7224 */ /* 0x000fc400078e004e */
[----:B------:R-:W-:-:S03]  /*cb50*/  IMAD.MOV.U32 R238, RZ, RZ, R97 ;  /* 0x000000ffffee7224 */ /* 0x000fc600078e0061 */
[C---:B------:R-:W-:Y:S07]  /*cb60*/  HMMA.16816.F32 R76, R4.reuse, R24, R204 ;  /* 0x00000018044c723c */ /* 0x040fee00000018cc */
[----:B------:R-:W-:Y:S01]  /*cb70*/  IMAD.MOV.U32 R205, RZ, RZ, R83 ;  /* 0x000000ffffcd7224 */ /* 0x000fe200078e0053 */
[----:B------:R-:W-:Y:S01]  /*cb80*/  HMMA.16816.F32 R104, R4, R20, R104 ;  /* 0x000000140468723c */ /* 0x000fe20000001868 */
[----:B------:R-:W-:Y:S01]  /*cb90*/  IMAD.MOV.U32 R207, RZ, RZ, R148 ;  /* 0x000000ffffcf7224 */ /* 0x000fe200078e0094 */
[----:B------:R-:W2:Y:S01]  /*cba0*/  LDSM.16.MT88.4 R20, [R180+0xe800] ;  /* 0x00e80000b414783b */ /* 0x000ea20000004200 */
[----:B------:R-:W-:-:S02]  /*cbb0*/  IMAD.MOV.U32 R204, RZ, RZ, R82 ;  /* 0x000000ffffcc7224 */ /* 0x000fc400078e0052 */
[----:B------:R-:W3:Y:S03]  /*cbc0*/  LDC.U8 R205, c[0x0][0x2d8] ;  /* 0x0000b600ffcd7b82 */ /* 0x000ee60000000000 */
[----:B------:R-:W-:Y:S01]  /*cbd0*/  LOP3.LUT R3, R31, UR26, R204, 0x96, !PT ;  /* 0x0000001a1f037c12 */ /* 0x000fe2000f8e96cc */
[----:B------:R-:W-:Y:S01]  /*cbe0*/  HMMA.16816.F32 R80, R4, R26, R224 ;  /* 0x0000001a0450723c */ /* 0x000fe200000018e0 */
[----:B------:R-:W-:Y:S06]  /*cbf0*/  LDSM.16.MT88.4 R24, [R179+0x10800] ;  /* 0x01080000b318783b */ /* 0x000fec0000004200 */
[----:B------:R-:W-:-:S02]  /*cc00*/  IMAD.MOV.U32 R227, RZ, RZ, R207 ;  /* 0x000000ffffe37224 */ /* 0x000fc400078e00cf */
[----:B------:R-:W-:Y:S02]  /*cc10*/  IMAD.MOV.U32 R224, RZ, RZ, R88 ;  /* 0x000000ffffe07224 */ /* 0x000fe400078e0058 */
[----:B------:R-:W-:Y:S02]  /*cc20*/  IMAD.MOV.U32 R225, RZ, RZ, R89 ;  /* 0x000000ffffe17224 */ /* 0x000fe400078e0059 */
[----:B------:R-:W-:Y:S01]  /*cc30*/  IMAD.MOV.U32 R226, RZ, RZ, R90 ;  /* 0x000000ffffe27224 */ /* 0x000fe200078e005a */
[----:B-1----:R-:W-:Y:S01]  /*cc40*/  HMMA.16816.F32 R128, R4, R12, R128 ;  /* 0x0000000c0480723c */ /* 0x002fe20000001880 */
[C---:B---3--:R-:W-:Y:S02]  /*cc50*/  ISETP.GE.U32.AND P1, PT, R205.reuse, R29, PT ;  /* 0x0000001dcd00720c */ /* 0x048fe40003f26070 */
[----:B------:R1:W3:Y:S01]  /*cc60*/  LDL.LU.S16 R29, [R1+0x4] ;  /* 0x00000400011d7983 */ /* 0x0002e20000300600 */
[----:B------:R-:W-:-:S04]  /*cc70*/  ISETP.GE.U32.AND P4, PT, R205, R39, PT ;  /* 0x00000027cd00720c */ /* 0x000fc80003f86070 */
[----:B------:R-:W-:Y:S01]  /*cc80*/  HMMA.16816.F32 R72, R4, R14, R228 ;  /* 0x0000000e0448723c */ /* 0x000fe200000018e4 */
[----:B------:R-:W5:Y:S01]  /*cc90*/  LDSM.16.MT88.4 R12, [R178+0xe800] ;  /* 0x00e80000b20c783b */ /* 0x000f620000004200 */
[----:B------:R-:W-:-:S05]  /*cca0*/  ISETP.GE.U32.AND P2, PT, R205, R37, PT ;  /* 0x00000025cd00720c */ /* 0x000fca0003f46070 */
[----:B------:R-:W-:Y:S01]  /*ccb0*/  IMAD.MOV.U32 R231, RZ, RZ, R94 ;  /* 0x000000ffffe77224 */ /* 0x000fe200078e005e */
[C---:B--2---:R-:W-:Y:S01]  /*ccc0*/  HMMA.16816.F32 R152, R4.reuse, R20, R152 ;  /* 0x000000140498723c */ /* 0x044fe20000001898 */
[----:B------:R-:W-:Y:S02]  /*ccd0*/  IMAD.MOV.U32 R230, RZ, RZ, R151 ;  /* 0x000000ffffe67224 */ /* 0x000fe400078e0097 */
[----:B------:R-:W-:Y:S02]  /*cce0*/  IMAD.MOV.U32 R94, RZ, RZ, R86 ;  /* 0x000000ffff5e7224 */ /* 0x000fe400078e0056 */
[----:B------:R-:W-:Y:S02]  /*ccf0*/  IMAD.MOV.U32 R229, RZ, RZ, R98 ;  /* 0x000000ffffe57224 */ /* 0x000fe400078e0062 */
[----:B------:R-:W-:Y:S01]  /*cd00*/  IMAD.MOV.U32 R228, RZ, RZ, R99 ;  /* 0x000000ffffe47224 */ /* 0x000fe200078e0063 */
[----:B------:R-:W-:Y:S01]  /*cd10*/  HMMA.16816.F32 R220, R4, R22, R220 ;  /* 0x0000001604dc723c */ /* 0x000fe200000018dc */
[----:B------:R-:W-:Y:S01]  /*cd20*/  LDSM.16.MT88.4 R20, [R180+0x10800] ;  /* 0x01080000b414783b */ /* 0x000fe20000004200 */
[----:B------:R-:W-:-:S02]  /*cd30*/  IMAD.MOV.U32 R207, RZ, RZ, R231 ;  /* 0x000000ffffcf7224 */ /* 0x000fc400078e00e7 */
[----:B------:R-:W-:Y:S01]  /*cd40*/  IMAD.MOV.U32 R206, RZ, RZ, R228 ;  /* 0x000000ffffce7224 */ /* 0x000fe200078e00e4 */
[----:B------:R-:W-:Y:S01]  /*cd50*/  MOV R228, R229 ;  /* 0x000000e500e47202 */ /* 0x000fe20000000f00 */
[----:B------:R-:W-:Y:S01]  /*cd60*/  IMAD.MOV.U32 R229, RZ, RZ, R0 ;  /* 0x000000ffffe57224 */ /* 0x000fe200078e0000 */
[----:B------:R-:W-:Y:S01]  /*cd70*/  LOP3.LUT R0, R41, 0xff, RZ, 0xc0, !PT ;  /* 0x000000ff29007812 */ /* 0x000fe200078ec0ff */
[----:B------:R-:W-:Y:S02]  /*cd80*/  IMAD.MOV.U32 R204, RZ, RZ, R206 ;  /* 0x000000ffffcc7224 */ /* 0x000fe400078e00ce */
[----:B------:R-:W-:Y:S01]  /*cd90*/  IMAD.MOV.U32 R206, RZ, RZ, R235 ;  /* 0x000000ffffce7224 */ /* 0x000fe200078e00eb */
[----:B------:R-:W-:Y:S01]  /*cda0*/  ISETP.GE.U32.AND P5, PT, R205, R0, PT ;  /* 0x00000000cd00720c */ /* 0x000fe20003fa6070 */
[----:B------:R-:W-:Y:S01]  /*cdb0*/  IMAD.MOV.U32 R231, RZ, RZ, R91 ;  /* 0x000000ffffe77224 */ /* 0x000fe200078e005b */
[----:B------:R-:W-:-:S04]  /*cdc0*/  LOP3.LUT R0, R28, 0xff, RZ, 0xc0, !PT ;  /* 0x000000ff1c007812 */ /* 0x000fc800078ec0ff */
[----:B------:R-:W-:Y:S02]  /*cdd0*/  ISETP.GE.U32.AND P6, PT, R205, R0, PT ;  /* 0x00000000cd00720c */ /* 0x000fe40003fc6070 */
[----:B------:R-:W-:-:S05]  /*cde0*/  LOP3.LUT R0, R40, 0xff, RZ, 0xc0, !PT ;  /* 0x000000ff28007812 */ /* 0x000fca00078ec0ff */
[----:B------:R-:W-:Y:S01]  /*cdf0*/  @!P5 HADD2 R171, -R147.H0_H0, -RZ.H0_H0 ;  /* 0xa00000ff93abd230 */ /* 0x000fe20000000900 */
[C---:B-----5:R-:W-:Y:S04]  /*ce00*/  HMMA.16816.F32 R84, R4.reuse, R12, R172 ;  /* 0x0000000c0454723c */ /* 0x060fe800000018ac */
[----:B------:R-:W-:Y:S02]  /*ce10*/  @!P5 PRMT R147, R171, 0x5410, RZ ;  /* 0x00005410ab93d816 */ /* 0x000fe400000000ff */
[----:B------:R-:W-:Y:S02]  /*ce20*/  ISETP.GE.U32.AND P5, PT, R205, R0, PT ;  /* 0x00000000cd00720c */ /* 0x000fe40003fa6070 */
[----:B------:R-:W-:Y:S01]  /*ce30*/  HMMA.16816.F32 R148, R4, R14, R124 ;  /* 0x0000000e0494723c */ /* 0x000fe2000000187c */
[----:B------:R-:W2:Y:S01]  /*ce40*/  LDSM.16.MT88.4 R12, [R177+0x10800] ;  /* 0x01080000b10c783b */ /* 0x000ea20000004200 */
[----:B------:R-:W-:Y:S01]  /*ce50*/  SHF.R.U32.HI R0, RZ, 0x10, R28 ;  /* 0x00000010ff007819 */ /* 0x000fe2000001161c */
[----:B------:R-:W-:Y:S01]  /*ce60*/  @!P6 HADD2 R245, -R145.H0_H0, -RZ.H0_H0 ;  /* 0xa00000ff91f5e230 */ /* 0x000fe20000000900 */
[----:B------:R-:W-:-:S02]  /*ce70*/  IMAD.MOV.U32 R205, RZ, RZ, R236 ;  /* 0x000000ffffcd7224 */ /* 0x000fc400078e00ec */
[----:B------:R-:W-:Y:S02]  /*ce80*/  IMAD.MOV.U32 R173, RZ, RZ, R240 ;  /* 0x000000ffffad7224 */ /* 0x000fe400078e00f0 */
[C---:B------:R-:W-:Y:S01]  /*ce90*/  HMMA.16816.F32 R124, R4.reuse, R16, R116 ;  /* 0x00000010047c723c */ /* 0x040fe20000001874 */
[----:B------:R-:W-:Y:S01]  /*cea0*/  @!P6 PRMT R145, R245, 0x5410, RZ ;  /* 0x00005410f591e816 */ /* 0x000fe200000000ff */
[----:B------:R-:W-:Y:S02]  /*ceb0*/  IMAD.MOV.U32 R240, RZ, RZ, R241 ;  /* 0x000000fffff07224 */ /* 0x000fe400078e00f1 */
[----:B------:R-:W-:Y:S01]  /*cec0*/  IMAD.MOV.U32 R241, RZ, RZ, R242 ;  /* 0x000000fffff17224 */ /* 0x000fe200078e00f2 */
[----:B------:R-:W-:Y:S01]  /*ced0*/  MOV R242, R243 ;  /* 0x000000f300f27202 */ /* 0x000fe20000000f00 */
[----:B------:R-:W-:Y:S02]  /*cee0*/  IMAD.MOV.U32 R172, RZ, RZ, R239 ;  /* 0x000000ffffac7224 */ /* 0x000fe400078e00ef */
[----:B------:R-:W-:Y:S01]  /*cef0*/  HMMA.16816.F32 R116, R4, R18, R108 ;  /* 0x000000120474723c */ /* 0x000fe2000000186c */
[----:B------:R-:W5:Y:S01]  /*cf00*/  LDSM.16.MT88.4 R16, [R178+0x10800] ;  /* 0x01080000b210783b */ /* 0x000f620000004200 */
[----:B------:R-:W-:-:S02]  /*cf10*/  IMAD.MOV.U32 R243, RZ, RZ, R92 ;  /* 0x000000fffff37224 */ /* 0x000fc400078e005c */
[----:B------:R-:W-:Y:S02]  /*cf20*/  IMAD.MOV.U32 R239, RZ, RZ, R93 ;  /* 0x000000ffffef7224 */ /* 0x000fe400078e005d */
[----:B------:R-:W-:Y:S02]  /*cf30*/  IMAD.MOV.U32 R174, RZ, RZ, R94 ;  /* 0x000000ffffae7224 */ /* 0x000fe400078e005e */
[----:B------:R-:W-:Y:S01]  /*cf40*/  IMAD.MOV.U32 R175, RZ, RZ, R95 ;  /* 0x000000ffffaf7224 */ /* 0x000fe200078e005f */
[C---:B--2---:R-:W-:Y:S07]  /*cf50*/  HMMA.16816.F32 R108, R4.reuse, R12, R68 ;  /* 0x0000000c046c723c */ /* 0x044fee0000001844 */
[----:B------:R-:W-:Y:S01]  /*cf60*/  IMAD.MOV.U32 R71, RZ, RZ, R237 ;  /* 0x000000ffff477224 */ /* 0x000fe200078e00ed */
[----:B------:R-:W-:Y:S01]  /*cf70*/  HMMA.16816.F32 R96, R4, R14, R52 ;  /* 0x0000000e0460723c */ /* 0x000fe20000001834 */
[----:B------:R-:W-:Y:S01]  /*cf80*/  IMAD.MOV.U32 R237, RZ, RZ, R2 ;  /* 0x000000ffffed7224 */ /* 0x000fe200078e0002 */
[----:B------:R-:W-:-:S02]  /*cf90*/  LOP3.LUT R2, R0, 0xff, RZ, 0xc0, !PT ;  /* 0x000000ff00027812 */ /* 0x000fc400078ec0ff */
[----:B------:R-:W-:-:S03]  /*cfa0*/  LOP3.LUT R0, R28, 0xffff, RZ, 0xc0, !PT ;  /* 0x0000ffff1c007812 */ /* 0x000fc600078ec0ff */
[----:B------:R-:W-:Y:S02]  /*cfb0*/  LOP3.LUT R14, R33, UR24, R30, 0x96, !PT ;  /* 0x00000018210e7c12 */ /* 0x000fe4000f8e961e */
[----:B------:R-:W-:Y:S02]  /*cfc0*/  SHF.R.U32.HI R0, RZ, 0x8, R0 ;  /* 0x00000008ff007819 */ /* 0x000fe40000011600 */
[----:B----4-:R-:W-:Y:S02]  /*cfd0*/  ISETP.GE.U32.AND P0, PT, R244, R2, PT ;  /* 0x00000002f400720c */ /* 0x010fe40003f06070 */
[----:B------:R-:W-:Y:S01]  /*cfe0*/  LOP3.LUT R0, R0, 0xffff, RZ, 0xc0, !PT ;  /* 0x0000ffff00007812 */ /* 0x000fe200078ec0ff */
[----:B------:R-:W-:-:S03]  /*cff0*/  IMAD.WIDE.U32 R2, R3, -0x2daee0ad, RZ ;  /* 0xd2511f5303027825 */ /* 0x000fc600078e00ff */
[----:B------:R-:W-:Y:S01]  /*d000*/  ISETP.GE.U32.AND P6, PT, R244, R0, PT ;  /* 0x00000000f400720c */ /* 0x000fe20003fc6070 */
[----:B------:R-:W-:Y:S01]  /*d010*/  IMAD.WIDE.U32 R14, R14, -0x2daee0ad, RZ ;  /* 0xd2511f530e0e7825 */ /* 0x000fe200078e00ff */
[----:B------:R-:W-:-:S04]  /*d020*/  LOP3.LUT R3, R3, UR21, R144, 0x96, !PT ;  /* 0x0000001503037c12 */ /* 0x000fc8000f8e9690 */
[----:B------:R-:W-:Y:S01]  /*d030*/  LOP3.LUT R0, R15, UR5, R2, 0x96, !PT ;  /* 0x000000050f007c12 */ /* 0x000fe2000f8e9602 */
[----:B------:R-:W-:-:S05]  /*d040*/  IMAD.WIDE.U32 R2, R3, -0x326172a9, RZ ;  /* 0xcd9e8d5703027825 */ /* 0x000fca00078e00ff */
[----:B------:R-:W-:Y:S01]  /*d050*/  LOP3.LUT R3, R3, UR8, R32, 0x96, !PT ;  /* 0x0000000803037c12 */ /* 0x000fe2000f8e9620 */
[----:B------:R-:W-:Y:S01]  /*d060*/  @!P6 HADD2 R246, -R142.H0_H0, -RZ.H0_H0 ;  /* 0xa00000ff8ef6e230 */ /* 0x000fe20000000900 */
[----:B------:R-:W-:Y:S01]  /*d070*/  IMAD.WIDE.U32 R32, R0, -0x326172a9, RZ ;  /* 0xcd9e8d5700207825 */ /* 0x000fe200078e00ff */
[----:B------:R-:W-:-:S03]  /*d080*/  SHF.R.U32.HI R0, RZ, 0x18, R28 ;  /* 0x00000018ff007819 */ /* 0x000fc6000001161c */
[----:B------:R-:W-:Y:S02]  /*d090*/  @!P6 PRMT R142, R246, 0x5410, RZ ;  /* 0x00005410f68ee816 */ /* 0x000fe400000000ff */
[----:B------:R-:W-:Y:S01]  /*d0a0*/  ISETP.GE.U32.AND P6, PT, R244, R0, PT ;  /* 0x00000000f400720c */ /* 0x000fe20003fc6070 */
[----:B------:R-:W-:Y:S01]  /*d0b0*/  IMAD.WIDE.U32 R12, R3, -0x2daee0ad, RZ ;  /* 0xd2511f53030c7825 */ /* 0x000fe200078e00ff */
[----:B------:R-:W-:-:S03]  /*d0c0*/  LOP3.LUT R15, R33, UR4, R2, 0x96, !PT ;  /* 0x00000004210f7c12 */ /* 0x000fc6000f8e9602 */
[----:B------:R-:W-:Y:S01]  /*d0d0*/  IMAD.WIDE.U32 R2, R43, -0x2daee0ad, RZ ;  /* 0xd2511f532b027825 */ /* 0x000fe200078e00ff */
[----:B------:R-:W-:Y:S01]  /*d0e0*/  SHF.R.U32.HI R0, RZ, 0x8, R42 ;  /* 0x00000008ff007819 */ /* 0x000fe2000001162a */
[----:B------:R-:W-:-:S03]  /*d0f0*/  @!P0 HADD2 R250, -R143.H0_H0, -RZ.H0_H0 ;  /* 0xa00000ff8ffa8230 */ /* 0x000fc60000000900 */
[----:B------:R-:W-:Y:S02]  /*d100*/  LOP3.LUT R68, R3, UR27, R38, 0x96, !PT ;  /* 0x0000001b03447c12 */ /* 0x000fe4000f8e9626 */
[----:B------:R-:W-:Y:S02]  /*d110*/  LOP3.LUT R144, R2, 0xffff, RZ, 0xc0, !PT ;  /* 0x0000ffff02907812 */ /* 0x000fe400078ec0ff */
[----:B------:R-:W-:Y:S01]  /*d120*/  LOP3.LUT R3, R0, 0xffff, RZ, 0xc0, !PT ;  /* 0x0000ffff00037812 */ /* 0x000fe200078ec0ff */
[----:B------:R-:W-:Y:S02]  /*d130*/  FFMA.FTZ R0, R248, c[0x0][0x23c], -R11 ;  /* 0x00008f00f8007a23 */ /* 0x000fe4000001080b */
[----:B------:R-:W-:Y:S02]  /*d140*/  IMAD.WIDE.U32 R30, R15, -0x2daee0ad, RZ ;  /* 0xd2511f530f1e7825 */ /* 0x000fe400078e00ff */
[----:B------:R2:W-:Y:S01]  /*d150*/  MUFU.EX2 R236, R0 ;  /* 0x0000000000ec7308 */ /* 0x0005e20000000800 */
[----:B------:R-:W-:-:S02]  /*d160*/  @!P0 PRMT R143, R250, 0x5410, RZ ;  /* 0x00005410fa8f8816 */ /* 0x000fc400000000ff */
[----:B------:R-:W-:Y:S02]  /*d170*/  LOP3.LUT R38, R2, 0xff, RZ, 0xc0, !PT ;  /* 0x000000ff02267812 */ /* 0x000fe400078ec0ff */
[--C-:B------:R-:W-:Y:S02]  /*d180*/  SHF.R.U32.HI R39, RZ, 0x10, R2.reuse ;  /* 0x00000010ff277819 */ /* 0x100fe40000011602 */
[----:B------:R-:W-:Y:S02]  /*d190*/  SHF.R.U32.HI R37, RZ, 0x18, R2 ;  /* 0x00000018ff257819 */ /* 0x000fe40000011602 */
[----:B------:R-:W-:Y:S02]  /*d1a0*/  ISETP.GE.U32.AND P0, PT, R244, R3, PT ;  /* 0x00000003f400720c */ /* 0x000fe40003f06070 */
[----:B------:R-:W-:Y:S01]  /*d1b0*/  LOP3.LUT R2, R31, UR16, R12, 0x96, !PT ;  /* 0x000000101f027c12 */ /* 0x000fe2000f8e960c */
[----:B--2---:R-:W-:Y:S01]  /*d1c0*/  FFMA.FTZ R0, R251, c[0x0][0x23c], -R11 ;  /* 0x00008f00fb007a23 */ /* 0x004fe2000001080b */
[----:B------:R-:W-:Y:S01]  /*d1d0*/  LOP3.LUT R14, R13, UR29, R14, 0x96, !PT ;  /* 0x0000001d0d0e7c12 */ /* 0x000fe2000f8e960e */
[----:B------:R-:W-:-:S02]  /*d1e0*/  IMAD.MOV.U32 R70, RZ, RZ, R227 ;  /* 0x000000ffff467224 */ /* 0x000fc400078e00e3 */
[----:B------:R2:W-:Y:S01]  /*d1f0*/  MUFU.EX2 R235, R0 ;  /* 0x0000000000eb7308 */ /* 0x0005e20000000800 */
[----:B------:R-:W-:Y:S01]  /*d200*/  IMAD.MOV.U32 R227, RZ, RZ, R204 ;  /* 0x000000ffffe37224 */ /* 0x000fe200078e00cc */
[----:B------:R-:W-:Y:S01]  /*d210*/  MOV R204, R228 ;  /* 0x000000e400cc7202 */ /* 0x000fe20000000f00 */
[----:B------:R-:W-:Y:S02]  /*d220*/  FFMA.FTZ R12, R247, c[0x0][0x23c], -R11 ;  /* 0x00008f00f70c7a23 */ /* 0x000fe4000001080b */
[----:B------:R-:W-:Y:S01]  /*d230*/  IMAD.MOV.U32 R228, RZ, RZ, R229 ;  /* 0x000000ffffe47224 */ /* 0x000fe200078e00e5 */
[----:B------:R-:W-:Y:S01]  /*d240*/  @!P1 HADD2 R248, -R140.H0_H0, -RZ.H0_H0 ;  /* 0xa00000ff8cf89230 */ /* 0x000fe20000000900 */
[----:B------:R-:W-:Y:S02]  /*d250*/  IMAD.MOV.U32 R229, RZ, RZ, R230 ;  /* 0x000000ffffe57224 */ /* 0x000fe400078e00e6 */
[----:B------:R-:W-:Y:S01]  /*d260*/  IMAD.MOV.U32 R230, RZ, RZ, R234 ;  /* 0x000000ffffe67224 */ /* 0x000fe200078e00ea */
[----:B--2---:R-:W-:Y:S01]  /*d270*/  LOP3.LUT R0, R44, 0xff, RZ, 0xc0, !PT ;  /* 0x000000ff2c007812 */ /* 0x004fe200078ec0ff */
[----:B------:R-:W-:Y:S01]  /*d280*/  IMAD.MOV.U32 R69, RZ, RZ, R232 ;  /* 0x000000ffff457224 */ /* 0x000fe200078e00e8 */
[----:B------:R2:W-:Y:S01]  /*d290*/  MUFU.EX2 R234, R12 ;  /* 0x0000000c00ea7308 */ /* 0x0005e20000000800 */
[----:B-----5:R-:W-:Y:S01]  /*d2a0*/  HMMA.16816.F32 R92, R4, R16, R60 ;  /* 0x00000010045c723c */ /* 0x020fe2000000183c */
[----:B------:R-:W-:Y:S01]  /*d2b0*/  @!P1 PRMT R140, R248, 0x5410, RZ ;  /* 0x00005410f88c9816 */ /* 0x000fe200000000ff */
[----:B------:R-:W-:-:S02]  /*d2c0*/  IMAD.MOV.U32 R169, RZ, RZ, R69 ;  /* 0x000000ffffa97224 */ /* 0x000fc400078e0045 */
[----:B------:R-:W-:Y:S02]  /*d2d0*/  IMAD.MOV.U32 R69, RZ, RZ, R70 ;  /* 0x000000ffff457224 */ /* 0x000fe400078e0046 */
[----:B------:R-:W-:Y:S02]  /*d2e0*/  IMAD.MOV.U32 R70, RZ, RZ, R71 ;  /* 0x000000ffff467224 */ /* 0x000fe400078e0047 */
[----:B------:R-:W-:Y:S01]  /*d2f0*/  IMAD.MOV.U32 R41, RZ, RZ, R233 ;  /* 0x000000ffff297224 */ /* 0x000fe200078e00e9 */
[----:B--2---:R-:W-:Y:S01]  /*d300*/  LOP3.LUT R12, R36, 0xff, RZ, 0xc0, !PT ;  /* 0x000000ff240c7812 */ /* 0x004fe200078ec0ff */
[----:B------:R-:W-:-:S03]  /*d310*/  IMAD.MOV.U32 R71, RZ, RZ, R172 ;  /* 0x000000ffff477224 */ /* 0x000fc600078e00ac */
[----:B------:R-:W-:Y:S01]  /*d320*/  ISETP.GE.U32.AND P1, PT, R244, R12, PT ;  /* 0x0000000cf400720c */ /* 0x000fe20003f26070 */
[----:B------:R-:W-:Y:S02]  /*d330*/  IMAD.MOV.U32 R172, RZ, RZ, R173 ;  /* 0x000000ffffac7224 */ /* 0x000fe400078e00ad */
[----:B------:R-:W-:Y:S01]  /*d340*/  IMAD.MOV.U32 R173, RZ, RZ, R174 ;  /* 0x000000ffffad7224 */ /* 0x000fe200078e00ae */
[----:B------:R-:W-:Y:S01]  /*d350*/  MOV R174, R175 ;  /* 0x000000af00ae7202 */ /* 0x000fe20000000f00 */
[----:B------:R-:W-:Y:S02]  /*d360*/  IMAD.MOV.U32 R175, RZ, RZ, R224 ;  /* 0x000000ffffaf7224 */ /* 0x000fe400078e00e0 */
[----:B------:R-:W-:Y:S02]  /*d370*/  IMAD.MOV.U32 R224, RZ, RZ, R225 ;  /* 0x000000ffffe07224 */ /* 0x000fe400078e00e1 */
[----:B------:R-:W-:Y:S02]  /*d380*/  IMAD.MOV.U32 R225, RZ, RZ, R226 ;  /* 0x000000ffffe17224 */ /* 0x000fe400078e00e2 */
[----:B------:R-:W-:-:S02]  /*d390*/  IMAD.MOV.U32 R226, RZ, RZ, R231 ;  /* 0x000000ffffe27224 */ /* 0x000fc400078e00e7 */
[----:B------:R-:W-:Y:S02]  /*d3a0*/  IMAD.MOV.U32 R171, RZ, RZ, R69 ;  /* 0x000000ffffab7224 */ /* 0x000fe400078e0045 */
[----:B------:R-:W-:Y:S02]  /*d3b0*/  IMAD.MOV.U32 R168, RZ, RZ, R173 ;  /* 0x000000ffffa87224 */ /* 0x000fe400078e00ad */
[----:B------:R-:W-:Y:S01]  /*d3c0*/  IMAD.MOV.U32 R170, RZ, RZ, R174 ;  /* 0x000000ffffaa7224 */ /* 0x000fe200078e00ae */
[----:B------:R-:W-:Y:S01]  /*d3d0*/  @!P0 HADD2 R251, -R138.H0_H0, -RZ.H0_H0 ;  /* 0xa00000ff8afb8230 */ /* 0x000fe20000000900 */
[----:B------:R-:W-:Y:S01]  /*d3e0*/  IMAD.MOV.U32 R69, RZ, RZ, R172 ;  /* 0x000000ffff457224 */ /* 0x000fe200078e00ac */
[----:B------:R-:W-:Y:S01]  /*d3f0*/  MOV R174, R226 ;  /* 0x000000e200ae7202 */ /* 0x000fe20000000f00 */
[----:B------:R-:W-:Y:S02]  /*d400*/  IMAD.MOV.U32 R172, RZ, RZ, R224 ;  /* 0x000000ffffac7224 */ /* 0x000fe400078e00e0 */
[----:B------:R-:W-:-:S02]  /*d410*/  IMAD.MOV.U32 R173, RZ, RZ, R225 ;  /* 0x000000ffffad7224 */ /* 0x000fc400078e00e1 */
[----:B------:R-:W-:Y:S01]  /*d420*/  IMAD.MOV.U32 R224, RZ, RZ, R45 ;  /* 0x000000ffffe07224 */ /* 0x000fe200078e002d */
[----:B------:R-:W-:Y:S01]  /*d430*/  @!P0 PRMT R138, R251, 0x5410, RZ ;  /* 0x00005410fb8a8816 */ /* 0x000fe200000000ff */
[----:B------:R-:W-:Y:S02]  /*d440*/  IMAD.MOV.U32 R225, RZ, RZ, R46 ;  /* 0x000000ffffe17224 */ /* 0x000fe400078e002e */
[----:B------:R-:W-:Y:S02]  /*d450*/  IMAD.MOV.U32 R226, RZ, RZ, R47 ;  /* 0x000000ffffe27224 */ /* 0x000fe400078e002f */
[----:B------:R-:W-:Y:S01]  /*d460*/  HMMA.16816.F32 R44, R4, R26, R160 ;  /* 0x0000001a042c723c */ /* 0x000fe200000018a0 */
[----:B------:R-:W-:Y:S01]  /*d470*/  PRMT R248, R244, 0x7054, R244 ;  /* 0x00007054f4f87816 */ /* 0x000fe200000000f4 */
[----:B---3--:R-:W-:-:S05]  /*d480*/  @!P6 HADD2 R29, -R141.H0_H0, -RZ.H0_H0 ;  /* 0xa00000ff8d1de230 */ /* 0x008fca0000000900 */
[----:B------:R-:W-:Y:S01]  /*d490*/  PRMT R3, R29, 0x7610, R3 ;  /* 0x000076101d037816 */ /* 0x000fe20000000003 */
[----:B------:R-:W-:-:S03]  /*d4a0*/  IMAD.WIDE.U32 R28, R14, -0x326172a9, RZ ;  /* 0xcd9e8d570e1c7825 */ /* 0x000fc600078e00ff */
[----:B------:R-:W-:Y:S01]  /*d4b0*/  @!P6 PRMT R141, R3, 0x5410, RZ ;  /* 0x00005410038de816 */ /* 0x000fe200000000ff */
[----:B------:R-:W-:Y:S01]  /*d4c0*/  IMAD.WIDE.U32 R2, R2, -0x326172a9, RZ ;  /* 0xcd9e8d5702027825 */ /* 0x000fe200078e00ff */
[----:B------:R-:W-:-:S04]  /*d4d0*/  ISETP.GE.U32.AND P6, PT, R244, R0, PT ;  /* 0x00000000f400720c */ /* 0x000fc80003fc6070 */
[C---:B------:R-:W-:Y:S02]  /*d4e0*/  LOP3.LUT R13, R2.reuse, 0xffff, RZ, 0xc0, !PT ;  /* 0x0000ffff020d7812 */ /* 0x040fe400078ec0ff */
[----:B------:R-:W-:Y:S02]  /*d4f0*/  LOP3.LUT R15, R2, 0xff, RZ, 0xc0, !PT ;  /* 0x000000ff020f7812 */ /* 0x000fe400078ec0ff */
[--C-:B------:R-:W-:Y:S02]  /*d500*/  SHF.R.U32.HI R14, RZ, 0x10, R2.reuse ;  /* 0x00000010ff0e7819 */ /* 0x100fe40000011602 */
[----:B------:R-:W-:Y:S02]  /*d510*/  SHF.R.U32.HI R16, RZ, 0x18, R2 ;  /* 0x00000018ff107819 */ /* 0x000fe40000011602 */
[----:B------:R-:W-:Y:S01]  /*d520*/  LOP3.LUT R2, R3, UR28, R28, 0x96, !PT ;  /* 0x0000001c03027c12 */ /* 0x000fe2000f8e961c */
[----:B------:R-:W-:Y:S01]  /*d530*/  FFMA.FTZ R3, R252, c[0x0][0x23c], -R10 ;  /* 0x00008f00fc037a23 */ /* 0x000fe2000001080a */
[----:B------:R-:W-:-:S03]  /*d540*/  SHF.R.U32.HI R12, RZ, 0x8, R13 ;  /* 0x00000008ff0c7819 */ /* 0x000fc6000001160d */
[----:B------:R2:W-:Y:S01]  /*d550*/  MUFU.EX2 R232, R3 ;  /* 0x0000000300e87308 */ /* 0x0005e20000000800 */
[----:B------:R-:W-:Y:S01]  /*d560*/  PRMT R15, R15, 0x5410, R12 ;  /* 0x000054100f0f7816 */ /* 0x000fe2000000000c */
[----:B------:R-:W-:Y:S01]  /*d570*/  FFMA.FTZ R12, R41, c[0x0][0x23c], -R10 ;  /* 0x00008f00290c7a23 */ /* 0x000fe2000001080a */
[----:B------:R-:W-:Y:S01]  /*d580*/  @!P6 HADD2 R247, -R139.H0_H0, -RZ.H0_H0 ;  /* 0xa00000ff8bf7e230 */ /* 0x000fe20000000900 */
[----:B------:R-:W-:-:S04]  /*d590*/  FFMA.FTZ R0, R249, c[0x0][0x23c], -R11 ;  /* 0x00008f00f9007a23 */ /* 0x000fc8000001080b */
[----:B------:R3:W-:Y:S01]  /*d5a0*/  MUFU.EX2 R231, R12 ;  /* 0x0000000c00e77308 */ /* 0x0007e20000000800 */
[----:B------:R-:W-:Y:S02]  /*d5b0*/  @!P6 PRMT R139, R247, 0x5410, RZ ;  /* 0x00005410f78be816 */ /* 0x000fe400000000ff */
[----:B--2---:R-:W-:-:S04]  /*d5c0*/  SHF.R.U32.HI R3, RZ, 0x10, R36 ;  /* 0x00000010ff037819 */ /* 0x004fc80000011624 */
[----:B------:R-:W-:Y:S01]  /*d5d0*/  LOP3.LUT R3, R3, 0xff, RZ, 0xc0, !PT ;  /* 0x000000ff03037812 */ /* 0x000fe200078ec0ff */
[----:B------:R2:W4:Y:S01]  /*d5e0*/  MUFU.EX2 R233, R0 ;  /* 0x0000000000e97308 */ /* 0x0005220000000800 */
[--C-:B---3--:R-:W-:Y:S02]  /*d5f0*/  FFMA.FTZ R12, R169, c[0x0][0x23c], -R10.reuse ;  /* 0x00008f00a90c7a23 */ /* 0x108fe4000001080a */
[----:B------:R-:W-:Y:S01]  /*d600*/  ISETP.GE.U32.AND P6, PT, R244, R3, PT ;  /* 0x00000003f400720c */ /* 0x000fe20003fc6070 */
[----:B------:R-:W-:Y:S02]  /*d610*/  IMAD.MOV.U32 R169, RZ, RZ, R175 ;  /* 0x000000ffffa97224 */ /* 0x000fe400078e00af */
[----:B------:R-:W-:Y:S02]  /*d620*/  FFMA.FTZ R3, R171, c[0x0][0x23c], -R10 ;  /* 0x00008f00ab037a23 */ /* 0x000fe4000001080a */
[----:B------:R-:W-:Y:S02]  /*d630*/  IMAD.MOV.U32 R171, RZ, RZ, R168 ;  /* 0x000000ffffab7224 */ /* 0x000fe400078e00a8 */
[----:B------:R-:W-:-:S02]  /*d640*/  IMAD.MOV.U32 R168, RZ, RZ, R170 ;  /* 0x000000ffffa87224 */ /* 0x000fc400078e00aa */
[----:B------:R-:W-:Y:S02]  /*d650*/  IMAD.MOV.U32 R175, RZ, RZ, R230 ;  /* 0x000000ffffaf7224 */ /* 0x000fe400078e00e6 */
[----:B------:R-:W-:Y:S01]  /*d660*/  IMAD.MOV.U32 R170, RZ, RZ, R169 ;  /* 0x000000ffffaa7224 */ /* 0x000fe200078e00a9 */
[----:B--2---:R-:W-:Y:S01]  /*d670*/  SHF.R.U32.HI R0, RZ, 0x18, R36 ;  /* 0x00000018ff007819 */ /* 0x004fe20000011624 */
[----:B------:R-:W-:Y:S02]  /*d680*/  IMAD.MOV.U32 R169, RZ, RZ, R172 ;  /* 0x000000ffffa97224 */ /* 0x000fe400078e00ac */
[----:B------:R-:W-:Y:S01]  /*d690*/  IMAD.MOV.U32 R172, RZ, RZ, R173 ;  /* 0x000000ffffac7224 */ /* 0x000fe200078e00ad */
[----:B------:R-:W-:Y:S01]  /*d6a0*/  ISETP.GE.U32.AND P0, PT, R244, R0, PT ;  /* 0x00000000f400720c */ /* 0x000fe20003f06070 */
[----:B------:R-:W-:Y:S01]  /*d6b0*/  IMAD.MOV.U32 R173, RZ, RZ, R174 ;  /* 0x000000ffffad7224 */ /* 0x000fe200078e00ae */
[----:B------:R-:W-:Y:S01]  /*d6c0*/  LOP3.LUT R0, R14, 0xff, RZ, 0xc0, !PT ;  /* 0x000000ff0e007812 */ /* 0x000fe200078ec0ff */
[----:B------:R-:W-:Y:S01]  /*d6d0*/  IMAD.MOV.U32 R174, RZ, RZ, R175 ;  /* 0x000000ffffae7224 */ /* 0x000fe200078e00af */
[----:B------:R-:W-:Y:S01]  /*d6e0*/  MOV R175, R224 ;  /* 0x000000e000af7202 */ /* 0x000fe20000000f00 */
[----:B------:R-:W-:Y:S01]  /*d6f0*/  IMAD.MOV.U32 R224, RZ, RZ, R225 ;  /* 0x000000ffffe07224 */ /* 0x000fe200078e00e1 */
[----:B------:R-:W-:Y:S01]  /*d700*/  PRMT R14, R0, 0x5410, R16 ;  /* 0x00005410000e7816 */ /* 0x000fe20000000010 */
[----:B------:R-:W-:Y:S01]  /*d710*/  IMAD.MOV.U32 R225, RZ, RZ, R226 ;  /* 0x000000ffffe17224 */ /* 0x000fe200078e00e2 */
[C---:B------:R-:W-:Y:S01]  /*d720*/  HMMA.16816.F32 R40, R4.reuse, R24, R216 ;  /* 0x000000180428723c */ /* 0x040fe200000018d8 */
[----:B------:R-:W-:Y:S01]  /*d730*/  IMAD.MOV.U32 R226, RZ, RZ, R227 ;  /* 0x000000ffffe27224 */ /* 0x000fe200078e00e3 */
[----:B------:R-:W-:Y:S01]  /*d740*/  LOP3.LUT R0, R2, 0xffff, RZ, 0xc0, !PT ;  /* 0x0000ffff02007812 */ /* 0x000fe200078ec0ff */
[----:B------:R-:W-:Y:S01]  /*d750*/  IMAD.MOV.U32 R227, RZ, RZ, R204 ;  /* 0x000000ffffe37224 */ /* 0x000fe200078e00cc */
[----:B------:R-:W2:Y:S01]  /*d760*/  LDSM.16.MT88.4 R24, [R178+0xd000] ;  /* 0x00d00000b218783b */ /* 0x000ea20000004200 */
[----:B------:R-:W-:Y:S01]  /*d770*/  IMAD.MOV.U32 R204, RZ, RZ, R228 ;  /* 0x000000ffffcc7224 */ /* 0x000fe200078e00e4 */
[----:B------:R3:W-:Y:S01]  /*d780*/  MUFU.EX2 R230, R12 ;  /* 0x0000000c00e67308 */ /* 0x0007e20000000800 */
[----:B------:R-:W-:Y:S01]  /*d790*/  IMAD.MOV.U32 R228, RZ, RZ, R229 ;  /* 0x000000ffffe47224 */ /* 0x000fe200078e00e5 */
[C---:B------:R-:W-:Y:S08]  /*d7a0*/  HMMA.16816.F32 R60, R4.reuse, R18, R156 ;  /* 0x00000012043c723c */ /* 0x040ff0000000189c */
[C---:B------:R-:W-:Y:S01]  /*d7b0*/  HMMA.16816.F32 R88, R4.reuse, R20, R132 ;  /* 0x000000140458723c */ /* 0x040fe20000001884 */
[----:B------:R5:W1:Y:S07]  /*d7c0*/  MUFU.EX2 R229, R3 ;  /* 0x0000000300e57308 */ /* 0x000a6e0000000800 */
[----:B------:R-:W-:Y:S01]  /*d7d0*/  HMMA.16816.F32 R52, R4, R22, R164 ;  /* 0x000000160434723c */ /* 0x000fe200000018a4 */
[----:B---3--:R-:W-:-:S02]  /*d7e0*/  SHF.R.U32.HI R12, RZ, 0x8, R0 ;  /* 0x00000008ff0c7819 */ /* 0x008fc40000011600 */
[----:B------:R-:W-:Y:S01]  /*d7f0*/  LOP3.LUT R13, R2, 0xff, RZ, 0xc0, !PT ;  /* 0x000000ff020d7812 */ /* 0x000fe200078ec0ff */
[----:B------:R-:W-:Y:S01]  /*d800*/  IMAD.MOV.U32 R244, RZ, RZ, R171 ;  /* 0x000000fffff47224 */ /* 0x000fe200078e00ab */
[----:B----4-:R-:W-:Y:S01]  /*d810*/  F2FP.PACK_AB R0, R233, R234 ;  /* 0x000000eae900723e */ /* 0x010fe200000000ff */
[----:B------:R-:W-:Y:S01]  /*d820*/  IMAD.MOV.U32 R157, RZ, RZ, R168 ;  /* 0x000000ffff9d7224 */ /* 0x000fe200078e00a8 */
[----:B------:R-:W-:Y:S01]  /*d830*/  SHF.R.U32.HI R4, RZ, 0x10, R2 ;  /* 0x00000010ff047819 */ /* 0x000fe20000011602 */
[----:B------:R-:W-:Y:S01]  /*d840*/  IMAD.MOV.U32 R246, RZ, RZ, R170 ;  /* 0x000000fffff67224 */ /* 0x000fe200078e00aa */
[----:B-----5:R-:W-:Y:S01]  /*d850*/  F2FP.PACK_AB R3, R231, R232 ;  /* 0x000000e8e703723e */ /* 0x020fe200000000ff */
[----:B------:R-:W-:Y:S01]  /*d860*/  IMAD.MOV.U32 R245, RZ, RZ, R169 ;  /* 0x000000fffff57224 */ /* 0x000fe200078e00a9 */
[C---:B------:R-:W-:Y:S01]  /*d870*/  PRMT R136, R0.reuse, 0x7610, R136 ;  /* 0x0000761000887816 */ /* 0x040fe20000000088 */
[----:B------:R-:W-:Y:S01]  /*d880*/  LDSM.16.MT88.4 R16, [R177+0xd000] ;  /* 0x00d00000b110783b */ /* 0x000fe20000004200 */
[----:B------:R-:W-:Y:S01]  /*d890*/  PRMT R103, R0, 0x7632, R103 ;  /* 0x0000763200677816 */ /* 0x000fe20000000067 */
[--C-:B------:R-:W-:Y:S01]  /*d8a0*/  HSET2.LE.AND R0, R15, R248.reuse, PT ;  /* 0x000000f80f007233 */ /* 0x100fe20003803000 */
[----:B------:R-:W-:Y:S01]  /*d8b0*/  SHF.R.U32.HI R5, RZ, 0x18, R2 ;  /* 0x00000018ff057819 */ /* 0x000fe20000011602 */
[----:B------:R-:W-:Y:S01]  /*d8c0*/  IMAD.MOV.U32 R159, RZ, RZ, R224 ;  /* 0x000000ffff9f7224 */ /* 0x000fe200078e00e0 */
[----:B------:R-:W-:Y:S01]  /*d8d0*/  LOP3.LUT R4, R4, 0xff, RZ, 0xc0, !PT ;  /* 0x000000ff04047812 */ /* 0x000fe200078ec0ff */
[----:B------:R-:W-:Y:S01]  /*d8e0*/  IMAD.MOV.U32 R134, RZ, RZ, R204 ;  /* 0x000000ffff867224 */ /* 0x000fe200078e00cc */
[C---:B------:R-:W-:Y:S01]  /*d8f0*/  PRMT R102, R3.reuse, 0x7632, R102 ;  /* 0x0000763203667816 */ /* 0x040fe20000000066 */
[----:B------:R-:W-:Y:S01]  /*d900*/  IMAD.MOV.U32 R133, RZ, RZ, R205 ;  /* 0x000000ffff857224 */ /* 0x000fe200078e00cd */
[----:B------:R-:W-:Y:S01]  /*d910*/  PRMT R101, R3, 0x7610, R101 ;  /* 0x0000761003657816 */ /* 0x000fe20000000065 */
[----:B------:R-:W-:Y:S01]  /*d920*/  IMAD.MOV.U32 R132, RZ, RZ, R207 ;  /* 0x000000ffff847224 */ /* 0x000fe200078e00cf */
[----:B------:R-:W-:Y:S01]  /*d930*/  PRMT R3, R136, 0x5410, R103 ;  /* 0x0000541088037816 */ /* 0x000fe20000000067 */
[----:B------:R-:W-:Y:S01]  /*d940*/  @!P2 HADD2 R249, -R137.H0_H0, -RZ.H0_H0 ;  /* 0xa00000ff89f9a230 */ /* 0x000fe20000000900 */
[----:B------:R-:W-:Y:S01]  /*d950*/  PRMT R5, R4, 0x5410, R5 ;  /* 0x0000541004057816 */ /* 0x000fe20000000005 */
[----:B------:R-:W-:Y:S01]  /*d960*/  HSET2.LE.AND R2, R14, R248, PT ;  /* 0x000000f80e027233 */ /* 0x000fe20003803000 */
[----:B------:R-:W-:Y:S01]  /*d970*/  F2FP.PACK_AB R4, R235, R236 ;  /* 0x000000eceb04723e */ /* 0x000fe200000000ff */
[----:B------:R-:W-:Y:S01]  /*d980*/  IMAD.MOV.U32 R156, RZ, RZ, R172 ;  /* 0x000000ffff9c7224 */ /* 0x000fe200078e00ac */
[----:B------:R-:W-:Y:S01]  /*d990*/  LOP3.LUT R6, R0, R3, RZ, 0xc0, !PT ;  /* 0x0000000300067212 */ /* 0x000fe200078ec0ff */
[----:B------:R-:W-:Y:S01]  /*d9a0*/  IMAD.MOV.U32 R135, RZ, RZ, R174 ;  /* 0x000000ffff877224 */ /* 0x000fe200078e00ae */
[----:B------:R-:W-:Y:S01]  /*d9b0*/  PRMT R12, R13, 0x5410, R12 ;  /* 0x000054100d0c7816 */ /* 0x000fe2000000000c */
[----:B------:R-:W-:Y:S01]  /*d9c0*/  IMAD.MOV.U32 R158, RZ, RZ, R175 ;  /* 0x000000ffff9e7224 */ /* 0x000fe200078e00af */
[----:B------:R-:W-:Y:S01]  /*d9d0*/  PRMT R0, R101, 0x5410, R102 ;  /* 0x0000541065007816 */ /* 0x000fe20000000066 */
[----:B------:R-:W-:Y:S01]  /*d9e0*/  LDSM.16.MT88.4 R20, [R180+0xd000] ;  /* 0x00d00000b414783b */ /* 0x000fe20000004200 */
[----:B-1----:R-:W-:-:S02]  /*d9f0*/  F2FP.PACK_AB R3, R229, R230 ;  /* 0x000000e6e503723e */ /* 0x002fc400000000ff */
[C---:B------:R-:W-:Y:S02]  /*da00*/  PRMT R100, R4.reuse, 0x7610, R100 ;  /* 0x0000761004647816 */ /* 0x040fe40000000064 */
[----:B------:R-:W-:Y:S02]  /*da10*/  PRMT R33, R4, 0x7632, R33 ;  /* 0x0000763204217816 */ /* 0x000fe40000000021 */
[----:B------:R-:W-:Y:S01]  /*da20*/  LOP3.LUT R7, R2, R0, RZ, 0xc0, !PT ;  /* 0x0000000002077212 */ /* 0x000fe200078ec0ff */
[--C-:B------:R-:W-:Y:S01]  /*da30*/  HSET2.LE.AND R0, R12, R248.reuse, PT ;  /* 0x000000f80c007233 */ /* 0x100fe20003803000 */
[C---:B------:R-:W-:Y:S02]  /*da40*/  PRMT R31, R3.reuse, 0x7632, R31 ;  /* 0x00007632031f7816 */ /* 0x040fe4000000001f */
[----:B------:R-:W-:Y:S01]  /*da50*/  PRMT R28, R3, 0x7610, R28 ;  /* 0x00007610031c7816 */ /* 0x000fe2000000001c */
[----:B------:R-:W-:Y:S01]  /*da60*/  HSET2.LE.AND R2, R5, R248, PT ;  /* 0x000000f805027233 */ /* 0x000fe20003803000 */
[----:B------:R-:W-:Y:S01]  /*da70*/  PRMT R3, R100, 0x5410, R33 ;  /* 0x0000541064037816 */ /* 0x000fe20000000021 */
[----:B------:R-:W-:Y:S03]  /*da80*/  LDSM.16.MT88.4 R12, [R177+0xf000] ;  /* 0x00f00000b10c783b */ /* 0x000fe60000004200 */
[----:B------:R-:W-:-:S02]  /*da90*/  LOP3.LUT R4, R0, R3, RZ, 0xc0, !PT ;  /* 0x0000000300047212 */ /* 0x000fc400078ec0ff */
[----:B------:R-:W-:-:S04]  /*daa0*/  PRMT R0, R28, 0x5410, R31 ;  /* 0x000054101c007816 */ /* 0x000fc8000000001f */
[----:B------:R-:W-:-:S07]  /*dab0*/  LOP3.LUT R5, R2, R0, RZ, 0xc0, !PT ;  /* 0x0000000002057212 */ /* 0x000fce00078ec0ff */
[C---:B--2---:R-:W-:Y:S08]  /*dac0*/  HMMA.16816.F32 R112, R4.reuse, R24, R112 ;  /* 0x000000180470723c */ /* 0x044ff00000001870 */
[----:B------:R-:W-:Y:S01]  /*dad0*/  HMMA.16816.F32 R56, R4, R26, R56 ;  /* 0x0000001a0438723c */ /* 0x000fe20000001838 */
[----:B------:R-:W1:Y:S01]  /*dae0*/  LDSM.16.MT88.4 R24, [R177+0x11000] ;  /* 0x01100000b118783b */ /* 0x000e620000004200 */
[----:B------:R-:W-:-:S03]  /*daf0*/  LOP3.LUT R2, R29, UR20, R32, 0x96, !PT ;  /* 0x000000141d027c12 */ /* 0x000fc6000f8e9620 */
[----:B------:R2:W3:Y:S03]  /*db00*/  LDL.LU.S16 R29, [R1] ;  /* 0x00000000011d7983 */ /* 0x0004e60000300600 */
[C---:B-1----:R-:W-:Y:S01]  /*db10*/  HMMA.16816.F32 R168, R4.reuse, R26, R96 ;  /* 0x0000001a04a8723c */ /* 0x042fe20000001860 */
[----:B------:R2:W4:Y:S07]  /*db20*/  LDL.LU.S16 R27, [R1+0xc] ;  /* 0x00000c00011b7983 */ /* 0x00052e0000300600 */
[C---:B------:R-:W-:Y:S08]  /*db30*/  HMMA.16816.F32 R104, R4.reuse, R16, R104 ;  /* 0x000000100468723c */ /* 0x040ff00000001868 */
[C---:B------:R-:W-:Y:S01]  /*db40*/  HMMA.16816.F32 R48, R4.reuse, R18, R48 ;  /* 0x000000120430723c */ /* 0x040fe20000001830 */
[----:B------:R-:W1:Y:S07]  /*db50*/  LDSM.16.MT88.4 R16, [R179+0xd000] ;  /* 0x00d00000b310783b */ /* 0x000e6e0000004200 */
[C---:B-1----:R-:W-:Y:S08]  /*db60*/  HMMA.16816.F32 R128, R4.reuse, R16, R128 ;  /* 0x000000100480723c */ /* 0x042ff00000001880 */
[C---:B------:R-:W-:Y:S01]  /*db70*/  HMMA.16816.F32 R72, R4.reuse, R18, R72 ;  /* 0x000000120448723c */ /* 0x040fe20000001848 */
[----:B------:R-:W1:Y:S07]  /*db80*/  LDSM.16.MT88.4 R16, [R180+0xf000] ;  /* 0x00f00000b410783b */ /* 0x000e6e0000004200 */
[C---:B------:R-:W-:Y:S08]  /*db90*/  HMMA.16816.F32 R76, R4.reuse, R12, R76 ;  /* 0x0000000c044c723c */ /* 0x040ff0000000184c */
[C---:B------:R-:W-:Y:S01]  /*dba0*/  HMMA.16816.F32 R80, R4.reuse, R14, R80 ;  /* 0x0000000e0450723c */ /* 0x040fe20000001850 */
[----:B------:R-:W5:Y:S07]  /*dbb0*/  LDSM.16.MT88.4 R12, [R179+0xf000] ;  /* 0x00f00000b30c783b */ /* 0x000f6e0000004200 */
[C---:B-1----:R-:W-:Y:S08]  /*dbc0*/  HMMA.16816.F32 R152, R4.reuse, R16, R152 ;  /* 0x000000100498723c */ /* 0x042ff00000001898 */
[----:B------:R-:W-:Y:S01]  /*dbd0*/  HMMA.16816.F32 R220, R4, R18, R220 ;  /* 0x0000001204dc723c */ /* 0x000fe200000018dc */
[----:B------:R-:W1:Y:S01]  /*dbe0*/  LDSM.16.MT88.4 R16, [R178+0x11000] ;  /* 0x01100000b210783b */ /* 0x000e620000004200 */
[----:B------:R-:W-:-:S04]  /*dbf0*/  IMAD.WIDE.U32 R2, R2, -0x2daee0ad, RZ ;  /* 0xd2511f5302027825 */ /* 0x000fc800078e00ff */
[----:B------:R-:W-:Y:S02]  /*dc00*/  IMAD.MOV.U32 R224, RZ, RZ, R225 ;  /* 0x000000ffffe07224 */ /* 0x000fe400078e00e1 */
[----:B------:R-:W-:Y:S02]  /*dc10*/  IMAD.MOV.U32 R225, RZ, RZ, R227 ;  /* 0x000000ffffe17224 */ /* 0x000fe400078e00e3 */
[----:B------:R-:W-:Y:S01]  /*dc20*/  IMAD.MOV.U32 R227, RZ, RZ, R206 ;  /* 0x000000ffffe37224 */ /* 0x000fe200078e00ce */
[----:B------:R-:W-:Y:S01]  /*dc30*/  LOP3.LUT R0, R3, UR27, R30, 0x96, !PT ;  /* 0x0000001b03007c12 */ /* 0x000fe2000f8e961e */
[C---:B-----5:R-:W-:Y:S07]  /*dc40*/  HMMA.16816.F32 R204, R4.reuse, R12, R124 ;  /* 0x0000000c04cc723c */ /* 0x060fee000000187c */
[----:B------:R-:W-:Y:S01]  /*dc50*/  LOP3.LUT R13, R2, 0xffff, RZ, 0xc0, !PT ;  /* 0x0000ffff020d7812 */ /* 0x000fe200078ec0ff */
[----:B-1----:R-:W-:Y:S01]  /*dc60*/  HMMA.16816.F32 R164, R4, R16, R92 ;  /* 0x0000001004a4723c */ /* 0x002fe2000000185c */
[----:B------:R2:W5:Y:S01]  /*dc70*/  LDL.LU.S16 R16, [R1+0x8] ;  /* 0x0000080001107983 */ /* 0x0005620000300600 */
[----:B----4-:R-:W-:-:S05]  /*dc80*/  @!P0 HADD2 R27, -R31.H0_H0, -RZ.H0_H0 ;  /* 0xa00000ff1f1b8230 */ /* 0x010fca0000000900 */
[----:B------:R-:W-:-:S04]  /*dc90*/  PRMT R3, R27, 0x7610, R3 ;  /* 0x000076101b037816 */ /* 0x000fc80000000003 */
[----:B------:R-:W-:Y:S02]  /*dca0*/  @!P0 PRMT R31, R3, 0x5410, RZ ;  /* 0x00005410031f8816 */ /* 0x000fe400000000ff */
[----:B------:R2:W4:Y:S04]  /*dcb0*/  LDL.LU.S16 R3, [R1+0x18] ;  /* 0x0000180001037983 */ /* 0x0005280000300600 */
[----:B------:R2:W2:Y:S01]  /*dcc0*/  LDL.LU.S16 R27, [R1+0x14] ;  /* 0x00001400011b7983 */ /* 0x0004a20000300600 */
[----:B------:R-:W-:Y:S02]  /*dcd0*/  @!P2 PRMT R137, R249, 0x5410, RZ ;  /* 0x00005410f989a816 */ /* 0x000fe400000000ff */
[----:B------:R-:W1:Y:S01]  /*dce0*/  LDC.U8 R249, c[0x0][0x2d8] ;  /* 0x0000b600fff97b82 */ /* 0x000e620000000000 */
[----:B------:R-:W-:Y:S01]  /*dcf0*/  LOP3.LUT R12, R36, 0xffff, RZ, 0xc0, !PT ;  /* 0x0000ffff240c7812 */ /* 0x000fe200078ec0ff */
[C---:B------:R-:W-:Y:S01]  /*dd00*/  HMMA.16816.F32 R216, R4.reuse, R24, R108 ;  /* 0x0000001804d8723c */ /* 0x040fe2000000186c */
[----:B------:R-:W-:Y:S01]  /*dd10*/  MOV R250, R173 ;  /* 0x000000ad00fa7202 */ /* 0x000fe20000000f00 */
[----:B------:R-:W-:Y:S01]  /*dd20*/  @!P1 HADD2 R252, -R100.H0_H0, -RZ.H0_H0 ;  /* 0xa00000ff64fc9230 */ /* 0x000fe20000000900 */
[----:B------:R-:W-:Y:S04]  /*dd30*/  LDSM.16.MT88.4 R108, [R177+0xd800] ;  /* 0x00d80000b16c783b */ /* 0x000fe80000004200 */
[----:B------:R-:W-:Y:S01]  /*dd40*/  SHF.R.U32.HI R24, RZ, 0x18, R2 ;  /* 0x00000018ff187819 */ /* 0x000fe20000011602 */
[----:B------:R-:W-:Y:S01]  /*dd50*/  HMMA.16816.F32 R172, R4, R14, R116 ;  /* 0x0000000e04ac723c */ /* 0x000fe20000001874 */
[----:B------:R-:W-:Y:S01]  /*dd60*/  @!P1 PRMT R100, R252, 0x5410, RZ ;  /* 0x00005410fc649816 */ /* 0x000fe200000000ff */
[----:B------:R-:W-:Y:S05]  /*dd70*/  LDSM.16.MT88.4 R116, [R178+0xd800] ;  /* 0x00d80000b274783b */ /* 0x000fea0000004200 */
[----:B------:R-:W-:-:S02]  /*dd80*/  LOP3.LUT R15, R2, 0xff, RZ, 0xc0, !PT ;  /* 0x000000ff020f7812 */ /* 0x000fc400078ec0ff */
[----:B------:R-:W-:Y:S02]  /*dd90*/  SHF.R.U32.HI R14, RZ, 0x10, R2 ;  /* 0x00000010ff0e7819 */ /* 0x000fe40000011602 */
[----:B------:R-:W-:-:S04]  /*dda0*/  SHF.R.U32.HI R2, RZ, 0x8, R12 ;  /* 0x00000008ff027819 */ /* 0x000fc8000001160c */
[----:B------:R-:W-:-:S04]  /*ddb0*/  LOP3.LUT R2, R2, 0xffff, RZ, 0xc0, !PT ;  /* 0x0000ffff02027812 */ /* 0x000fc800078ec0ff */
[----:B-1----:R-:W-:Y:S02]  /*ddc0*/  ISETP.GE.U32.AND P2, PT, R249, R2, PT ;  /* 0x00000002f900720c */ /* 0x002fe40003f46070 */
[----:B------:R-:W-:-:S04]  /*ddd0*/  SHF.R.U32.HI R2, RZ, 0x8, R132 ;  /* 0x00000008ff027819 */ /* 0x000fc80000011684 */
[----:B------:R-:W-:-:S04]  /*dde0*/  LOP3.LUT R2, R2, 0xffff, RZ, 0xc0, !PT ;  /* 0x0000ffff02027812 */ /* 0x000fc800078ec0ff */
[----:B------:R-:W-:Y:S01]  /*ddf0*/  ISETP.GE.U32.AND P1, PT, R249, R2, PT ;  /* 0x00000002f900720c */ /* 0x000fe20003f26070 */
[C---:B------:R-:W-:Y:S08]  /*de00*/  HMMA.16816.F32 R120, R4.reuse, R20, R120 ;  /* 0x000000140478723c */ /* 0x040ff00000001878 */
[----:B------:R-:W-:Y:S01]  /*de10*/  HMMA.16816.F32 R64, R4, R22, R64 ;  /* 0x000000160440723c */ /* 0x000fe20000001840 */
[----:B------:R-:W1:Y:S03]  /*de20*/  LDSM.16.MT88.4 R20, [R178+0xf000] ;  /* 0x00f00000b214783b */ /* 0x000e660000004200 */
[----:B--2---:R-:W-:-:S05]  /*de30*/  @!P1 HADD2 R27, -R103.H0_H0, -RZ.H0_H0 ;  /* 0xa00000ff671b9230 */ /* 0x004fca0000000900 */
[----:B------:R-:W-:-:S04]  /*de40*/  PRMT R25, R27, 0x7610, R25 ;  /* 0x000076101b197816 */ /* 0x000fc80000000019 */
[----:B------:R-:W-:Y:S02]  /*de50*/  @!P1 PRMT R103, R25, 0x5410, RZ ;  /* 0x0000541019679816 */ /* 0x000fe400000000ff */
[----:B------:R2:W2:Y:S01]  /*de60*/  LDL.LU.S16 R25, [R1+0x1c] ;  /* 0x00001c0001197983 */ /* 0x0004a20000300600 */
[----:B------:R-:W-:Y:S02]  /*de70*/  FFMA.FTZ R2, R133, c[0x0][0x23c], -R11 ;  /* 0x00008f0085027a23 */ /* 0x000fe4000001080b */
[----:B------:R-:W-:Y:S02]  /*de80*/  IMAD.MOV.U32 R133, RZ, RZ, R227 ;  /* 0x000000ffff857224 */ /* 0x000fe400078e00e3 */
[----:B------:R4:W-:Y:S01]  /*de90*/  MUFU.EX2 R227, R2 ;  /* 0x0000000200e37308 */ /* 0x0009e20000000800 */
[----:B---3--:R-:W-:Y:S01]  /*dea0*/  @!P2 HADD2 R29, -R33.H0_H0, -RZ.H0_H0 ;  /* 0xa00000ff211da230 */ /* 0x008fe20000000900 */
[----:B-1----:R-:W-:Y:S01]  /*deb0*/  HMMA.16816.F32 R84, R4, R20, R84 ;  /* 0x000000140454723c */ /* 0x002fe20000001854 */
[----:B-----5:R-:W-:-:S03]  /*dec0*/  @!P6 HADD2 R16, -R28.H0_H0, -RZ.H0_H0 ;  /* 0xa00000ff1c10e230 */ /* 0x020fc60000000900 */
[----:B------:R-:W-:-:S04]  /*ded0*/  PRMT R17, R29, 0x7610, R17 ;  /* 0x000076101d117816 */ /* 0x000fc80000000011 */
[----:B------:R-:W-:Y:S01]  /*dee0*/  HMMA.16816.F32 R148, R4, R22, R148 ;  /* 0x000000160494723c */ /* 0x000fe20000001894 */
[----:B------:R-:W-:Y:S01]  /*def0*/  LDSM.16.MT88.4 R20, [R180+0x11000] ;  /* 0x01100000b414783b */ /* 0x000fe20000004200 */
[----:B----4-:R-:W-:Y:S02]  /*df00*/  FFMA.FTZ R2, R134, c[0x0][0x23c], -R11 ;  /* 0x00008f0086027a23 */ /* 0x010fe4000001080b */
[----:B------:R-:W-:Y:S01]  /*df10*/  IMAD.MOV.U32 R134, RZ, RZ, R135 ;  /* 0x000000ffff867224 */ /* 0x000fe200078e0087 */
[----:B------:R-:W-:Y:S01]  /*df20*/  MOV R135, R250 ;  /* 0x000000fa00877202 */ /* 0x000fe20000000f00 */
[----:B------:R-:W-:Y:S02]  /*df30*/  IMAD.MOV.U32 R250, RZ, RZ, R156 ;  /* 0x000000fffffa7224 */ /* 0x000fe400078e009c */
[----:B------:R-:W-:Y:S02]  /*df40*/  IMAD.MOV.U32 R156, RZ, RZ, R157 ;  /* 0x000000ffff9c7224 */ /* 0x000fe400078e009d */
[----:B------:R-:W-:-:S02]  /*df50*/  IMAD.MOV.U32 R157, RZ, RZ, R244 ;  /* 0x000000ffff9d7224 */ /* 0x000fc400078e00f4 */
[----:B------:R-:W-:Y:S02]  /*df60*/  IMAD.MOV.U32 R244, RZ, RZ, R69 ;  /* 0x000000fffff47224 */ /* 0x000fe400078e0045 */
[----:B------:R-:W-:Y:S02]  /*df70*/  IMAD.MOV.U32 R69, RZ, RZ, R228 ;  /* 0x000000ffff457224 */ /* 0x000fe400078e00e4 */
[----:B------:R1:W-:Y:S01]  /*df80*/  MUFU.EX2 R228, R2 ;  /* 0x0000000200e47308 */ /* 0x0003e20000000800 */
[----:B------:R-:W-:Y:S01]  /*df90*/  @!P2 PRMT R33, R17, 0x5410, RZ ;  /* 0x000054101121a816 */ /* 0x000fe200000000ff */
[----:B------:R-:W-:Y:S01]  /*dfa0*/  HMMA.16816.F32 R160, R4, R18, R60 ;  /* 0x0000001204a0723c */ /* 0x000fe2000000183c */
[----:B------:R-:W-:Y:S01]  /*dfb0*/  PRMT R12, R16, 0x7610, R12 ;  /* 0x00007610100c7816 */ /* 0x000fe2000000000c */
[----:B------:R-:W-:Y:S01]  /*dfc0*/  @!P3 HADD2 R3, -R136.H0_H0, -RZ.H0_H0 ;  /* 0xa00000ff8803b230 */ /* 0x000fe20000000900 */
[----:B------:R-:W3:Y:S01]  /*dfd0*/  LDSM.16.MT88.4 R16, [R179+0x11000] ;  /* 0x01100000b310783b */ /* 0x000ee20000004200 */
[----:B-1----:R-:W-:-:S02]  /*dfe0*/  FFMA.FTZ R2, R133, c[0x0][0x23c], -R11 ;  /* 0x00008f0085027a23 */ /* 0x002fc4000001080b */
[----:B------:R-:W-:Y:S02]  /*dff0*/  IMAD.MOV.U32 R133, RZ, RZ, R134 ;  /* 0x000000ffff857224 */ /* 0x000fe400078e0086 */
[----:B------:R-:W-:Y:S02]  /*e000*/  IMAD.MOV.U32 R134, RZ, RZ, R135 ;  /* 0x000000ffff867224 */ /* 0x000fe400078e0087 */
[----:B------:R-:W-:Y:S02]  /*e010*/  IMAD.MOV.U32 R135, RZ, RZ, R250 ;  /* 0x000000ffff877224 */ /* 0x000fe400078e00fa */
[----:B------:R-:W-:Y:S02]  /*e020*/  IMAD.MOV.U32 R250, RZ, RZ, R156 ;  /* 0x000000fffffa7224 */ /* 0x000fe400078e009c */
[----:B------:R-:W-:Y:S02]  /*e030*/  IMAD.MOV.U32 R156, RZ, RZ, R157 ;  /* 0x000000ffff9c7224 */ /* 0x000fe400078e009d */
[----:B------:R-:W-:Y:S01]  /*e040*/  IMAD.MOV.U32 R157, RZ, RZ, R244 ;  /* 0x000000ffff9d7224 */ /* 0x000fe200078e00f4 */
[----:B------:R-:W-:-:S02]  /*e050*/  MOV R244, R226 ;  /* 0x000000e200f47202 */ /* 0x000fc40000000f00 */
[----:B------:R1:W-:Y:S01]  /*e060*/  MUFU.EX2 R226, R2 ;  /* 0x0000000200e27308 */ /* 0x0003e20000000800 */
[----:B------:R-:W-:Y:S02]  /*e070*/  PRMT R26, R3, 0x7610, R26 ;  /* 0x00007610031a7816 */ /* 0x000fe4000000001a */
[----:B------:R-:W-:Y:S02]  /*e080*/  @!P6 PRMT R28, R12, 0x5410, RZ ;  /* 0x000054100c1ce816 */ /* 0x000fe400000000ff */
[----:B------:R-:W-:Y:S01]  /*e090*/  @!P3 PRMT R136, R26, 0x5410, RZ ;  /* 0x000054101a88b816 */ /* 0x000fe200000000ff */
[----:B------:R-:W-:Y:S02]  /*e0a0*/  FFMA.FTZ R12, R225, c[0x0][0x23c], -R10 ;  /* 0x00008f00e10c7a23 */ /* 0x000fe4000001080a */
[----:B------:R-:W-:Y:S01]  /*e0b0*/  IMAD.MOV.U32 R127, RZ, RZ, R133 ;  /* 0x000000ffff7f7224 */ /* 0x000fe200078e0085 */
[----:B-1----:R-:W-:Y:S01]  /*e0c0*/  SHF.R.U32.HI R2, RZ, 0x18, R68 ;  /* 0x00000018ff027819 */ /* 0x002fe20000011644 */
[----:B------:R-:W-:-:S03]  /*e0d0*/  IMAD.MOV.U32 R251, RZ, RZ, R135 ;  /* 0x000000fffffb7224 */ /* 0x000fc600078e0087 */
[----:B------:R-:W-:Y:S02]  /*e0e0*/  ISETP.GE.U32.AND P3, PT, R249, R2, PT ;  /* 0x00000002f900720c */ /* 0x000fe40003f66070 */
[----:B------:R-:W-:Y:S01]  /*e0f0*/  SHF.R.U32.HI R2, RZ, 0x8, R13 ;  /* 0x00000008ff027819 */ /* 0x000fe2000001160d */
[----:B------:R1:W-:Y:S01]  /*e100*/  MUFU.EX2 R225, R12 ;  /* 0x0000000c00e17308 */ /* 0x0003e20000000800 */
[----:B------:R-:W-:Y:S02]  /*e110*/  LOP3.LUT R3, R68, 0xff, RZ, 0xc0, !PT ;  /* 0x000000ff44037812 */ /* 0x000fe400078ec0ff */
[----:B------:R-:W-:Y:S01]  /*e120*/  PRMT R15, R15, 0x5410, R2 ;  /* 0x000054100f0f7816 */ /* 0x000fe20000000002 */
[----:B------:R-:W-:Y:S01]  /*e130*/  FFMA.FTZ R2, R127, c[0x0][0x23c], -R10 ;  /* 0x00008f007f027a23 */ /* 0x000fe2000001080a */
[----:B------:R-:W-:Y:S01]  /*e140*/  ISETP.GE.U32.AND P6, PT, R249, R3, PT ;  /* 0x00000003f900720c */ /* 0x000fe20003fc6070 */
[----:B------:R-:W-:Y:S01]  /*e150*/  IMAD.MOV.U32 R247, RZ, RZ, R134 ;  /* 0x000000fffff77224 */ /* 0x000fe200078e0086 */
[----:B------:R-:W-:Y:S01]  /*e160*/  LOP3.LUT R3, R39, 0xff, RZ, 0xc0, !PT ;  /* 0x000000ff27037812 */ /* 0x000fe200078ec0ff */
[----:B------:R4:W-:Y:S01]  /*e170*/  MUFU.EX2 R32, R2 ;  /* 0x0000000200207308 */ /* 0x0009e20000000800 */
[----:B------:R-:W-:Y:S01]  /*e180*/  LOP3.LUT R13, R14, 0xff, RZ, 0xc0, !PT ;  /* 0x000000ff0e0d7812 */ /* 0x000fe200078ec0ff */
[----:B------:R-:W-:-:S02]  /*e190*/  IMAD.MOV.U32 R135, RZ, RZ, R156 ;  /* 0x000000ffff877224 */ /* 0x000fc400078e009c */
[--C-:B-1----:R-:W-:Y:S01]  /*e1a0*/  FFMA.FTZ R12, R224, c[0x0][0x23c], -R10.reuse ;  /* 0x00008f00e00c7a23 */ /* 0x102fe2000001080a */
[C---:B---3--:R-:W-:Y:S01]  /*e1b0*/  HMMA.16816.F32 R92, R4.reuse, R16, R40 ;  /* 0x00000010045c723c */ /* 0x048fe20000001828 */
[----:B------:R-:W-:Y:S01]  /*e1c0*/  FFMA.FTZ R10, R251, c[0x0][0x23c], -R10 ;  /* 0x00008f00fb0a7a23 */ /* 0x000fe2000001080a */
[----:B------:R-:W-:Y:S01]  /*e1d0*/  ISETP.GE.U32.AND P1, PT, R249, R3, PT ;  /* 0x00000003f900720c */ /* 0x000fe20003f26070 */
[----:B------:R-:W-:Y:S01]  /*e1e0*/  IMAD.MOV.U32 R132, RZ, RZ, R157 ;  /* 0x000000ffff847224 */ /* 0x000fe200078e009d */
[----:B------:R-:W-:Y:S01]  /*e1f0*/  PRMT R14, R13, 0x5410, R24 ;  /* 0x000054100d0e7816 */ /* 0x000fe20000000018 */
[----:B------:R1:W3:Y:S01]  /*e200*/  MUFU.EX2 R30, R10 ;  /* 0x0000000a001e7308 */ /* 0x0002e20000000800 */
[----:B------:R-:W-:Y:S01]  /*e210*/  SHF.R.U32.HI R3, RZ, 0x10, R68 ;  /* 0x00000010ff037819 */ /* 0x000fe20000011644 */
[----:B------:R-:W-:Y:S01]  /*e220*/  IMAD.MOV.U32 R133, RZ, RZ, R158 ;  /* 0x000000ffff857224 */ /* 0x000fe200078e009e */
[----:B----4-:R-:W-:Y:S01]  /*e230*/  LOP3.LUT R2, R0, 0xffff, RZ, 0xc0, !PT ;  /* 0x0000ffff00027812 */ /* 0x010fe200078ec0ff */
[----:B------:R-:W-:Y:S01]  /*e240*/  FFMA.FTZ R13, R247, c[0x0][0x23c], -R11 ;  /* 0x00008f00f70d7a23 */ /* 0x000fe2000001080b */
[----:B------:R-:W-:Y:S01]  /*e250*/  SHF.R.U32.HI R11, RZ, 0x10, R0 ;  /* 0x00000010ff0b7819 */ /* 0x000fe20000011600 */
[----:B------:R-:W-:Y:S01]  /*e260*/  IMAD.MOV.U32 R134, RZ, RZ, R159 ;  /* 0x000000ffff867224 */ /* 0x000fe200078e009f */
[----:B------:R-:W-:Y:S01]  /*e270*/  LDSM.16.MT88.4 R40, [R177+0xf800] ;  /* 0x00f80000b128783b */ /* 0x000fe20000004200 */
[----:B------:R4:W5:Y:S01]  /*e280*/  MUFU.EX2 R224, R12 ;  /* 0x0000000c00e07308 */ /* 0x0009620000000800 */
[----:B------:R-:W-:Y:S02]  /*e290*/  HMMA.16816.F32 R156, R4, R20, R88 ;  /* 0x00000014049c723c */ /* 0x000fe40000001858 */
[----:B------:R-:W-:Y:S01]  /*e2a0*/  LDSM.16.MT88.4 R124, [R180+0xd800] ;  /* 0x00d80000b47c783b */ /* 0x000fe20000004200 */
[----:B-1----:R-:W-:-:S04]  /*e2b0*/  LOP3.LUT R10, R3, 0xff, RZ, 0xc0, !PT ;  /* 0x000000ff030a7812 */ /* 0x002fc800078ec0ff */
[----:B------:R3:W1:Y:S01]  /*e2c0*/  MUFU.EX2 R29, R13 ;  /* 0x0000000d001d7308 */ /* 0x0006620000000800 */
[----:B------:R-:W-:Y:S01]  /*e2d0*/  SHF.R.U32.HI R3, RZ, 0x8, R2 ;  /* 0x00000008ff037819 */ /* 0x000fe20000011602 */
[----:B--2---:R-:W-:Y:S01]  /*e2e0*/  @!P4 HADD2 R25, -R102.H0_H0, -RZ.H0_H0 ;  /* 0xa00000ff6619c230 */ /* 0x004fe20000000900 */
[----:B----4-:R-:W-:Y:S01]  /*e2f0*/  LOP3.LUT R12, R0, 0xff, RZ, 0xc0, !PT ;  /* 0x000000ff000c7812 */ /* 0x010fe200078ec0ff */
[----:B------:R-:W-:Y:S01]  /*e300*/  IMAD.MOV.U32 R252, RZ, RZ, R132 ;  /* 0x000000fffffc7224 */ /* 0x000fe200078e0084 */
[----:B------:R-:W-:Y:S02]  /*e310*/  SHF.R.U32.HI R2, RZ, 0x18, R0 ;  /* 0x00000018ff027819 */ /* 0x000fe40000011600 */
[C---:B------:R-:W-:Y:S02]  /*e320*/  ISETP.GE.U32.AND P2, PT, R249.reuse, R38, PT ;  /* 0x00000026f900720c */ /* 0x040fe40003f46070 */
[----:B------:R-:W-:Y:S01]  /*e330*/  ISETP.GE.U32.AND P0, PT, R249, R37, PT ;  /* 0x00000025f900720c */ /* 0x000fe20003f06070 */
[----:B------:R-:W-:Y:S01]  /*e340*/  IMAD.MOV.U32 R247, RZ, RZ, R250 ;  /* 0x000000fffff77224 */ /* 0x000fe200078e00fa */
[----:B------:R-:W-:Y:S01]  /*e350*/  LOP3.LUT R0, R11, 0xff, RZ, 0xc0, !PT ;  /* 0x000000ff0b007812 */ /* 0x000fe200078ec0ff */
[----:B------:R-:W-:Y:S01]  /*e360*/  IMAD.MOV.U32 R251, RZ, RZ, R69 ;  /* 0x000000fffffb7224 */ /* 0x000fe200078e0045 */
[----:B------:R-:W-:Y:S01]  /*e370*/  PRMT R11, R12, 0x5410, R3 ;  /* 0x000054100c0b7816 */ /* 0x000fe20000000003 */
[----:B------:R-:W-:Y:S01]  /*e380*/  LDSM.16.MT88.4 R88, [R180+0x11800] ;  /* 0x01180000b458783b */ /* 0x000fe20000004200 */
[----:B------:R-:W-:-:S02]  /*e390*/  PRMT R20, R25, 0x7610, R20 ;  /* 0x0000761019147816 */ /* 0x000fc40000000014 */
[----:B------:R-:W-:Y:S01]  /*e3a0*/  PRMT R3, R0, 0x5410, R2 ;  /* 0x0000541000037816 */ /* 0x000fe20000000002 */
[--C-:B------:R-:W-:Y:S01]  /*e3b0*/  HSET2.LE.AND R2, R11, R248.reuse, PT ;  /* 0x000000f80b027233 */ /* 0x100fe20003803000 */
[----:B---3--:R-:W-:Y:S01]  /*e3c0*/  F2FP.PACK_AB R13, R30, R32 ;  /* 0x000000201e0d723e */ /* 0x008fe200000000ff */
[----:B------:R-:W-:Y:S01]  /*e3d0*/  HMMA.16816.F32 R24, R4, R22, R52 ;  /* 0x000000160418723c */ /* 0x000fe20000001834 */
[----:B------:R-:W-:Y:S02]  /*e3e0*/  F2FP.PACK_AB R11, R228, R227 ;  /* 0x000000e3e40b723e */ /* 0x000fe400000000ff */
[----:B------:R-:W-:Y:S01]  /*e3f0*/  @!P4 PRMT R102, R20, 0x5410, RZ ;  /* 0x000054101466c816 */ /* 0x000fe200000000ff */
[----:B------:R-:W-:Y:S01]  /*e400*/  HSET2.LE.AND R0, R14, R248, PT ;  /* 0x000000f80e007233 */ /* 0x000fe20003803000 */
[----:B------:R-:W-:-:S03]  /*e410*/  PRMT R12, R11, 0x7610, R12 ;  /* 0x000076100b0c7816 */ /* 0x000fc6000000000c */
[----:B------:R-:W-:Y:S01]  /*e420*/  HMMA.16816.F32 R20, R4, R18, R44 ;  /* 0x000000120414723c */ /* 0x000fe2000000182c */
[----:B------:R-:W-:-:S06]  /*e430*/  PRMT R11, R11, 0x7632, R11 ;  /* 0x000076320b0b7816 */ /* 0x000fcc000000000b */
[----:B------:R-:W-:Y:S01]  /*e440*/  IMAD.MOV.U32 R5, RZ, RZ, R13 ;  /* 0x000000ffff057224 */ /* 0x000fe200078e000d */
[----:B-----5:R-:W-:-:S04]  /*e450*/  F2FP.PACK_AB R4, R224, R225 ;  /* 0x000000e1e004723e */ /* 0x020fc800000000ff */
[----:B------:R-:W-:Y:S02]  /*e460*/  LOP3.LUT R99, R0, R5, RZ, 0xc0, !PT ;  /* 0x0000000500637212 */ /* 0x000fe400078ec0ff */
[C---:B------:R-:W-:Y:S02]  /*e470*/  PRMT R7, R4.reuse, 0x7610, R7 ;  /* 0x0000761004077816 */ /* 0x040fe40000000007 */
[----:B------:R-:W-:Y:S02]  /*e480*/  PRMT R6, R4, 0x7632, R6 ;  /* 0x0000763204067816 */ /* 0x000fe40000000006 */
[----:B------:R-:W-:Y:S02]  /*e490*/  PRMT R0, R12, 0x5410, R11 ;  /* 0x000054100c007816 */ /* 0x000fe4000000000b */
[----:B-1----:R-:W-:Y:S01]  /*e4a0*/  F2FP.PACK_AB R4, R29, R226 ;  /* 0x000000e21d04723e */ /* 0x002fe200000000ff */
[----:B------:R-:W-:Y:S01]  /*e4b0*/  HSET2.LE.AND R3, R3, R248, PT ;  /* 0x000000f803037233 */ /* 0x000fe20003803000 */
[----:B------:R-:W-:-:S02]  /*e4c0*/  LOP3.LUT R96, R2, R0, RZ, 0xc0, !PT ;  /* 0x0000000002607212 */ /* 0x000fc400078ec0ff */
[C---:B------:R-:W-:Y:S02]  /*e4d0*/  PRMT R5, R4.reuse, 0x7610, R5 ;  /* 0x0000761004057816 */ /* 0x040fe40000000005 */
[----:B------:R-:W-:Y:S02]  /*e4e0*/  PRMT R0, R7, 0x5410, R6 ;  /* 0x0000541007007816 */ /* 0x000fe40000000006 */
[----:B------:R-:W-:Y:S02]  /*e4f0*/  PRMT R4, R4, 0x7632, R4 ;  /* 0x0000763204047816 */ /* 0x000fe40000000004 */
[----:B------:R-:W-:Y:S01]  /*e500*/  ISETP.GE.U32.AND P4, PT, R249, R10, PT ;  /* 0x0000000af900720c */ /* 0x000fe20003f86070 */
[----:B------:R-:W-:Y:S01]  /*e510*/  HSET2.LE.AND R10, R15, R248, PT ;  /* 0x000000f80f0a7233 */ /* 0x000fe20003803000 */
[----:B------:R-:W-:Y:S02]  /*e520*/  LOP3.LUT R97, R3, R0, RZ, 0xc0, !PT ;  /* 0x0000000003617212 */ /* 0x000fe400078ec0ff */
[----:B------:R-:W-:-:S04]  /*e530*/  PRMT R0, R5, 0x5410, R4 ;  /* 0x0000541005007816 */ /* 0x000fc80000000004 */
[----:B------:R-:W-:Y:S02]  /*e540*/  LOP3.LUT R98, R10, R0, RZ, 0xc0, !PT ;  /* 0x000000000a627212 */ /* 0x000fe400078ec0ff */
[----:B------:R1:W2:Y:S04]  /*e550*/  LDL.LU.S16 R0, [R1+0x20] ;  /* 0x0000200001007983 */ /* 0x0002a80000300600 */
[----:B------:R1:W3:Y:S01]  /*e560*/  LDL.LU.S16 R16, [R1+0x24] ;  /* 0x0000240001107983 */ /* 0x0002e20000300600 */
[C---:B------:R-:W-:Y:S08]  /*e570*/  HMMA.16816.F32 R104, R96.reuse, R108, R104 ;  /* 0x0000006c6068723c */ /* 0x040ff00000001868 */
[C---:B------:R-:W-:Y:S01]  /*e580*/  HMMA.16816.F32 R108, R96.reuse, R110, R48 ;  /* 0x0000006e606c723c */ /* 0x040fe20000001830 */
[----:B------:R-:W4:Y:S07]  /*e590*/  LDSM.16.MT88.4 R48, [R178+0xf800] ;  /* 0x00f80000b230783b */ /* 0x000f2e0000004200 */
[C---:B----4-:R-:W-:Y:S08]  /*e5a0*/  HMMA.16816.F32 R44, R96.reuse, R48, R84 ;  /* 0x00000030602c723c */ /* 0x050ff00000001854 */
[----:B------:R-:W-:Y:S01]  /*e5b0*/  HMMA.16816.F32 R48, R96, R50, R148 ;  /* 0x000000326030723c */ /* 0x000fe20000001894 */
[----:B------:R1:W4:Y:S04]  /*e5c0*/  LDL.LU.S16 R150, [R1+0x28] ;  /* 0x0000280001967983 */ /* 0x0003280000300600 */
[----:B------:R1:W5:Y:S04]  /*e5d0*/  LDL.LU.S16 R149, [R1+0x30] ;  /* 0x0000300001957983 */ /* 0x0003680000300600 */
[----:B------:R1:W5:Y:S04]  /*e5e0*/  LDL.LU.S16 R87, [R1+0x40] ;  /* 0x0000400001577983 */ /* 0x0003680000300600 */
[----:B------:R1:W5:Y:S04]  /*e5f0*/  LDL.LU.S16 R86, [R1+0x3c] ;  /* 0x00003c0001567983 */ /* 0x0003680000300600 */
[----:B------:R1:W5:Y:S04]  /*e600*/  LDL.LU.S16 R85, [R1+0x38] ;  /* 0x0000380001557983 */ /* 0x0003680000300600 */
[----:B------:R1:W5:Y:S01]  /*e610*/  LDL.LU.S16 R84, [R1+0x34] ;  /* 0x0000340001547983 */ /* 0x0003620000300600 */
[----:B--2---:R-:W-:-:S05]  /*e620*/  @!P5 HADD2 R0, -R101.H0_H0, -RZ.H0_H0 ;  /* 0xa00000ff6500d230 */ /* 0x004fca0000000900 */
[----:B------:R-:W-:Y:S02]  /*e630*/  PRMT R17, R0, 0x7610, R17 ;  /* 0x0000761000117816 */ /* 0x000fe40000000011 */
[----:B------:R-:W-:-:S04]  /*e640*/  LOP3.LUT R0, R68, 0xffff, RZ, 0xc0, !PT ;  /* 0x0000ffff44007812 */ /* 0x000fc800078ec0ff */
[----:B------:R-:W-:-:S04]  /*e650*/  SHF.R.U32.HI R0, RZ, 0x8, R0 ;  /* 0x00000008ff007819 */ /* 0x000fc80000011600 */
[----:B------:R-:W-:Y:S02]  /*e660*/  LOP3.LUT R0, R0, 0xffff, RZ, 0xc0, !PT ;  /* 0x0000ffff00007812 */ /* 0x000fe400078ec0ff */
[----:B------:R-:W-:Y:S02]  /*e670*/  @!P5 PRMT R101, R17, 0x5410, RZ ;  /* 0x000054101165d816 */ /* 0x000fe400000000ff */
[----:B------:R-:W-:Y:S02]  /*e680*/  ISETP.GE.U32.AND P5, PT, R249, R0, PT ;  /* 0x00000000f900720c */ /* 0x000fe40003fa6070 */
[----:B------:R-:W-:Y:S02]  /*e690*/  SHF.R.U32.HI R0, RZ, 0x8, R144 ;  /* 0x00000008ff007819 */ /* 0x000fe40000011690 */
[----:B------:R1:W2:Y:S01]  /*e6a0*/  LDL.LU.S16 R144, [R1+0x2c] ;  /* 0x00002c0001907983 */ /* 0x0002a20000300600 */
[----:B---3--:R-:W-:Y:S01]  /*e6b0*/  @!P1 HADD2 R16, -R13.H0_H0, -RZ.H0_H0 ;  /* 0xa00000ff0d109230 */ /* 0x008fe20000000900 */
[----:B------:R-:W-:Y:S01]  /*e6c0*/  IMAD.MOV.U32 R3, RZ, RZ, R133 ;  /* 0x000000ffff037224 */ /* 0x000fe200078e0085 */
[----:B------:R-:W-:Y:S01]  /*e6d0*/  MOV R14, R135 ;  /* 0x00000087000e7202 */ /* 0x000fe20000000f00 */
[----:B------:R-:W-:-:S02]  /*e6e0*/  IMAD.MOV.U32 R248, RZ, RZ, R134 ;  /* 0x000000fffff87224 */ /* 0x000fc400078e0086 */
[----:B------:R-:W-:Y:S01]  /*e6f0*/  PRMT R2, R16, 0x7610, R2 ;  /* 0x0000761010027816 */ /* 0x000fe20000000002 */
[----:B------:R-:W3:Y:S01]  /*e700*/  LDSM.16.MT88.4 R132, [R179+0xd800] ;  /* 0x00d80000b384783b */ /* 0x000ee20000004200 */
[----:B------:R-:W-:Y:S02]  /*e710*/  @P1 PRMT R10, R13, 0x7610, R10 ;  /* 0x000076100d0a1816 */ /* 0x000fe4000000000a */
[----:B------:R-:W-:Y:S01]  /*e720*/  @!P1 PRMT R10, R2, 0x5410, RZ ;  /* 0x00005410020a9816 */ /* 0x000fe200000000ff */
[----:B------:R-:W-:Y:S01]  /*e730*/  HMMA.16816.F32 R36, R96, R40, R76 ;  /* 0x000000286024723c */ /* 0x000fe2000000184c */
[----:B------:R-:W-:Y:S01]  /*e740*/  LOP3.LUT R2, R0, 0xffff, RZ, 0xc0, !PT ;  /* 0x0000ffff00027812 */ /* 0x000fe200078ec0ff */
[----:B------:R-:W-:Y:S01]  /*e750*/  FFMA.FTZ R3, R252, R34, R3 ;  /* 0x00000022fc037223 */ /* 0x000fe20000010003 */
[----:B------:R-:W-:Y:S02]  /*e760*/  LDSM.16.MT88.4 R16, [R179+0x11800] ;  /* 0x01180000b310783b */ /* 0x000fe40000004200 */
[----:B------:R-:W-:-:S02]  /*e770*/  ISETP.GE.U32.AND P1, PT, R249, R2, PT ;  /* 0x00000002f900720c */ /* 0x000fc40003f26070 */
[----:B------:R-:W-:Y:S01]  /*e780*/  IMAD.MOV.U32 R79, RZ, RZ, R248 ;  /* 0x000000ffff4f7224 */ /* 0x000fe200078e00f8 */
[----:B------:R-:W-:Y:S01]  /*e790*/  HMMA.16816.F32 R40, R96, R42, R80 ;  /* 0x0000002a6028723c */ /* 0x000fe20000001850 */
[----:B------:R-:W1:Y:S02]  /*e7a0*/  LDSM.16.MT88.4 R80, [R178+0x11800] ;  /* 0x01180000b250783b */ /* 0x000e640000004200 */
[----:B------:R-:W-:Y:S02]  /*e7b0*/  FFMA.FTZ R14, R14, R35, R79 ;  /* 0x000000230e0e7223 */ /* 0x000fe4000001004f */
[----:B------:R-:W-:Y:S02]  /*e7c0*/  IMAD.MOV.U32 R248, RZ, RZ, R244 ;  /* 0x000000fffff87224 */ /* 0x000fe400078e00f4 */
[----:B------:R-:W-:Y:S02]  /*e7d0*/  FADD.FTZ R2, R247, R14 ;  /* 0x0000000ef7027221 */ /* 0x000fe40000010000 */
[----:B------:R-:W-:-:S02]  /*e7e0*/  IMAD.MOV.U32 R250, RZ, RZ, R71 ;  /* 0x000000fffffa7224 */ /* 0x000fc400078e0047 */
[----:B------:R-:W-:Y:S01]  /*e7f0*/  FADD.FTZ R3, R251, R3 ;  /* 0x00000003fb037221 */ /* 0x000fe20000010000 */
[----:B------:R-:W-:Y:S01]  /*e800*/  @P0 PRMT R0, R13, 0x7632, R0 ;  /* 0x000076320d000816 */ /* 0x000fe20000000000 */
[----:B------:R-:W-:Y:S02]  /*e810*/  FADD.FTZ R2, R248, R2 ;  /* 0x00000002f8027221 */ /* 0x000fe40000010000 */
[----:B------:R-:W-:Y:S01]  /*e820*/  FADD.FTZ R3, R250, R3 ;  /* 0x00000003fa037221 */ /* 0x000fe20000010000 */
[----:B----4-:R-:W-:Y:S01]  /*e830*/  @!P0 HADD2 R150, -R13.H1_H1, -RZ.H0_H0 ;  /* 0xa00000ff0d968230 */ /* 0x010fe20000000d00 */
[----:B------:R-:W-:Y:S01]  /*e840*/  IMAD.MOV.U32 R244, RZ, RZ, R70 ;  /* 0x000000fffff47224 */ /* 0x000fe200078e0046 */
[----:B-----5:R-:W-:Y:S02]  /*e850*/  @!P2 HADD2 R84, -R5.H0_H0, -RZ.H0_H0 ;  /* 0xa00000ff0554a230 */ /* 0x020fe40000000900 */
[----:B------:R-:W-:-:S03]  /*e860*/  @!P3 HADD2 R85, -R6.H0_H0, -RZ.H0_H0 ;  /* 0xa00000ff0655b230 */ /* 0x000fc60000000900 */
[----:B------:R-:W-:-:S04]  /*e870*/  PRMT R14, R84, 0x7610, R14 ;  /* 0x00007610540e7816 */ /* 0x000fc8000000000e */
[----:B------:R-:W-:Y:S01]  /*e880*/  @!P2 PRMT R5, R14, 0x5410, RZ ;  /* 0x000054100e05a816 */ /* 0x000fe200000000ff */
[----:B------:R-:W-:Y:S01]  /*e890*/  FADD.FTZ R14, R246, R2 ;  /* 0x00000002f60e7221 */ /* 0x000fe20000010000 */
[----:B------:R-:W-:-:S03]  /*e8a0*/  PRMT R15, R85, 0x7610, R15 ;  /* 0x00007610550f7816 */ /* 0x000fc6000000000f */
[----:B------:R-:W-:Y:S01]  /*e8b0*/  FADD.FTZ R14, R244, R14 ;  /* 0x0000000ef40e7221 */ /* 0x000fe20000010000 */
[----:B------:R-:W-:Y:S01]  /*e8c0*/  @!P3 PRMT R6, R15, 0x5410, RZ ;  /* 0x000054100f06b816 */ /* 0x000fe200000000ff */
[----:B------:R-:W-:Y:S02]  /*e8d0*/  IMAD.MOV.U32 R15, RZ, RZ, c[0x0][0x228] ;  /* 0x00008a00ff0f7624 */ /* 0x000fe400078e00ff */
[----:B------:R-:W-:Y:S01]  /*e8e0*/  FADD.FTZ R14, R238, R14 ;  /* 0x0000000eee0e7221 */ /* 0x000fe20000010000 */
[----:B------:R-:W-:Y:S01]  /*e8f0*/  HMMA.16816.F32 R112, R96, R116, R112 ;  /* 0x000000746070723c */ /* 0x000fe20000001870 */
[----:B------:R-:W-:Y:S02]  /*e900*/  IMAD.SHL.U32 R15, R15, 0x8, RZ ;  /* 0x000000080f0f7824 */ /* 0x000fe400078e00ff */
[----:B------:R-:W-:-:S05]  /*e910*/  FADD.FTZ R14, R240, R14 ;  /* 0x0000000ef00e7221 */ /* 0x000fca0000010000 */
[----:B------:R-:W-:Y:S01]  /*e920*/  HMMA.16816.F32 R120, R96, R124, R120 ;  /* 0x0000007c6078723c */ /* 0x000fe20000001878 */
[----:B------:R-:W-:Y:S01]  /*e930*/  FADD.FTZ R14, R242, R14 ;  /* 0x0000000ef20e7221 */ /* 0x000fe20000010000 */
[----:B------:R-:W-:-:S06]  /*e940*/  @!P6 HADD2 R149, -R12.H0_H0, -RZ.H0_H0 ;  /* 0xa00000ff0c95e230 */ /* 0x000fcc0000000900 */
[----:B---3--:R-:W-:Y:S01]  /*e950*/  HMMA.16816.F32 R128, R96, R132, R128 ;  /* 0x000000846080723c */ /* 0x008fe20000001880 */
[----:B------:R-:W-:-:S07]  /*e960*/  @!P5 HADD2 R87, -R11.H0_H0, -RZ.H0_H0 ;  /* 0xa00000ff0b57d230 */ /* 0x000fce0000000900 */
[----:B------:R-:W-:Y:S01]  /*e970*/  HMMA.16816.F32 R116, R96, R118, R56 ;  /* 0x000000766074723c */ /* 0x000fe20000001838 */
[----:B------:R-:W3:Y:S01]  /*e980*/  LDSM.16.MT88.4 R56, [R180+0xf800] ;  /* 0x00f80000b438783b */ /* 0x000ee20000004200 */
[----:B------:R-:W-:-:S06]  /*e990*/  @!P4 HADD2 R86, -R7.H0_H0, -RZ.H0_H0 ;  /* 0xa00000ff0756c230 */ /* 0x000fcc0000000900 */
[C---:B------:R-:W-:Y:S01]  /*e9a0*/  HMMA.16816.F32 R124, R96.reuse, R126, R64 ;  /* 0x0000007e607c723c */ /* 0x040fe20000001840 */
[----:B------:R-:W4:Y:S07]  /*e9b0*/  LDSM.16.MT88.4 R64, [R179+0xf800] ;  /* 0x00f80000b340783b */ /* 0x000f2e0000004200 */
[----:B------:R-:W-:Y:S01]  /*e9c0*/  HMMA.16816.F32 R132, R96, R134, R72 ;  /* 0x000000866084723c */ /* 0x000fe20000001848 */
[----:B------:R-:W5:Y:S01]  /*e9d0*/  LDSM.16.MT88.4 R72, [R177+0x11800] ;  /* 0x01180000b148783b */ /* 0x000f620000004200 */
[----:B------:R-:W-:-:S03]  /*e9e0*/  FADD.FTZ R14, R236, R14 ;  /* 0x0000000eec0e7221 */ /* 0x000fc60000010000 */
[----:B------:R-:W-:Y:S01]  /*e9f0*/  STG.E.U16 [R8.64+-0x80], R209 ;  /* 0xffff80d108007986 */ /* 0x000fe2000c101512 */
[----:B------:R-:W-:-:S03]  /*ea00*/  PRMT R148, R149, 0x7610, R148 ;  /* 0x0000761095947816 */ /* 0x000fc60000000094 */
[----:B------:R-:W-:Y:S01]  /*ea10*/  STG.E.U16 [R8.64+-0x7e], R212 ;  /* 0xffff82d408007986 */ /* 0x000fe2000c101512 */
[----:B------:R-:W-:Y:S01]  /*ea20*/  PRMT R35, R87, 0x7610, R35 ;  /* 0x0000761057237816 */ /* 0x000fe20000000023 */
[----:B------:R-:W-:Y:S01]  /*ea30*/  FADD.FTZ R14, R235, R14 ;  /* 0x0000000eeb0e7221 */ /* 0x000fe20000010000 */
[----:B------:R-:W-:Y:S01]  /*ea40*/  PRMT R34, R86, 0x7610, R34 ;  /* 0x0000761056227816 */ /* 0x000fe20000000022 */
[----:B-1----:R-:W-:Y:S01]  /*ea50*/  HMMA.16816.F32 R76, R96, R80, R164 ;  /* 0x00000050604c723c */ /* 0x002fe200000018a4 */
[----:B------:R-:W-:Y:S01]  /*ea60*/  @!P6 PRMT R12, R148, 0x5410, RZ ;  /* 0x00005410940ce816 */ /* 0x000fe200000000ff */
[----:B------:R-:W-:Y:S01]  /*ea70*/  FADD.FTZ R14, R234, R14 ;  /* 0x0000000eea0e7221 */ /* 0x000fe20000010000 */
[----:B------:R-:W-:Y:S02]  /*ea80*/  @!P5 PRMT R11, R35, 0x5410, RZ ;  /* 0x00005410230bd816 */ /* 0x000fe400000000ff */
[----:B------:R-:W-:Y:S02]  /*ea90*/  @!P4 PRMT R7, R34, 0x5410, RZ ;  /* 0x000054102207c816 */ /* 0x000fe400000000ff */
[----:B------:R-:W-:Y:S01]  /*eaa0*/  PRMT R80, R150, 0x7610, R80 ;  /* 0x0000761096507816 */ /* 0x000fe20000000050 */
[----:B------:R-:W-:-:S03]  /*eab0*/  FADD.FTZ R14, R233, R14 ;  /* 0x0000000ee90e7221 */ /* 0x000fc60000010000 */
[----:B------:R-:W-:Y:S01]  /*eac0*/  @!P0 PRMT R0, R80, 0x5410, RZ ;  /* 0x0000541050008816 */ /* 0x000fe200000000ff */
[C---:B---3--:R-:W-:Y:S08]  /*ead0*/  HMMA.16816.F32 R52, R96.reuse, R56, R152 ;  /* 0x000000386034723c */ /* 0x048ff00000001898 */
[C---:B----4-:R-:W-:Y:S08]  /*eae0*/  HMMA.16816.F32 R60, R96.reuse, R64, R204 ;  /* 0x00000040603c723c */ /* 0x050ff000000018cc */
[C---:B-----5:R-:W-:Y:S08]  /*eaf0*/  HMMA.16816.F32 R68, R96.reuse, R72, R216 ;  /* 0x000000486044723c */ /* 0x060ff000000018d8 */
[C---:B------:R-:W-:Y:S08]  /*eb00*/  HMMA.16816.F32 R84, R96.reuse, R88, R156 ;  /* 0x000000586054723c */ /* 0x040ff0000000189c */
[C---:B------:R-:W-:Y:S08]  /*eb10*/  HMMA.16816.F32 R56, R96.reuse, R58, R220 ;  /* 0x0000003a6038723c */ /* 0x040ff000000018dc */
[C---:B------:R-:W-:Y:S08]  /*eb20*/  HMMA.16816.F32 R64, R96.reuse, R66, R172 ;  /* 0x000000426040723c */ /* 0x040ff000000018ac */
[C---:B------:R-:W-:Y:S08]  /*eb30*/  HMMA.16816.F32 R72, R96.reuse, R74, R168 ;  /* 0x0000004a6048723c */ /* 0x040ff000000018a8 */
[C---:B------:R-:W-:Y:S08]  /*eb40*/  HMMA.16816.F32 R80, R96.reuse, R82, R160 ;  /* 0x000000526050723c */ /* 0x040ff000000018a0 */
[C---:B------:R-:W-:Y:S08]  /*eb50*/  HMMA.16816.F32 R88, R96.reuse, R90, R24 ;  /* 0x0000005a6058723c */ /* 0x040ff00000001818 */
[C---:B------:R-:W-:Y:S08]  /*eb60*/  HMMA.16816.F32 R92, R96.reuse, R16, R92 ;  /* 0x00000010605c723c */ /* 0x040ff0000000185c */
[----:B------:R-:W-:Y:S01]  /*eb70*/  HMMA.16816.F32 R96, R96, R18, R20 ;  /* 0x000000126060723c */ /* 0x000fe20000001814 */
[----:B--2---:R-:W-:-:S05]  /*eb80*/  @!P1 HADD2 R144, -R4.H0_H0, -RZ.H0_H0 ;  /* 0xa00000ff04909230 */ /* 0x004fca0000000900 */
[----:B------:R-:W-:-:S04]  /*eb90*/  PRMT R13, R144, 0x7610, R13 ;  /* 0x00007610900d7816 */ /* 0x000fc8000000000d */
[----:B------:R-:W-:Y:S01]  /*eba0*/  @!P1 PRMT R4, R13, 0x5410, RZ ;  /* 0x000054100d049816 */ /* 0x000fe200000000ff */
[----:B------:R-:W-:-:S04]  /*ebb0*/  FADD.FTZ R13, R245, R3 ;  /* 0x00000003f50d7221 */ /* 0x000fc80000010000 */
[----:B------:R-:W-:-:S04]  /*ebc0*/  FADD.FTZ R13, R237, R13 ;  /* 0x0000000ded0d7221 */ /* 0x000fc80000010000 */
[----:B------:R-:W-:-:S04]  /*ebd0*/  FADD.FTZ R13, R239, R13 ;  /* 0x0000000def0d7221 */ /* 0x000fc80000010000 */
[----:B------:R-:W-:Y:S02]  /*ebe0*/  FADD.FTZ R13, R241, R13 ;  /* 0x0000000df10d7221 */ /* 0x000fe40000010000 */
[----:B------:R-:W-:-:S04]  /*ebf0*/  IMAD.WIDE R2, R15, 0x2, R8 ;  /* 0x000000020f027825 */ /* 0x000fc800078e0208 */
[----:B------:R-:W-:Y:S01]  /*ec00*/  FADD.FTZ R13, R243, R13 ;  /* 0x0000000df30d7221 */ /* 0x000fe20000010000 */
[----:B------:R-:W-:Y:S03]  /*ec10*/  STG.E.U16 [R2.64+-0x80], R213 ;  /* 0xffff80d502007986 */ /* 0x000fe6000c101512 */
[----:B------:R-:W-:Y:S01]  /*ec20*/  FADD.FTZ R13, R230, R13 ;  /* 0x0000000de60d7221 */ /* 0x000fe20000010000 */
[----:B------:R-:W-:Y:S04]  /*ec30*/  STG.E.U16 [R2.64+-0x7e], R211 ;  /* 0xffff82d302007986 */ /* 0x000fe8000c101512 */
[----:B------:R-:W-:Y:S01]  /*ec40*/  STG.E.U16 [R8.64+-0x70], R210 ;  /* 0xffff90d208007986 */ /* 0x000fe2000c101512 */
[----:B------:R-:W-:-:S03]  /*ec50*/  FADD.FTZ R13, R229, R13 ;  /* 0x0000000de50d7221 */ /* 0x000fc60000010000 */
[----:B------:R-:W-:Y:S04]  /*ec60*/  STG.E.U16 [R8.64+-0x6e], R208 ;  /* 0xffff92d008007986 */ /* 0x000fe8000c101512 */
[----:B------:R-:W-:Y:S04]  /*ec70*/  STG.E.U16 [R2.64+-0x70], R147 ;  /* 0xffff909302007986 */ /* 0x000fe8000c101512 */
[----:B------:R-:W-:Y:S04]  /*ec80*/  STG.E.U16 [R2.64+-0x6e], R146 ;  /* 0xffff929202007986 */ /* 0x000fe8000c101512 */
[----:B------:R-:W-:Y:S04]  /*ec90*/  STG.E.U16 [R8.64+-0x60], R145 ;  /* 0xffffa09108007986 */ /* 0x000fe8000c101512 */
[----:B------:R-:W-:Y:S04]  /*eca0*/  STG.E.U16 [R8.64+-0x5e], R142 ;  /* 0xffffa28e08007986 */ /* 0x000fe8000c101512 */
        /* <DEDUP_REMOVED lines=23> */
[----:B------:R1:W-:Y:S02]  /*ee20*/  STG.E.U16 [R2.64+-0xe], R0 ;  /* 0xfffff20002007986 */ /* 0x0003e4000c101512 */
[----:B-1----:R-:W-:-:S02]  /*ee30*/  FADD.FTZ R2, R227, R14 ;  /* 0x0000000ee3027221 */ /* 0x002fc40000010000 */
[----:B------:R-:W-:Y:S02]  /*ee40*/  FADD.FTZ R0, R225, R13 ;  /* 0x0000000de1007221 */ /* 0x000fe40000010000 */
[----:B------:R-:W-:Y:S02]  /*ee50*/  FADD.FTZ R2, R228, R2 ;  /* 0x00000002e4027221 */ /* 0x000fe40000010000 */
[----:B------:R-:W-:Y:S02]  /*ee60*/  FADD.FTZ R0, R224, R0 ;  /* 0x00000000e0007221 */ /* 0x000fe40000010000 */
[----:B------:R-:W-:Y:S02]  /*ee70*/  FADD.FTZ R2, R226, R2 ;  /* 0x00000002e2027221 */ /* 0x000fe40000010000 */
[----:B------:R-:W-:Y:S02]  /*ee80*/  FADD.FTZ R0, R32, R0 ;  /* 0x0000000020007221 */ /* 0x000fe40000010000 */
[----:B------:R-:W-:-:S02]  /*ee90*/  FADD.FTZ R2, R29, R2 ;  /* 0x000000021d027221 */ /* 0x000fc40000010000 */
[----:B------:R-:W-:-:S03]  /*eea0*/  FADD.FTZ R0, R30, R0 ;  /* 0x000000001e007221 */ /* 0x000fc60000010000 */
[----:B------:R1:W-:Y:S04]  /*eeb0*/  STL [R1+0x68], R2 ;  /* 0x0000680201007387 */ /* 0x0003e80000100800 */
[----:B------:R1:W-:Y:S01]  /*eec0*/  STL [R1+0x78], R0 ;  /* 0x0000780001007387 */ /* 0x0003e20000100800 */
[----:B------:R-:W-:Y:S01]  /*eed0*/  IADD3 R207, P0, R8, -0x100, RZ ;  /* 0xffffff0008cf7810 */ /* 0x000fe20007f1e0ff */
[----:B------:R-:W-:Y:S02]  /*eee0*/  IMAD.MOV.U32 R100, RZ, RZ, R214 ;  /* 0x000000ffff647224 */ /* 0x000fe400078e00d6 */
[----:B------:R-:W-:Y:S01]  /*eef0*/  IMAD.MOV.U32 R101, RZ, RZ, R215 ;  /* 0x000000ffff657224 */ /* 0x000fe200078e00d7 */
[----:B------:R-:W-:Y:S02]  /*ef00*/  IADD3.X R103, R9, -0x1, RZ, P0, !PT ;  /* 0xffffffff09677810 */ /* 0x000fe400007fe4ff */
.L_x_1086:
[----:B------:R-:W-:-:S06]  /*ef10*/  UISETP.GT.AND UP0, UPT, UR25, UR9, UPT ;  /* 0x000000091900728c */ /* 0x000fcc000bf04270 */
[----:B------:R-:W-:-:S13]  /*ef20*/  PLOP3.LUT P0, PT, PT, PT, UP0, 0x80, 0x0 ;  /* 0x000000000000781c */ /* 0x000fda0003f0f008 */
[----:B------:R-:W-:Y:S05]  /*ef30*/  @!P0 BRA `(.L_x_1090) ;  /* 0x0000577000008947 */ /* 0x000fea0003800000 */
[----:B------:R-:W2:Y:S01]  /*ef40*/  LDL.64 R12, [R1+0x88] ;  /* 0x00008800010c7983 */ /* 0x000ea20000100a00 */
[----:B------:R-:W-:Y:S01]  /*ef50*/  ULDC UR21, c[0x0][0x228] ;  /* 0x00008a0000157ab9 */ /* 0x000fe20000000800 */
[----:B------:R-:W-:Y:S01]  /*ef60*/  IMAD.MOV.U32 R102, RZ, RZ, R100 ;  /* 0x000000ffff667224 */ /* 0x000fe200078e0064 */
[----:B------:R-:W-:Y:S01]  /*ef70*/  USHF.L.U32 UR21, UR21, 0x3, URZ ;  /* 0x0000000315157899 */ /* 0x000fe2000800063f */
[----:B------:R-:W3:Y:S01]  /*ef80*/  LDL R10, [R1+0x98] ;  /* 0x00009800010a7983 */ /* 0x000ee20000100800 */
[----:B-1----:R-:W-:Y:S02]  /*ef90*/  IMAD.MOV.U32 R2, RZ, RZ, R101 ;  /* 0x000000ffff027224 */ /* 0x002fe400078e0065 */
[----:B------:R-:W-:Y:S01]  /*efa0*/  USHF.R.S32.HI UR4, URZ, 0x1f, UR21 ;  /* 0x0000001f3f047899 */ /* 0x000fe20008011415 */
[----:B------:R-:W4:Y:S01]  /*efb0*/  LDL R9, [R1+0x9c] ;  /* 0x00009c0001097983 */ /* 0x000f220000100800 */
[----:B------:R-:W-:Y:S02]  /*efc0*/  USHF.L.U32 UR24, UR21, 0x1, URZ ;  /* 0x0000000115187899 */ /* 0x000fe4000800063f */
[----:B------:R-:W-:Y:S01]  /*efd0*/  USHF.L.U64.HI UR21, UR21, 0x1, UR4 ;  /* 0x0000000115157899 */ /* 0x000fe20008010204 */
[----:B------:R-:W4:Y:S04]  /*efe0*/  LDL.LU R8, [R1+0xac] ;  /* 0x0000ac0001087983 */ /* 0x000f280000300800 */
[----:B------:R-:W4:Y:S04]  /*eff0*/  LDL.LU R0, [R1+0xc0] ;  /* 0x0000c00001007983 */ /* 0x000f280000300800 */
[----:B------:R-:W4:Y:S04]  /*f000*/  LDL.LU.64 R6, [R1+0xb0] ;  /* 0x0000b00001067983 */ /* 0x000f280000300a00 */
[----:B------:R-:W4:Y:S04]  /*f010*/  LDL.LU.64 R4, [R1+0xb8] ;  /* 0x0000b80001047983 */ /* 0x000f280000300a00 */
[----:B------:R-:W4:Y:S01]  /*f020*/  LDL.LU R3, [R1+0xa8] ;  /* 0x0000a80001037983 */ /* 0x000f220000300800 */
[----:B--2---:R-:W-:-:S02]  /*f030*/  MOV R14, R12 ;  /* 0x0000000c000e7202 */ /* 0x004fc40000000f00 */
[----:B---3--:R-:W-:Y:S01]  /*f040*/  MOV R12, R10 ;  /* 0x0000000a000c7202 */ /* 0x008fe20000000f00 */
[----:B----4-:R-:W-:Y:S01]  /*f050*/  IMAD.MOV.U32 R11, RZ, RZ, R9 ;  /* 0x000000ffff0b7224 */ /* 0x010fe200078e0009 */
[----:B------:R-:W-:Y:S01]  /*f060*/  MOV R10, R8 ;  /* 0x00000008000a7202 */ /* 0x000fe20000000f00 */
[----:B------:R-:W-:Y:S02]  /*f070*/  IMAD.MOV.U32 R5, RZ, RZ, R7 ;  /* 0x000000ffff057224 */ /* 0x000fe400078e0007 */
[----:B------:R-:W-:Y:S02]  /*f080*/  IMAD.WIDE.U32 R8, R3, -0x326172a9, RZ ;  /* 0xcd9e8d5703087825 */ /* 0x000fe400078e00ff */
[----:B------:R-:W1:Y:S03]  /*f090*/  LDC.U8 R3, c[0x0][0x2d8] ;  /* 0x0000b600ff037b82 */ /* 0x000e660000000000 */
[----:B------:R2:W-:Y:S04]  /*f0a0*/  STL.64 [R1+0x70], R8 ;  /* 0x0000700801007387 */ /* 0x0005e80000100a00 */
[----:B------:R2:W-:Y:S01]  /*f0b0*/  STL.64 [R1+0x80], R4 ;  /* 0x0000800401007387 */ /* 0x0005e20000100a00 */
[----:B------:R-:W-:Y:S01]  /*f0c0*/  LOP3.LUT R244, R9, R10, RZ, 0x3c, !PT ;  /* 0x0000000a09f47212 */ /* 0x000fe200078e3cff */
[----:B------:R-:W-:Y:S01]  /*f0d0*/  IMAD.MOV.U32 R15, RZ, RZ, R13 ;  /* 0x000000ffff0f7224 */ /* 0x000fe200078e000d */
[----:B------:R-:W-:Y:S01]  /*f0e0*/  ISETP.GE.AND P4, PT, R14, c[0x0][0x220], PT ;  /* 0x000088000e007a0c */ /* 0x000fe20003f86270 */
[----:B------:R-:W-:Y:S01]  /*f0f0*/  IMAD.WIDE.U32 R246, R0, -0x2daee0ad, RZ ;  /* 0xd2511f5300f67825 */ /* 0x000fe200078e00ff */
[----:B------:R-:W-:-:S02]  /*f100*/  ISETP.GE.AND P3, PT, R12, c[0x0][0x220], PT ;  /* 0x000088000c007a0c */ /* 0x000fc40003f66270 */
[----:B------:R-:W-:Y:S01]  /*f110*/  ISETP.GE.AND P2, PT, R11, c[0x0][0x220], PT ;  /* 0x000088000b007a0c */ /* 0x000fe20003f46270 */
[----:B------:R-:W-:Y:S01]  /*f120*/  IMAD.WIDE.U32 R244, R244, -0x2daee0ad, RZ ;  /* 0xd2511f53f4f47825 */ /* 0x000fe200078e00ff */
[----:B-1----:R-:W-:Y:S01]  /*f130*/  PRMT R3, R3, 0x7054, R3 ;  /* 0x0000705403037816 */ /* 0x002fe20000000003 */
[----:B------:R-:W-:Y:S05]  /*f140*/  BRA `(.L_x_1091) ;  /* 0x000006a000007947 */ /* 0x000fea0003800000 */
.L_x_1093:
        /* <DEDUP_REMOVED lines=11> */
[----:B------:R-:W-:Y:S02]  /*f200*/  UIADD3 UR25, UR29, UR25, URZ ;  /* 0x000000191d197290 */ /* 0x000fe4000fffe03f */
[----:B--2---:R-:W-:Y:S04]  /*f210*/  LEA R0, P1, R0, R100, 0x6 ;  /* 0x0000006400007211 */ /* 0x004fe800078230ff */
[----:B------:R-:W-:Y:S01]  /*f220*/  IMAD.U32 R100, RZ, RZ, UR25 ;  /* 0x00000019ff647e24 */ /* 0x000fe2000f8e00ff */
[C---:B------:R-:W-:Y:S04]  /*f230*/  @!P4 LEA R136, P0, R0.reuse, c[0x0][0x168], 0x1 ;  /* 0x00005a000088ca11 */ /* 0x040fe800078008ff */
        /* <DEDUP_REMOVED lines=18> */
[C---:B------:R-:W-:Y:S02]  /*f360*/  @!P2 LEA R148, P0, R3.reuse, c[0x0][0x168], 0x1 ;  /* 0x00005a000394aa11 */ /* 0x040fe400078008ff */
[----:B------:R-:W-:Y:S01]  /*f370*/  IADD3.X R101, R100, UR6, RZ, P5, !PT ;  /* 0x0000000664657c10 */ /* 0x000fe2000affe4ff */
[----:B------:R1:W-:Y:S01]  /*f380*/  @P2 STS.128 [R199+0xa000], RZ ;  /* 0x00a000ffc7002388 */ /* 0x0003e20000000c00 */
[C---:B------:R-:W-:Y:S02]  /*f390*/  IADD3 R0, P5, R3.reuse, UR7, RZ ;  /* 0x0000000703007c10 */ /* 0x040fe4000ffbe0ff */
[C-C-:B------:R-:W-:Y:S01]  /*f3a0*/  @!P4 LEA.HI.X R153, R3.reuse, c[0x0][0x16c], R101.reuse, 0x1, P6 ;  /* 0x00005b000399ca11 */ /* 0x140fe200030f0c65 */
[----:B------:R-:W-:Y:S01]  /*f3b0*/  @!PT LDS RZ, [RZ] ;  /* 0x00000000fffff984 */ /* 0x000fe20000000800 */
[----:B------:R-:W-:Y:S01]  /*f3c0*/  @!PT LDS RZ, [RZ] ;  /* 0x00000000fffff984 */ /* 0x000fe20000000800 */
[----:B------:R-:W-:Y:S01]  /*f3d0*/  @!PT LDS RZ, [RZ] ;  /* 0x00000000fffff984 */ /* 0x000fe20000000800 */
[----:B------:R1:W-:Y:S01]  /*f3e0*/  @!P2 LDGSTS.E.BYPASS.LTC128B.128 [R199+0xa000], [R154.64+0x100] ;  /* 0x0a0001009ac7afae */ /* 0x0003e2000b901d52 */
[C-C-:B------:R-:W-:Y:S02]  /*f3f0*/  @!P3 LEA.HI.X R151, R3.reuse, c[0x0][0x16c], R101.reuse, 0x1, P1 ;  /* 0x00005b000397ba11 */ /* 0x140fe400008f0c65 */
[----:B------:R-:W-:Y:S01]  /*f400*/  @!P2 LEA.HI.X R149, R3, c[0x0][0x16c], R101, 0x1, P0 ;  /* 0x00005b000395aa11 */ /* 0x000fe200000f0c65 */
[----:B------:R1:W-:Y:S01]  /*f410*/  @P4 STS.128 [R199+0x6800], RZ ;  /* 0x006800ffc7004388 */ /* 0x0003e20000000c00 */
[C---:B------:R-:W-:Y:S02]  /*f420*/  @!P4 LEA R146, P1, R0.reuse, c[0x0][0x168], 0x1 ;  /* 0x00005a000092ca11 */ /* 0x040fe400078208ff */
[C---:B------:R-:W-:Y:S01]  /*f430*/  @!P3 LEA R142, P0, R0.reuse, c[0x0][0x168], 0x1 ;  /* 0x00005a00008eba11 */ /* 0x040fe200078008ff */
[----:B------:R-:W-:Y:S01]  /*f440*/  @!PT LDS RZ, [RZ] ;  /* 0x00000000fffff984 */ /* 0x000fe20000000800 */
[----:B------:R-:W-:Y:S01]  /*f450*/  @!PT LDS RZ, [RZ] ;  /* 0x00000000fffff984 */ /* 0x000fe20000000800 */
[----:B------:R-:W-:Y:S01]  /*f460*/  @!PT LDS RZ, [RZ] ;  /* 0x00000000fffff984 */ /* 0x000fe20000000800 */
[----:B------:R1:W-:Y:S01]  /*f470*/  @!P4 LDGSTS.E.BYPASS.LTC128B.128 [R199+0x6800], [R152.64] ;  /* 0x0680000098c7cfae */ /* 0x0003e2000b901d52 */
        /* <DEDUP_REMOVED lines=9> */
[C---:B------:R-:W-:Y:S02]  /*f510*/  @!P2 LEA.HI.X R141, R0.reuse, c[0x0][0x16c], R3, 0x1, P5 ;  /* 0x00005b00008daa11 */ /* 0x040fe400028f0c03 */
[----:B------:R-:W-:Y:S01]  /*f520*/  IADD3 R100, P6, R0, UR7, RZ ;  /* 0x0000000700647c10 */ /* 0x000fe2000ffde0ff */
[----:B------:R1:W-:Y:S03]  /*f530*/  @P2 STS.128 [R199+0xa800], RZ ;  /* 0x00a800ffc7002388 */ /* 0x0003e60000000c00 */
[C---:B------:R-:W-:Y:S01]  /*f540*/  @!P3 LEA R138, P1, R100.reuse, c[0x0][0x168], 0x1 ;  /* 0x00005a00648aba11 */ /* 0x040fe200078208ff */
[----:B------:R-:W-:Y:S01]  /*f550*/  @!PT LDS RZ, [RZ] ;  /* 0x00000000fffff984 */ /* 0x000fe20000000800 */
[----:B------:R-:W-:Y:S01]  /*f560*/  @!PT LDS RZ, [RZ] ;  /* 0x00000000fffff984 */ /* 0x000fe20000000800 */
[----:B------:R-:W-:Y:S01]  /*f570*/  @!PT LDS RZ, [RZ] ;  /* 0x00000000fffff984 */ /* 0x000fe20000000800 */
[----:B------:R1:W-:Y:S01]  /*f580*/  @!P2 LDGSTS.E.BYPASS.LTC128B.128 [R199+0xa800], [R148.64+0x100] ;  /* 0x0a80010094c7afae */ /* 0x0003e2000b901d52 */
[C---:B--2---:R-:W-:Y:S02]  /*f590*/  @!P2 LEA R136, P0, R100.reuse, c[0x0][0x168], 0x1 ;  /* 0x00005a006488aa11 */ /* 0x044fe400078008ff */
[----:B------:R-:W-:Y:S01]  /*f5a0*/  IADD3.X R101, R3, UR6, RZ, P6, !PT ;  /* 0x0000000603657c10 */ /* 0x000fe2000b7fe4ff */
        /* <DEDUP_REMOVED lines=36> */
.L_x_1091:
[----:B------:R-:W3:Y:S01]  /*f7f0*/  LDL.64 R6, [R1+0x80] ;  /* 0x0000800001067983 */ /* 0x000ee20000100a00 */
[----:B------:R-:W-:Y:S04]  /*f800*/  DEPBAR.LE SB0, 0x0 ;  /* 0x000080000000791a */ /* 0x000fe80000000000 */
[----:B------:R-:W-:Y:S01]  /*f810*/  BAR.SYNC.DEFER_BLOCKING 0x0 ;  /* 0x0000000000007b1d */ /* 0x000fe20000010000 */
[----:B------:R-:W-:Y:S04]  /*f820*/  UIADD3 UR8, UR25, -0x1, URZ ;  /* 0xffffffff19087890 */ /* 0x000fe8000fffe03f */
[----:B------:R-:W-:Y:S02]  /*f830*/  USHF.R.S32.HI UR5, URZ, 0x1f, UR8 ;  /* 0x0000001f3f057899 */ /* 0x000fe40008011408 */
[----:B------:R-:W-:Y:S01]  /*f840*/  UIMAD UR4, UR12, UR8, URZ ;  /* 0x000000080c0472a4 */ /* 0x000fe2000f8e023f */
[----:B--2---:R-:W-:Y:S01]  /*f850*/  IMAD.U32 R4, RZ, RZ, UR8 ;  /* 0x00000008ff047e24 */ /* 0x004fe2000f8e00ff */
[----:B------:R-:W-:Y:S02]  /*f860*/  UISETP.GT.AND UP0, UPT, UR8, UR9, UPT ;  /* 0x000000090800728c */ /* 0x000fe4000bf04270 */
[----:B------:R-:W-:Y:S01]  /*f870*/  UIMAD UR4, UR5, UR13, UR4 ;  /* 0x0000000d050472a4 */ /* 0x000fe2000f8e0204 */
[----:B------:R-:W-:Y:S01]  /*f880*/  @P4 STS.128 [R199+0xc000], RZ ;  /* 0x00c000ffc7004388 */ /* 0x000fe20000000c00 */
[----:B---3--:R-:W-:Y:S05]  /*f890*/  IMAD.WIDE.U32 R4, R4, UR13, R6 ;  /* 0x0000000d04047c25 */ /* 0x008fea000f8e0006 */
[C---:B------:R-:W-:Y:S02]  /*f8a0*/  @!P4 LEA R6, P6, R4.reuse, c[0x0][0x170], 0x1 ;  /* 0x00005c000406ca11 */ /* 0x040fe400078c08ff */
[----:B------:R-:W-:Y:S02]  /*f8b0*/  IADD3 R0, R5, UR4, RZ ;  /* 0x0000000405007c10 */ /* 0x000fe4000fffe0ff */
        /* <DEDUP_REMOVED lines=238> */
[C---:B------:R-:W-:Y:S08]  /*107a0*/  HMMA.16816.F32 R28, R160.reuse, R172, R28 ;  /* 0x000000aca01c723c */ /* 0x040ff0000000181c */
[----:B------:R-:W-:Y:S07]  /*107b0*/  HMMA.16816.F32 R32, R160, R174, R32 ;  /* 0x000000aea020723c */ /* 0x000fee0000001820 */
[----:B------:R-:W-:Y:S01]  /*107c0*/  IMAD.MOV.U32 R174, RZ, RZ, R207 ;  /* 0x000000ffffae7224 */ /* 0x000fe200078e00cf */
[C---:B-1----:R-:W-:Y:S05]  /*107d0*/  HMMA.16816.F32 R4, R144.reuse, R148, R4 ;  /* 0x000000949004723c */ /* 0x042fea0000001804 */
[----:B------:R-:W-:Y:S03]  /*107e0*/  IMAD.MOV.U32 R175, RZ, RZ, R103 ;  /* 0x000000ffffaf7224 */ /* 0x000fe600078e0067 */
        /* <DEDUP_REMOVED lines=8> */
.L_x_1092:
[----:B------:R-:W2:Y:S01]  /*10870*/  LDL.64 R214, [R1+0x70] ;  /* 0x0000700001d67983 */ /* 0x000ea20000100a00 */
[----:B------:R-:W-:Y:S01]  /*10880*/  IMAD.U32 R0, RZ, RZ, UR8 ;  /* 0x00000008ff007e24 */ /* 0x000fe2000f8e00ff */
[----:B------:R-:W-:Y:S01]  /*10890*/  USHF.L.U32 UR4, UR8, 0x1, URZ ;  /* 0x0000000108047899 */ /* 0x000fe2000800063f */
[----:B------:R-:W3:Y:S01]  /*108a0*/  LDC.U8 R170, c[0x0][0x2d8] ;  /* 0x0000b600ffaa7b82 */ /* 0x000ee20000000000 */
[----:B------:R-:W-:Y:S02]  /*108b0*/  UIADD3 UR5, UR23, -0x4498517b, URZ ;  /* 0xbb67ae8517057890 */ /* 0x000fe4000fffe03f */
[----:B------:R-:W4:Y:S01]  /*108c0*/  S2R R3, SR_TID.X ;  /* 0x0000000000037919 */ /* 0x000f220000002100 */
[----:B------:R-:W-:Y:S02]  /*108d0*/  ULOP3.LUT UR25, UR4, UR23, URZ, 0x3c, !UPT ;  /* 0x0000001704197292 */ /* 0x000fe4000f8e3c3f */
[----:B------:R-:W-:Y:S02]  /*108e0*/  UIADD3 UR30, UR22, -0x61c88647, URZ ;  /* 0x9e3779b9161e7890 */ /* 0x000fe4000fffe03f */
[----:B------:R-:W-:Y:S02]  /*108f0*/  UIADD3 UR31, UR23, 0x76cf5d0a, URZ ;  /* 0x76cf5d0a171f7890 */ /* 0x000fe4000fffe03f */
[----:B------:R-:W-:Y:S02]  /*10900*/  UIADD3 UR27, UR23, 0x32370b8f, URZ ;  /* 0x32370b8f171b7890 */ /* 0x000fe4000fffe03f */
[----:B------:R-:W-:Y:S02]  /*10910*/  UIADD3 UR29, UR22, -0x255992d5, URZ ;  /* 0xdaa66d2b161d7890 */ /* 0x000fe4000fffe03f */
[----:B------:R-:W-:Y:S02]  /*10920*/  UIADD3 UR26, UR22, 0x78dde6e4, URZ ;  /* 0x78dde6e4161a7890 */ /* 0x000fe4000fffe03f */
[----:B------:R-:W-:Y:S02]  /*10930*/  UIADD3 UR28, UR22, -0x4ab325aa, URZ ;  /* 0xb54cda56161c7890 */ /* 0x000fe4000fffe03f */
[----:B------:R-:W-:Y:S02]  /*10940*/  UIADD3 UR4, UR4, 0x1, URZ ;  /* 0x0000000104047890 */ /* 0x000fe4000fffe03f */
[----:B------:R-:W-:Y:S02]  /*10950*/  UISETP.GT.AND UP0, UPT, UR8, UR9, UPT ;  /* 0x000000090800728c */ /* 0x000fe4000bf04270 */
[----:B------:R-:W-:Y:S01]  /*10960*/  ULOP3.LUT UR4, UR4, UR23, URZ, 0x3c, !UPT ;  /* 0x0000001704047292 */ /* 0x000fe2000f8e3c3f */
[----:B---3--:R-:W-:Y:S01]  /*10970*/  PRMT R170, R170, 0x7054, R170 ;  /* 0x00007054aaaa7816 */ /* 0x008fe200000000aa */
[----:B----4-:R-:W-:Y:S05]  /*10980*/  IMAD.SHL.U32 R3, R3, 0x2, RZ ;  /* 0x0000000203037824 */ /* 0x010fea00078e00ff */
[----:B------:R-:W-:Y:S05]  /*10990*/  LOP3.LUT R3, R3, 0x6, RZ, 0xc0, !PT ;  /* 0x0000000603037812 */ /* 0x000fea00078ec0ff */
[----:B------:R-:W-:Y:S05]  /*109a0*/  IMAD R0, R0, 0x40, R3 ;  /* 0x0000004000007824 */ /* 0x000fea00078e0203 */
[C---:B------:R-:W-:Y:S02]  /*109b0*/  IADD3 R3, R0.reuse, 0x1, RZ ;  /* 0x0000000100037810 */ /* 0x040fe40007ffe0ff */
[CC--:B------:R-:W-:Y:S02]  /*109c0*/  ISETP.GE.AND P6, PT, R0.reuse, R201.reuse, PT ;  /* 0x000000c90000720c */ /* 0x0c0fe40003fc6270 */
[C---:B------:R-:W-:Y:S02]  /*109d0*/  ISETP.GE.AND P5, PT, R3.reuse, R201, PT ;  /* 0x000000c90300720c */ /* 0x040fe40003fa6270 */
[CC--:B------:R-:W-:Y:S02]  /*109e0*/  ISETP.GE.AND P0, PT, R3.reuse, R200.reuse, PT ;  /* 0x000000c80300720c */ /* 0x0c0fe40003f06270 */
[C---:B------:R-:W-:Y:S02]  /*109f0*/  ISETP.GE.AND P1, PT, R0.reuse, R200, PT ;  /* 0x000000c80000720c */ /* 0x040fe40003f26270 */
[CC--:B------:R-:W-:Y:S02]  /*10a00*/  ISETP.GE.OR P5, PT, R3.reuse, R203.reuse, !P5 ;  /* 0x000000cb0300720c */ /* 0x0c0fe40006fa6670 */
[-C--:B------:R-:W-:Y:S02]  /*10a10*/  ISETP.GE.OR P0, PT, R3, R202.reuse, !P0 ;  /* 0x000000ca0300720c */ /* 0x080fe40004706670 */
[C---:B------:R-:W-:Y:S02]  /*10a20*/  ISETP.GE.OR P6, PT, R0.reuse, R203, !P6 ;  /* 0x000000cb0000720c */ /* 0x040fe400077c6670 */
[C---:B------:R-:W-:Y:S02]  /*10a30*/  ISETP.GE.OR P1, PT, R0.reuse, R202, !P1 ;  /* 0x000000ca0000720c */ /* 0x040fe40004f26670 */
[C---:B------:R-:W-:Y:S02]  /*10a40*/  IADD3 R100, R0.reuse, 0x8, RZ ;  /* 0x0000000800647810 */ /* 0x040fe40007ffe0ff */
[----:B------:R-:W-:Y:S02]  /*10a50*/  IADD3 R3, R0, 0x9, RZ ;  /* 0x0000000900037810 */ /* 0x000fe40007ffe0ff */
[----:B------:R-:W-:Y:S02]  /*10a60*/  FSEL R103, R4, -INF , !P6 ;  /* 0xff80000004677808 */ /* 0x000fe40007000000 */
[----:B------:R-:W-:Y:S02]  /*10a70*/  FSEL R6, R6, -INF , !P1 ;  /* 0xff80000006067808 */ /* 0x000fe40004800000 */
[----:B-1----:R-:W-:Y:S02]  /*10a80*/  FSEL R136, R5, -INF , !P5 ;  /* 0xff80000005887808 */ /* 0x002fe40006800000 */
[----:B------:R-:W-:Y:S02]  /*10a90*/  FSEL R137, R7, -INF , !P0 ;  /* 0xff80000007897808 */ /* 0x000fe40004000000 */
[CC--:B------:R-:W-:Y:S02]  /*10aa0*/  ISETP.GE.AND P6, PT, R100.reuse, R201.reuse, PT ;  /* 0x000000c96400720c */ /* 0x0c0fe40003fc6270 */
[CC--:B------:R-:W-:Y:S02]  /*10ab0*/  ISETP.GE.AND P1, PT, R100.reuse, R200.reuse, PT ;  /* 0x000000c86400720c */ /* 0x0c0fe40003f26270 */
[C---:B------:R-:W-:Y:S02]  /*10ac0*/  ISETP.GE.AND P5, PT, R3.reuse, R201, PT ;  /* 0x000000c90300720c */ /* 0x040fe40003fa6270 */
[C---:B------:R-:W-:Y:S02]  /*10ad0*/  ISETP.GE.AND P0, PT, R3.reuse, R200, PT ;  /* 0x000000c80300720c */ /* 0x040fe40003f06270 */
[CC--:B------:R-:W-:Y:S02]  /*10ae0*/  ISETP.GE.OR P6, PT, R100.reuse, R203.reuse, !P6 ;  /* 0x000000cb6400720c */ /* 0x0c0fe400077c6670 */
        /* <DEDUP_REMOVED lines=36> */
[CC--:B------:R-:W-:Y:S02]  /*10d30*/  ISETP.GE.AND P6, PT, R4.reuse, R201.reuse, PT ;  /* 0x000000c90400720c */ /* 0x0c0fe40003fc6270 */
[CC--:B------:R-:W-:Y:S02]  /*10d40*/  ISETP.GE.AND P1, PT, R4.reuse, R200.reuse, PT ;  /* 0x000000c80400720c */ /* 0x0c0fe40003f26270 */
[----:B------:R-:W-:Y:S02]  /*10d50*/  ISETP.GE.AND P5, PT, R3, R201, PT ;  /* 0x000000c90300720c */ /* 0x000fe40003fa6270 */
[----:B------:R-:W-:Y:S02]  /*10d60*/  FSEL R158, R19, -INF , !P0 ;  /* 0xff800000139e7808 */ /* 0x000fe40004000000 */
[C---:B------:R-:W-:Y:S02]  /*10d70*/  ISETP.GE.AND P0, PT, R3.reuse, R200, PT ;  /* 0x000000c80300720c */ /* 0x040fe40003f06270 */
[CC--:B------:R-:W-:Y:S02]  /*10d80*/  ISETP.GE.OR P6, PT, R4.reuse, R203.reuse, !P6 ;  /* 0x000000cb0400720c */ /* 0x0c0fe400077c6670 */
[----:B------:R-:W-:Y:S02]  /*10d90*/  ISETP.GE.OR P1, PT, R4, R202, !P1 ;  /* 0x000000ca0400720c */ /* 0x000fe40004f26670 */
[----:B------:R-:W-:Y:S02]  /*10da0*/  ISETP.GE.OR P5, PT, R3, R203, !P5 ;  /* 0x000000cb0300720c */ /* 0x000fe40006fa6670 */
[C---:B------:R-:W-:Y:S02]  /*10db0*/  IADD3 R4, R0.reuse, 0x28, RZ ;  /* 0x0000002800047810 */ /* 0x040fe40007ffe0ff */
[----:B------:R-:W-:Y:S02]  /*10dc0*/  FMNMX.FTZ R5, R103, R2, !PT ;  /* 0x0000000267057209 */ /* 0x000fe40007810000 */
[----:B------:R-:W-:Y:S02]  /*10dd0*/  ISETP.GE.OR P0, PT, R3, R202, !P0 ;  /* 0x000000ca0300720c */ /* 0x000fe40004706670 */
[----:B------:R-:W-:Y:S02]  /*10de0*/  IADD3 R3, R0, 0x29, RZ ;  /* 0x0000002900037810 */ /* 0x000fe40007ffe0ff */
[----:B------:R-:W-:Y:S02]  /*10df0*/  FSEL R204, R21, -INF , !P5 ;  /* 0xff80000015cc7808 */ /* 0x000fe40006800000 */
[----:B------:R-:W-:Y:S02]  /*10e00*/  FSEL R205, R22, -INF , !P1 ;  /* 0xff80000016cd7808 */ /* 0x000fe40004800000 */
[C---:B------:R-:W-:Y:S02]  /*10e10*/  ISETP.GE.AND P5, PT, R4.reuse, R201, PT ;  /* 0x000000c90400720c */ /* 0x040fe40003fa6270 */
[-C--:B------:R-:W-:Y:S02]  /*10e20*/  ISETP.GE.AND P1, PT, R4, R200.reuse, PT ;  /* 0x000000c80400720c */ /* 0x080fe40003f26270 */
[----:B------:R-:W-:Y:S02]  /*10e30*/  FMNMX.FTZ R5, R136, R5, !PT ;  /* 0x0000000588057209 */ /* 0x000fe40007810000 */
[----:B------:R-:W-:Y:S02]  /*10e40*/  FSEL R171, R20, -INF , !P6 ;  /* 0xff80000014ab7808 */ /* 0x000fe40007000000 */
[----:B------:R-:W-:Y:S02]  /*10e50*/  FSEL R206, R23, -INF , !P0 ;  /* 0xff80000017ce7808 */ /* 0x000fe40004000000 */
[C---:B------:R-:W-:Y:S01]  /*10e60*/  ISETP.GE.AND P0, PT, R3.reuse, R201, PT ;  /* 0x000000c90300720c */ /* 0x040fe20003f06270 */
[----:B------:R-:W-:Y:S01]  /*10e70*/  LDSM.16.MT88.4 R20, [R178+0xc000] ;  /* 0x00c00000b214783b */ /* 0x000fe20000004200 */
[C---:B------:R-:W-:Y:S02]  /*10e80*/  ISETP.GE.AND P6, PT, R3.reuse, R200, PT ;  /* 0x000000c80300720c */ /* 0x040fe40003fc6270 */
[----:B------:R-:W-:Y:S02]  /*10e90*/  FMNMX.FTZ R7, R6, R102, !PT ;  /* 0x0000006606077209 */ /* 0x000fe40007810000 */
[C---:B------:R-:W-:Y:S02]  /*10ea0*/  ISETP.GE.OR P5, PT, R4.reuse, R203, !P5 ;  /* 0x000000cb0400720c */ /* 0x040fe40006fa6670 */
[-C--:B------:R-:W-:Y:S02]  /*10eb0*/  ISETP.GE.OR P1, PT, R4, R202.reuse, !P1 ;  /* 0x000000ca0400720c */ /* 0x080fe40004f26670 */
[----:B------:R-:W-:Y:S02]  /*10ec0*/  FMNMX.FTZ R4, R138, R5, !PT ;  /* 0x000000058a047209 */ /* 0x000fe40007810000 */
[----:B------:R-:W-:Y:S02]  /*10ed0*/  ISETP.GE.OR P6, PT, R3, R202, !P6 ;  /* 0x000000ca0300720c */ /* 0x000fe400077c6670 */
[----:B------:R-:W-:Y:S02]  /*10ee0*/  FMNMX.FTZ R7, R137, R7, !PT ;  /* 0x0000000789077209 */ /* 0x000fe40007810000 */
[----:B------:R-:W-:Y:S02]  /*10ef0*/  ISETP.GE.OR P0, PT, R3, R203, !P0 ;  /* 0x000000cb0300720c */ /* 0x000fe40004706670 */
[----:B------:R-:W-:Y:S02]  /*10f00*/  IADD3 R3, R0, 0x30, RZ ;  /* 0x0000003000037810 */ /* 0x000fe40007ffe0ff */
[----:B------:R-:W-:Y:S02]  /*10f10*/  FMNMX.FTZ R8, R9, R4, !PT ;  /* 0x0000000409087209 */ /* 0x000fe40007810000 */
[----:B------:R-:W-:Y:S02]  /*10f20*/  FMNMX.FTZ R7, R10, R7, !PT ;  /* 0x000000070a077209 */ /* 0x000fe40007810000 */
[----:B------:R-:W-:Y:S02]  /*10f30*/  FSEL R208, R24, -INF , !P5 ;  /* 0xff80000018d07808 */ /* 0x000fe40006800000 */
[----:B------:R-:W-:Y:S02]  /*10f40*/  ISETP.GE.AND P5, PT, R3, R201, PT ;  /* 0x000000c90300720c */ /* 0x000fe40003fa6270 */
[----:B------:R-:W-:Y:S02]  /*10f50*/  FMNMX.FTZ R8, R143, R8, !PT ;  /* 0x000000088f087209 */ /* 0x000fe40007810000 */
[----:B------:R-:W-:Y:S02]  /*10f60*/  ISETP.GE.OR P5, PT, R3, R203, !P5 ;  /* 0x000000cb0300720c */ /* 0x000fe40006fa6670 */
[----:B------:R-:W-:Y:S02]  /*10f70*/  FMNMX.FTZ R7, R11, R7, !PT ;  /* 0x000000070b077209 */ /* 0x000fe40007810000 */
[----:B------:R-:W-:Y:S02]  /*10f80*/  FMNMX.FTZ R8, R152, R8, !PT ;  /* 0x0000000898087209 */ /* 0x000fe40007810000 */
[----:B------:R-:W-:Y:S02]  /*10f90*/  FSEL R224, R28, -INF , !P5 ;  /* 0xff8000001ce07808 */ /* 0x000fe40006800000 */
[----:B------:R-:W-:Y:S02]  /*10fa0*/  IADD3 R5, R0, 0x31, RZ ;  /* 0x0000003100057810 */ /* 0x000fe40007ffe0ff */
[----:B------:R-:W-:Y:S02]  /*10fb0*/  ISETP.GE.AND P5, PT, R3, R200, PT ;  /* 0x000000c80300720c */ /* 0x000fe40003fa6270 */
[----:B------:R-:W-:Y:S02]  /*10fc0*/  FMNMX.FTZ R7, R153, R7, !PT ;  /* 0x0000000799077209 */ /* 0x000fe40007810000 */
[----:B------:R-:W-:Y:S02]  /*10fd0*/  FMNMX.FTZ R8, R155, R8, !PT ;  /* 0x000000089b087209 */ /* 0x000fe40007810000 */
[----:B------:R-:W-:Y:S02]  /*10fe0*/  ISETP.GE.OR P5, PT, R3, R202, !P5 ;  /* 0x000000ca0300720c */ /* 0x000fe40006fa6670 */
[----:B------:R-:W-:Y:S02]  /*10ff0*/  FSEL R212, R25, -INF , !P0 ;  /* 0xff80000019d47808 */ /* 0x000fe40004000000 */
[C---:B------:R-:W-:Y:S02]  /*11000*/  ISETP.GE.AND P0, PT, R5.reuse, R201, PT ;  /* 0x000000c90500720c */ /* 0x040fe40003f06270 */
[----:B------:R-:W-:Y:S02]  /*11010*/  FMNMX.FTZ R3, R154, R7, !PT ;  /* 0x000000079a037209 */ /* 0x000fe40007810000 */
        /* <DEDUP_REMOVED lines=8> */
[----:B------:R-:W-:Y:S02]  /*110a0*/  FMNMX.FTZ R101, R204, R101, !PT ;  /* 0x00000065cc657209 */ /* 0x000fe40007810000 */
[----:B------:R-:W-:Y:S02]  /*110b0*/  ISETP.GE.OR P0, PT, R4, R203, !P0 ;  /* 0x000000cb0400720c */ /* 0x000fe40004706670 */
[----:B------:R-:W-:Y:S02]  /*110c0*/  IADD3 R0, R0, 0x39, RZ ;  /* 0x0000003900007810 */ /* 0x000fe40007ffe0ff */
[----:B------:R-:W-:Y:S02]  /*110d0*/  FMNMX.FTZ R3, R205, R3, !PT ;  /* 0x00000003cd037209 */ /* 0x000fe40007810000 */
        /* <DEDUP_REMOVED lines=8> */
[C---:B------:R-:W-:Y:S02]  /*11160*/  ISETP.GE.AND P1, PT, R5.reuse, R200, PT ;  /* 0x000000c80500720c */ /* 0x040fe40003f26270 */
[----:B------:R-:W-:Y:S02]  /*11170*/  ISETP.GE.OR P0, PT, R0, R203, !P0 ;  /* 0x000000cb0000720c */ /* 0x000fe40004706670 */
[----:B------:R-:W-:Y:S02]  /*11180*/  FMNMX.FTZ R101, R224, R101, !PT ;  /* 0x00000065e0657209 */ /* 0x000fe40007810000 */
[----:B------:R-:W-:Y:S02]  /*11190*/  FSEL R233, R30, -INF , !P5 ;  /* 0xff8000001ee97808 */ /* 0x000fe40006800000 */
[----:B------:R-:W-:Y:S02]  /*111a0*/  ISETP.GE.OR P1, PT, R5, R202, !P1 ;  /* 0x000000ca0500720c */ /* 0x000fe40004f26670 */
[----:B------:R-:W-:Y:S01]  /*111b0*/  FSEL R213, R33, -INF , !P0 ;  /* 0xff80000021d57808 */ /* 0x000fe20004000000 */
[----:B--2---:R1:W3:Y:S01]  /*111c0*/  LDL.S16 R215, [R1+0x3c] ;  /* 0x00003c0001d77983 */ /* 0x0042e20000100600 */
[----:B------:R-:W-:Y:S02]  /*111d0*/  FMNMX.FTZ R3, R210, R3, !PT ;  /* 0x00000003d2037209 */ /* 0x000fe40007810000 */
[C---:B------:R-:W-:Y:S02]  /*111e0*/  ISETP.GE.AND P0, PT, R4.reuse, R200, PT ;  /* 0x000000c80400720c */ /* 0x040fe40003f06270 */
[----:B------:R-:W-:Y:S02]  /*111f0*/  FMNMX.FTZ R101, R223, R101, !PT ;  /* 0x00000065df657209 */ /* 0x000fe40007810000 */
[----:B------:R-:W-:Y:S02]  /*11200*/  FSEL R236, R31, -INF , !P1 ;  /* 0xff8000001fec7808 */ /* 0x000fe40004800000 */
[----:B------:R-:W-:Y:S01]  /*11210*/  FMNMX.FTZ R3, R233, R3, !PT ;  /* 0x00000003e9037209 */ /* 0x000fe20007810000 */
[----:B------:R-:W-:Y:S01]  /*11220*/  LDSM.16.MT88.4 R28, [R180+0xc000] ;  /* 0x00c00000b41c783b */ /* 0x000fe20000004200 */
[----:B------:R-:W-:Y:S02]  /*11230*/  ISETP.GE.OR P0, PT, R4, R202, !P0 ;  /* 0x000000ca0400720c */ /* 0x000fe40004706670 */
[----:B------:R-:W-:Y:S02]  /*11240*/  ISETP.GE.AND P1, PT, R0, R200, PT ;  /* 0x000000c80000720c */ /* 0x000fe40003f26270 */
[----:B------:R-:W-:Y:S02]  /*11250*/  FMNMX.FTZ R101, R222, R101, !PT ;  /* 0x00000065de657209 */ /* 0x000fe40007810000 */
[----:B------:R-:W-:Y:S02]  /*11260*/  ISETP.GE.OR P1, PT, R0, R202, !P1 ;  /* 0x000000ca0000720c */ /* 0x000fe40004f26670 */
[----:B------:R-:W-:Y:S02]  /*11270*/  FSEL R235, R34, -INF , !P0 ;  /* 0xff80000022eb7808 */ /* 0x000fe40004000000 */
[----:B------:R-:W-:Y:S02]  /*11280*/  FMNMX.FTZ R0, R236, R3, !PT ;  /* 0x00000003ec007209 */ /* 0x000fe40007810000 */
[----:B------:R-:W-:Y:S02]  /*11290*/  FMNMX.FTZ R101, R213, R101, !PT ;  /* 0x00000065d5657209 */ /* 0x000fe40007810000 */
[----:B------:R-:W-:Y:S02]  /*112a0*/  FSEL R234, R35, -INF , !P1 ;  /* 0xff80000023ea7808 */ /* 0x000fe40004800000 */
[----:B------:R-:W-:Y:S01]  /*112b0*/  FMNMX.FTZ R0, R235, R0, !PT ;  /* 0x00000000eb007209 */ /* 0x000fe20007810000 */
[----:B------:R-:W3:Y:S03]  /*112c0*/  SHFL.BFLY PT, R4, R101, 0x2, 0x1f ;  /* 0x0c401f0065047f89 */ /* 0x000ee600000e0000 */
[----:B------:R-:W-:Y:S05]  /*112d0*/  FMNMX.FTZ R0, R234, R0, !PT ;  /* 0x00000000ea007209 */ /* 0x000fea0007810000 */
[----:B------:R-:W4:Y:S01]  /*112e0*/  SHFL.BFLY PT, R3, R0, 0x2, 0x1f ;  /* 0x0c401f0000037f89 */ /* 0x000f2200000e0000 */
[----:B---3--:R-:W-:Y:S07]  /*112f0*/  FMNMX.FTZ R101, R101, R4, !PT ;  /* 0x0000000465657209 */ /* 0x008fee0007810000 */
[----:B------:R-:W3:Y:S01]  /*11300*/  SHFL.BFLY PT, R4, R101, 0x1, 0x1f ;  /* 0x0c201f0065047f89 */ /* 0x000ee200000e0000 */
[----:B----4-:R-:W-:Y:S07]  /*11310*/  FMNMX.FTZ R0, R0, R3, !PT ;  /* 0x0000000300007209 */ /* 0x010fee0007810000 */
[----:B------:R-:W4:Y:S01]  /*11320*/  SHFL.BFLY PT, R100, R0, 0x1, 0x1f ;  /* 0x0c201f0000647f89 */ /* 0x000f2200000e0000 */
[----:B---3--:R-:W-:Y:S02]  /*11330*/  FMNMX.FTZ R101, R101, R4, !PT ;  /* 0x0000000465657209 */ /* 0x008fe40007810000 */
[----:B------:R-:W-:Y:S01]  /*11340*/  LOP3.LUT R4, R245, UR5, R246, 0x96, !PT ;  /* 0x00000005f5047c12 */ /* 0x000fe2000f8e96f6 */
[----:B------:R-:W-:Y:S01]  /*11350*/  UIADD3 UR5, UR23, -0x126145ec, URZ ;  /* 0xed9eba1417057890 */ /* 0x000fe2000fffe03f */
[C---:B------:R-:W-:Y:S01]  /*11360*/  FSETP.NEU.FTZ.AND P1, PT, R101.reuse, -INF , PT ;  /* 0xff8000006500780b */ /* 0x040fe20003f3d000 */
[----:B------:R-:W-:Y:S02]  /*11370*/  FMUL.FTZ R141, R101, c[0x0][0x23c] ;  /* 0x00008f00658d7a20 */ /* 0x000fe40000410000 */
[----:B------:R-:W-:Y:S01]  /*11380*/  IMAD.WIDE.U32 R172, R4, -0x326172a9, RZ ;  /* 0xcd9e8d5704ac7825 */ /* 0x000fe200078e00ff */
[----:B----4-:R-:W-:Y:S02]  /*11390*/  FMNMX.FTZ R100, R0, R100, !PT ;  /* 0x0000006400647209 */ /* 0x010fe40007810000 */
[----:B------:R-:W-:Y:S02]  /*113a0*/  FSEL R141, R141, RZ, P1 ;  /* 0x000000ff8d8d7208 */ /* 0x000fe40000800000 */
[C---:B------:R-:W-:Y:S01]  /*113b0*/  FSETP.NEU.FTZ.AND P0, PT, R100.reuse, -INF , PT ;  /* 0xff8000006400780b */ /* 0x040fe20003f1d000 */
[----:B------:R-:W-:Y:S01]  /*113c0*/  FMUL.FTZ R142, R100, c[0x0][0x23c] ;  /* 0x00008f00648e7a20 */ /* 0x000fe20000410000 */
[----:B------:R-:W-:Y:S01]  /*113d0*/  LOP3.LUT R0, R247, UR25, RZ, 0x3c, !PT ;  /* 0x00000019f7007c12 */ /* 0x000fe2000f8e3cff */
[--C-:B------:R-:W-:Y:S01]  /*113e0*/  FFMA.FTZ R3, R136, c[0x0][0x23c], -R141.reuse ;  /* 0x00008f0088037a23 */ /* 0x100fe2000001088d */
[----:B------:R-:W-:Y:S01]  /*113f0*/  UIADD3 UR25, UR22, 0x3c6ef372, URZ ;  /* 0x3c6ef37216197890 */ /* 0x000fe2000fffe03f */
[----:B------:R-:W-:Y:S01]  /*11400*/  FFMA.FTZ R103, R103, c[0x0][0x23c], -R141 ;  /* 0x00008f0067677a23 */ /* 0x000fe2000001088d */
[----:B------:R-:W-:Y:S01]  /*11410*/  FSEL R142, R142, RZ, P0 ;  /* 0x000000ff8e8e7208 */ /* 0x000fe20000000000 */
[----:B------:R3:W-:Y:S01]  /*11420*/  MUFU.EX2 R237, R3 ;  /* 0x0000000300ed7308 */ /* 0x0007e20000000800 */
[----:B------:R-:W-:Y:S04]  /*11430*/  IMAD.WIDE.U32 R12, R0, -0x326172a9, RZ ;  /* 0xcd9e8d57000c7825 */ /* 0x000fe800078e00ff */
[----:B------:R-:W-:Y:S01]  /*11440*/  FFMA.FTZ R0, R6, c[0x0][0x23c], -R142 ;  /* 0x00008f0006007a23 */ /* 0x000fe2000001088e */
[----:B------:R-:W-:Y:S02]  /*11450*/  LOP3.LUT R4, R13, UR30, R214, 0x96, !PT ;  /* 0x0000001e0d047c12 */ /* 0x000fe4000f8e96d6 */
[----:B------:R-:W-:Y:S02]  /*11460*/  LOP3.LUT R6, R173, UR25, R12, 0x96, !PT ;  /* 0x00000019ad067c12 */ /* 0x000fe4000f8e960c */
[----:B------:R4:W-:Y:S01]  /*11470*/  MUFU.EX2 R209, R0 ;  /* 0x0000000000d17308 */ /* 0x0009e20000000800 */
[----:B------:R-:W-:Y:S01]  /*11480*/  IMAD.WIDE.U32 R4, R4, -0x2daee0ad, RZ ;  /* 0xd2511f5304047825 */ /* 0x000fe200078e00ff */
[----:B------:R-:W5:Y:S03]  /*11490*/  LDSM.16.MT88.4 R12, [R177+0xc000] ;  /* 0x00c00000b10c783b */ /* 0x000f660000004200 */
[----:B------:R-:W-:Y:S01]  /*114a0*/  IMAD.WIDE.U32 R6, R6, -0x2daee0ad, RZ ;  /* 0xd2511f5306067825 */ /* 0x000fe200078e00ff */
[----:B------:R-:W-:Y:S04]  /*114b0*/  LOP3.LUT R5, R5, UR31, R244, 0x96, !PT ;  /* 0x0000001f05057c12 */ /* 0x000fe8000f8e96f4 */
[----:B------:R-:W1:Y:S01]  /*114c0*/  MUFU.EX2 R211, R103 ;  /* 0x0000006700d37308 */ /* 0x000e620000000800 */
[----:B---3--:R-:W-:Y:S09]  /*114d0*/  FFMA.FTZ R3, R137, c[0x0][0x23c], -R142 ;  /* 0x00008f0089037a23 */ /* 0x008ff2000001088e */
[----:B------:R3:W3:Y:S01]  /*114e0*/  MUFU.EX2 R238, R3 ;  /* 0x0000000300ee7308 */ /* 0x0006e20000000800 */
[----:B----4-:R-:W-:Y:S01]  /*114f0*/  LOP3.LUT R0, R7, UR27, R4, 0x96, !PT ;  /* 0x0000001b07007c12 */ /* 0x010fe2000f8e9604 */
[----:B------:R-:W-:Y:S04]  /*11500*/  IMAD.WIDE.U32 R4, R5, -0x326172a9, RZ ;  /* 0xcd9e8d5705047825 */ /* 0x000fe800078e00ff */
[----:B------:R-:W-:Y:S01]  /*11510*/  IMAD.WIDE.U32 R148, R0, -0x326172a9, RZ ;  /* 0xcd9e8d5700947825 */ /* 0x000fe200078e00ff */
[----:B------:R-:W-:Y:S04]  /*11520*/  LOP3.LUT R5, R5, UR29, R172, 0x96, !PT ;  /* 0x0000001d05057c12 */ /* 0x000fe8000f8e96ac */
[----:B------:R-:W-:Y:S01]  /*11530*/  LOP3.LUT R0, R149, UR26, R4, 0x96, !PT ;  /* 0x0000001a95007c12 */ /* 0x000fe2000f8e9604 */
[----:B------:R-:W-:Y:S01]  /*11540*/  IMAD.WIDE.U32 R4, R5, -0x2daee0ad, RZ ;  /* 0xd2511f5305047825 */ /* 0x000fe200078e00ff */
[----:B-1----:R-:W-:Y:S03]  /*11550*/  F2FP.PACK_AB R140, R237, R211 ;  /* 0x000000d3ed8c723e */ /* 0x002fe600000000ff */
[----:B------:R-:W-:Y:S01]  /*11560*/  IMAD.WIDE.U32 R150, R0, -0x2daee0ad, RZ ;  /* 0xd2511f5300967825 */ /* 0x000fe200078e00ff */
[----:B------:R-:W-:Y:S03]  /*11570*/  PRMT R167, R140, 0x7632, R167 ;  /* 0x000076328ca77816 */ /* 0x000fe600000000a7 */
[--C-:B------:R-:W-:Y:S01]  /*11580*/  FFMA.FTZ R0, R9, c[0x0][0x23c], -R141.reuse ;  /* 0x00008f0009007a23 */ /* 0x100fe2000001088d */
[----:B------:R-:W-:Y:S01]  /*11590*/  LOP3.LUT R144, R151, UR16, R4, 0x96, !PT ;  /* 0x0000001097907c12 */ /* 0x000fe2000f8e9604 */
[----:B---3--:R-:W-:Y:S01]  /*115a0*/  FFMA.FTZ R3, R138, c[0x0][0x23c], -R141 ;  /* 0x00008f008a037a23 */ /* 0x008fe2000001088d */
[----:B------:R-:W-:Y:S01]  /*115b0*/  LOP3.LUT R4, R5, UR5, R6, 0x96, !PT ;  /* 0x0000000505047c12 */ /* 0x000fe2000f8e9606 */
[--C-:B------:R-:W-:Y:S01]  /*115c0*/  FFMA.FTZ R5, R10, c[0x0][0x23c], -R142.reuse ;  /* 0x00008f000a057a23 */ /* 0x100fe2000001088e */
[----:B------:R1:W-:Y:S01]  /*115d0*/  MUFU.EX2 R240, R0 ;  /* 0x0000000000f07308 */ /* 0x0003e20000000800 */
[----:B------:R-:W-:Y:S01]  /*115e0*/  FFMA.FTZ R6, R11, c[0x0][0x23c], -R142 ;  /* 0x00008f000b067a23 */ /* 0x000fe2000001088e */
[----:B------:R-:W-:Y:S01]  /*115f0*/  F2FP.PACK_AB R166, R238, R209 ;  /* 0x000000d1eea6723e */ /* 0x000fe200000000ff */
[----:B------:R-:W-:Y:S03]  /*11600*/  IMAD.WIDE.U32 R144, R144, -0x326172a9, RZ ;  /* 0xcd9e8d5790907825 */ /* 0x000fe600078e00ff */
[----:B------:R-:W-:Y:S01]  /*11610*/  PRMT R165, R166, 0x7632, R165 ;  /* 0x00007632a6a57816 */ /* 0x000fe200000000a5 */
[----:B------:R-:W-:Y:S01]  /*11620*/  IMAD.WIDE.U32 R146, R4, -0x326172a9, RZ ;  /* 0xcd9e8d5704927825 */ /* 0x000fe200078e00ff */
[C---:B------:R-:W-:Y:S02]  /*11630*/  LOP3.LUT R8, R144.reuse, 0xff, RZ, 0xc0, !PT ;  /* 0x000000ff90087812 */ /* 0x040fe400078ec0ff */
[----:B------:R3:W-:Y:S01]  /*11640*/  MUFU.EX2 R239, R5 ;  /* 0x0000000500ef7308 */ /* 0x0007e20000000800 */
[----:B------:R-:W-:Y:S09]  /*11650*/  SHF.R.U32.HI R7, RZ, 0x18, R144 ;  /* 0x00000018ff077819 */ /* 0x000ff20000011690 */
[----:B------:R4:W4:Y:S01]  /*11660*/  MUFU.EX2 R241, R3 ;  /* 0x0000000300f17308 */ /* 0x0009220000000800 */
[----:B-1----:R-:W-:Y:S09]  /*11670*/  LOP3.LUT R0, R144, 0xffff, RZ, 0xc0, !PT ;  /* 0x0000ffff90007812 */ /* 0x002ff200078ec0ff */
[----:B------:R1:W1:Y:S01]  /*11680*/  MUFU.EX2 R242, R6 ;  /* 0x0000000600f27308 */ /* 0x0002620000000800 */
[----:B---3--:R-:W-:Y:S02]  /*11690*/  SHF.R.U32.HI R5, RZ, 0x8, R0 ;  /* 0x00000008ff057819 */ /* 0x008fe40000011600 */
[----:B------:R-:W-:Y:S02]  /*116a0*/  FSEL R0, R101, RZ, P1 ;  /* 0x000000ff65007208 */ /* 0x000fe40000800000 */
[----:B------:R-:W-:Y:S03]  /*116b0*/  PRMT R8, R8, 0x5410, R5 ;  /* 0x0000541008087816 */ /* 0x000fe60000000005 */
[----:B------:R-:W-:Y:S01]  /*116c0*/  FADD.FTZ R0, -R0, R2 ;  /* 0x0000000200007221 */ /* 0x000fe20000010100 */
[----:B------:R-:W-:Y:S01]  /*116d0*/  FSEL R2, R100, RZ, P0 ;  /* 0x000000ff64027208 */ /* 0x000fe20000000000 */
[--C-:B------:R-:W-:Y:S01]  /*116e0*/  HSET2.LE.AND R138, R8, R170.reuse, PT ;  /* 0x000000aa088a7233 */ /* 0x100fe20003803000 */
[----:B----4-:R-:W-:Y:S01]  /*116f0*/  SHF.R.U32.HI R3, RZ, 0x10, R144 ;  /* 0x00000010ff037819 */ /* 0x010fe20000011690 */
[----:B------:R-:W-:Y:S01]  /*11700*/  FMUL.FTZ R0, R0, c[0x0][0x23c] ;  /* 0x00008f0000007a20 */ /* 0x000fe20000410000 */
[----:B------:R-:W-:Y:S02]  /*11710*/  F2FP.PACK_AB R164, R240, R241 ;  /* 0x000000f1f0a4723e */ /* 0x000fe400000000ff */
[----:B------:R-:W-:Y:S02]  /*11720*/  LOP3.LUT R4, R3, 0xff, RZ, 0xc0, !PT ;  /* 0x000000ff03047812 */ /* 0x000fe400078ec0ff */
[----:B------:R-:W-:Y:S02]  /*11730*/  LOP3.LUT R3, R145, UR28, R146, 0x96, !PT ;  /* 0x0000001c91037c12 */ /* 0x000fe4000f8e9692 */
[----:B------:R-:W-:Y:S02]  /*11740*/  PRMT R139, R4, 0x5410, R7 ;  /* 0x00005410048b7816 */ /* 0x000fe40000000007 */
[C---:B------:R-:W-:Y:S02]  /*11750*/  LOP3.LUT R7, R3.reuse, 0xff, RZ, 0xc0, !PT ;  /* 0x000000ff03077812 */ /* 0x040fe400078ec0ff */
[--C-:B-1----:R-:W-:Y:S01]  /*11760*/  SHF.R.U32.HI R6, RZ, 0x18, R3.reuse ;  /* 0x00000018ff067819 */ /* 0x102fe20000011603 */
[--C-:B------:R-:W-:Y:S01]  /*11770*/  HSET2.LE.AND R139, R139, R170.reuse, PT ;  /* 0x000000aa8b8b7233 */ /* 0x100fe20003803000 */
[----:B------:R-:W-:Y:S02]  /*11780*/  LOP3.LUT R4, R3, 0xffff, RZ, 0xc0, !PT ;  /* 0x0000ffff03047812 */ /* 0x000fe400078ec0ff */
[----:B------:R-:W-:Y:S02]  /*11790*/  SHF.R.U32.HI R5, RZ, 0x10, R3 ;  /* 0x00000010ff057819 */ /* 0x000fe40000011603 */
[----:B------:R1:W3:Y:S01]  /*117a0*/  MUFU.EX2 R3, R0 ;  /* 0x0000000000037308 */ /* 0x0002e20000000800 */
[----:B------:R-:W-:Y:S02]  /*117b0*/  SHF.R.U32.HI R4, RZ, 0x8, R4 ;  /* 0x00000008ff047819 */ /* 0x000fe40000011604 */
[----:B------:R-:W-:Y:S02]  /*117c0*/  LOP3.LUT R5, R5, 0xff, RZ, 0xc0, !PT ;  /* 0x000000ff05057812 */ /* 0x000fe400078ec0ff */
[----:B------:R-:W-:Y:S02]  /*117d0*/  PRMT R4, R7, 0x5410, R4 ;  /* 0x0000541007047816 */ /* 0x000fe40000000004 */
[----:B------:R-:W-:Y:S02]  /*117e0*/  PRMT R5, R5, 0x5410, R6 ;  /* 0x0000541005057816 */ /* 0x000fe40000000006 */
[----:B------:R-:W-:Y:S01]  /*117f0*/  F2FP.PACK_AB R169, R242, R239 ;  /* 0x000000eff2a9723e */ /* 0x000fe200000000ff */
[--C-:B------:R-:W-:Y:S01]  /*11800*/  HSET2.LE.AND R136, R4, R170.reuse, PT ;  /* 0x000000aa04887233 */ /* 0x100fe20003803000 */
[----:B------:R-:W-:Y:S01]  /*11810*/  PRMT R163, R164, 0x7632, R163 ;  /* 0x00007632a4a37816 */ /* 0x000fe200000000a3 */
[----:B------:R-:W-:Y:S01]  /*11820*/  HSET2.LE.AND R137, R5, R170, PT ;  /* 0x000000aa05897233 */ /* 0x000fe20003803000 */
[----:B------:R-:W-:Y:S01]  /*11830*/  PRMT R168, R169, 0x7632, R168 ;  /* 0x00007632a9a87816 */ /* 0x000fe200000000a8 */
[----:B------:R4:W3:Y:S01]  /*11840*/  LDL.S16 R170, [R1+0x64] ;  /* 0x0000640001aa7983 */ /* 0x0008e20000100600 */
[----:B-1----:R-:W-:Y:S01]  /*11850*/  FADD.FTZ R0, -R2, R102 ;  /* 0x0000006602007221 */ /* 0x002fe20000010100 */
[----:B------:R-:W-:Y:S01]  /*11860*/  PRMT R2, R140, 0x5410, R167 ;  /* 0x000054108c027816 */ /* 0x000fe200000000a7 */
[C---:B---3--:R-:W-:Y:S02]  /*11870*/  FMUL.FTZ R4, R3.reuse, R104 ;  /* 0x0000006803047220 */ /* 0x048fe40000410000 */
[----:B------:R-:W-:Y:S01]  /*11880*/  FMUL.FTZ R0, R0, c[0x0][0x23c] ;  /* 0x00008f0000007a20 */ /* 0x000fe20000410000 */
[----:B------:R-:W-:Y:S01]  /*11890*/  LOP3.LUT R136, R136, R2, RZ, 0xc0, !PT ;  /* 0x0000000288887212 */ /* 0x000fe200078ec0ff */
[C---:B------:R-:W-:Y:S01]  /*118a0*/  FMUL.FTZ R5, R3.reuse, R105 ;  /* 0x0000006903057220 */ /* 0x040fe20000410000 */
[----:B------:R-:W-:Y:S01]  /*118b0*/  PRMT R2, R166, 0x5410, R165 ;  /* 0x00005410a6027816 */ /* 0x000fe200000000a5 */
[----:B------:R-:W-:Y:S02]  /*118c0*/  FMUL.FTZ R8, R3, R108 ;  /* 0x0000006c03087220 */ /* 0x000fe40000410000 */
[----:B------:R-:W1:Y:S01]  /*118d0*/  MUFU.EX2 R0, R0 ;  /* 0x0000000000007308 */ /* 0x000e620000000800 */
[----:B------:R-:W-:Y:S01]  /*118e0*/  LOP3.LUT R137, R137, R2, RZ, 0xc0, !PT ;  /* 0x0000000289897212 */ /* 0x000fe200078ec0ff */
[C---:B------:R-:W-:Y:S01]  /*118f0*/  FMUL.FTZ R9, R3.reuse, R109 ;  /* 0x0000006d03097220 */ /* 0x040fe20000410000 */
[----:B------:R-:W-:Y:S01]  /*11900*/  PRMT R2, R164, 0x5410, R163 ;  /* 0x00005410a4027816 */ /* 0x000fe200000000a3 */
[C---:B------:R-:W-:Y:S02]  /*11910*/  FMUL.FTZ R16, R3.reuse, R116 ;  /* 0x0000007403107220 */ /* 0x040fe40000410000 */
[C---:B------:R-:W-:Y:S01]  /*11920*/  FMUL.FTZ R17, R3.reuse, R117 ;  /* 0x0000007503117220 */ /* 0x040fe20000410000 */
[----:B------:R-:W-:Y:S01]  /*11930*/  LOP3.LUT R138, R138, R2, RZ, 0xc0, !PT ;  /* 0x000000028a8a7212 */ /* 0x000fe200078ec0ff */
[----:B------:R-:W-:Y:S01]  /*11940*/  FMUL.FTZ R24, R3, R124 ;  /* 0x0000007c03187220 */ /* 0x000fe20000410000 */
[----:B------:R-:W-:Y:S01]  /*11950*/  PRMT R2, R169, 0x5410, R168 ;  /* 0x00005410a9027816 */ /* 0x000fe200000000a8 */
[C---:B------:R-:W-:Y:S02]  /*11960*/  FMUL.FTZ R25, R3.reuse, R125 ;  /* 0x0000007d03197220 */ /* 0x040fe40000410000 */
[----:B------:R-:W-:Y:S01]  /*11970*/  FMUL.FTZ R32, R3, R132 ;  /* 0x0000008403207220 */ /* 0x000fe20000410000 */
[----:B------:R-:W-:Y:S01]  /*11980*/  LOP3.LUT R139, R139, R2, RZ, 0xc0, !PT ;  /* 0x000000028b8b7212 */ /* 0x000fe200078ec0ff */
[--C-:B------:R-:W-:Y:S02]  /*11990*/  FFMA.FTZ R2, R143, c[0x0][0x23c], -R141.reuse ;  /* 0x00008f008f027a23 */ /* 0x100fe4000001088d */
[----:B------:R4:W3:Y:S01]  /*119a0*/  LDL.S16 R143, [R1+0x5c] ;  /* 0x00005c00018f7983 */ /* 0x0008e20000100600 */
[C---:B------:R-:W-:Y:S01]  /*119b0*/  FMUL.FTZ R33, R3.reuse, R133 ;  /* 0x0000008503217220 */ /* 0x040fe20000410000 */
[----:B------:R4:W-:Y:S01]  /*119c0*/  MUFU.EX2 R232, R2 ;  /* 0x0000000200e87308 */ /* 0x0009e20000000800 */
[C---:B------:R-:W-:Y:S01]  /*119d0*/  FMUL.FTZ R36, R3.reuse, R36 ;  /* 0x0000002403247220 */ /* 0x040fe20000410000 */
[----:B------:R-:W4:Y:S01]  /*119e0*/  LDC.U8 R133, c[0x0][0x2d8] ;  /* 0x0000b600ff857b82 */ /* 0x000f220000000000 */
[C---:B------:R-:W-:Y:S02]  /*119f0*/  FMUL.FTZ R37, R3.reuse, R37 ;  /* 0x0000002503257220 */ /* 0x040fe40000410000 */
[C---:B------:R-:W-:Y:S02]  /*11a00*/  FMUL.FTZ R40, R3.reuse, R40 ;  /* 0x0000002803287220 */ /* 0x040fe40000410000 */
[C---:B-1----:R-:W-:Y:S02]  /*11a10*/  FMUL.FTZ R6, R0.reuse, R106 ;  /* 0x0000006a00067220 */ /* 0x042fe40000410000 */
[C---:B------:R-:W-:Y:S02]  /*11a20*/  FMUL.FTZ R7, R0.reuse, R107 ;  /* 0x0000006b00077220 */ /* 0x040fe40000410000 */
[C---:B------:R-:W-:Y:S01]  /*11a30*/  FMUL.FTZ R35, R0.reuse, R135 ;  /* 0x0000008700237220 */ /* 0x040fe20000410000 */
[----:B------:R-:W1:Y:S01]  /*11a40*/  LDSM.16.MT88.4 R104, [R179+0xc000] ;  /* 0x00c00000b368783b */ /* 0x000e620000004200 */
[C---:B------:R-:W-:Y:S02]  /*11a50*/  FMUL.FTZ R10, R0.reuse, R110 ;  /* 0x0000006e000a7220 */ /* 0x040fe40000410000 */
[C---:B------:R-:W-:Y:S01]  /*11a60*/  FMUL.FTZ R11, R0.reuse, R111 ;  /* 0x0000006f000b7220 */ /* 0x040fe20000410000 */
[C---:B-----5:R-:W-:Y:S01]  /*11a70*/  HMMA.16816.F32 R4, R136.reuse, R12, R4 ;  /* 0x0000000c8804723c */ /* 0x060fe20000001804 */
[C---:B------:R-:W-:Y:S02]  /*11a80*/  FMUL.FTZ R19, R0.reuse, R119 ;  /* 0x0000007700137220 */ /* 0x040fe40000410000 */
[C---:B------:R-:W-:Y:S01]  /*11a90*/  FMUL.FTZ R18, R0.reuse, R118 ;  /* 0x0000007600127220 */ /* 0x040fe20000410000 */
[----:B------:R1:W5:Y:S01]  /*11aa0*/  LDL.S16 R135, [R1+0x60] ;  /* 0x0000600001877983 */ /* 0x0003620000100600 */
[----:B------:R-:W-:Y:S02]  /*11ab0*/  FMUL.FTZ R26, R0, R126 ;  /* 0x0000007e001a7220 */ /* 0x000fe40000410000 */
[C---:B------:R-:W-:Y:S01]  /*11ac0*/  FMUL.FTZ R12, R3.reuse, R112 ;  /* 0x00000070030c7220 */ /* 0x040fe20000410000 */
[C---:B------:R-:W-:Y:S01]  /*11ad0*/  HMMA.16816.F32 R8, R136.reuse, R14, R8 ;  /* 0x0000000e8808723c */ /* 0x040fe20000001808 */
[----:B------:R-:W-:Y:S01]  /*11ae0*/  FMUL.FTZ R13, R3, R113 ;  /* 0x00000071030d7220 */ /* 0x000fe20000410000 */
[----:B------:R-:W1:Y:S02]  /*11af0*/  LDSM.16.MT88.4 R108, [R177+0xe000] ;  /* 0x00e00000b16c783b */ /* 0x000e640000004200 */
[----:B----4-:R-:W-:Y:S02]  /*11b00*/  FFMA.FTZ R2, R152, c[0x0][0x23c], -R141 ;  /* 0x00008f0098027a23 */ /* 0x010fe4000001088d */
[C---:B------:R-:W-:Y:S02]  /*11b10*/  FMUL.FTZ R27, R0.reuse, R127 ;  /* 0x0000007f001b7220 */ /* 0x040fe40000410000 */
[C---:B------:R-:W-:Y:S01]  /*11b20*/  FMUL.FTZ R14, R0.reuse, R114 ;  /* 0x00000072000e7220 */ /* 0x040fe20000410000 */
[----:B------:R4:W4:Y:S03]  /*11b30*/  MUFU.EX2 R231, R2 ;  /* 0x0000000200e77308 */ /* 0x0009260000000800 */
[C---:B------:R-:W-:Y:S02]  /*11b40*/  FMUL.FTZ R15, R0.reuse, R115 ;  /* 0x00000073000f7220 */ /* 0x040fe40000410000 */
[----:B------:R-:W1:Y:S01]  /*11b50*/  LDSM.16.MT88.4 R112, [R178+0xe000] ;  /* 0x00e00000b270783b */ /* 0x000e620000004200 */
[C---:B------:R-:W-:Y:S01]  /*11b60*/  FMUL.FTZ R34, R0.reuse, R134 ;  /* 0x0000008600227220 */ /* 0x040fe20000410000 */
[----:B------:R-:W-:Y:S01]  /*11b70*/  PRMT R134, R133, 0x7054, R133 ;  /* 0x0000705485867816 */ /* 0x000fe20000000085 */
[C---:B------:R-:W-:Y:S02]  /*11b80*/  FMUL.FTZ R38, R0.reuse, R38 ;  /* 0x0000002600267220 */ /* 0x040fe40000410000 */
[C---:B------:R-:W-:Y:S01]  /*11b90*/  HMMA.16816.F32 R12, R136.reuse, R20, R12 ;  /* 0x00000014880c723c */ /* 0x040fe2000000180c */
[C---:B------:R-:W-:Y:S02]  /*11ba0*/  FMUL.FTZ R39, R0.reuse, R39 ;  /* 0x0000002700277220 */ /* 0x040fe40000410000 */
[C---:B------:R-:W-:Y:S02]  /*11bb0*/  FMUL.FTZ R41, R3.reuse, R41 ;  /* 0x0000002903297220 */ /* 0x040fe40000410000 */
[C---:B------:R-:W-:Y:S02]  /*11bc0*/  FMUL.FTZ R42, R0.reuse, R42 ;  /* 0x0000002a002a7220 */ /* 0x040fe40000410000 */
[C---:B------:R-:W-:Y:S01]  /*11bd0*/  FMUL.FTZ R20, R3.reuse, R120 ;  /* 0x0000007803147220 */ /* 0x040fe20000410000 */
[C---:B------:R-:W-:Y:S01]  /*11be0*/  HMMA.16816.F32 R16, R136.reuse, R22, R16 ;  /* 0x000000168810723c */ /* 0x040fe20000001810 */
[----:B------:R-:W-:Y:S03]  /*11bf0*/  FMUL.FTZ R21, R3, R121 ;  /* 0x0000007903157220 */ /* 0x000fe60000410000 */
[C---:B------:R-:W-:Y:S02]  /*11c00*/  FMUL.FTZ R43, R0.reuse, R43 ;  /* 0x0000002b002b7220 */ /* 0x040fe40000410000 */
[----:B----4-:R-:W-:Y:S01]  /*11c10*/  FFMA.FTZ R2, R153, c[0x0][0x23c], -R142 ;  /* 0x00008f0099027a23 */ /* 0x010fe2000001088e */
[----:B------:R-:W-:Y:S01]  /*11c20*/  F2FP.PACK_AB R159, R231, R232 ;  /* 0x000000e8e79f723e */ /* 0x000fe200000000ff */
[C---:B------:R-:W-:Y:S02]  /*11c30*/  FMUL.FTZ R22, R0.reuse, R122 ;  /* 0x0000007a00167220 */ /* 0x040fe40000410000 */
[----:B------:R4:W-:Y:S02]  /*11c40*/  MUFU.EX2 R230, R2 ;  /* 0x0000000200e67308 */ /* 0x0009e40000000800 */
[C---:B------:R-:W-:Y:S01]  /*11c50*/  FMUL.FTZ R23, R0.reuse, R123 ;  /* 0x0000007b00177220 */ /* 0x040fe20000410000 */
[----:B------:R-:W-:Y:S01]  /*11c60*/  PRMT R160, R159, 0x7632, R160 ;  /* 0x000076329fa07816 */ /* 0x000fe200000000a0 */
[C---:B------:R-:W-:Y:S02]  /*11c70*/  FMUL.FTZ R44, R3.reuse, R44 ;  /* 0x0000002c032c7220 */ /* 0x040fe40000410000 */
[C---:B------:R-:W-:Y:S02]  /*11c80*/  FMUL.FTZ R45, R3.reuse, R45 ;  /* 0x0000002d032d7220 */ /* 0x040fe40000410000 */
[C---:B------:R-:W-:Y:S01]  /*11c90*/  FMUL.FTZ R46, R0.reuse, R46 ;  /* 0x0000002e002e7220 */ /* 0x040fe20000410000 */
[C---:B------:R-:W-:Y:S01]  /*11ca0*/  HMMA.16816.F32 R20, R136.reuse, R28, R20 ;  /* 0x0000001c8814723c */ /* 0x040fe20000001814 */
[C---:B------:R-:W-:Y:S02]  /*11cb0*/  FMUL.FTZ R47, R0.reuse, R47 ;  /* 0x0000002f002f7220 */ /* 0x040fe40000410000 */
[C---:B------:R-:W-:Y:S02]  /*11cc0*/  FMUL.FTZ R48, R3.reuse, R48 ;  /* 0x0000003003307220 */ /* 0x040fe40000410000 */
[C---:B------:R-:W-:Y:S02]  /*11cd0*/  FMUL.FTZ R49, R3.reuse, R49 ;  /* 0x0000003103317220 */ /* 0x040fe40000410000 */
[C---:B------:R-:W-:Y:S01]  /*11ce0*/  FMUL.FTZ R28, R3.reuse, R128 ;  /* 0x00000080031c7220 */ /* 0x040fe20000410000 */
[C---:B------:R-:W-:Y:S01]  /*11cf0*/  HMMA.16816.F32 R24, R136.reuse, R30, R24 ;  /* 0x0000001e8818723c */ /* 0x040fe20000001818 */
[C---:B------:R-:W-:Y:S03]  /*11d00*/  FMUL.FTZ R29, R3.reuse, R129 ;  /* 0x00000081031d7220 */ /* 0x040fe60000410000 */
[C---:B------:R-:W-:Y:S02]  /*11d10*/  FMUL.FTZ R50, R0.reuse, R50 ;  /* 0x0000003200327220 */ /* 0x040fe40000410000 */
[C---:B------:R-:W-:Y:S02]  /*11d20*/  FMUL.FTZ R51, R0.reuse, R51 ;  /* 0x0000003300337220 */ /* 0x040fe40000410000 */
[C---:B------:R-:W-:Y:S04]  /*11d30*/  FMUL.FTZ R30, R0.reuse, R130 ;  /* 0x00000082001e7220 */ /* 0x040fe80000410000 */
[----:B------:R-:W-:Y:S02]  /*11d40*/  FMUL.FTZ R31, R0, R131 ;  /* 0x00000083001f7220 */ /* 0x000fe40000410000 */
[----:B----4-:R-:W-:Y:S02]  /*11d50*/  FFMA.FTZ R2, R154, c[0x0][0x23c], -R142 ;  /* 0x00008f009a027a23 */ /* 0x010fe4000001088e */
[C---:B------:R-:W-:Y:S02]  /*11d60*/  FMUL.FTZ R52, R3.reuse, R52 ;  /* 0x0000003403347220 */ /* 0x040fe40000410000 */
[----:B------:R-:W4:Y:S01]  /*11d70*/  MUFU.EX2 R229, R2 ;  /* 0x0000000200e57308 */ /* 0x000f220000000800 */
[C---:B-1----:R-:W-:Y:S01]  /*11d80*/  HMMA.16816.F32 R28, R136.reuse, R104, R28 ;  /* 0x00000068881c723c */ /* 0x042fe2000000181c */
[C---:B------:R-:W-:Y:S02]  /*11d90*/  FMUL.FTZ R53, R3.reuse, R53 ;  /* 0x0000003503357220 */ /* 0x040fe40000410000 */
[C---:B------:R-:W-:Y:S02]  /*11da0*/  FMUL.FTZ R54, R0.reuse, R54 ;  /* 0x0000003600367220 */ /* 0x040fe40000410000 */
[C---:B------:R-:W-:Y:S02]  /*11db0*/  FMUL.FTZ R55, R0.reuse, R55 ;  /* 0x0000003700377220 */ /* 0x040fe40000410000 */
[C---:B------:R-:W-:Y:S01]  /*11dc0*/  FMUL.FTZ R56, R3.reuse, R56 ;  /* 0x0000003803387220 */ /* 0x040fe20000410000 */
[C---:B------:R-:W-:Y:S01]  /*11dd0*/  HMMA.16816.F32 R32, R136.reuse, R106, R32 ;  /* 0x0000006a8820723c */ /* 0x040fe20000001820 */
[----:B------:R-:W1:Y:S03]  /*11de0*/  LDSM.16.MT88.4 R104, [R180+0xe000] ;  /* 0x00e00000b468783b */ /* 0x000e660000004200 */
[C---:B------:R-:W-:Y:S02]  /*11df0*/  FMUL.FTZ R57, R3.reuse, R57 ;  /* 0x0000003903397220 */ /* 0x040fe40000410000 */
[C---:B------:R-:W-:Y:S02]  /*11e00*/  FMUL.FTZ R58, R0.reuse, R58 ;  /* 0x0000003a003a7220 */ /* 0x040fe40000410000 */
[C---:B------:R-:W-:Y:S01]  /*11e10*/  HMMA.16816.F32 R36, R136.reuse, R108, R36 ;  /* 0x0000006c8824723c */ /* 0x040fe20000001824 */
[C---:B------:R-:W-:Y:S03]  /*11e20*/  FMUL.FTZ R59, R0.reuse, R59 ;  /* 0x0000003b003b7220 */ /* 0x040fe60000410000 */
[C---:B------:R-:W-:Y:S02]  /*11e30*/  FMUL.FTZ R60, R3.reuse, R60 ;  /* 0x0000003c033c7220 */ /* 0x040fe40000410000 */
[----:B------:R-:W-:Y:S01]  /*11e40*/  FMUL.FTZ R61, R3, R61 ;  /* 0x0000003d033d7220 */ /* 0x000fe20000410000 */
[----:B----4-:R-:W-:Y:S01]  /*11e50*/  F2FP.PACK_AB R162, R229, R230 ;  /* 0x000000e6e5a2723e */ /* 0x010fe200000000ff */
[C---:B------:R-:W-:Y:S01]  /*11e60*/  HMMA.16816.F32 R40, R136.reuse, R110, R40 ;  /* 0x0000006e8828723c */ /* 0x040fe20000001828 */
[----:B------:R-:W4:Y:S03]  /*11e70*/  LDSM.16.MT88.4 R108, [R179+0xe000] ;  /* 0x00e00000b36c783b */ /* 0x000f260000004200 */
[----:B------:R-:W-:Y:S01]  /*11e80*/  FMUL.FTZ R62, R0, R62 ;  /* 0x0000003e003e7220 */ /* 0x000fe20000410000 */
[----:B------:R-:W-:Y:S01]  /*11e90*/  PRMT R161, R162, 0x7632, R161 ;  /* 0x00007632a2a17816 */ /* 0x000fe200000000a1 */
[----:B------:R-:W-:Y:S01]  /*11ea0*/  FMUL.FTZ R63, R0, R63 ;  /* 0x0000003f003f7220 */ /* 0x000fe20000410000 */
[----:B------:R-:W-:Y:S01]  /*11eb0*/  LOP3.LUT R2, R247, UR4, RZ, 0x3c, !PT ;  /* 0x00000004f7027c12 */ /* 0x000fe2000f8e3cff */
[C---:B------:R-:W-:Y:S01]  /*11ec0*/  HMMA.16816.F32 R44, R136.reuse, R112, R44 ;  /* 0x00000070882c723c */ /* 0x040fe2000000182c */
[----:B------:R-:W-:Y:S01]  /*11ed0*/  FMUL.FTZ R64, R3, R64 ;  /* 0x0000004003407220 */ /* 0x000fe20000410000 */
[----:B------:R-:W-:Y:S02]  /*11ee0*/  UIADD3 UR4, UR23, 0x646e171e, URZ ;  /* 0x646e171e17047890 */ /* 0x000fe4000fffe03f */
[----:B------:R-:W-:Y:S04]  /*11ef0*/  IMAD.WIDE.U32 R120, R2, -0x326172a9, RZ ;  /* 0xcd9e8d5702787825 */ /* 0x000fe800078e00ff */
[C---:B------:R-:W-:Y:S01]  /*11f00*/  HMMA.16816.F32 R48, R136.reuse, R114, R48 ;  /* 0x000000728830723c */ /* 0x040fe20000001830 */
[----:B------:R-:W4:Y:S03]  /*11f10*/  LDSM.16.MT88.4 R112, [R177+0x10000] ;  /* 0x01000000b170783b */ /* 0x000f260000004200 */
[----:B------:R-:W-:Y:S01]  /*11f20*/  LOP3.LUT R122, R121, UR30, R214, 0x96, !PT ;  /* 0x0000001e797a7c12 */ /* 0x000fe2000f8e96d6 */
[----:B------:R-:W-:Y:S01]  /*11f30*/  FMUL.FTZ R65, R3, R65 ;  /* 0x0000004103417220 */ /* 0x000fe20000410000 */
[----:B------:R-:W-:Y:S01]  /*11f40*/  LOP3.LUT R123, R173, UR25, R120, 0x96, !PT ;  /* 0x00000019ad7b7c12 */ /* 0x000fe2000f8e9678 */
[C---:B------:R-:W-:Y:S01]  /*11f50*/  FMUL.FTZ R66, R0.reuse, R66 ;  /* 0x0000004200427220 */ /* 0x040fe20000410000 */
[----:B------:R-:W-:Y:S01]  /*11f60*/  UMOV UR25, UR8 ;  /* 0x0000000800197c82 */ /* 0x000fe20008000000 */
[C---:B-1----:R-:W-:Y:S01]  /*11f70*/  HMMA.16816.F32 R52, R136.reuse, R104, R52 ;  /* 0x000000688834723c */ /* 0x042fe20000001834 */
[----:B------:R1:W2:Y:S02]  /*11f80*/  LDL.S16 R214, [R1+0xc] ;  /* 0x00000c0001d67983 */ /* 0x0002a40000100600 */
[C---:B------:R-:W-:Y:S02]  /*11f90*/  FMUL.FTZ R67, R0.reuse, R67 ;  /* 0x0000004300437220 */ /* 0x040fe40000410000 */
[C---:B------:R-:W-:Y:S02]  /*11fa0*/  FMUL.FTZ R68, R3.reuse, R68 ;  /* 0x0000004403447220 */ /* 0x040fe40000410000 */
[C---:B------:R-:W-:Y:S01]  /*11fb0*/  FMUL.FTZ R69, R3.reuse, R69 ;  /* 0x0000004503457220 */ /* 0x040fe20000410000 */
[C---:B------:R-:W-:Y:S01]  /*11fc0*/  HMMA.16816.F32 R56, R136.reuse, R106, R56 ;  /* 0x0000006a8838723c */ /* 0x040fe20000001838 */
[----:B------:R-:W1:Y:S03]  /*11fd0*/  LDSM.16.MT88.4 R104, [R178+0x10000] ;  /* 0x01000000b268783b */ /* 0x000e660000004200 */
[C---:B------:R-:W-:Y:S02]  /*11fe0*/  FMUL.FTZ R70, R0.reuse, R70 ;  /* 0x0000004600467220 */ /* 0x040fe40000410000 */
[C---:B------:R-:W-:Y:S02]  /*11ff0*/  FMUL.FTZ R71, R0.reuse, R71 ;  /* 0x0000004700477220 */ /* 0x040fe40000410000 */
[C---:B----4-:R-:W-:Y:S01]  /*12000*/  HMMA.16816.F32 R60, R136.reuse, R108, R60 ;  /* 0x0000006c883c723c */ /* 0x050fe2000000183c */
[C---:B------:R-:W-:Y:S03]  /*12010*/  FMUL.FTZ R72, R3.reuse, R72 ;  /* 0x0000004803487220 */ /* 0x040fe60000410000 */
[----:B------:R-:W-:Y:S02]  /*12020*/  FMUL.FTZ R73, R3, R73 ;  /* 0x0000004903497220 */ /* 0x000fe40000410000 */
[C---:B------:R-:W-:Y:S02]  /*12030*/  FMUL.FTZ R74, R0.reuse, R74 ;  /* 0x0000004a004a7220 */ /* 0x040fe40000410000 */
[C---:B------:R-:W-:Y:S01]  /*12040*/  HMMA.16816.F32 R64, R136.reuse, R110, R64 ;  /* 0x0000006e8840723c */ /* 0x040fe20000001840 */
[----:B------:R-:W4:Y:S03]  /*12050*/  LDSM.16.MT88.4 R108, [R180+0x10000] ;  /* 0x01000000b46c783b */ /* 0x000f260000004200 */
[C---:B------:R-:W-:Y:S02]  /*12060*/  FMUL.FTZ R75, R0.reuse, R75 ;  /* 0x0000004b004b7220 */ /* 0x040fe40000410000 */
[--C-:B------:R-:W-:Y:S02]  /*12070*/  FFMA.FTZ R102, R155, c[0x0][0x23c], -R141.reuse ;  /* 0x00008f009b667a23 */ /* 0x100fe4000001088d */
[C---:B------:R-:W-:Y:S01]  /*12080*/  HMMA.16816.F32 R68, R136.reuse, R112, R68 ;  /* 0x000000708844723c */ /* 0x040fe20000001844 */
[C---:B------:R-:W-:Y:S01]  /*12090*/  FMUL.FTZ R76, R3.reuse, R76 ;  /* 0x0000004c034c7220 */ /* 0x040fe20000410000 */
[----:B------:R4:W-:Y:S02]  /*120a0*/  MUFU.EX2 R228, R102 ;  /* 0x0000006600e47308 */ /* 0x0009e40000000800 */
[C---:B------:R-:W-:Y:S02]  /*120b0*/  FMUL.FTZ R77, R3.reuse, R77 ;  /* 0x0000004d034d7220 */ /* 0x040fe40000410000 */
[C---:B------:R-:W-:Y:S02]  /*120c0*/  FMUL.FTZ R78, R0.reuse, R78 ;  /* 0x0000004e004e7220 */ /* 0x040fe40000410000 */
[C---:B------:R-:W-:Y:S01]  /*120d0*/  HMMA.16816.F32 R72, R136.reuse, R114, R72 ;  /* 0x000000728848723c */ /* 0x040fe20000001848 */
[C---:B------:R-:W-:Y:S03]  /*120e0*/  FMUL.FTZ R79, R0.reuse, R79 ;  /* 0x0000004f004f7220 */ /* 0x040fe60000410000 */
[C---:B------:R-:W-:Y:S02]  /*120f0*/  FMUL.FTZ R80, R3.reuse, R80 ;  /* 0x0000005003507220 */ /* 0x040fe40000410000 */
[----:B------:R-:W-:Y:S02]  /*12100*/  FMUL.FTZ R81, R3, R81 ;  /* 0x0000005103517220 */ /* 0x000fe40000410000 */
[----:B------:R-:W-:Y:S01]  /*12110*/  FFMA.FTZ R115, R157, c[0x0][0x23c], -R142 ;  /* 0x00008f009d737a23 */ /* 0x000fe2000001088e */
[C---:B-1----:R-:W-:Y:S03]  /*12120*/  HMMA.16816.F32 R76, R136.reuse, R104, R76 ;  /* 0x00000068884c723c */ /* 0x042fe6000000184c */
[----:B------:R1:W-:Y:S01]  /*12130*/  MUFU.EX2 R226, R115 ;  /* 0x0000007300e27308 */ /* 0x0003e20000000800 */
[C---:B------:R-:W-:Y:S02]  /*12140*/  FMUL.FTZ R82, R0.reuse, R82 ;  /* 0x0000005200527220 */ /* 0x040fe40000410000 */
[----:B------:R-:W-:Y:S02]  /*12150*/  FMUL.FTZ R83, R0, R83 ;  /* 0x0000005300537220 */ /* 0x000fe40000410000 */
[----:B------:R-:W-:Y:S01]  /*12160*/  FFMA.FTZ R104, R156, c[0x0][0x23c], -R141 ;  /* 0x00008f009c687a23 */ /* 0x000fe2000001088d */
[----:B----4-:R-:W-:Y:S03]  /*12170*/  LOP3.LUT R102, R147, UR20, R148, 0x96, !PT ;  /* 0x0000001493667c12 */ /* 0x010fe6000f8e9694 */
[C---:B------:R-:W-:Y:S01]  /*12180*/  FMUL.FTZ R84, R3.reuse, R84 ;  /* 0x0000005403547220 */ /* 0x040fe20000410000 */
[----:B------:R4:W4:Y:S01]  /*12190*/  MUFU.EX2 R227, R104 ;  /* 0x0000006800e37308 */ /* 0x0009220000000800 */
[----:B------:R-:W-:Y:S01]  /*121a0*/  IMAD.WIDE.U32 R102, R102, -0x2daee0ad, RZ ;  /* 0xd2511f5366667825 */ /* 0x000fe200078e00ff */
[C---:B------:R-:W-:Y:S03]  /*121b0*/  HMMA.16816.F32 R80, R136.reuse, R106, R80 ;  /* 0x0000006a8850723c */ /* 0x040fe60000001850 */
[C---:B------:R-:W-:Y:S01]  /*121c0*/  FMUL.FTZ R85, R3.reuse, R85 ;  /* 0x0000005503557220 */ /* 0x040fe20000410000 */
[----:B------:R-:W-:Y:S01]  /*121d0*/  LOP3.LUT R112, R102, 0xffff, RZ, 0xc0, !PT ;  /* 0x0000ffff66707812 */ /* 0x000fe200078ec0ff */
[----:B------:R-:W-:Y:S01]  /*121e0*/  FMUL.FTZ R86, R0, R86 ;  /* 0x0000005600567220 */ /* 0x000fe20000410000 */
[----:B------:R-:W-:Y:S01]  /*121f0*/  LOP3.LUT R118, R102, 0xff, RZ, 0xc0, !PT ;  /* 0x000000ff66767812 */ /* 0x000fe200078ec0ff */
[----:B------:R-:W-:Y:S01]  /*12200*/  FMUL.FTZ R87, R0, R87 ;  /* 0x0000005700577220 */ /* 0x000fe20000410000 */
[----:B------:R-:W-:Y:S01]  /*12210*/  SHF.R.U32.HI R117, RZ, 0x18, R102 ;  /* 0x00000018ff757819 */ /* 0x000fe20000011666 */
[----:B------:R-:W-:Y:S03]  /*12220*/  FMUL.FTZ R88, R3, R88 ;  /* 0x0000005803587220 */ /* 0x000fe60000410000 */
[----:B-1----:R-:W-:Y:S01]  /*12230*/  SHF.R.U32.HI R115, RZ, 0x8, R112 ;  /* 0x00000008ff737819 */ /* 0x002fe20000011670 */
[----:B------:R-:W-:Y:S01]  /*12240*/  FFMA.FTZ R112, R158, c[0x0][0x23c], -R142 ;  /* 0x00008f009e707a23 */ /* 0x000fe2000001088e */
[C---:B------:R-:W-:Y:S01]  /*12250*/  HMMA.16816.F32 R84, R136.reuse, R108, R84 ;  /* 0x0000006c8854723c */ /* 0x040fe20000001854 */
[----:B------:R-:W-:Y:S01]  /*12260*/  LOP3.LUT R2, R103, UR4, R150, 0x96, !PT ;  /* 0x0000000467027c12 */ /* 0x000fe2000f8e9696 */
[C---:B------:R-:W-:Y:S01]  /*12270*/  FMUL.FTZ R89, R3.reuse, R89 ;  /* 0x0000005903597220 */ /* 0x040fe20000410000 */
[----:B------:R1:W1:Y:S01]  /*12280*/  MUFU.EX2 R225, R112 ;  /* 0x0000007000e17308 */ /* 0x0002620000000800 */
[----:B------:R-:W-:Y:S01]  /*12290*/  PRMT R120, R118, 0x5410, R115 ;  /* 0x0000541076787816 */ /* 0x000fe20000000073 */
[C---:B------:R-:W-:Y:S01]  /*122a0*/  FMUL.FTZ R90, R0.reuse, R90 ;  /* 0x0000005a005a7220 */ /* 0x040fe20000410000 */
[----:B------:R-:W-:Y:S01]  /*122b0*/  SHF.R.U32.HI R114, RZ, 0x10, R102 ;  /* 0x00000010ff727819 */ /* 0x000fe20000011666 */
[----:B------:R-:W-:Y:S01]  /*122c0*/  FMUL.FTZ R91, R0, R91 ;  /* 0x0000005b005b7220 */ /* 0x000fe20000410000 */
[----:B----4-:R-:W4:Y:S01]  /*122d0*/  LDSM.16.MT88.4 R104, [R179+0x10000] ;  /* 0x01000000b368783b */ /* 0x010f220000004200 */
[----:B------:R-:W-:Y:S03]  /*122e0*/  LOP3.LUT R113, R2, 0xffff, RZ, 0xc0, !PT ;  /* 0x0000ffff02717812 */ /* 0x000fe600078ec0ff */
[----:B------:R-:W-:Y:S01]  /*122f0*/  LOP3.LUT R114, R114, 0xff, RZ, 0xc0, !PT ;  /* 0x000000ff72727812 */ /* 0x000fe200078ec0ff */
[C---:B------:R-:W-:Y:S01]  /*12300*/  FMUL.FTZ R92, R3.reuse, R92 ;  /* 0x0000005c035c7220 */ /* 0x040fe20000410000 */
[----:B------:R-:W-:Y:S01]  /*12310*/  SHF.R.U32.HI R113, RZ, 0x8, R113 ;  /* 0x00000008ff717819 */ /* 0x000fe20000011671 */
[C---:B------:R-:W-:Y:S01]  /*12320*/  HMMA.16816.F32 R88, R136.reuse, R110, R88 ;  /* 0x0000006e8858723c */ /* 0x040fe20000001858 */
[----:B------:R-:W-:Y:S01]  /*12330*/  LOP3.LUT R116, R2, 0xff, RZ, 0xc0, !PT ;  /* 0x000000ff02747812 */ /* 0x000fe200078ec0ff */
[----:B------:R-:W-:Y:S01]  /*12340*/  FMUL.FTZ R93, R3, R93 ;  /* 0x0000005d035d7220 */ /* 0x000fe20000410000 */
[----:B------:R-:W-:Y:S01]  /*12350*/  PRMT R121, R114, 0x5410, R117 ;  /* 0x0000541072797816 */ /* 0x000fe20000000075 */
[----:B------:R-:W-:Y:S01]  /*12360*/  FMUL.FTZ R94, R0, R94 ;  /* 0x0000005e005e7220 */ /* 0x000fe20000410000 */
[----:B------:R-:W-:Y:S01]  /*12370*/  PRMT R116, R116, 0x5410, R113 ;  /* 0x0000541074747816 */ /* 0x000fe20000000071 */
[----:B------:R-:W-:Y:S01]  /*12380*/  FMUL.FTZ R95, R0, R95 ;  /* 0x0000005f005f7220 */ /* 0x000fe20000410000 */
[--C-:B------:R-:W-:Y:S01]  /*12390*/  SHF.R.U32.HI R108, RZ, 0x18, R2.reuse ;  /* 0x00000018ff6c7819 */ /* 0x100fe20000011602 */
[--C-:B------:R-:W-:Y:S01]  /*123a0*/  HSET2.LE.AND R110, R120, R134.reuse, PT ;  /* 0x00000086786e7233 */ /* 0x100fe20003803000 */
[----:B------:R-:W-:Y:S03]  /*123b0*/  F2FP.PACK_AB R156, R227, R228 ;  /* 0x000000e4e39c723e */ /* 0x000fe600000000ff */
[----:B-1----:R-:W-:Y:S01]  /*123c0*/  SHF.R.U32.HI R112, RZ, 0x10, R2 ;  /* 0x00000010ff707819 */ /* 0x002fe20000011602 */
[----:B------:R-:W-:Y:S01]  /*123d0*/  FMUL.FTZ R96, R3, R96 ;  /* 0x0000006003607220 */ /* 0x000fe20000410000 */
[----:B------:R-:W-:Y:S01]  /*123e0*/  F2FP.PACK_AB R158, R225, R226 ;  /* 0x000000e2e19e723e */ /* 0x000fe200000000ff */
[----:B------:R-:W-:Y:S01]  /*123f0*/  FMUL.FTZ R97, R3, R97 ;  /* 0x0000006103617220 */ /* 0x000fe20000410000 */
[----:B------:R-:W-:Y:S01]  /*12400*/  LOP3.LUT R2, R112, 0xff, RZ, 0xc0, !PT ;  /* 0x000000ff70027812 */ /* 0x000fe200078ec0ff */
[--C-:B------:R-:W-:Y:S01]  /*12410*/  HSET2.LE.AND R111, R121, R134.reuse, PT ;  /* 0x00000086796f7233 */ /* 0x100fe20003803000 */
[----:B------:R-:W1:Y:S01]  /*12420*/  LDSM.16.MT88.4 R112, [R177+0xc800] ;  /* 0x00c80000b170783b */ /* 0x000e620000004200 */
[----:B------:R-:W-:Y:S01]  /*12430*/  PRMT R155, R156, 0x7632, R155 ;  /* 0x000076329c9b7816 */ /* 0x000fe2000000009b */
[----:B------:R-:W-:Y:S01]  /*12440*/  FMUL.FTZ R98, R0, R98 ;  /* 0x0000006200627220 */ /* 0x000fe20000410000 */
[----:B------:R-:W-:Y:S01]  /*12450*/  PRMT R109, R2, 0x5410, R108 ;  /* 0x00005410026d7816 */ /* 0x000fe2000000006c */
[--C-:B------:R-:W-:Y:S01]  /*12460*/  HSET2.LE.AND R108, R116, R134.reuse, PT ;  /* 0x00000086746c7233 */ /* 0x100fe20003803000 */
[----:B------:R-:W-:Y:S01]  /*12470*/  PRMT R2, R159, 0x5410, R160 ;  /* 0x000054109f027816 */ /* 0x000fe200000000a0 */
[----:B------:R-:W-:Y:S01]  /*12480*/  FMUL.FTZ R99, R0, R99 ;  /* 0x0000006300637220 */ /* 0x000fe20000410000 */
[----:B------:R-:W-:Y:S01]  /*12490*/  PRMT R157, R158, 0x7632, R157 ;  /* 0x000076329e9d7816 */ /* 0x000fe2000000009d */
[----:B------:R-:W3:Y:S01]  /*124a0*/  LDSM.16.MT88.4 R116, [R178+0xc800] ;  /* 0x00c80000b274783b */ /* 0x000ee20000004200 */
[--C-:B------:R-:W-:Y:S01]  /*124b0*/  HSET2.LE.AND R109, R109, R134.reuse, PT ;  /* 0x000000866d6d7233 */ /* 0x100fe20003803000 */
[----:B------:R-:W-:Y:S02]  /*124c0*/  LOP3.LUT R108, R108, R2, RZ, 0xc0, !PT ;  /* 0x000000026c6c7212 */ /* 0x000fe400078ec0ff */
[----:B------:R-:W-:Y:S01]  /*124d0*/  PRMT R2, R162, 0x5410, R161 ;  /* 0x00005410a2027816 */ /* 0x000fe200000000a1 */
[C---:B----4-:R-:W-:Y:S03]  /*124e0*/  HMMA.16816.F32 R92, R136.reuse, R104, R92 ;  /* 0x00000068885c723c */ /* 0x050fe6000000185c */
[----:B------:R-:W-:Y:S02]  /*124f0*/  LOP3.LUT R109, R109, R2, RZ, 0xc0, !PT ;  /* 0x000000026d6d7212 */ /* 0x000fe400078ec0ff */
[----:B------:R-:W-:Y:S04]  /*12500*/  PRMT R2, R156, 0x5410, R155 ;  /* 0x000054109c027816 */ /* 0x000fe8000000009b */
[----:B------:R-:W-:Y:S01]  /*12510*/  LOP3.LUT R110, R110, R2, RZ, 0xc0, !PT ;  /* 0x000000026e6e7212 */ /* 0x000fe200078ec0ff */
[----:B------:R-:W-:Y:S02]  /*12520*/  HMMA.16816.F32 R96, R136, R106, R96 ;  /* 0x0000006a8860723c */ /* 0x000fe40000001860 */
[----:B------:R-:W-:Y:S01]  /*12530*/  PRMT R2, R158, 0x5410, R157 ;  /* 0x000054109e027816 */ /* 0x000fe2000000009d */
[----:B------:R-:W-:Y:S03]  /*12540*/  IMAD.WIDE.U32 R104, R122, -0x2daee0ad, RZ ;  /* 0xd2511f537a687825 */ /* 0x000fe600078e00ff */
[----:B------:R-:W-:Y:S02]  /*12550*/  LOP3.LUT R111, R111, R2, RZ, 0xc0, !PT ;  /* 0x000000026f6f7212 */ /* 0x000fe400078ec0ff */
[----:B------:R-:W-:Y:S01]  /*12560*/  LOP3.LUT R2, R145, UR28, R146, 0x96, !PT ;  /* 0x0000001c91027c12 */ /* 0x000fe2000f8e9692 */
[----:B------:R-:W-:Y:S03]  /*12570*/  IMAD.WIDE.U32 R122, R123, -0x2daee0ad, RZ ;  /* 0xd2511f537b7a7825 */ /* 0x000fe600078e00ff */
[----:B------:R-:W-:Y:S02]  /*12580*/  LOP3.LUT R120, R105, UR31, R244, 0x96, !PT ;  /* 0x0000001f69787c12 */ /* 0x000fe4000f8e96f4 */
[----:B------:R-:W-:Y:S03]  /*12590*/  LOP3.LUT R124, R123, UR27, R104, 0x96, !PT ;  /* 0x0000001b7b7c7c12 */ /* 0x000fe6000f8e9668 */
[----:B------:R-:W-:Y:S01]  /*125a0*/  IMAD.WIDE.U32 R120, R120, -0x326172a9, RZ ;  /* 0xcd9e8d5778787825 */ /* 0x000fe200078e00ff */
[----:B------:R-:W4:Y:S01]  /*125b0*/  LDSM.16.MT88.4 R104, [R180+0xc800] ;  /* 0x00c80000b468783b */ /* 0x000f220000004200 */
[C---:B-1----:R-:W-:Y:S02]  /*125c0*/  HMMA.16816.F32 R4, R108.reuse, R112, R4 ;  /* 0x000000706c04723c */ /* 0x042fe40000001804 */
[----:B------:R-:W-:Y:S01]  /*125d0*/  IMAD.WIDE.U32 R124, R124, -0x326172a9, RZ ;  /* 0xcd9e8d577c7c7825 */ /* 0x000fe200078e00ff */
[----:B------:R-:W-:Y:S02]  /*125e0*/  LOP3.LUT R121, R121, UR29, R172, 0x96, !PT ;  /* 0x0000001d79797c12 */ /* 0x000fe4000f8e96ac */
[----:B------:R-:W-:Y:S02]  /*125f0*/  IADD3 R172, P0, R174, UR24, RZ ;  /* 0x00000018aeac7c10 */ /* 0x000fe4000ff1e0ff */
[----:B------:R-:W-:Y:S01]  /*12600*/  LOP3.LUT R123, R125, UR26, R120, 0x96, !PT ;  /* 0x0000001a7d7b7c12 */ /* 0x000fe2000f8e9678 */
[----:B------:R-:W-:Y:S01]  /*12610*/  IMAD.WIDE.U32 R120, R121, -0x2daee0ad, RZ ;  /* 0xd2511f5379787825 */ /* 0x000fe200078e00ff */
[C---:B------:R-:W-:Y:S01]  /*12620*/  LOP3.LUT R112, R2.reuse, 0xffff, RZ, 0xc0, !PT ;  /* 0x0000ffff02707812 */ /* 0x040fe200078ec0ff */
[C---:B------:R-:W-:Y:S02]  /*12630*/  HMMA.16816.F32 R8, R108.reuse, R114, R8 ;  /* 0x000000726c08723c */ /* 0x040fe40000001808 */
[----:B------:R-:W-:Y:S01]  /*12640*/  LOP3.LUT R113, R2, 0xff, RZ, 0xc0, !PT ;  /* 0x000000ff02717812 */ /* 0x000fe200078ec0ff */
[----:B------:R-:W-:Y:S01]  /*12650*/  IMAD.WIDE.U32 R130, R123, -0x2daee0ad, RZ ;  /* 0xd2511f537b827825 */ /* 0x000fe200078e00ff */
[----:B------:R-:W-:Y:S02]  /*12660*/  SHF.R.U32.HI R112, RZ, 0x8, R112 ;  /* 0x00000008ff707819 */ /* 0x000fe40000011670 */
[C---:B------:R-:W-:Y:S02]  /*12670*/  ISETP.GE.U32.AND P6, PT, R133.reuse, R113, PT ;  /* 0x000000718500720c */ /* 0x040fe40003fc6070 */
[C---:B---3--:R-:W-:Y:S01]  /*12680*/  HMMA.16816.F32 R12, R108.reuse, R116, R12 ;  /* 0x000000746c0c723c */ /* 0x048fe2000000180c */
[----:B------:R-:W-:Y:S03]  /*12690*/  LOP3.LUT R112, R112, 0xffff, RZ, 0xc0, !PT ;  /* 0x0000ffff70707812 */ /* 0x000fe600078ec0ff */
[--C-:B------:R-:W-:Y:S02]  /*126a0*/  SHF.R.U32.HI R113, RZ, 0x10, R2.reuse ;  /* 0x00000010ff717819 */ /* 0x100fe40000011602 */
[----:B------:R-:W-:Y:S02]  /*126b0*/  ISETP.GE.U32.AND P5, PT, R133, R112, PT ;  /* 0x000000708500720c */ /* 0x000fe40003fa6070 */
[----:B------:R-:W-:Y:S01]  /*126c0*/  SHF.R.U32.HI R2, RZ, 0x18, R2 ;  /* 0x00000018ff027819 */ /* 0x000fe20000011602 */
[C---:B------:R-:W-:Y:S03]  /*126d0*/  HMMA.16816.F32 R16, R108.reuse, R118, R16 ;  /* 0x000000766c10723c */ /* 0x040fe60000001810 */
[----:B------:R-:W-:Y:S01]  /*126e0*/  @!P6 HADD2 R143, -R140.H0_H0, -RZ.H0_H0 ;  /* 0xa00000ff8c8fe230 */ /* 0x000fe20000000900 */
[----:B------:R-:W-:Y:S02]  /*126f0*/  IADD3.X R173, R175, UR21, RZ, P0, !PT ;  /* 0x00000015afad7c10 */ /* 0x000fe400087fe4ff */
[----:B------:R-:W-:Y:S02]  /*12700*/  ISETP.GE.U32.AND P0, PT, R133, R2, PT ;  /* 0x000000028500720c */ /* 0x000fe40003f06070 */
[----:B------:R1:W-:Y:S01]  /*12710*/  @!P6 STL.S16 [R1+0x5c], R143 ;  /* 0x00005c8f0100e387 */ /* 0x0003e20000100600 */
[----:B------:R-:W-:Y:S03]  /*12720*/  PRMT R123, R143, 0x7610, R123 ;  /* 0x000076108f7b7816 */ /* 0x000fe6000000007b */
[----:B-----5:R-:W-:Y:S01]  /*12730*/  @!P5 HADD2 R135, -R167.H0_H0, -RZ.H0_H0 ;  /* 0xa00000ffa787d230 */ /* 0x020fe20000000900 */
[----:B------:R-:W-:Y:S01]  /*12740*/  LOP3.LUT R116, R144, 0xff, RZ, 0xc0, !PT ;  /* 0x000000ff90747812 */ /* 0x000fe200078ec0ff */
[C---:B----4-:R-:W-:Y:S01]  /*12750*/  HMMA.16816.F32 R20, R108.reuse, R104, R20 ;  /* 0x000000686c14723c */ /* 0x050fe20000001814 */
[----:B------:R-:W-:Y:S02]  /*12760*/  @!P6 PRMT R140, R123, 0x5410, RZ ;  /* 0x000054107b8ce816 */ /* 0x000fe400000000ff */
[----:B------:R3:W-:Y:S01]  /*12770*/  @!P5 STL.S16 [R1+0x60], R135 ;  /* 0x000060870100d387 */ /* 0x0007e20000100600 */
[----:B------:R-:W-:Y:S01]  /*12780*/  PRMT R2, R135, 0x7610, R2 ;  /* 0x0000761087027816 */ /* 0x000fe20000000002 */
[----:B------:R-:W-:Y:S01]  /*12790*/  @!P0 HADD2 R215, -R165.H0_H0, -RZ.H0_H0 ;  /* 0xa00000ffa5d78230 */ /* 0x000fe20000000900 */
[----:B------:R-:W-:Y:S01]  /*127a0*/  ISETP.GE.U32.AND P6, PT, R133, R116, PT ;  /* 0x000000748500720c */ /* 0x000fe20003fc6070 */
[----:B------:R-:W-:Y:S01]  /*127b0*/  STG.E.U16 [R174.64], R140 ;  /* 0x0000008cae007986 */ /* 0x000fe2000c101512 */
[----:B------:R-:W-:Y:S01]  /*127c0*/  @!P5 PRMT R167, R2, 0x5410, RZ ;  /* 0x0000541002a7d816 */ /* 0x000fe200000000ff */
[C---:B------:R-:W-:Y:S02]  /*127d0*/  HMMA.16816.F32 R24, R108.reuse, R106, R24 ;  /* 0x0000006a6c18723c */ /* 0x040fe40000001818 */
[----:B------:R-:W-:Y:S01]  /*127e0*/  LDSM.16.MT88.4 R116, [R177+0xe800] ;  /* 0x00e80000b174783b */ /* 0x000fe20000004200 */
[----:B------:R-:W-:Y:S02]  /*127f0*/  PRMT R105, R215, 0x7610, R105 ;  /* 0x00007610d7697816 */ /* 0x000fe40000000069 */
[----:B------:R-:W-:Y:S02]  /*12800*/  LOP3.LUT R122, R121, UR5, R122, 0x96, !PT ;  /* 0x00000005797a7c12 */ /* 0x000fe4000f8e967a */
[----:B------:R-:W-:Y:S02]  /*12810*/  LOP3.LUT R121, R113, 0xff, RZ, 0xc0, !PT ;  /* 0x000000ff71797812 */ /* 0x000fe400078ec0ff */
[----:B------:R-:W-:Y:S01]  /*12820*/  @!P0 PRMT R165, R105, 0x5410, RZ ;  /* 0x0000541069a58816 */ /* 0x000fe200000000ff */
[----:B-1----:R1:W4:Y:S01]  /*12830*/  LDL.S16 R143, [R1+0x54] ;  /* 0x00005400018f7983 */ /* 0x0023220000100600 */
[----:B------:R-:W-:Y:S01]  /*12840*/  ISETP.GE.U32.AND P1, PT, R133, R121, PT ;  /* 0x000000798500720c */ /* 0x000fe20003f26070 */
[----:B------:R-:W-:Y:S01]  /*12850*/  IMAD.WIDE.U32 R122, R122, -0x326172a9, RZ ;  /* 0xcd9e8d577a7a7825 */ /* 0x000fe200078e00ff */
[----:B------:R-:W-:Y:S01]  /*12860*/  LOP3.LUT R125, R131, UR16, R120, 0x96, !PT ;  /* 0x00000010837d7c12 */ /* 0x000fe2000f8e9678 */
[----:B------:R-:W5:Y:S01]  /*12870*/  LDSM.16.MT88.4 R112, [R179+0xc800] ;  /* 0x00c80000b370783b */ /* 0x000f620000004200 */
[--C-:B------:R-:W-:Y:S02]  /*12880*/  SHF.R.U32.HI R121, RZ, 0x18, R144.reuse ;  /* 0x00000018ff797819 */ /* 0x100fe40000011690 */
[----:B------:R-:W-:Y:S02]  /*12890*/  LOP3.LUT R120, R144, 0xffff, RZ, 0xc0, !PT ;  /* 0x0000ffff90787812 */ /* 0x000fe400078ec0ff */
[----:B------:R-:W-:Y:S02]  /*128a0*/  ISETP.GE.U32.AND P5, PT, R133, R121, PT ;  /* 0x000000798500720c */ /* 0x000fe40003fa6070 */
[----:B------:R-:W-:Y:S01]  /*128b0*/  SHF.R.U32.HI R144, RZ, 0x10, R144 ;  /* 0x00000010ff907819 */ /* 0x000fe20000011690 */
[----:B---3--:R1:W3:Y:S01]  /*128c0*/  LDL.S16 R135, [R1+0x50] ;  /* 0x0000500001877983 */ /* 0x0082e20000100600 */
[--C-:B------:R-:W-:Y:S01]  /*128d0*/  SHF.R.U32.HI R2, RZ, 0x8, R120.reuse ;  /* 0x00000008ff027819 */ /* 0x100fe20000011678 */
[----:B------:R-:W-:Y:S02]  /*128e0*/  @!P1 HADD2 R170, -R166.H0_H0, -RZ.H0_H0 ;  /* 0xa00000ffa6aa9230 */ /* 0x000fe40000000900 */
[----:B------:R-:W-:Y:S01]  /*128f0*/  STG.E.U16 [R174.64+0x2], R167 ;  /* 0x000002a7ae007986 */ /* 0x000fe2000c101512 */
[----:B------:R-:W-:Y:S02]  /*12900*/  LOP3.LUT R104, R2, 0xffff, RZ, 0xc0, !PT ;  /* 0x0000ffff02687812 */ /* 0x000fe400078ec0ff */
[----:B------:R-:W-:Y:S01]  /*12910*/  PRMT R120, R170, 0x7610, R120 ;  /* 0x00007610aa787816 */ /* 0x000fe20000000078 */
[----:B------:R1:W-:Y:S01]  /*12920*/  @!P1 STL.S16 [R1+0x64], R170 ;  /* 0x000064aa01009387 */ /* 0x0003e20000100600 */
[----:B------:R-:W-:Y:S02]  /*12930*/  LOP3.LUT R2, R103, UR4, R150, 0x96, !PT ;  /* 0x0000000467027c12 */ /* 0x000fe4000f8e9696 */
[----:B------:R-:W-:Y:S01]  /*12940*/  @!P1 PRMT R166, R120, 0x5410, RZ ;  /* 0x0000541078a69816 */ /* 0x000fe200000000ff */
[----:B------:R-:W-:Y:S01]  /*12950*/  STG.E.U16 [R172.64+0x2], R165 ;  /* 0x000002a5ac007986 */ /* 0x000fe2000c101512 */
[----:B------:R-:W-:Y:S01]  /*12960*/  ISETP.GE.U32.AND P1, PT, R133, R104, PT ;  /* 0x000000688500720c */ /* 0x000fe20003f26070 */
[----:B------:R-:W-:Y:S01]  /*12970*/  IMAD.WIDE.U32 R120, R125, -0x326172a9, RZ ;  /* 0xcd9e8d577d787825 */ /* 0x000fe200078e00ff */
[----:B------:R-:W-:Y:S01]  /*12980*/  LOP3.LUT R104, R144, 0xff, RZ, 0xc0, !PT ;  /* 0x000000ff90687812 */ /* 0x000fe200078ec0ff */
[----:B------:R-:W-:Y:S01]  /*12990*/  @!P0 STL.S16 [R1+0x3c], R215 ;  /* 0x00003cd701008387 */ /* 0x000fe20000100600 */
[----:B------:R-:W-:Y:S02]  /*129a0*/  LOP3.LUT R103, R102, 0xffff, RZ, 0xc0, !PT ;  /* 0x0000ffff66677812 */ /* 0x000fe400078ec0ff */
[----:B------:R-:W-:Y:S01]  /*129b0*/  ISETP.GE.U32.AND P0, PT, R133, R104, PT ;  /* 0x000000688500720c */ /* 0x000fe20003f06070 */
[----:B------:R2:W3:Y:S04]  /*129c0*/  LDL.S16 R139, [R1+0x4c] ;  /* 0x00004c00018b7983 */ /* 0x0004e80000100600 */
[----:B------:R2:W3:Y:S04]  /*129d0*/  LDL.S16 R138, [R1+0x48] ;  /* 0x00004800018a7983 */ /* 0x0004e80000100600 */
[----:B------:R-:W2:Y:S01]  /*129e0*/  LDSM.16.MT88.4 R104, [R178+0xe800] ;  /* 0x00e80000b268783b */ /* 0x000ea20000004200 */
[C---:B-----5:R-:W-:Y:S01]  /*129f0*/  HMMA.16816.F32 R28, R108.reuse, R112, R28 ;  /* 0x000000706c1c723c */ /* 0x060fe2000000181c */
[----:B-1----:R-:W-:Y:S02]  /*12a00*/  LOP3.LUT R170, R123, UR20, R124, 0x96, !PT ;  /* 0x000000147baa7c12 */ /* 0x002fe4000f8e967c */
[C---:B------:R-:W-:Y:S04]  /*12a10*/  LOP3.LUT R124, R2.reuse, 0xff, RZ, 0xc0, !PT ;  /* 0x000000ff027c7812 */ /* 0x040fe800078ec0ff */
[----:B------:R-:W-:Y:S01]  /*12a20*/  STG.E.U16 [R172.64], R166 ;  /* 0x000000a6ac007986 */ /* 0x000fe2000c101512 */
[----:B------:R-:W-:Y:S04]  /*12a30*/  LOP3.LUT R123, R121, UR28, R122, 0x96, !PT ;  /* 0x0000001c797b7c12 */ /* 0x000fe8000f8e967a */
[----:B------:R-:W-:Y:S01]  /*12a40*/  LOP3.LUT R112, R2, 0xffff, RZ, 0xc0, !PT ;  /* 0x0000ffff02707812 */ /* 0x000fe200078ec0ff */
[C---:B------:R-:W-:Y:S01]  /*12a50*/  HMMA.16816.F32 R32, R108.reuse, R114, R32 ;  /* 0x000000726c20723c */ /* 0x040fe20000001820 */
[----:B------:R-:W-:Y:S02]  /*12a60*/  SHF.R.U32.HI R113, RZ, 0x10, R2 ;  /* 0x00000010ff717819 */ /* 0x000fe40000011602 */
[----:B------:R-:W-:Y:S02]  /*12a70*/  SHF.R.U32.HI R112, RZ, 0x8, R112 ;  /* 0x00000008ff707819 */ /* 0x000fe40000011670 */
[----:B------:R-:W-:Y:S02]  /*12a80*/  LOP3.LUT R113, R113, 0xff, RZ, 0xc0, !PT ;  /* 0x000000ff71717812 */ /* 0x000fe400078ec0ff */
[----:B------:R-:W-:Y:S01]  /*12a90*/  LOP3.LUT R112, R112, 0xffff, RZ, 0xc0, !PT ;  /* 0x0000ffff70707812 */ /* 0x000fe200078ec0ff */
[C---:B------:R-:W-:Y:S01]  /*12aa0*/  HMMA.16816.F32 R36, R108.reuse, R116, R36 ;  /* 0x000000746c24723c */ /* 0x040fe20000001824 */
[----:B------:R-:W-:Y:S03]  /*12ab0*/  SHF.R.U32.HI R2, RZ, 0x18, R2 ;  /* 0x00000018ff027819 */ /* 0x000fe60000011602 */
[----:B------:R-:W-:Y:S03]  /*12ac0*/  LOP3.LUT R122, R121, UR28, R122, 0x96, !PT ;  /* 0x0000001c797a7c12 */ /* 0x000fe6000f8e967a */
[----:B------:R-:W-:Y:S01]  /*12ad0*/  LOP3.LUT R117, R102, 0xff, RZ, 0xc0, !PT ;  /* 0x000000ff66757812 */ /* 0x000fe200078ec0ff */
[C---:B------:R-:W-:Y:S01]  /*12ae0*/  HMMA.16816.F32 R40, R108.reuse, R118, R40 ;  /* 0x000000766c28723c */ /* 0x040fe20000001828 */
[----:B------:R-:W-:Y:S03]  /*12af0*/  FFMA.FTZ R116, R171, c[0x0][0x23c], -R141 ;  /* 0x00008f00ab747a23 */ /* 0x000fe6000001088d */
[----:B------:R-:W-:Y:S01]  /*12b00*/  IMAD.WIDE.U32 R170, R170, -0x2daee0ad, RZ ;  /* 0xd2511f53aaaa7825 */ /* 0x000fe200078e00ff */
[----:B------:R1:W-:Y:S03]  /*12b10*/  MUFU.EX2 R221, R116 ;  /* 0x0000007400dd7308 */ /* 0x0003e60000000800 */
[C---:B--2---:R-:W-:Y:S08]  /*12b20*/  HMMA.16816.F32 R44, R108.reuse, R104, R44 ;  /* 0x000000686c2c723c */ /* 0x044ff0000000182c */
[C---:B------:R-:W-:Y:S01]  /*12b30*/  HMMA.16816.F32 R48, R108.reuse, R106, R48 ;  /* 0x0000006a6c30723c */ /* 0x040fe20000001830 */
[----:B------:R-:W-:Y:S03]  /*12b40*/  LDSM.16.MT88.4 R104, [R177+0x10800] ;  /* 0x01080000b168783b */ /* 0x000fe60000004200 */
[----:B------:R-:W-:Y:S05]  /*12b50*/  @!P6 HADD2 R214, -R164.H0_H0, -RZ.H0_H0 ;  /* 0xa00000ffa4d6e230 */ /* 0x000fea0000000900 */
[----:B------:R-:W-:Y:S03]  /*12b60*/  @!P6 STL.S16 [R1+0xc], R214 ;  /* 0x00000cd60100e387 */ /* 0x000fe60000100600 */
[----:B------:R-:W-:Y:S01]  /*12b70*/  PRMT R136, R214, 0x7610, R136 ;  /* 0x00007610d6887816 */ /* 0x000fe20000000088 */
[----:B------:R2:W5:Y:S03]  /*12b80*/  LDL.S16 R137, [R1+0x8] ;  /* 0x0000080001897983 */ /* 0x0005660000100600 */
[----:B------:R-:W-:Y:S02]  /*12b90*/  @!P6 PRMT R164, R136, 0x5410, RZ ;  /* 0x0000541088a4e816 */ /* 0x000fe400000000ff */
[----:B------:R2:W2:Y:S01]  /*12ba0*/  LDL.S16 R136, [R1+0x44] ;  /* 0x0000440001887983 */ /* 0x0004a20000100600 */
[----:B------:R-:W-:Y:S03]  /*12bb0*/  ISETP.GE.U32.AND P6, PT, R133, R124, PT ;  /* 0x0000007c8500720c */ /* 0x000fe60003fc6070 */
[----:B------:R-:W-:Y:S01]  /*12bc0*/  STG.E.U16 [R174.64+0x10], R164 ;  /* 0x000010a4ae007986 */ /* 0x000fe2000c101512 */
[----:B----4-:R-:W-:Y:S05]  /*12bd0*/  @!P1 HADD2 R143, -R163.H0_H0, -RZ.H0_H0 ;  /* 0xa00000ffa38f9230 */ /* 0x010fea0000000900 */
[----:B------:R-:W-:Y:S01]  /*12be0*/  @!P1 STL.S16 [R1+0x54], R143 ;  /* 0x0000548f01009387 */ /* 0x000fe20000100600 */
[----:B------:R-:W-:Y:S04]  /*12bf0*/  PRMT R125, R143, 0x7610, R125 ;  /* 0x000076108f7d7816 */ /* 0x000fe8000000007d */
[----:B------:R-:W-:Y:S01]  /*12c00*/  @!P1 PRMT R163, R125, 0x5410, RZ ;  /* 0x000054107da39816 */ /* 0x000fe200000000ff */
[----:B---3--:R-:W-:Y:S01]  /*12c10*/  @!P0 HADD2 R135, -R169.H0_H0, -RZ.H0_H0 ;  /* 0xa00000ffa9878230 */ /* 0x008fe20000000900 */
[----:B------:R-:W-:Y:S03]  /*12c20*/  ISETP.GE.U32.AND P1, PT, R133, R113, PT ;  /* 0x000000718500720c */ /* 0x000fe60003f26070 */
[----:B------:R-:W-:Y:S01]  /*12c30*/  STG.E.U16 [R174.64+0x12], R163 ;  /* 0x000012a3ae007986 */ /* 0x000fe2000c101512 */
[----:B------:R-:W-:Y:S02]  /*12c40*/  SHF.R.U32.HI R125, RZ, 0x18, R102 ;  /* 0x00000018ff7d7819 */ /* 0x000fe40000011666 */
[----:B------:R-:W-:Y:S01]  /*12c50*/  PRMT R124, R135, 0x7610, R124 ;  /* 0x00007610877c7816 */ /* 0x000fe2000000007c */
[----:B------:R3:W-:Y:S03]  /*12c60*/  @!P0 STL.S16 [R1+0x50], R135 ;  /* 0x0000508701008387 */ /* 0x0007e60000100600 */
[----:B------:R-:W-:Y:S02]  /*12c70*/  @!P0 PRMT R169, R124, 0x5410, RZ ;  /* 0x000054107ca98816 */ /* 0x000fe400000000ff */
[----:B------:R-:W-:Y:S02]  /*12c80*/  ISETP.GE.U32.AND P0, PT, R133, R112, PT ;  /* 0x000000708500720c */ /* 0x000fe40003f06070 */
[----:B------:R-:W4:Y:S01]  /*12c90*/  LDSM.16.MT88.4 R112, [R180+0xe800] ;  /* 0x00e80000b470783b */ /* 0x000f220000004200 */
[----:B------:R-:W-:Y:S02]  /*12ca0*/  SHF.R.U32.HI R124, RZ, 0x10, R102 ;  /* 0x00000010ff7c7819 */ /* 0x000fe40000011666 */
[----:B------:R-:W-:Y:S01]  /*12cb0*/  SHF.R.U32.HI R102, RZ, 0x8, R103 ;  /* 0x00000008ff667819 */ /* 0x000fe20000011667 */
[----:B------:R-:W-:Y:S01]  /*12cc0*/  FFMA.FTZ R103, R205, c[0x0][0x23c], -R142 ;  /* 0x00008f00cd677a23 */ /* 0x000fe2000001088e */
[----:B------:R-:W-:Y:S03]  /*12cd0*/  @!P5 HADD2 R139, -R168.H0_H0, -RZ.H0_H0 ;  /* 0xa00000ffa88bd230 */ /* 0x000fe60000000900 */
[----:B------:R-:W-:Y:S01]  /*12ce0*/  STG.E.U16 [R172.64+0x10], R169 ;  /* 0x000010a9ac007986 */ /* 0x000fe2000c101512 */
[----:B------:R-:W-:Y:S01]  /*12cf0*/  MUFU.EX2 R219, R103 ;  /* 0x0000006700db7308 */ /* 0x000fe20000000800 */
[----:B------:R-:W-:Y:S01]  /*12d00*/  @!P6 HADD2 R138, -R159.H0_H0, -RZ.H0_H0 ;  /* 0xa00000ff9f8ae230 */ /* 0x000fe20000000900 */
[----:B------:R-:W-:Y:S04]  /*12d10*/  PRMT R132, R139, 0x7610, R132 ;  /* 0x000076108b847816 */ /* 0x000fe80000000084 */
[----:B------:R-:W-:Y:S02]  /*12d20*/  PRMT R131, R138, 0x7610, R131 ;  /* 0x000076108a837816 */ /* 0x000fe40000000083 */
[----:B------:R-:W-:Y:S01]  /*12d30*/  @!P5 PRMT R168, R132, 0x5410, RZ ;  /* 0x0000541084a8d816 */ /* 0x000fe200000000ff */
[----:B---3--:R3:W3:Y:S01]  /*12d40*/  LDL.S16 R135, [R1+0x1c] ;  /* 0x00001c0001877983 */ /* 0x0086e20000100600 */
[----:B------:R-:W-:Y:S03]  /*12d50*/  @!P6 PRMT R159, R131, 0x5410, RZ ;  /* 0x00005410839fe816 */ /* 0x000fe600000000ff */
[----:B------:R-:W-:Y:S01]  /*12d60*/  @!P5 STL.S16 [R1+0x4c], R139 ;  /* 0x00004c8b0100d387 */ /* 0x000fe20000100600 */
[C---:B------:R-:W-:Y:S01]  /*12d70*/  ISETP.GE.U32.AND P5, PT, R133.reuse, R2, PT ;  /* 0x000000028500720c */ /* 0x040fe20003fa6070 */
[----:B------:R-:W-:Y:S02]  /*12d80*/  FFMA.FTZ R2, R204, c[0x0][0x23c], -R141 ;  /* 0x00008f00cc027a23 */ /* 0x000fe4000001088d */
[----:B------:R-:W-:Y:S01]  /*12d90*/  @!P6 STL.S16 [R1+0x48], R138 ;  /* 0x0000488a0100e387 */ /* 0x000fe20000100600 */
[----:B------:R-:W-:Y:S01]  /*12da0*/  ISETP.GE.U32.AND P6, PT, R133, R117, PT ;  /* 0x000000758500720c */ /* 0x000fe20003fc6070 */
[----:B------:R4:W4:Y:S02]  /*12db0*/  MUFU.EX2 R220, R2 ;  /* 0x0000000200dc7308 */ /* 0x0009240000000800 */
[----:B------:R2:W3:Y:S04]  /*12dc0*/  LDL.S16 R132, [R1+0x4] ;  /* 0x0000040001847983 */ /* 0x0004e80000100600 */
[----:B------:R2:W3:Y:S04]  /*12dd0*/  LDL.S16 R131, [R1+0x18] ;  /* 0x0000180001837983 */ /* 0x0004e80000100600 */
[----:B-1----:R-:W1:Y:S01]  /*12de0*/  LDSM.16.MT88.4 R116, [R179+0xe800] ;  /* 0x00e80000b374783b */ /* 0x002e620000004200 */
[C---:B----4-:R-:W-:Y:S01]  /*12df0*/  HMMA.16816.F32 R52, R108.reuse, R112, R52 ;  /* 0x000000706c34723c */ /* 0x050fe20000001834 */
[----:B------:R-:W-:Y:S05]  /*12e00*/  @!P6 HADD2 R249, -R156.H0_H0, -RZ.H0_H0 ;  /* 0xa00000ff9cf9e230 */ /* 0x000fea0000000900 */
[----:B------:R-:W-:Y:S01]  /*12e10*/  @!P6 PRMT R156, R249, 0x5410, RZ ;  /* 0x00005410f99ce816 */ /* 0x000fe200000000ff */
[----:B------:R-:W-:Y:S01]  /*12e20*/  STG.E.U16 [R172.64+0x12], R168 ;  /* 0x000012a8ac007986 */ /* 0x000fe2000c101512 */
[C---:B------:R-:W-:Y:S03]  /*12e30*/  HMMA.16816.F32 R56, R108.reuse, R114, R56 ;  /* 0x000000726c38723c */ /* 0x040fe60000001838 */
[----:B------:R-:W-:Y:S01]  /*12e40*/  STG.E.U16 [R174.64+0x20], R159 ;  /* 0x0000209fae007986 */ /* 0x000fe2000c101512 */
[----:B------:R-:W-:Y:S02]  /*12e50*/  LOP3.LUT R2, R124, 0xff, RZ, 0xc0, !PT ;  /* 0x000000ff7c027812 */ /* 0x000fe400078ec0ff */
[----:B------:R-:W-:Y:S06]  /*12e60*/  F2FP.PACK_AB R154, R220, R221 ;  /* 0x000000dddc9a723e */ /* 0x000fec00000000ff */
[----:B------:R-:W-:Y:S01]  /*12e70*/  PRMT R153, R154, 0x7632, R153 ;  /* 0x000076329a997816 */ /* 0x000fe20000000099 */
[----:B-----5:R-:W-:Y:S01]  /*12e80*/  @!P0 HADD2 R137, -R160.H0_H0, -RZ.H0_H0 ;  /* 0xa00000ffa0898230 */ /* 0x020fe20000000900 */
[C---:B-1----:R-:W-:Y:S01]  /*12e90*/  HMMA.16816.F32 R60, R108.reuse, R116, R60 ;  /* 0x000000746c3c723c */ /* 0x042fe2000000183c */
[----:B--2---:R-:W-:Y:S03]  /*12ea0*/  @!P1 HADD2 R136, -R162.H0_H0, -RZ.H0_H0 ;  /* 0xa00000ffa2889230 */ /* 0x004fe60000000900 */
[----:B------:R-:W-:Y:S01]  /*12eb0*/  @!P0 STL.S16 [R1+0x8], R137 ;  /* 0x0000088901008387 */ /* 0x000fe20000100600 */
[----:B------:R-:W-:Y:S03]  /*12ec0*/  PRMT R129, R137, 0x7610, R129 ;  /* 0x0000761089817816 */ /* 0x000fe60000000081 */
[----:B------:R-:W-:Y:S01]  /*12ed0*/  @!P1 STL.S16 [R1+0x44], R136 ;  /* 0x0000448801009387 */ /* 0x000fe20000100600 */
[C---:B------:R-:W-:Y:S03]  /*12ee0*/  HMMA.16816.F32 R64, R108.reuse, R118, R64 ;  /* 0x000000766c40723c */ /* 0x040fe60000001840 */
[----:B------:R-:W-:Y:S02]  /*12ef0*/  @!P0 PRMT R160, R129, 0x5410, RZ ;  /* 0x0000541081a08816 */ /* 0x000fe400000000ff */
[----:B------:R1:W2:Y:S01]  /*12f00*/  LDL.S16 R129, [R1] ;  /* 0x0000000001817983 */ /* 0x0002a20000100600 */
[----:B------:R-:W-:Y:S02]  /*12f10*/  PRMT R126, R136, 0x7610, R126 ;  /* 0x00007610887e7816 */ /* 0x000fe4000000007e */
[C---:B------:R-:W-:Y:S01]  /*12f20*/  ISETP.GE.U32.AND P0, PT, R133.reuse, R2, PT ;  /* 0x000000028500720c */ /* 0x040fe20003f06070 */
[----:B------:R-:W-:Y:S01]  /*12f30*/  LDSM.16.MT88.4 R116, [R180+0x10800] ;  /* 0x01080000b474783b */ /* 0x000fe20000004200 */
[C---:B------:R-:W-:Y:S02]  /*12f40*/  HMMA.16816.F32 R68, R108.reuse, R104, R68 ;  /* 0x000000686c44723c */ /* 0x040fe40000001844 */
[----:B------:R-:W-:Y:S02]  /*12f50*/  @!P1 PRMT R162, R126, 0x5410, RZ ;  /* 0x000054107ea29816 */ /* 0x000fe400000000ff */
[----:B------:R-:W-:Y:S03]  /*12f60*/  LOP3.LUT R2, R102, 0xffff, RZ, 0xc0, !PT ;  /* 0x0000ffff66027812 */ /* 0x000fe600078ec0ff */
[----:B------:R-:W-:Y:S01]  /*12f70*/  SHF.R.U32.HI R104, RZ, 0x18, R120 ;  /* 0x00000018ff687819 */ /* 0x000fe20000011678 */
[C---:B------:R-:W-:Y:S01]  /*12f80*/  HMMA.16816.F32 R72, R108.reuse, R106, R72 ;  /* 0x0000006a6c48723c */ /* 0x040fe20000001848 */
[----:B------:R-:W-:Y:S01]  /*12f90*/  ISETP.GE.U32.AND P1, PT, R133, R2, PT ;  /* 0x000000028500720c */ /* 0x000fe20003f26070 */
[----:B------:R-:W-:Y:S02]  /*12fa0*/  STG.E.U16 [R174.64+0x22], R160 ;  /* 0x000022a0ae007986 */ /* 0x000fe4000c101512 */
[----:B------:R-:W-:Y:S01]  /*12fb0*/  FFMA.FTZ R2, R206, c[0x0][0x23c], -R142 ;  /* 0x00008f00ce027a23 */ /* 0x000fe2000001088e */
[----:B------:R-:W-:Y:S01]  /*12fc0*/  LOP3.LUT R105, R120, 0xffff, RZ, 0xc0, !PT ;  /* 0x0000ffff78697812 */ /* 0x000fe200078ec0ff */
[----:B------:R-:W-:Y:S02]  /*12fd0*/  STG.E.U16 [R172.64+0x20], R162 ;  /* 0x000020a2ac007986 */ /* 0x000fe4000c101512 */
[----:B------:R4:W5:Y:S04]  /*12fe0*/  MUFU.EX2 R218, R2 ;  /* 0x0000000200da7308 */ /* 0x0009680000000800 */
[----:B----4-:R-:W-:Y:S02]  /*12ff0*/  LOP3.LUT R2, R123, 0xffff, RZ, 0xc0, !PT ;  /* 0x0000ffff7b027812 */ /* 0x010fe400078ec0ff */
[----:B-----5:R-:W-:Y:S02]  /*13000*/  F2FP.PACK_AB R152, R218, R219 ;  /* 0x000000dbda98723e */ /* 0x020fe400000000ff */
[----:B------:R-:W-:Y:S02]  /*13010*/  SHF.R.U32.HI R103, RZ, 0x8, R2 ;  /* 0x00000008ff677819 */ /* 0x000fe40000011602 */
[----:B------:R-:W-:Y:S01]  /*13020*/  PRMT R151, R152, 0x7632, R151 ;  /* 0x0000763298977816 */ /* 0x000fe20000000097 */
[----:B---3--:R-:W-:Y:S05]  /*13030*/  @!P5 HADD2 R135, -R161.H0_H0, -RZ.H0_H0 ;  /* 0xa00000ffa187d230 */ /* 0x008fea0000000900 */
[----:B------:R-:W-:Y:S01]  /*13040*/  @!P5 STL.S16 [R1+0x1c], R135 ;  /* 0x00001c870100d387 */ /* 0x000fe20000100600 */
[----:B------:R-:W-:Y:S03]  /*13050*/  PRMT R102, R135, 0x7610, R102 ;  /* 0x0000761087667816 */ /* 0x000fe60000000066 */
[----:B------:R1:W3:Y:S01]  /*13060*/  LDL.S16 R126, [R1+0x14] ;  /* 0x00001400017e7983 */ /* 0x0002e20000100600 */
[----:B------:R-:W-:Y:S01]  /*13070*/  @!P5 PRMT R161, R102, 0x5410, RZ ;  /* 0x0000541066a1d816 */ /* 0x000fe200000000ff */
[----:B------:R-:W-:Y:S02]  /*13080*/  @!P1 HADD2 R132, -R155.H0_H0, -RZ.H0_H0 ;  /* 0xa00000ff9b849230 */ /* 0x000fe40000000900 */
[----:B------:R1:W4:Y:S01]  /*13090*/  LDL.S16 R124, [R1+0x10] ;  /* 0x00001000017c7983 */ /* 0x0003220000100600 */
[----:B------:R-:W-:Y:S01]  /*130a0*/  ISETP.GE.U32.AND P5, PT, R133, R125, PT ;  /* 0x0000007d8500720c */ /* 0x000fe20003fa6070 */
[----:B------:R-:W-:Y:S02]  /*130b0*/  @!P0 HADD2 R131, -R158.H0_H0, -RZ.H0_H0 ;  /* 0xa00000ff9e838230 */ /* 0x000fe40000000900 */
[----:B------:R-:W-:Y:S01]  /*130c0*/  @!P1 STL.S16 [R1+0x4], R132 ;  /* 0x0000048401009387 */ /* 0x000fe20000100600 */
[----:B------:R-:W-:Y:S02]  /*130d0*/  LOP3.LUT R102, R123, 0xff, RZ, 0xc0, !PT ;  /* 0x000000ff7b667812 */ /* 0x000fe400078ec0ff */
[----:B------:R-:W-:Y:S01]  /*130e0*/  PRMT R113, R132, 0x7610, R113 ;  /* 0x0000761084717816 */ /* 0x000fe20000000071 */
[----:B------:R-:W-:Y:S01]  /*130f0*/  @!P0 STL.S16 [R1+0x18], R131 ;  /* 0x0000188301008387 */ /* 0x000fe20000100600 */
[----:B------:R-:W-:Y:S02]  /*13100*/  PRMT R112, R131, 0x7610, R112 ;  /* 0x0000761083707816 */ /* 0x000fe40000000070 */
[----:B------:R-:W-:Y:S01]  /*13110*/  ISETP.GE.U32.AND P6, PT, R133, R102, PT ;  /* 0x000000668500720c */ /* 0x000fe20003fc6070 */
[----:B------:R-:W-:Y:S01]  /*13120*/  STG.E.U16 [R172.64+0x22], R161 ;  /* 0x000022a1ac007986 */ /* 0x000fe2000c101512 */
[----:B------:R-:W-:Y:S02]  /*13130*/  SHF.R.U32.HI R102, RZ, 0x10, R123 ;  /* 0x00000010ff667819 */ /* 0x000fe4000001167b */
[----:B------:R-:W-:Y:S01]  /*13140*/  @!P1 PRMT R155, R113, 0x5410, RZ ;  /* 0x00005410719b9816 */ /* 0x000fe200000000ff */
[----:B------:R-:W-:Y:S01]  /*13150*/  STG.E.U16 [R174.64+0x30], R156 ;  /* 0x0000309cae007986 */ /* 0x000fe2000c101512 */
[----:B------:R-:W-:Y:S02]  /*13160*/  LOP3.LUT R2, R102, 0xff, RZ, 0xc0, !PT ;  /* 0x000000ff66027812 */ /* 0x000fe400078ec0ff */
[----:B------:R-:W-:Y:S01]  /*13170*/  LOP3.LUT R102, R103, 0xffff, RZ, 0xc0, !PT ;  /* 0x0000ffff67667812 */ /* 0x000fe200078ec0ff */
[----:B------:R-:W-:Y:S01]  /*13180*/  FFMA.FTZ R103, R212, c[0x0][0x23c], -R141 ;  /* 0x00008f00d4677a23 */ /* 0x000fe2000001088d */
[C---:B------:R-:W-:Y:S01]  /*13190*/  ISETP.GE.U32.AND P1, PT, R133.reuse, R2, PT ;  /* 0x000000028500720c */ /* 0x040fe20003f26070 */
[----:B------:R-:W-:Y:S01]  /*131a0*/  STG.E.U16 [R174.64+0x32], R155 ;  /* 0x0000329bae007986 */ /* 0x000fe2000c101512 */
[----:B------:R-:W-:Y:S01]  /*131b0*/  @!P0 PRMT R158, R112, 0x5410, RZ ;  /* 0x00005410709e8816 */ /* 0x000fe200000000ff */
[----:B------:R-:W-:Y:S01]  /*131c0*/  @!P6 HADD2 R248, -R154.H0_H0, -RZ.H0_H0 ;  /* 0xa00000ff9af8e230 */ /* 0x000fe20000000900 */
[----:B------:R-:W-:Y:S01]  /*131d0*/  ISETP.GE.U32.AND P0, PT, R133, R102, PT ;  /* 0x000000668500720c */ /* 0x000fe20003f06070 */
[----:B------:R-:W5:Y:S01]  /*131e0*/  LDSM.16.MT88.4 R112, [R178+0x10800] ;  /* 0x01080000b270783b */ /* 0x000f620000004200 */
[C---:B------:R-:W-:Y:S01]  /*131f0*/  LOP3.LUT R2, R120.reuse, 0xff, RZ, 0xc0, !PT ;  /* 0x000000ff78027812 */ /* 0x040fe200078ec0ff */
[----:B------:R1:W-:Y:S01]  /*13200*/  MUFU.EX2 R216, R103 ;  /* 0x0000006700d87308 */ /* 0x0003e20000000800 */
[----:B------:R-:W-:Y:S02]  /*13210*/  SHF.R.U32.HI R123, RZ, 0x18, R123 ;  /* 0x00000018ff7b7819 */ /* 0x000fe4000001167b */
[----:B------:R-:W-:Y:S03]  /*13220*/  LOP3.LUT R125, R120, 0xff, RZ, 0xc0, !PT ;  /* 0x000000ff787d7812 */ /* 0x000fe600078ec0ff */
[----:B------:R-:W-:Y:S01]  /*13230*/  STG.E.U16 [R172.64+0x30], R158 ;  /* 0x0000309eac007986 */ /* 0x000fe2000c101512 */
[----:B--2---:R-:W-:Y:S05]  /*13240*/  @!P5 HADD2 R129, -R157.H0_H0, -RZ.H0_H0 ;  /* 0xa00000ff9d81d230 */ /* 0x004fea0000000900 */
[----:B------:R-:W-:Y:S01]  /*13250*/  @!P5 STL.S16 [R1], R129 ;  /* 0x000000810100d387 */ /* 0x000fe20000100600 */
[----:B------:R-:W-:Y:S01]  /*13260*/  PRMT R102, R129, 0x7610, R102 ;  /* 0x0000761081667816 */ /* 0x000fe20000000066 */
[C---:B-----5:R-:W-:Y:S02]  /*13270*/  HMMA.16816.F32 R76, R108.reuse, R112, R76 ;  /* 0x000000706c4c723c */ /* 0x060fe4000000184c */
[----:B------:R2:W5:Y:S01]  /*13280*/  LDL.S16 R131, [R1+0x58] ;  /* 0x0000580001837983 */ /* 0x0005620000100600 */
[----:B------:R-:W-:Y:S02]  /*13290*/  @!P5 PRMT R157, R102, 0x5410, RZ ;  /* 0x00005410669dd816 */ /* 0x000fe400000000ff */
[C---:B------:R-:W-:Y:S01]  /*132a0*/  ISETP.GE.U32.AND P5, PT, R133.reuse, R2, PT ;  /* 0x000000028500720c */ /* 0x040fe20003fa6070 */
[----:B------:R-:W-:Y:S01]  /*132b0*/  FFMA.FTZ R2, R208, c[0x0][0x23c], -R141 ;  /* 0x00008f00d0027a23 */ /* 0x000fe2000001088d */
[----:B------:R-:W-:Y:S01]  /*132c0*/  PRMT R102, R154, 0x5410, R153 ;  /* 0x000054109a667816 */ /* 0x000fe20000000099 */
[----:B------:R-:W-:Y:S01]  /*132d0*/  FFMA.FTZ R112, R210, c[0x0][0x23c], -R142 ;  /* 0x00008f00d2707a23 */ /* 0x000fe2000001088e */
[C---:B------:R-:W-:Y:S01]  /*132e0*/  HMMA.16816.F32 R80, R108.reuse, R114, R80 ;  /* 0x000000726c50723c */ /* 0x040fe20000001850 */
[----:B------:R2:W2:Y:S01]  /*132f0*/  MUFU.EX2 R217, R2 ;  /* 0x0000000200d97308 */ /* 0x0004a20000000800 */
[----:B------:R-:W-:Y:S01]  /*13300*/  STG.E.U16 [R172.64+0x32], R157 ;  /* 0x0000329dac007986 */ /* 0x000fe2000c101512 */
[----:B------:R-:W-:Y:S02]  /*13310*/  @!P6 PRMT R154, R248, 0x5410, RZ ;  /* 0x00005410f89ae816 */ /* 0x000fe400000000ff */
[----:B------:R-:W-:Y:S03]  /*13320*/  ISETP.GE.U32.AND P6, PT, R133, R123, PT ;  /* 0x0000007b8500720c */ /* 0x000fe60003fc6070 */
[C---:B------:R-:W-:Y:S01]  /*13330*/  HMMA.16816.F32 R84, R108.reuse, R116, R84 ;  /* 0x000000746c54723c */ /* 0x040fe20000001854 */
[----:B------:R-:W-:Y:S01]  /*13340*/  SHF.R.U32.HI R123, RZ, 0x10, R120 ;  /* 0x00000010ff7b7819 */ /* 0x000fe20000011678 */
[----:B------:R-:W-:Y:S01]  /*13350*/  STG.E.U16 [R174.64+0x40], R154 ;  /* 0x0000409aae007986 */ /* 0x000fe2000c101512 */
[----:B------:R3:W-:Y:S01]  /*13360*/  MUFU.EX2 R214, R112 ;  /* 0x0000007000d67308 */ /* 0x0007e20000000800 */
[----:B------:R-:W-:Y:S02]  /*13370*/  SHF.R.U32.HI R113, RZ, 0x18, R122 ;  /* 0x00000018ff717819 */ /* 0x000fe4000001167a */
[----:B-1----:R-:W-:Y:S02]  /*13380*/  LOP3.LUT R103, R123, 0xff, RZ, 0xc0, !PT ;  /* 0x000000ff7b677812 */ /* 0x002fe400078ec0ff */
[C---:B------:R-:W-:Y:S01]  /*13390*/  HMMA.16816.F32 R88, R108.reuse, R118, R88 ;  /* 0x000000766c58723c */ /* 0x040fe20000001858 */
[----:B------:R-:W-:Y:S01]  /*133a0*/  LOP3.LUT R123, R122, 0xff, RZ, 0xc0, !PT ;  /* 0x000000ff7a7b7812 */ /* 0x000fe200078ec0ff */
[----:B------:R-:W-:Y:S02]  /*133b0*/  LDSM.16.MT88.4 R116, [R180+0xd000] ;  /* 0x00d00000b474783b */ /* 0x000fe40000004200 */
[----:B--2---:R-:W-:Y:S02]  /*133c0*/  SHF.R.U32.HI R2, RZ, 0x10, R120 ;  /* 0x00000010ff027819 */ /* 0x004fe40000011678 */
[----:B------:R-:W-:Y:S02]  /*133d0*/  F2FP.PACK_AB R147, R216, R217 ;  /* 0x000000d9d893723e */ /* 0x000fe400000000ff */
[----:B------:R-:W-:Y:S04]  /*133e0*/  LOP3.LUT R2, R2, 0xff, RZ, 0xc0, !PT ;  /* 0x000000ff02027812 */ /* 0x000fe800078ec0ff */
[----:B------:R-:W-:Y:S01]  /*133f0*/  PRMT R148, R147, 0x7632, R148 ;  /* 0x0000763293947816 */ /* 0x000fe20000000094 */
[----:B---3--:R-:W-:Y:S02]  /*13400*/  @!P0 HADD2 R126, -R153.H0_H0, -RZ.H0_H0 ;  /* 0xa00000ff997e8230 */ /* 0x008fe40000000900 */
[----:B----4-:R-:W-:Y:S03]  /*13410*/  @!P1 HADD2 R124, -R152.H0_H0, -RZ.H0_H0 ;  /* 0xa00000ff987c9230 */ /* 0x010fe60000000900 */
[----:B------:R1:W-:Y:S01]  /*13420*/  @!P0 STL.S16 [R1+0x14], R126 ;  /* 0x0000147e01008387 */ /* 0x0003e20000100600 */
[----:B------:R-:W-:Y:S03]  /*13430*/  PRMT R128, R126, 0x7610, R128 ;  /* 0x000076107e807816 */ /* 0x000fe60000000080 */
[----:B------:R2:W-:Y:S01]  /*13440*/  @!P1 STL.S16 [R1+0x10], R124 ;  /* 0x0000107c01009387 */ /* 0x0005e20000100600 */
[----:B------:R-:W-:Y:S02]  /*13450*/  PRMT R127, R124, 0x7610, R127 ;  /* 0x000076107c7f7816 */ /* 0x000fe4000000007f */
[----:B------:R-:W-:Y:S01]  /*13460*/  @!P0 PRMT R153, R128, 0x5410, RZ ;  /* 0x0000541080998816 */ /* 0x000fe200000000ff */
[----:B------:R-:W3:Y:S01]  /*13470*/  LDL.LU R132, [R1+0x68] ;  /* 0x0000680001847983 */ /* 0x000ee20000300800 */
[----:B------:R-:W-:Y:S02]  /*13480*/  ISETP.GE.U32.AND P0, PT, R133, R2, PT ;  /* 0x000000028500720c */ /* 0x000fe40003f06070 */
[----:B------:R-:W-:Y:S01]  /*13490*/  PRMT R2, R152, 0x5410, R151 ;  /* 0x0000541098027816 */ /* 0x000fe20000000097 */
[----:B------:R-:W-:Y:S01]  /*134a0*/  STG.E.U16 [R174.64+0x42], R153 ;  /* 0x00004299ae007986 */ /* 0x000fe2000c101512 */
[----:B------:R-:W-:Y:S02]  /*134b0*/  @!P1 PRMT R152, R127, 0x5410, RZ ;  /* 0x000054107f989816 */ /* 0x000fe400000000ff */
[----:B------:R-:W-:Y:S01]  /*134c0*/  ISETP.GE.U32.AND P1, PT, R133, R104, PT ;  /* 0x000000688500720c */ /* 0x000fe20003f26070 */
[----:B------:R-:W4:Y:S01]  /*134d0*/  LDL.LU R127, [R1+0x78] ;  /* 0x00007800017f7983 */ /* 0x000f220000300800 */
[----:B------:R-:W-:Y:S02]  /*134e0*/  FFMA.FTZ R104, R207, c[0x0][0x23c], -R142 ;  /* 0x00008f00cf687a23 */ /* 0x000fe4000001088e */
[----:B------:R-:W-:Y:S01]  /*134f0*/  FFMA.FTZ R207, R222, c[0x0][0x23c], -R141 ;  /* 0x00008f00decf7a23 */ /* 0x000fe2000001088d */
[----:B------:R-:W-:Y:S01]  /*13500*/  STG.E.U16 [R172.64+0x40], R152 ;  /* 0x00004098ac007986 */ /* 0x000fe2000c101512 */
[----:B------:R2:W2:Y:S01]  /*13510*/  MUFU.EX2 R215, R104 ;  /* 0x0000006800d77308 */ /* 0x0004a20000000800 */
[----:B-1----:R-:W-:Y:S02]  /*13520*/  LOP3.LUT R126, R120, 0xffff, RZ, 0xc0, !PT ;  /* 0x0000ffff787e7812 */ /* 0x002fe400078ec0ff */
[----:B------:R-:W-:Y:S02]  /*13530*/  SHF.R.U32.HI R121, RZ, 0x10, R122 ;  /* 0x00000010ff797819 */ /* 0x000fe4000001167a */
[----:B--2---:R-:W-:Y:S02]  /*13540*/  SHF.R.U32.HI R124, RZ, 0x18, R120 ;  /* 0x00000018ff7c7819 */ /* 0x004fe40000011678 */
[----:B------:R-:W-:Y:S03]  /*13550*/  SHF.R.U32.HI R120, RZ, 0x8, R105 ;  /* 0x00000008ff787819 */ /* 0x000fe60000011669 */
[----:B------:R-:W-:Y:S01]  /*13560*/  MUFU.EX2 R207, R207 ;  /* 0x000000cf00cf7308 */ /* 0x000fe20000000800 */
[----:B------:R-:W-:Y:S02]  /*13570*/  PRMT R129, R103, 0x5410, R124 ;  /* 0x0000541067817816 */ /* 0x000fe4000000007c */
[----:B------:R-:W-:Y:S02]  /*13580*/  LOP3.LUT R103, R122, 0xffff, RZ, 0xc0, !PT ;  /* 0x0000ffff7a677812 */ /* 0x000fe400078ec0ff */
[----:B------:R-:W-:Y:S01]  /*13590*/  PRMT R128, R125, 0x5410, R120 ;  /* 0x000054107d807816 */ /* 0x000fe20000000078 */
[--C-:B------:R-:W-:Y:S01]  /*135a0*/  HSET2.LE.AND R115, R129, R134.reuse, PT ;  /* 0x0000008681737233 */ /* 0x100fe20003803000 */
[----:B------:R-:W-:Y:S02]  /*135b0*/  SHF.R.U32.HI R120, RZ, 0x8, R103 ;  /* 0x00000008ff787819 */ /* 0x000fe40000011667 */
[----:B------:R-:W-:Y:S02]  /*135c0*/  LOP3.LUT R112, R121, 0xff, RZ, 0xc0, !PT ;  /* 0x000000ff79707812 */ /* 0x000fe400078ec0ff */
[----:B------:R-:W-:Y:S01]  /*135d0*/  PRMT R114, R123, 0x5410, R120 ;  /* 0x000054107b727816 */ /* 0x000fe20000000078 */
[----:B------:R-:W1:Y:S01]  /*135e0*/  LDSM.16.MT88.4 R104, [R179+0x10800] ;  /* 0x01080000b368783b */ /* 0x000e620000004200 */
[----:B------:R-:W-:Y:S02]  /*135f0*/  SHF.R.U32.HI R103, RZ, 0x8, R126 ;  /* 0x00000008ff677819 */ /* 0x000fe4000001167e */
[----:B------:R-:W-:Y:S02]  /*13600*/  F2FP.PACK_AB R150, R214, R215 ;  /* 0x000000d7d696723e */ /* 0x000fe400000000ff */
[----:B------:R-:W-:Y:S02]  /*13610*/  LOP3.LUT R103, R103, 0xffff, RZ, 0xc0, !PT ;  /* 0x0000ffff67677812 */ /* 0x000fe400078ec0ff */
[----:B------:R-:W-:Y:S01]  /*13620*/  PRMT R113, R112, 0x5410, R113 ;  /* 0x0000541070717816 */ /* 0x000fe20000000071 */
[----:B------:R-:W2:Y:S01]  /*13630*/  LDSM.16.MT88.4 R120, [R177+0xd000] ;  /* 0x00d00000b178783b */ /* 0x000ea20000004200 */
[--C-:B------:R-:W-:Y:S01]  /*13640*/  HSET2.LE.AND R112, R114, R134.reuse, PT ;  /* 0x0000008672707233 */ /* 0x100fe20003803000 */
[----:B------:R-:W-:Y:S01]  /*13650*/  PRMT R149, R150, 0x7632, R149 ;  /* 0x0000763296957816 */ /* 0x000fe20000000095 */
[--C-:B------:R-:W-:Y:S02]  /*13660*/  HSET2.LE.AND R114, R128, R134.reuse, PT ;  /* 0x0000008680727233 */ /* 0x100fe40003803000 */
[--C-:B------:R-:W-:Y:S01]  /*13670*/  HSET2.LE.AND R113, R113, R134.reuse, PT ;  /* 0x0000008671717233 */ /* 0x100fe20003803000 */
[----:B------:R-:W-:Y:S04]  /*13680*/  LOP3.LUT R112, R112, R102, RZ, 0xc0, !PT ;  /* 0x0000006670707212 */ /* 0x000fe800078ec0ff */
[----:B------:R-:W-:Y:S01]  /*13690*/  LOP3.LUT R113, R113, R2, RZ, 0xc0, !PT ;  /* 0x0000000271717212 */ /* 0x000fe200078ec0ff */
[----:B------:R-:W-:Y:S01]  /*136a0*/  FFMA.FTZ R2, R236, c[0x0][0x23c], -R142 ;  /* 0x00008f00ec027a23 */ /* 0x000fe2000001088e */
[----:B-----5:R-:W-:Y:S03]  /*136b0*/  @!P6 HADD2 R131, -R151.H0_H0, -RZ.H0_H0 ;  /* 0xa00000ff9783e230 */ /* 0x020fe60000000900 */
[----:B------:R5:W-:Y:S02]  /*136c0*/  MUFU.EX2 R208, R2 ;  /* 0x0000000200d07308 */ /* 0x000be40000000800 */
[----:B------:R2:W-:Y:S01]  /*136d0*/  @!P6 STL.S16 [R1+0x58], R131 ;  /* 0x000058830100e387 */ /* 0x0005e20000100600 */
[----:B------:R-:W-:Y:S03]  /*136e0*/  PRMT R124, R131, 0x7610, R124 ;  /* 0x00007610837c7816 */ /* 0x000fe6000000007c */
[----:B------:R3:W4:Y:S01]  /*136f0*/  LDL.S16 R137, [R1+0x30] ;  /* 0x0000300001897983 */ /* 0x0007220000100600 */
[----:B------:R-:W-:Y:S02]  /*13700*/  @!P6 PRMT R151, R124, 0x5410, RZ ;  /* 0x000054107c97e816 */ /* 0x000fe400000000ff */
[----:B------:R-:W-:Y:S01]  /*13710*/  ISETP.GE.U32.AND P6, PT, R133, R103, PT ;  /* 0x000000678500720c */ /* 0x000fe20003fc6070 */
[----:B------:R3:W4:Y:S01]  /*13720*/  LDL.S16 R136, [R1+0x38] ;  /* 0x0000380001887983 */ /* 0x0007220000100600 */
[--C-:B------:R-:W-:Y:S02]  /*13730*/  FFMA.FTZ R103, R224, c[0x0][0x23c], -R141.reuse ;  /* 0x00008f00e0677a23 */ /* 0x100fe4000001088d */
[----:B------:R-:W3:Y:S01]  /*13740*/  LDC.U8 R224, c[0x0][0x2d8] ;  /* 0x0000b600ffe07b82 */ /* 0x000ee20000000000 */
[----:B------:R3:W4:Y:S01]  /*13750*/  LDL.S16 R143, [R1+0x40] ;  /* 0x00004000018f7983 */ /* 0x0007220000100600 */
[----:B------:R2:W-:Y:S01]  /*13760*/  MUFU.EX2 R210, R103 ;  /* 0x0000006700d27308 */ /* 0x0005e20000000800 */
[C---:B-1----:R-:W-:Y:S02]  /*13770*/  HMMA.16816.F32 R92, R108.reuse, R104, R92 ;  /* 0x000000686c5c723c */ /* 0x042fe4000000185c */
[----:B------:R1:W4:Y:S04]  /*13780*/  LDL.S16 R135, [R1+0x2c] ;  /* 0x00002c0001877983 */ /* 0x0003280000100600 */
[----:B------:R-:W-:Y:S01]  /*13790*/  STG.E.U16 [R172.64+0x42], R151 ;  /* 0x00004297ac007986 */ /* 0x000fe2000c101512 */
[----:B-----5:R-:W-:Y:S01]  /*137a0*/  LOP3.LUT R2, R171, UR4, R130, 0x96, !PT ;  /* 0x00000004ab027c12 */ /* 0x020fe2000f8e9682 */
[----:B------:R-:W-:Y:S02]  /*137b0*/  HMMA.16816.F32 R96, R108, R106, R96 ;  /* 0x0000006a6c60723c */ /* 0x000fe40000001860 */
[----:B------:R-:W-:Y:S02]  /*137c0*/  LDSM.16.MT88.4 R104, [R179+0xd000] ;  /* 0x00d00000b368783b */ /* 0x000fe40000004200 */
[--C-:B--2---:R-:W-:Y:S02]  /*137d0*/  FFMA.FTZ R131, R223, c[0x0][0x23c], -R141.reuse ;  /* 0x00008f00df837a23 */ /* 0x104fe4000001088d */
[----:B------:R-:W-:Y:S04]  /*137e0*/  FFMA.FTZ R141, R213, c[0x0][0x23c], -R141 ;  /* 0x00008f00d58d7a23 */ /* 0x000fe8000001088d */
[----:B------:R-:W-:Y:S01]  /*137f0*/  LDSM.16.MT88.4 R108, [R177+0xf000] ;  /* 0x00f00000b16c783b */ /* 0x000fe20000004200 */
[----:B------:R-:W2:Y:S01]  /*13800*/  MUFU.EX2 R206, R141 ;  /* 0x0000008d00ce7308 */ /* 0x000ea20000000800 */
[----:B------:R-:W-:Y:S02]  /*13810*/  LOP3.LUT R103, R170, 0xff, RZ, 0xc0, !PT ;  /* 0x000000ffaa677812 */ /* 0x000fe400078ec0ff */
[----:B--2---:R-:W-:Y:S04]  /*13820*/  F2FP.PACK_AB R146, R206, R207 ;  /* 0x000000cfce92723e */ /* 0x004fe800000000ff */
[----:B------:R-:W-:Y:S01]  /*13830*/  PRMT R145, R146, 0x7632, R145 ;  /* 0x0000763292917816 */ /* 0x000fe20000000091 */
[----:B---3--:R-:W-:Y:S01]  /*13840*/  FFMA.FTZ R132, R3, R132, R211 ;  /* 0x0000008403847223 */ /* 0x008fe200000100d3 */
[----:B------:R-:W-:Y:S01]  /*13850*/  SHF.R.U32.HI R3, RZ, 0x10, R170 ;  /* 0x00000010ff037819 */ /* 0x000fe200000116aa */
[----:B------:R-:W-:Y:S01]  /*13860*/  MUFU.EX2 R211, R131 ;  /* 0x0000008300d37308 */ /* 0x000fe20000000800 */
[----:B----4-:R-:W-:Y:S01]  /*13870*/  FFMA.FTZ R133, R0, R127, R209 ;  /* 0x0000007f00857223 */ /* 0x010fe200000100d1 */
[----:B------:R-:W-:Y:S01]  /*13880*/  PRMT R0, R147, 0x5410, R148 ;  /* 0x0000541093007816 */ /* 0x000fe20000000094 */
[----:B------:R-:W2:Y:S03]  /*13890*/  LDSM.16.MT88.4 R124, [R178+0xd000] ;  /* 0x00d00000b27c783b */ /* 0x000ea60000004200 */
[----:B------:R-:W-:Y:S02]  /*138a0*/  LOP3.LUT R114, R114, R0, RZ, 0xc0, !PT ;  /* 0x0000000072727212 */ /* 0x000fe400078ec0ff */
[----:B------:R-:W-:Y:S04]  /*138b0*/  PRMT R0, R150, 0x5410, R149 ;  /* 0x0000541096007816 */ /* 0x000fe80000000095 */
[----:B------:R-:W-:Y:S01]  /*138c0*/  LOP3.LUT R115, R115, R0, RZ, 0xc0, !PT ;  /* 0x0000000073737212 */ /* 0x000fe200078ec0ff */
[----:B------:R-:W-:Y:S04]  /*138d0*/  FFMA.FTZ R0, R233, c[0x0][0x23c], -R142 ;  /* 0x00008f00e9007a23 */ /* 0x000fe8000001088e */
[----:B------:R-:W3:Y:S02]  /*138e0*/  MUFU.EX2 R209, R0 ;  /* 0x0000000000d17308 */ /* 0x000ee40000000800 */
[C---:B------:R-:W-:Y:S08]  /*138f0*/  HMMA.16816.F32 R4, R112.reuse, R120, R4 ;  /* 0x000000787004723c */ /* 0x040ff00000001804 */
[C---:B------:R-:W-:Y:S01]  /*13900*/  HMMA.16816.F32 R8, R112.reuse, R122, R8 ;  /* 0x0000007a7008723c */ /* 0x040fe20000001808 */
[----:B------:R-:W4:Y:S03]  /*13910*/  LDSM.16.MT88.4 R120, [R178+0xf000] ;  /* 0x00f00000b278783b */ /* 0x000f260000004200 */
[----:B---3--:R-:W-:Y:S04]  /*13920*/  F2FP.PACK_AB R144, R208, R209 ;  /* 0x000000d1d090723e */ /* 0x008fe800000000ff */
[C---:B--2---:R-:W-:Y:S01]  /*13930*/  HMMA.16816.F32 R12, R112.reuse, R124, R12 ;  /* 0x0000007c700c723c */ /* 0x044fe2000000180c */
[----:B------:R-:W-:Y:S04]  /*13940*/  LOP3.LUT R0, R170, 0xffff, RZ, 0xc0, !PT ;  /* 0x0000ffffaa007812 */ /* 0x000fe800078ec0ff */
[----:B------:R-:W-:Y:S02]  /*13950*/  SHF.R.U32.HI R102, RZ, 0x8, R0 ;  /* 0x00000008ff667819 */ /* 0x000fe40000011600 */
[----:B------:R-:W-:Y:S01]  /*13960*/  LOP3.LUT R0, R171, UR4, R130, 0x96, !PT ;  /* 0x00000004ab007c12 */ /* 0x000fe2000f8e9682 */
[C---:B------:R-:W-:Y:S01]  /*13970*/  HMMA.16816.F32 R16, R112.reuse, R126, R16 ;  /* 0x0000007e7010723c */ /* 0x040fe20000001810 */
[----:B------:R-:W2:Y:S03]  /*13980*/  LDSM.16.MT88.4 R124, [R180+0xf000] ;  /* 0x00f00000b47c783b */ /* 0x000ea60000004200 */
[----:B------:R-:W-:Y:S02]  /*13990*/  PRMT R138, R103, 0x5410, R102 ;  /* 0x00005410678a7816 */ /* 0x000fe40000000066 */
[----:B------:R-:W-:Y:S02]  /*139a0*/  LOP3.LUT R102, R3, 0xff, RZ, 0xc0, !PT ;  /* 0x000000ff03667812 */ /* 0x000fe400078ec0ff */
[C---:B------:R-:W-:Y:S01]  /*139b0*/  HMMA.16816.F32 R20, R112.reuse, R116, R20 ;  /* 0x000000747014723c */ /* 0x040fe20000001814 */
[----:B------:R-:W-:Y:S03]  /*139c0*/  @!P5 HADD2 R137, -R147.H0_H0, -RZ.H0_H0 ;  /* 0xa00000ff9389d230 */ /* 0x000fe60000000900 */
[--C-:B------:R-:W-:Y:S01]  /*139d0*/  HSET2.LE.AND R138, R138, R134.reuse, PT ;  /* 0x000000868a8a7233 */ /* 0x100fe20003803000 */
[----:B------:R-:W-:Y:S01]  /*139e0*/  LOP3.LUT R3, R2, 0xff, RZ, 0xc0, !PT ;  /* 0x000000ff02037812 */ /* 0x000fe200078ec0ff */
[----:B------:R3:W-:Y:S01]  /*139f0*/  @!P5 STL.S16 [R1+0x30], R137 ;  /* 0x000030890100d387 */ /* 0x0007e20000100600 */
[----:B------:R-:W-:Y:S01]  /*13a00*/  @!P6 HADD2 R136, -R148.H0_H0, -RZ.H0_H0 ;  /* 0xa00000ff9488e230 */ /* 0x000fe20000000900 */
[C---:B------:R-:W-:Y:S01]  /*13a10*/  HMMA.16816.F32 R24, R112.reuse, R118, R24 ;  /* 0x000000767018723c */ /* 0x040fe20000001818 */
[----:B------:R-:W-:Y:S01]  /*13a20*/  @!P0 HADD2 R143, -R150.H0_H0, -RZ.H0_H0 ;  /* 0xa00000ff968f8230 */ /* 0x000fe20000000900 */
[----:B------:R-:W2:Y:S02]  /*13a30*/  LDSM.16.MT88.4 R116, [R179+0xf000] ;  /* 0x00f00000b374783b */ /* 0x000ea40000004200 */
[----:B------:R-:W-:Y:S01]  /*13a40*/  SHF.R.U32.HI R103, RZ, 0x18, R170 ;  /* 0x00000018ff677819 */ /* 0x000fe200000116aa */
[----:B------:R-:W-:Y:S03]  /*13a50*/  @!P1 HADD2 R135, -R149.H0_H0, -RZ.H0_H0 ;  /* 0xa00000ff95879230 */ /* 0x000fe60000000900 */
[C---:B------:R-:W-:Y:S01]  /*13a60*/  HMMA.16816.F32 R28, R112.reuse, R104, R28 ;  /* 0x00000068701c723c */ /* 0x040fe2000000181c */
[----:B------:R-:W-:Y:S01]  /*13a70*/  PRMT R139, R102, 0x5410, R103 ;  /* 0x00005410668b7816 */ /* 0x000fe20000000067 */
[----:B------:R-:W-:Y:S02]  /*13a80*/  @!P6 STL.S16 [R1+0x38], R136 ;  /* 0x000038880100e387 */ /* 0x000fe40000100600 */
[--C-:B------:R-:W-:Y:S02]  /*13a90*/  SHF.R.U32.HI R102, RZ, 0x10, R0.reuse ;  /* 0x00000010ff667819 */ /* 0x100fe40000011600 */
[----:B------:R-:W-:Y:S01]  /*13aa0*/  @!P0 STL.S16 [R1+0x40], R143 ;  /* 0x0000408f01008387 */ /* 0x000fe20000100600 */
[--C-:B------:R-:W-:Y:S01]  /*13ab0*/  HSET2.LE.AND R139, R139, R134.reuse, PT ;  /* 0x000000868b8b7233 */ /* 0x100fe20003803000 */
[C---:B------:R-:W-:Y:S01]  /*13ac0*/  HMMA.16816.F32 R32, R112.reuse, R106, R32 ;  /* 0x0000006a7020723c */ /* 0x040fe20000001820 */
[----:B------:R-:W-:Y:S01]  /*13ad0*/  SHF.R.U32.HI R103, RZ, 0x18, R0 ;  /* 0x00000018ff677819 */ /* 0x000fe20000011600 */
[----:B------:R-:W1:Y:S02]  /*13ae0*/  LDSM.16.MT88.4 R104, [R177+0x11000] ;  /* 0x01100000b168783b */ /* 0x000e640000004200 */
[----:B------:R-:W-:Y:S04]  /*13af0*/  LOP3.LUT R102, R102, 0xff, RZ, 0xc0, !PT ;  /* 0x000000ff66667812 */ /* 0x000fe800078ec0ff */
[C---:B------:R-:W-:Y:S02]  /*13b00*/  HMMA.16816.F32 R36, R112.reuse, R108, R36 ;  /* 0x0000006c7024723c */ /* 0x040fe40000001824 */
[----:B------:R-:W-:Y:S04]  /*13b10*/  @!P1 STL.S16 [R1+0x2c], R135 ;  /* 0x00002c8701009387 */ /* 0x000fe80000100600 */
[----:B------:R1:W5:Y:S02]  /*13b20*/  LDL.S16 R233, [R1+0x28] ;  /* 0x0000280001e97983 */ /* 0x0003640000100600 */
[C---:B------:R-:W-:Y:S02]  /*13b30*/  HMMA.16816.F32 R40, R112.reuse, R110, R40 ;  /* 0x0000006e7028723c */ /* 0x040fe40000001828 */
[----:B------:R1:W5:Y:S04]  /*13b40*/  LDL.S16 R223, [R1+0x24] ;  /* 0x0000240001df7983 */ /* 0x0003680000100600 */
[----:B------:R1:W5:Y:S02]  /*13b50*/  LDL.S16 R222, [R1+0x20] ;  /* 0x0000200001de7983 */ /* 0x0003640000100600 */
[C---:B----4-:R-:W-:Y:S02]  /*13b60*/  HMMA.16816.F32 R44, R112.reuse, R120, R44 ;  /* 0x00000078702c723c */ /* 0x050fe4000000182c */
[----:B------:R-:W4:Y:S05]  /*13b70*/  LDSM.16.MT88.4 R108, [R178+0x11000] ;  /* 0x01100000b26c783b */ /* 0x000f2a0000004200 */
[--C-:B------:R-:W-:Y:S01]  /*13b80*/  FFMA.FTZ R121, R235, c[0x0][0x23c], -R142.reuse ;  /* 0x00008f00eb797a23 */ /* 0x100fe2000001088e */
[C---:B------:R-:W-:Y:S01]  /*13b90*/  HMMA.16816.F32 R48, R112.reuse, R122, R48 ;  /* 0x0000007a7030723c */ /* 0x040fe20000001830 */
[----:B------:R-:W-:Y:S02]  /*13ba0*/  FFMA.FTZ R142, R234, c[0x0][0x23c], -R142 ;  /* 0x00008f00ea8e7a23 */ /* 0x000fe4000001088e */
[----:B------:R1:W5:Y:S01]  /*13bb0*/  LDL.S16 R234, [R1+0x34] ;  /* 0x0000340001ea7983 */ /* 0x0003620000100600 */
[----:B------:R-:W-:Y:S01]  /*13bc0*/  FADD.FTZ R120, R237, R132 ;  /* 0x00000084ed787221 */ /* 0x000fe20000010000 */
[----:B------:R-:W-:Y:S02]  /*13bd0*/  MUFU.EX2 R204, R142 ;  /* 0x0000008e00cc7308 */ /* 0x000fe40000000800 */
[----:B------:R-:W-:Y:S01]  /*13be0*/  PRMT R123, R137, 0x7610, R123 ;  /* 0x00007610897b7816 */ /* 0x000fe2000000007b */
[C---:B--2---:R-:W-:Y:S01]  /*13bf0*/  HMMA.16816.F32 R52, R112.reuse, R124, R52 ;  /* 0x0000007c7034723c */ /* 0x044fe20000001834 */
[----:B------:R-:W-:Y:S03]  /*13c00*/  PRMT R122, R136, 0x7610, R122 ;  /* 0x00007610887a7816 */ /* 0x000fe6000000007a */
[----:B------:R-:W-:Y:S02]  /*13c10*/  @!P5 PRMT R147, R123, 0x5410, RZ ;  /* 0x000054107b93d816 */ /* 0x000fe400000000ff */
[----:B------:R-:W-:Y:S01]  /*13c20*/  ISETP.GE.U32.AND P5, PT, R224, R3, PT ;  /* 0x00000003e000720c */ /* 0x000fe20003fa6070 */
[----:B------:R2:W1:Y:S01]  /*13c30*/  MUFU.EX2 R205, R121 ;  /* 0x0000007900cd7308 */ /* 0x0004620000000800 */
[C---:B------:R-:W-:Y:S01]  /*13c40*/  HMMA.16816.F32 R56, R112.reuse, R126, R56 ;  /* 0x0000007e7038723c */ /* 0x040fe20000001838 */
[----:B------:R-:W-:Y:S03]  /*13c50*/  LDSM.16.MT88.4 R124, [R180+0xd800] ;  /* 0x00d80000b47c783b */ /* 0x000fe60000004200 */
[----:B------:R-:W-:Y:S02]  /*13c60*/  @!P6 PRMT R148, R122, 0x5410, RZ ;  /* 0x000054107a94e816 */ /* 0x000fe400000000ff */
[--C-:B---3--:R-:W-:Y:S02]  /*13c70*/  PRMT R137, R102, 0x5410, R103.reuse ;  /* 0x0000541066897816 */ /* 0x108fe40000000067 */
[C---:B------:R-:W-:Y:S01]  /*13c80*/  HMMA.16816.F32 R60, R112.reuse, R116, R60 ;  /* 0x00000074703c723c */ /* 0x040fe2000000183c */
[----:B------:R-:W-:Y:S03]  /*13c90*/  STG.E.U16 [R174.64+0x50], R147 ;  /* 0x00005093ae007986 */ /* 0x000fe6000c101512 */
[--C-:B------:R-:W-:Y:S01]  /*13ca0*/  HSET2.LE.AND R137, R137, R134.reuse, PT ;  /* 0x0000008689897233 */ /* 0x100fe20003803000 */
[----:B------:R-:W-:Y:S01]  /*13cb0*/  STG.E.U16 [R174.64+0x52], R148 ;  /* 0x00005294ae007986 */ /* 0x000fe2000c101512 */
[----:B------:R-:W-:Y:S02]  /*13cc0*/  PRMT R103, R144, 0x7632, R103 ;  /* 0x0000763290677816 */ /* 0x000fe40000000067 */
[C---:B------:R-:W-:Y:S01]  /*13cd0*/  HMMA.16816.F32 R64, R112.reuse, R118, R64 ;  /* 0x000000767040723c */ /* 0x040fe20000001840 */
[----:B------:R-:W3:Y:S03]  /*13ce0*/  LDSM.16.MT88.4 R116, [R180+0x11000] ;  /* 0x01100000b474783b */ /* 0x000ee60000004200 */
[----:B------:R-:W-:Y:S02]  /*13cf0*/  F2FP.PACK_AB R102, R211, R210 ;  /* 0x000000d2d366723e */ /* 0x000fe400000000ff */
[C---:B------:R-:W-:Y:S02]  /*13d00*/  LOP3.LUT R3, R0.reuse, 0xffff, RZ, 0xc0, !PT ;  /* 0x0000ffff00037812 */ /* 0x040fe400078ec0ff */
[C---:B-1----:R-:W-:Y:S01]  /*13d10*/  HMMA.16816.F32 R68, R112.reuse, R104, R68 ;  /* 0x000000687044723c */ /* 0x042fe20000001844 */
[----:B--2---:R-:W-:Y:S02]  /*13d20*/  PRMT R121, R143, 0x7610, R121 ;  /* 0x000076108f797816 */ /* 0x004fe40000000079 */
[----:B------:R-:W-:Y:S01]  /*13d30*/  LDSM.16.MT88.4 R140, [R177+0xf800] ;  /* 0x00f80000b18c783b */ /* 0x000fe20000004200 */
[----:B------:R-:W-:Y:S02]  /*13d40*/  SHF.R.U32.HI R3, RZ, 0x8, R3 ;  /* 0x00000008ff037819 */ /* 0x000fe40000011603 */
[----:B------:R-:W-:Y:S02]  /*13d50*/  @!P0 PRMT R150, R121, 0x5410, RZ ;  /* 0x0000541079968816 */ /* 0x000fe400000000ff */
[C---:B------:R-:W-:Y:S01]  /*13d60*/  HMMA.16816.F32 R72, R112.reuse, R106, R72 ;  /* 0x0000006a7048723c */ /* 0x040fe20000001848 */
[----:B------:R-:W-:Y:S02]  /*13d70*/  LOP3.LUT R104, R0, 0xff, RZ, 0xc0, !PT ;  /* 0x000000ff00687812 */ /* 0x000fe400078ec0ff */
[----:B------:R-:W-:Y:S01]  /*13d80*/  STG.E.U16 [R172.64+0x50], R150 ;  /* 0x00005096ac007986 */ /* 0x000fe2000c101512 */
[--C-:B------:R-:W-:Y:S02]  /*13d90*/  SHF.R.U32.HI R0, RZ, 0x18, R2.reuse ;  /* 0x00000018ff007819 */ /* 0x100fe40000011602 */
[----:B------:R-:W-:Y:S01]  /*13da0*/  PRMT R136, R104, 0x5410, R3 ;  /* 0x0000541068887816 */ /* 0x000fe20000000003 */
[----:B------:R-:W-:Y:S01]  /*13db0*/  FADD.FTZ R3, R238, R133 ;  /* 0x00000085ee037221 */ /* 0x000fe20000010000 */
[C---:B----4-:R-:W-:Y:S01]  /*13dc0*/  HMMA.16816.F32 R76, R112.reuse, R108, R76 ;  /* 0x0000006c704c723c */ /* 0x050fe2000000184c */
[----:B------:R-:W1:Y:S01]  /*13dd0*/  LDSM.16.MT88.4 R104, [R179+0x11000] ;  /* 0x01100000b368783b */ /* 0x000e620000004200 */
[----:B------:R-:W-:Y:S02]  /*13de0*/  ISETP.GE.U32.AND P6, PT, R224, R0, PT ;  /* 0x00000000e000720c */ /* 0x000fe40003fc6070 */
[----:B------:R-:W-:Y:S01]  /*13df0*/  HSET2.LE.AND R136, R136, R134, PT ;  /* 0x0000008688887233 */ /* 0x000fe20003803000 */
[----:B------:R-:W-:Y:S02]  /*13e00*/  SHF.R.U32.HI R0, RZ, 0x10, R2 ;  /* 0x00000010ff007819 */ /* 0x000fe40000011602 */
[----:B------:R-:W-:Y:S01]  /*13e10*/  PRMT R108, R135, 0x7610, R108 ;  /* 0x00007610876c7816 */ /* 0x000fe2000000006c */
[C---:B------:R-:W-:Y:S01]  /*13e20*/  HMMA.16816.F32 R80, R112.reuse, R110, R80 ;  /* 0x0000006e7050723c */ /* 0x040fe20000001850 */
[----:B------:R-:W-:Y:S03]  /*13e30*/  LDSM.16.MT88.4 R132, [R179+0xd800] ;  /* 0x00d80000b384783b */ /* 0x000fe60000004200 */
[----:B------:R-:W-:Y:S02]  /*13e40*/  @!P1 PRMT R149, R108, 0x5410, RZ ;  /* 0x000054106c959816 */ /* 0x000fe400000000ff */
[----:B------:R-:W-:Y:S02]  /*13e50*/  LOP3.LUT R0, R0, 0xff, RZ, 0xc0, !PT ;  /* 0x000000ff00007812 */ /* 0x000fe400078ec0ff */
[----:B------:R-:W-:Y:S01]  /*13e60*/  LOP3.LUT R2, R2, 0xffff, RZ, 0xc0, !PT ;  /* 0x0000ffff02027812 */ /* 0x000fe200078ec0ff */
[C---:B---3--:R-:W-:Y:S01]  /*13e70*/  HMMA.16816.F32 R84, R112.reuse, R116, R84 ;  /* 0x000000747054723c */ /* 0x048fe20000001854 */
[----:B------:R-:W2:Y:S01]  /*13e80*/  LDSM.16.MT88.4 R108, [R177+0xd800] ;  /* 0x00d80000b16c783b */ /* 0x000ea20000004200 */
[----:B------:R-:W-:Y:S01]  /*13e90*/  ISETP.GE.U32.AND P0, PT, R224, R0, PT ;  /* 0x00000000e000720c */ /* 0x000fe20003f06070 */
[----:B------:R-:W-:Y:S01]  /*13ea0*/  FADD.FTZ R0, R241, R120 ;  /* 0x00000078f1007221 */ /* 0x000fe20000010000 */
[----:B------:R-:W-:Y:S03]  /*13eb0*/  SHF.R.U32.HI R2, RZ, 0x8, R2 ;  /* 0x00000008ff027819 */ /* 0x000fe60000011602 */
[----:B------:R-:W-:Y:S01]  /*13ec0*/  FADD.FTZ R213, R240, R0 ;  /* 0x00000000f0d57221 */ /* 0x000fe20000010000 */
[C---:B------:R-:W-:Y:S01]  /*13ed0*/  HMMA.16816.F32 R88, R112.reuse, R118, R88 ;  /* 0x000000767058723c */ /* 0x040fe20000001858 */
[----:B------:R-:W-:Y:S01]  /*13ee0*/  LOP3.LUT R2, R2, 0xffff, RZ, 0xc0, !PT ;  /* 0x0000ffff02027812 */ /* 0x000fe200078ec0ff */
[----:B------:R-:W3:Y:S03]  /*13ef0*/  LDSM.16.MT88.4 R116, [R178+0xd800] ;  /* 0x00d80000b274783b */ /* 0x000ee60000004200 */
[----:B------:R-:W-:Y:S01]  /*13f00*/  ISETP.GE.U32.AND P1, PT, R224, R2, PT ;  /* 0x00000002e000720c */ /* 0x000fe20003f26070 */
[--C-:B------:R-:W-:Y:S01]  /*13f10*/  FADD.FTZ R2, R239, R3.reuse ;  /* 0x00000003ef027221 */ /* 0x100fe20000010000 */
[----:B------:R-:W-:Y:S03]  /*13f20*/  PRMT R3, R102, 0x7632, R3 ;  /* 0x0000763266037816 */ /* 0x000fe60000000003 */
[----:B------:R-:W-:Y:S02]  /*13f30*/  STG.E.U16 [R172.64+0x52], R149 ;  /* 0x00005295ac007986 */ /* 0x000fe4000c101512 */
[----:B------:R-:W-:Y:S01]  /*13f40*/  FADD.FTZ R212, R242, R2 ;  /* 0x00000002f2d47221 */ /* 0x000fe20000010000 */
[----:B------:R-:W-:Y:S02]  /*13f50*/  F2FP.PACK_AB R2, R204, R205 ;  /* 0x000000cdcc02723e */ /* 0x000fe400000000ff */
[----:B------:R-:W-:Y:S01]  /*13f60*/  PRMT R120, R102, 0x5410, R3 ;  /* 0x0000541066787816 */ /* 0x000fe20000000003 */
[C---:B-1----:R-:W-:Y:S01]  /*13f70*/  HMMA.16816.F32 R92, R112.reuse, R104, R92 ;  /* 0x00000068705c723c */ /* 0x042fe2000000185c */
[----:B------:R-:W-:Y:S02]  /*13f80*/  PRMT R0, R2, 0x7632, R0 ;  /* 0x0000763202007816 */ /* 0x000fe40000000000 */
[----:B------:R-:W-:Y:S04]  /*13f90*/  LOP3.LUT R136, R136, R120, RZ, 0xc0, !PT ;  /* 0x0000007888887212 */ /* 0x000fe800078ec0ff */
[----:B------:R-:W-:Y:S01]  /*13fa0*/  PRMT R104, R144, 0x5410, R103 ;  /* 0x0000541090687816 */ /* 0x000fe20000000067 */
[----:B------:R-:W-:Y:S04]  /*13fb0*/  HMMA.16816.F32 R96, R112, R106, R96 ;  /* 0x0000006a7060723c */ /* 0x000fe80000001860 */
[----:B------:R-:W-:Y:S02]  /*13fc0*/  LOP3.LUT R137, R137, R104, RZ, 0xc0, !PT ;  /* 0x0000006889897212 */ /* 0x000fe400078ec0ff */
[----:B------:R-:W-:Y:S06]  /*13fd0*/  PRMT R104, R146, 0x5410, R145 ;  /* 0x0000541092687816 */ /* 0x000fec0000000091 */
[----:B------:R-:W-:Y:S02]  /*13fe0*/  LOP3.LUT R138, R138, R104, RZ, 0xc0, !PT ;  /* 0x000000688a8a7212 */ /* 0x000fe400078ec0ff */
[----:B------:R-:W-:Y:S04]  /*13ff0*/  PRMT R104, R2, 0x5410, R0 ;  /* 0x0000541002687816 */ /* 0x000fe80000000000 */
[----:B------:R-:W-:Y:S07]  /*14000*/  LOP3.LUT R139, R139, R104, RZ, 0xc0, !PT ;  /* 0x000000688b8b7212 */ /* 0x000fee00078ec0ff */
[C---:B--2---:R-:W-:Y:S01]  /*14010*/  HMMA.16816.F32 R104, R136.reuse, R108, R4 ;  /* 0x0000006c8868723c */ /* 0x044fe20000001804 */
[----:B------:R-:W1:Y:S07]  /*14020*/  LDSM.16.MT88.4 R4, [R178+0xf800] ;  /* 0x00f80000b204783b */ /* 0x000e6e0000004200 */
[C---:B------:R-:W-:Y:S01]  /*14030*/  HMMA.16816.F32 R108, R136.reuse, R110, R8 ;  /* 0x0000006e886c723c */ /* 0x040fe20000001808 */
[----:B------:R-:W2:Y:S07]  /*14040*/  LDSM.16.MT88.4 R8, [R180+0xf800] ;  /* 0x00f80000b408783b */ /* 0x000eae0000004200 */
[C---:B---3--:R-:W-:Y:S01]  /*14050*/  HMMA.16816.F32 R112, R136.reuse, R116, R12 ;  /* 0x000000748870723c */ /* 0x048fe2000000180c */
[----:B------:R-:W3:Y:S07]  /*14060*/  LDSM.16.MT88.4 R12, [R179+0xf800] ;  /* 0x00f80000b30c783b */ /* 0x000eee0000004200 */
[C---:B------:R-:W-:Y:S01]  /*14070*/  HMMA.16816.F32 R116, R136.reuse, R118, R16 ;  /* 0x000000768874723c */ /* 0x040fe20000001810 */
[----:B------:R-:W4:Y:S07]  /*14080*/  LDSM.16.MT88.4 R16, [R177+0x11800] ;  /* 0x01180000b110783b */ /* 0x000f2e0000004200 */
[C---:B------:R-:W-:Y:S08]  /*14090*/  HMMA.16816.F32 R120, R136.reuse, R124, R20 ;  /* 0x0000007c8878723c */ /* 0x040ff00000001814 */
[C---:B------:R-:W-:Y:S08]  /*140a0*/  HMMA.16816.F32 R124, R136.reuse, R126, R24 ;  /* 0x0000007e887c723c */ /* 0x040ff00000001818 */
[C---:B------:R-:W-:Y:S08]  /*140b0*/  HMMA.16816.F32 R128, R136.reuse, R132, R28 ;  /* 0x000000848880723c */ /* 0x040ff0000000181c */
[C---:B------:R-:W-:Y:S08]  /*140c0*/  HMMA.16816.F32 R132, R136.reuse, R134, R32 ;  /* 0x000000868884723c */ /* 0x040ff00000001820 */
[C---:B------:R-:W-:Y:S08]  /*140d0*/  HMMA.16816.F32 R36, R136.reuse, R140, R36 ;  /* 0x0000008c8824723c */ /* 0x040ff00000001824 */
[C---:B------:R-:W-:Y:S08]  /*140e0*/  HMMA.16816.F32 R40, R136.reuse, R142, R40 ;  /* 0x0000008e8828723c */ /* 0x040ff00000001828 */
[C---:B-1----:R-:W-:Y:S07]  /*140f0*/  HMMA.16816.F32 R44, R136.reuse, R4, R44 ;  /* 0x00000004882c723c */ /* 0x042fee000000182c */
[C---:B------:R-:W-:Y:S01]  /*14100*/  LOP3.LUT R5, R170.reuse, 0xff, RZ, 0xc0, !PT ;  /* 0x000000ffaa057812 */ /* 0x040fe200078ec0ff */
[C---:B------:R-:W-:Y:S01]  /*14110*/  HMMA.16816.F32 R48, R136.reuse, R6, R48 ;  /* 0x000000068830723c */ /* 0x040fe20000001830 */
[----:B------:R-:W-:Y:S06]  /*14120*/  LOP3.LUT R4, R170, 0xffff, RZ, 0xc0, !PT ;  /* 0x0000ffffaa047812 */ /* 0x000fec00078ec0ff */
[--C-:B------:R-:W-:Y:S01]  /*14130*/  SHF.R.U32.HI R6, RZ, 0x10, R170.reuse ;  /* 0x00000010ff067819 */ /* 0x100fe200000116aa */
[C---:B--2---:R-:W-:Y:S01]  /*14140*/  HMMA.16816.F32 R52, R136.reuse, R8, R52 ;  /* 0x000000088834723c */ /* 0x044fe20000001834 */
[----:B------:R-:W-:Y:S06]  /*14150*/  SHF.R.U32.HI R170, RZ, 0x18, R170 ;  /* 0x00000018ffaa7819 */ /* 0x000fec00000116aa */
[----:B------:R-:W-:Y:S01]  /*14160*/  LOP3.LUT R9, R6, 0xff, RZ, 0xc0, !PT ;  /* 0x000000ff06097812 */ /* 0x000fe200078ec0ff */
[C---:B------:R-:W-:Y:S08]  /*14170*/  HMMA.16816.F32 R56, R136.reuse, R10, R56 ;  /* 0x0000000a8838723c */ /* 0x040ff00000001838 */
[C---:B---3--:R-:W-:Y:S07]  /*14180*/  HMMA.16816.F32 R60, R136.reuse, R12, R60 ;  /* 0x0000000c883c723c */ /* 0x048fee000000183c */
[----:B------:R-:W-:Y:S01]  /*14190*/  FADD.FTZ R13, R232, R213 ;  /* 0x000000d5e80d7221 */ /* 0x000fe20000010000 */
[C---:B------:R-:W-:Y:S01]  /*141a0*/  HMMA.16816.F32 R64, R136.reuse, R14, R64 ;  /* 0x0000000e8840723c */ /* 0x040fe20000001840 */
[----:B------:R-:W-:Y:S07]  /*141b0*/  FADD.FTZ R12, R230, R212 ;  /* 0x000000d4e60c7221 */ /* 0x000fee0000010000 */
[C---:B----4-:R-:W-:Y:S07]  /*141c0*/  HMMA.16816.F32 R68, R136.reuse, R16, R68 ;  /* 0x000000108844723c */ /* 0x050fee0000001844 */
[----:B------:R-:W-:Y:S01]  /*141d0*/  FADD.FTZ R17, R231, R13 ;  /* 0x0000000de7117221 */ /* 0x000fe20000010000 */
[C---:B------:R-:W-:Y:S01]  /*141e0*/  HMMA.16816.F32 R72, R136.reuse, R18, R72 ;  /* 0x000000128848723c */ /* 0x040fe20000001848 */
[----:B------:R-:W-:Y:S02]  /*141f0*/  FADD.FTZ R16, R229, R12 ;  /* 0x0000000ce5107221 */ /* 0x000fe40000010000 */
[----:B------:R-:W-:Y:S01]  /*14200*/  LDSM.16.MT88.4 R12, [R179+0x11800] ;  /* 0x01180000b30c783b */ /* 0x000fe20000004200 */
[----:B------:R-:W-:Y:S02]  /*14210*/  FADD.FTZ R17, R228, R17 ;  /* 0x00000011e4117221 */ /* 0x000fe40000010000 */
[----:B------:R-:W-:Y:S02]  /*14220*/  FADD.FTZ R16, R226, R16 ;  /* 0x00000010e2107221 */ /* 0x000fe40000010000 */
[----:B------:R-:W-:Y:S04]  /*14230*/  FADD.FTZ R17, R227, R17 ;  /* 0x00000011e3117221 */ /* 0x000fe80000010000 */
[----:B------:R-:W-:Y:S01]  /*14240*/  FADD.FTZ R16, R225, R16 ;  /* 0x00000010e1107221 */ /* 0x000fe20000010000 */
[----:B-----5:R-:W-:Y:S02]  /*14250*/  @!P1 HADD2 R233, -R3.H0_H0, -RZ.H0_H0 ;  /* 0xa00000ff03e99230 */ /* 0x020fe40000000900 */
[----:B------:R-:W-:Y:S03]  /*14260*/  @!P0 HADD2 R223, -R144.H0_H0, -RZ.H0_H0 ;  /* 0xa00000ff90df8230 */ /* 0x000fe60000000900 */
[----:B------:R-:W-:Y:S01]  /*14270*/  PRMT R23, R233, 0x7610, R23 ;  /* 0x00007610e9177816 */ /* 0x000fe20000000017 */
[----:B------:R-:W-:Y:S01]  /*14280*/  @!P6 HADD2 R222, -R103.H0_H0, -RZ.H0_H0 ;  /* 0xa00000ff67dee230 */ /* 0x000fe20000000900 */
[----:B------:R-:W-:Y:S02]  /*14290*/  PRMT R22, R223, 0x7610, R22 ;  /* 0x00007610df167816 */ /* 0x000fe40000000016 */
[----:B------:R-:W-:Y:S02]  /*142a0*/  @!P1 PRMT R3, R23, 0x5410, RZ ;  /* 0x0000541017039816 */ /* 0x000fe400000000ff */
[----:B------:R-:W-:Y:S02]  /*142b0*/  @!P0 PRMT R144, R22, 0x5410, RZ ;  /* 0x0000541016908816 */ /* 0x000fe400000000ff */
[----:B------:R-:W-:Y:S01]  /*142c0*/  PRMT R21, R222, 0x7610, R21 ;  /* 0x00007610de157816 */ /* 0x000fe20000000015 */
[----:B------:R-:W-:Y:S03]  /*142d0*/  STG.E.U16 [R174.64+0x62], R3 ;  /* 0x00006203ae007986 */ /* 0x000fe6000c101512 */
[----:B------:R-:W-:Y:S01]  /*142e0*/  @!P6 PRMT R103, R21, 0x5410, RZ ;  /* 0x000054101567e816 */ /* 0x000fe200000000ff */
[----:B------:R-:W-:Y:S05]  /*142f0*/  @!P5 HADD2 R234, -R102.H0_H0, -RZ.H0_H0 ;  /* 0xa00000ff66ead230 */ /* 0x000fea0000000900 */
[----:B------:R-:W-:Y:S01]  /*14300*/  @!P5 STL.S16 [R1+0x34], R234 ;  /* 0x000034ea0100d387 */ /* 0x000fe20000100600 */
[----:B------:R-:W-:Y:S03]  /*14310*/  PRMT R20, R234, 0x7610, R20 ;  /* 0x00007610ea147816 */ /* 0x000fe60000000014 */
[----:B------:R-:W-:Y:S01]  /*14320*/  @!P1 STL.S16 [R1+0x28], R233 ;  /* 0x000028e901009387 */ /* 0x000fe20000100600 */
[----:B------:R-:W-:Y:S02]  /*14330*/  @!P5 PRMT R102, R20, 0x5410, RZ ;  /* 0x000054101466d816 */ /* 0x000fe400000000ff */
[C---:B------:R-:W-:Y:S01]  /*14340*/  ISETP.GE.U32.AND P5, PT, R224.reuse, R5, PT ;  /* 0x00000005e000720c */ /* 0x040fe20003fa6070 */
[----:B------:R-:W-:Y:S01]  /*14350*/  @!P0 STL.S16 [R1+0x24], R223 ;  /* 0x000024df01008387 */ /* 0x000fe20000100600 */
[----:B------:R-:W-:Y:S02]  /*14360*/  SHF.R.U32.HI R20, RZ, 0x8, R4 ;  /* 0x00000008ff147819 */ /* 0x000fe40000011604 */
[----:B------:R-:W-:Y:S01]  /*14370*/  ISETP.GE.U32.AND P1, PT, R224, R9, PT ;  /* 0x00000009e000720c */ /* 0x000fe20003f26070 */
[----:B------:R-:W1:Y:S01]  /*14380*/  LDSM.16.MT88.4 R4, [R178+0x11800] ;  /* 0x01180000b204783b */ /* 0x000e620000004200 */
[----:B------:R-:W-:Y:S04]  /*14390*/  LOP3.LUT R8, R20, 0xffff, RZ, 0xc0, !PT ;  /* 0x0000ffff14087812 */ /* 0x000fe800078ec0ff */
[C---:B------:R-:W-:Y:S03]  /*143a0*/  ISETP.GE.U32.AND P0, PT, R224.reuse, R8, PT ;  /* 0x00000008e000720c */ /* 0x040fe60003f06070 */
[----:B------:R-:W-:Y:S01]  /*143b0*/  @!P6 STL.S16 [R1+0x20], R222 ;  /* 0x000020de0100e387 */ /* 0x000fe20000100600 */
[----:B------:R-:W-:Y:S01]  /*143c0*/  ISETP.GE.U32.AND P6, PT, R224, R170, PT ;  /* 0x000000aae000720c */ /* 0x000fe20003fc6070 */
[----:B------:R-:W-:Y:S02]  /*143d0*/  @!P5 HADD2 R243, -R146.H0_H0, -RZ.H0_H0 ;  /* 0xa00000ff92f3d230 */ /* 0x000fe40000000900 */
[----:B------:R-:W2:Y:S01]  /*143e0*/  LDSM.16.MT88.4 R8, [R180+0x11800] ;  /* 0x01180000b408783b */ /* 0x000ea20000004200 */
[----:B------:R-:W-:Y:S02]  /*143f0*/  @!P1 HADD2 R251, -R2.H0_H0, -RZ.H0_H0 ;  /* 0xa00000ff02fb9230 */ /* 0x000fe40000000900 */
[----:B------:R-:W-:Y:S03]  /*14400*/  @!P5 PRMT R146, R243, 0x5410, RZ ;  /* 0x00005410f392d816 */ /* 0x000fe600000000ff */
[----:B------:R-:W-:Y:S01]  /*14410*/  @!P0 HADD2 R252, -R145.H0_H0, -RZ.H0_H0 ;  /* 0xa00000ff91fc8230 */ /* 0x000fe20000000900 */
[----:B------:R-:W-:Y:S01]  /*14420*/  @!P1 PRMT R2, R251, 0x5410, RZ ;  /* 0x00005410fb029816 */ /* 0x000fe200000000ff */
[----:B------:R3:W-:Y:S02]  /*14430*/  STG.E.U16 [R174.64+0x60], R102 ;  /* 0x00006066ae007986 */ /* 0x0007e4000c101512 */
[----:B------:R-:W-:Y:S01]  /*14440*/  @!P6 HADD2 R250, -R0.H0_H0, -RZ.H0_H0 ;  /* 0xa00000ff00fae230 */ /* 0x000fe20000000900 */
[----:B------:R-:W-:Y:S01]  /*14450*/  @!P0 PRMT R145, R252, 0x5410, RZ ;  /* 0x00005410fc918816 */ /* 0x000fe200000000ff */
[----:B------:R-:W-:Y:S01]  /*14460*/  STG.E.U16 [R172.64+0x60], R144 ;  /* 0x00006090ac007986 */ /* 0x000fe2000c101512 */
[----:B------:R-:W-:Y:S02]  /*14470*/  PLOP3.LUT P0, PT, PT, PT, UP0, 0x80, 0x0 ;  /* 0x000000000000781c */ /* 0x000fe40003f0f008 */
[----:B------:R-:W-:Y:S01]  /*14480*/  @!P6 PRMT R0, R250, 0x5410, RZ ;  /* 0x00005410fa00e816 */ /* 0x000fe200000000ff */
[----:B------:R-:W-:Y:S04]  /*14490*/  STG.E.U16 [R172.64+0x62], R103 ;  /* 0x00006267ac007986 */ /* 0x000fe8000c101512 */
[----:B------:R-:W-:Y:S04]  /*144a0*/  STG.E.U16 [R174.64+0x70], R146 ;  /* 0x00007092ae007986 */ /* 0x000fe8000c101512 */
[----:B------:R-:W-:Y:S01]  /*144b0*/  STG.E.U16 [R174.64+0x72], R145 ;  /* 0x00007291ae007986 */ /* 0x000fe2000c101512 */
[C---:B-1----:R-:W-:Y:S03]  /*144c0*/  HMMA.16816.F32 R76, R136.reuse, R4, R76 ;  /* 0x00000004884c723c */ /* 0x042fe6000000184c */
[----:B------:R1:W-:Y:S04]  /*144d0*/  STG.E.U16 [R172.64+0x70], R2 ;  /* 0x00007002ac007986 */ /* 0x0003e8000c101512 */
[----:B------:R4:W-:Y:S01]  /*144e0*/  STG.E.U16 [R172.64+0x72], R0 ;  /* 0x00007200ac007986 */ /* 0x0009e2000c101512 */
[----:B------:R-:W-:Y:S01]  /*144f0*/  FADD.FTZ R5, R221, R17 ;  /* 0x00000011dd057221 */ /* 0x000fe20000010000 */
[C---:B------:R-:W-:Y:S03]  /*14500*/  HMMA.16816.F32 R80, R136.reuse, R6, R80 ;  /* 0x000000068850723c */ /* 0x040fe60000001850 */
[----:B------:R-:W-:Y:S02]  /*14510*/  FADD.FTZ R4, R219, R16 ;  /* 0x00000010db047221 */ /* 0x000fe40000010000 */
[----:B------:R-:W-:Y:S02]  /*14520*/  FADD.FTZ R16, R220, R5 ;  /* 0x00000005dc107221 */ /* 0x000fe40000010000 */
[----:B------:R-:W-:Y:S01]  /*14530*/  FADD.FTZ R5, R218, R4 ;  /* 0x00000004da057221 */ /* 0x000fe20000010000 */
[C---:B--2---:R-:W-:Y:S01]  /*14540*/  HMMA.16816.F32 R84, R136.reuse, R8, R84 ;  /* 0x000000088854723c */ /* 0x044fe20000001854 */
[----:B------:R-:W-:Y:S03]  /*14550*/  FADD.FTZ R4, R217, R16 ;  /* 0x00000010d9047221 */ /* 0x000fe60000010000 */
[----:B------:R-:W-:Y:S02]  /*14560*/  FADD.FTZ R5, R215, R5 ;  /* 0x00000005d7057221 */ /* 0x000fe40000010000 */
[----:B------:R-:W-:Y:S02]  /*14570*/  FADD.FTZ R4, R216, R4 ;  /* 0x00000004d8047221 */ /* 0x000fe40000010000 */
[C---:B------:R-:W-:Y:S01]  /*14580*/  HMMA.16816.F32 R88, R136.reuse, R10, R88 ;  /* 0x0000000a8858723c */ /* 0x040fe20000001858 */
[----:B------:R-:W-:Y:S03]  /*14590*/  FADD.FTZ R5, R214, R5 ;  /* 0x00000005d6057221 */ /* 0x000fe60000010000 */
[----:B------:R-:W-:Y:S02]  /*145a0*/  FADD.FTZ R4, R210, R4 ;  /* 0x00000004d2047221 */ /* 0x000fe40000010000 */
[----:B---3--:R-:W-:Y:S02]  /*145b0*/  IMAD.MOV.U32 R102, RZ, RZ, R100 ;  /* 0x000000ffff667224 */ /* 0x008fe400078e0064 */
[C---:B------:R-:W-:Y:S01]  /*145c0*/  HMMA.16816.F32 R92, R136.reuse, R12, R92 ;  /* 0x0000000c885c723c */ /* 0x040fe2000000185c */
[----:B-1----:R-:W-:Y:S03]  /*145d0*/  FADD.FTZ R2, R211, R4 ;  /* 0x00000004d3027221 */ /* 0x002fe60000010000 */
[----:B----4-:R-:W-:Y:S02]  /*145e0*/  FADD.FTZ R0, R209, R5 ;  /* 0x00000005d1007221 */ /* 0x010fe40000010000 */
[----:B------:R-:W-:Y:S01]  /*145f0*/  FADD.FTZ R2, R207, R2 ;  /* 0x00000002cf027221 */ /* 0x000fe20000010000 */
[----:B------:R-:W-:Y:S01]  /*14600*/  IADD3 R207, P1, R174, -0x80, RZ ;  /* 0xffffff80aecf7810 */ /* 0x000fe20007f3e0ff */
[----:B------:R-:W-:Y:S01]  /*14610*/  FADD.FTZ R0, R208, R0 ;  /* 0x00000000d0007221 */ /* 0x000fe20000010000 */
[----:B------:R-:W-:Y:S03]  /*14620*/  HMMA.16816.F32 R96, R136, R14, R96 ;  /* 0x0000000e8860723c */ /* 0x000fe60000001860 */
[----:B------:R-:W-:Y:S01]  /*14630*/  FADD.FTZ R2, R206, R2 ;  /* 0x00000002ce027221 */ /* 0x000fe20000010000 */
[----:B------:R-:W-:Y:S01]  /*14640*/  IADD3.X R103, R175, -0x1, RZ, P1, !PT ;  /* 0xffffffffaf677810 */ /* 0x000fe20000ffe4ff */
[----:B------:R-:W-:Y:S03]  /*14650*/  FADD.FTZ R0, R205, R0 ;  /* 0x00000000cd007221 */ /* 0x000fe60000010000 */
[----:B------:R1:W-:Y:S01]  /*14660*/  STL [R1+0x68], R2 ;  /* 0x0000680201007387 */ /* 0x0003e20000100800 */
[----:B------:R-:W-:Y:S05]  /*14670*/  FADD.FTZ R0, R204, R0 ;  /* 0x00000000cc007221 */ /* 0x000fea0000010000 */
[----:B------:R2:W-:Y:S01]  /*14680*/  STL [R1+0x78], R0 ;  /* 0x0000780001007387 */ /* 0x0005e20000100800 */
[----:B-1----:R-:W-:Y:S01]  /*14690*/  IMAD.MOV.U32 R2, RZ, RZ, R101 ;  /* 0x000000ffff027224 */ /* 0x002fe200078e0065 */
[----:B--2---:R-:W-:-:S05]  /*146a0*/  @P0 BRA `(.L_x_1091) ;  /* 0xffffb14000000947 */ /* 0x004fca000383ffff */
.L_x_1090:
[----:B------:R-:W2:Y:S04]  /*146b0*/  LDL.LU R4, [R1+0x68] ;  /* 0x0000680001047983 */ /* 0x000ea80000300800 */
[----:B------:R-:W3:Y:S01]  /*146c0*/  S2R R140, SR_TID.X ;  /* 0x00000000008c7919 */ /* 0x000ee20000002100 */
[----:B------:R-:W4:Y:S01]  /*146d0*/  S2UR UR6, SR_CTAID.Y ;  /* 0x00000000000679c3 */ /* 0x000f220000002600 */
[----:B------:R-:W-:-:S02]  /*146e0*/  UISETP.NE.AND UP3, UPT, UR11, -0x1, UPT ;  /* 0xffffffff0b00788c */ /* 0x000fc4000bf65270 */
[----:B------:R-:W2:Y:S01]  /*146f0*/  LDL.LU R3, [R1+0x78] ;  /* 0x0000780001037983 */ /* 0x000ea20000300800 */
[----:B------:R-:W-:Y:S01]  /*14700*/  ULDC.64 UR4, c[0x0][0x1e8] ;  /* 0x00007a0000047ab9 */ /* 0x000fe20000000a00 */
[----:B------:R-:W-:Y:S01]  /*14710*/  BSSY B0, `(.L_x_1094) ;  /* 0x0000144000007945 */ /* 0x000fe20003800000 */
[----:B------:R-:W-:Y:S02]  /*14720*/  ULDC.U8 UR9, c[0x0][0x329] ;  /* 0x0000ca4000097ab9 */ /* 0x000fe40000000000 */
[----:B------:R-:W-:Y:S01]  /*14730*/  UISETP.NE.AND UP1, UPT, UR9, URZ, UPT ;  /* 0x0000003f0900728c */ /* 0x000fe2000bf25270 */
[----:B------:R-:W1:Y:S01]  /*14740*/  S2UR UR10, SR_CTAID.Z ;  /* 0x00000000000a79c3 */ /* 0x000e620000002700 */
[----:B------:R-:W-:Y:S02]  /*14750*/  ULDC UR8, c[0x0][0x214] ;  /* 0x0000850000087ab9 */ /* 0x000fe40000000800 */
[----:B------:R-:W-:Y:S02]  /*14760*/  @UP3 UIMAD.WIDE.U32 UR20, UR11, UR4, URZ ;  /* 0x000000040b1432a5 */ /* 0x000fe4000f8e003f */
[----:B------:R-:W-:-:S02]  /*14770*/  UMOV UR24, URZ ;  /* 0x0000003f00187c82 */ /* 0x000fc40008000000 */
[----:B------:R-:W-:Y:S02]  /*14780*/  @UP3 UIMAD UR7, UR11, UR5, UR21 ;  /* 0x000000050b0732a4 */ /* 0x000fe4000f8e0215 */
[----:B------:R-:W-:Y:S02]  /*14790*/  UMOV UR25, URZ ;  /* 0x0000003f00197c82 */ /* 0x000fe40008000000 */
[----:B------:R-:W-:Y:S02]  /*147a0*/  ULDC.64 UR4, c[0x0][0x1e0] ;  /* 0x0000780000047ab9 */ /* 0x000fe40000000a00 */
[----:B------:R-:W-:Y:S01]  /*147b0*/  @UP1 ULDC UR13, c[0x0][0x210] ;  /* 0x00008400000d1ab9 */ /* 0x000fe20000000800 */
[----:B---3--:R-:W-:Y:S01]  /*147c0*/  SHF.R.S32.HI R141, RZ, 0x1f, R140 ;  /* 0x0000001fff8d7819 */ /* 0x008fe2000001148c */
[----:B----4-:R-:W-:Y:S02]  /*147d0*/  @!UP3 USHF.R.S32.HI UR12, URZ, 0x1f, UR6 ;  /* 0x0000001f3f0cb899 */ /* 0x010fe40008011406 */
[----:B------:R-:W-:Y:S01]  /*147e0*/  @!UP3 UIMAD.WIDE.U32 UR22, UR6, UR4, URZ ;  /* 0x000000040616b2a5 */ /* 0x000fe2000f8e003f */
[CC--:B------:R-:W-:Y:S01]  /*147f0*/  LEA.HI R5, R141.reuse, R140.reuse, RZ, 0x2 ;  /* 0x0000008c8d057211 */ /* 0x0c0fe200078f10ff */
[----:B------:R-:W-:Y:S01]  /*14800*/  @!UP3 UIMAD UR12, UR12, UR4, URZ ;  /* 0x000000040c0cb2a4 */ /* 0x000fe2000f8e023f */
[----:B------:R-:W-:Y:S01]  /*14810*/  LEA.HI R139, R141, R140, RZ, 0x5 ;  /* 0x0000008c8d8b7211 */ /* 0x000fe200078f28ff */
[----:B------:R-:W-:-:S02]  /*14820*/  @UP1 UIMAD UR13, UR13, UR8, URZ ;  /* 0x000000080d0d12a4 */ /* 0x000fc4000f8e023f */
[----:B------:R-:W-:Y:S01]  /*14830*/  ULDC.U8 UR4, c[0x0][0x328] ;  /* 0x0000ca0000047ab9 */ /* 0x000fe20000000000 */
[----:B------:R-:W-:Y:S01]  /*14840*/  SHF.R.S32.HI R6, RZ, 0x5, R139 ;  /* 0x00000005ff067819 */ /* 0x000fe2000001148b */
        /* <DEDUP_REMOVED lines=8> */
[----:B------:R-:W-:Y:S02]  /*148d0*/  @UP1 UMOV UR5, 0x1 ;  /* 0x0000000100051882 */ /* 0x000fe40000000000 */
[----:B------:R-:W-:Y:S02]  /*148e0*/  @!UP1 UIMAD UR5, UR13, UR4, URZ ;  /* 0x000000040d0592a4 */ /* 0x000fe4000f8e023f */
[----:B------:R-:W-:Y:S02]  /*148f0*/  @UP1 ULDC UR15, c[0x0][0x210] ;  /* 0x00008400000f1ab9 */ /* 0x000fe40000000800 */
[----:B------:R-:W-:-:S02]  /*14900*/  UIMAD UR5, UR6, UR5, URZ ;  /* 0x00000005060572a4 */ /* 0x000fc4000f8e023f */
[----:B------:R-:W-:Y:S02]  /*14910*/  @!UP1 UMOV UR15, 0x1 ;  /* 0x00000001000f9882 */ /* 0x000fe40000000000 */
[----:B------:R-:W-:Y:S02]  /*14920*/  @!UP0 UIMAD UR11, UR6, UR8, URZ ;  /* 0x00000008060b82a4 */ /* 0x000fe4000f8e023f */
[----:B------:R-:W-:Y:S02]  /*14930*/  USEL UR5, UR5, URZ, UP4 ;  /* 0x0000003f05057287 */ /* 0x000fe4000a000000 */
[----:B------:R-:W-:Y:S02]  /*14940*/  @!UP4 USHF.R.S32.HI UR25, URZ, 0x1f, UR11 ;  /* 0x0000001f3f19c899 */ /* 0x000fe4000801140b */
[----:B---3--:R-:W-:Y:S02]  /*14950*/  UIMAD UR4, UR9, UR15, URZ ;  /* 0x0000000f090472a4 */ /* 0x008fe4000f8e023f */
[----:B-1----:R-:W-:-:S02]  /*14960*/  UIMAD UR13, UR10, UR13, UR5 ;  /* 0x0000000d0a0d72a4 */ /* 0x002fc4000f8e0205 */
[----:B------:R-:W-:Y:S02]  /*14970*/  USHF.L.U32 UR4, UR4, 0x6, URZ ;  /* 0x0000000604047899 */ /* 0x000fe4000800063f */
[----:B------:R-:W-:Y:S02]  /*14980*/  @!UP4 UMOV UR24, UR11 ;  /* 0x0000000b0018cc82 */ /* 0x000fe40008000000 */
[----:B------:R-:W-:Y:S02]  /*14990*/  USHF.R.S32.HI UR5, URZ, 0x1f, UR4 ;  /* 0x0000001f3f057899 */ /* 0x000fe40008011404 */
[----:B------:R-:W-:Y:S02]  /*149a0*/  USHF.R.S32.HI UR6, URZ, 0x1f, UR13 ;  /* 0x0000001f3f067899 */ /* 0x000fe4000801140d */
[----:B------:R-:W-:Y:S02]  /*149b0*/  UIADD3 UR4, UP1, UP0, UR4, UR24, UR13 ;  /* 0x0000001804047290 */ /* 0x000fe4000f83e00d */
[----:B------:R-:W-:-:S02]  /*149c0*/  @!UP3 UIADD3 UR7, UR23, UR12, URZ ;  /* 0x0000000c1707b290 */ /* 0x000fc4000fffe03f */
[----:B------:R-:W-:Y:S02]  /*149d0*/  UIADD3.X UR5, UR5, UR25, UR6, UP1, UP0 ;  /* 0x0000001905057290 */ /* 0x000fe40008fe0406 */
[----:B------:R-:W-:Y:S01]  /*149e0*/  @!UP3 UMOV UR20, UR22 ;  /* 0x000000160014bc82 */ /* 0x000fe20008000000 */
[----:B--2---:R-:W1:Y:S04]  /*149f0*/  SHFL.BFLY PT, R2, R4, 0x2, 0x1f ;  /* 0x0c401f0004027f89 */ /* 0x004e6800000e0000 */
[----:B------:R-:W2:Y:S01]  /*14a00*/  SHFL.BFLY PT, R0, R3, 0x2, 0x1f ;  /* 0x0c401f0003007f89 */ /* 0x000ea200000e0000 */
[----:B-1----:R-:W-:-:S05]  /*14a10*/  FADD.FTZ R2, R2, R4 ;  /* 0x0000000402027221 */ /* 0x002fca0000010000 */
[----:B------:R-:W1:Y:S01]  /*14a20*/  SHFL.BFLY PT, R4, R2, 0x1, 0x1f ;  /* 0x0c201f0002047f89 */ /* 0x000e6200000e0000 */
[----:B--2---:R-:W-:-:S05]  /*14a30*/  FADD.FTZ R0, R0, R3 ;  /* 0x0000000300007221 */ /* 0x004fca0000010000 */
[----:B------:R-:W2:Y:S01]  /*14a40*/  SHFL.BFLY PT, R3, R0, 0x1, 0x1f ;  /* 0x0c201f0000037f89 */ /* 0x000ea200000e0000 */
[----:B-1----:R-:W-:Y:S01]  /*14a50*/  FADD.FTZ R103, R2, R4 ;  /* 0x0000000402677221 */ /* 0x002fe20000010000 */
[----:B------:R-:W-:Y:S02]  /*14a60*/  MOV R2, 0x3f800000 ;  /* 0x3f80000000027802 */ /* 0x000fe40000000f00 */
[----:B------:R-:W-:Y:S02]  /*14a70*/  SHF.R.S32.HI R4, RZ, 0x1f, R5 ;  /* 0x0000001fff047819 */ /* 0x000fe40000011405 */
[----:B------:R-:W-:Y:S01]  /*14a80*/  FSETP.NE.FTZ.AND P4, PT, R103, RZ, PT ;  /* 0x000000ff6700720b */ /* 0x000fe20003f95000 */
[----:B--2---:R-:W-:Y:S01]  /*14a90*/  FADD.FTZ R102, R0, R3 ;  /* 0x0000000300667221 */ /* 0x004fe20000010000 */
[----:B------:R-:W-:Y:S02]  /*14aa0*/  MOV R3, 0x3f800000 ;  /* 0x3f80000000037802 */ /* 0x000fe40000000f00 */
[----:B------:R-:W-:-:S02]  /*14ab0*/  SHF.R.S32.HI R0, RZ, 0x2, R5 ;  /* 0x00000002ff007819 */ /* 0x000fc40000011405 */
[----:B------:R-:W-:Y:S02]  /*14ac0*/  FSETP.NE.FTZ.AND P3, PT, R102, RZ, PT ;  /* 0x000000ff6600720b */ /* 0x000fe40003f75000 */
[----:B------:R-:W-:Y:S02]  /*14ad0*/  LEA.HI R4, R4, R0, RZ, 0x3 ;  /* 0x0000000004047211 */ /* 0x000fe400078f18ff */
[----:B------:R-:W-:-:S03]  /*14ae0*/  LOP3.LUT R5, R5, 0x3ffffffc, RZ, 0xc0, !PT ;  /* 0x3ffffffc05057812 */ /* 0x000fc600078ec0ff */
[----:B------:R-:W1:Y:S01]  /*14af0*/  @P4 MUFU.RCP R2, R103 ;  /* 0x0000006700024308 */ /* 0x000e620000001000 */
[----:B------:R-:W-:Y:S02]  /*14b00*/  LOP3.LUT R4, R4, 0xfffffff8, RZ, 0xc0, !PT ;  /* 0xfffffff804047812 */ /* 0x000fe400078ec0ff */
[----:B------:R-:W-:Y:S02]  /*14b10*/  IADD3 R5, -R5, R140, RZ ;  /* 0x0000008c05057210 */ /* 0x000fe40007ffe1ff */
[----:B------:R-:W-:Y:S02]  /*14b20*/  IADD3 R17, R0, -R4, RZ ;  /* 0x8000000400117210 */ /* 0x000fe40007ffe0ff */
[----:B------:R-:W-:Y:S01]  /*14b30*/  LEA R138, R6, R5, 0x9 ;  /* 0x00000005068a7211 */ /* 0x000fe200078e48ff */
[----:B------:R-:W2:Y:S01]  /*14b40*/  @P3 MUFU.RCP R3, R102 ;  /* 0x0000006600033308 */ /* 0x000ea20000001000 */
[----:B------:R-:W-:Y:S01]  /*14b50*/  R2P PR, R17, 0x6 ;  /* 0x0000000611007804 */ /* 0x000fe20000000000 */
[----:B-1----:R-:W-:-:S04]  /*14b60*/  FMUL.FTZ R2, R2, c[0x0][0x2dc] ;  /* 0x0000b70002027a20 */ /* 0x002fc80000410000 */
[C---:B------:R-:W-:Y:S02]  /*14b70*/  FMUL.FTZ R137, R2.reuse, R104 ;  /* 0x0000006802897220 */ /* 0x040fe40000410000 */
[C---:B------:R-:W-:Y:S02]  /*14b80*/  FMUL.FTZ R4, R2.reuse, R105 ;  /* 0x0000006902047220 */ /* 0x040fe40000410000 */
[----:B--2---:R-:W-:Y:S02]  /*14b90*/  FMUL.FTZ R0, R3, c[0x0][0x2dc] ;  /* 0x0000b70003007a20 */ /* 0x004fe40000410000 */
[----:B------:R-:W-:Y:S01]  /*14ba0*/  FMUL.FTZ R136, R2, R108 ;  /* 0x0000006c02887220 */ /* 0x000fe20000410000 */
[----:B------:R-:W-:Y:S01]  /*14bb0*/  F2FP.PACK_AB R4, R4, R137 ;  /* 0x000000890404723e */ /* 0x000fe200000000ff */
[C---:B------:R-:W-:Y:S02]  /*14bc0*/  FMUL.FTZ R5, R2.reuse, R109 ;  /* 0x0000006d02057220 */ /* 0x040fe40000410000 */
[----:B------:R-:W-:-:S02]  /*14bd0*/  FMUL.FTZ R23, R2, R37 ;  /* 0x0000002502177220 */ /* 0x000fc40000410000 */
        /* <DEDUP_REMOVED lines=17> */
[C---:B------:R-:W-:Y:S02]  /*14cf0*/  FMUL.FTZ R133, R2.reuse, R133 ;  /* 0x0000008502857220 */ /* 0x040fe40000410000 */
        /* <DEDUP_REMOVED lines=12> */
[C---:B------:R-:W-:Y:S02]  /*14dc0*/  FMUL.FTZ R37, R2.reuse, R57 ;  /* 0x0000003902257220 */ /* 0x040fe40000410000 */
        /* <DEDUP_REMOVED lines=26> */
[----:B------:R-:W-:Y:S02]  /*14f70*/  FMUL.FTZ R97, R2, R97 ;  /* 0x0000006102617220 */ /* 0x000fe40000410000 */
        /* <DEDUP_REMOVED lines=8> */
[C---:B------:R-:W-:Y:S01]  /*15000*/  FMUL.FTZ R110, R0.reuse, R110 ;  /* 0x0000006e006e7220 */ /* 0x040fe20000410000 */
[----:B------:R-:W-:Y:S01]  /*15010*/  LOP3.LUT R2, R17, 0x1, RZ, 0xc0, !PT ;  /* 0x0000000111027812 */ /* 0x000fe200078ec0ff */
[C---:B------:R-:W-:Y:S01]  /*15020*/  FMUL.FTZ R9, R0.reuse, R111 ;  /* 0x0000006f00097220 */ /* 0x040fe20000410000 */
[----:B------:R-:W-:Y:S01]  /*15030*/  F2FP.PACK_AB R3, R3, R106 ;  /* 0x0000006a0303723e */ /* 0x000fe200000000ff */
[----:B------:R-:W-:Y:S01]  /*15040*/  FMUL.FTZ R114, R0, R114 ;  /* 0x0000007200727220 */ /* 0x000fe20000410000 */
[----:B------:R-:W-:Y:S01]  /*15050*/  ISETP.NE.U32.AND P0, PT, R2, 0x1, PT ;  /* 0x000000010200780c */ /* 0x000fe20003f05070 */
        /* <DEDUP_REMOVED lines=24> */
[C---:B------:R-:W-:Y:S01]  /*151e0*/  FMUL.FTZ R54, R0.reuse, R54 ;  /* 0x0000003600367220 */ /* 0x040fe20000410000 */
[----:B------:R-:W-:Y:S01]  /*151f0*/  MOV R8, 0x20 ;  /* 0x0000002000087802 */ /* 0x000fe20000000f00 */
[----:B------:R-:W-:Y:S01]  /*15200*/  FMUL.FTZ R38, R0, R55 ;  /* 0x0000003700267220 */ /* 0x000fe20000410000 */
[----:B------:R-:W-:Y:S01]  /*15210*/  F2FP.PACK_AB R42, R42, R6 ;  /* 0x000000062a2a723e */ /* 0x000fe200000000ff */
[----:B------:R-:W-:Y:S01]  /*15220*/  FMUL.FTZ R58, R0, R58 ;  /* 0x0000003a003a7220 */ /* 0x000fe20000410000 */
[----:B------:R-:W-:Y:S01]  /*15230*/  SEL R8, R8, 0xffffffe0, !P1 ;  /* 0xffffffe008087807 */ /* 0x000fe20004800000 */
[C---:B------:R-:W-:Y:S01]  /*15240*/  FMUL.FTZ R36, R0.reuse, R59 ;  /* 0x0000003b00247220 */ /* 0x040fe20000410000 */
[----:B------:R-:W-:Y:S01]  /*15250*/  MOV R6, 0x40 ;  /* 0x0000004000067802 */ /* 0x000fe20000000f00 */
[C---:B------:R-:W-:Y:S01]  /*15260*/  FMUL.FTZ R62, R0.reuse, R62 ;  /* 0x0000003e003e7220 */ /* 0x040fe20000410000 */
[----:B------:R-:W-:Y:S01]  /*15270*/  F2FP.PACK_AB R47, R23, R109 ;  /* 0x0000006d172f723e */ /* 0x000fe200000000ff */
[----:B------:R-:W-:Y:S01]  /*15280*/  FMUL.FTZ R34, R0, R63 ;  /* 0x0000003f00227220 */ /* 0x000fe20000410000 */
[----:B------:R-:W-:Y:S01]  /*15290*/  SEL R6, R6, 0xffffffc0, !P2 ;  /* 0xffffffc006067807 */ /* 0x000fe20005000000 */
        /* <DEDUP_REMOVED lines=33> */
[----:B------:R-:W-:Y:S02]  /*154b0*/  SHF.L.U32 R0, R17, 0x6, RZ ;  /* 0x0000000611007819 */ /* 0x000fe400000006ff */
[----:B------:R-:W-:Y:S02]  /*154c0*/  F2FP.PACK_AB R18, R18, R94 ;  /* 0x0000005e1212723e */ /* 0x000fe400000000ff */
[----:B------:R-:W-:Y:S02]  /*154d0*/  LOP3.LUT R0, R0, 0x1c0, RZ, 0xc0, !PT ;  /* 0x000001c000007812 */ /* 0x000fe400078ec0ff */
[----:B------:R-:W-:-:S02]  /*154e0*/  F2FP.PACK_AB R17, R97, R96 ;  /* 0x000000606111723e */ /* 0x000fc400000000ff */
[----:B------:R-:W-:Y:S02]  /*154f0*/  LEA.HI R0, R0, R0, RZ, 0x1d ;  /* 0x0000000000007211 */ /* 0x000fe400078fe8ff */
[----:B------:R-:W-:Y:S02]  /*15500*/  F2FP.PACK_AB R16, R99, R98 ;  /* 0x000000626310723e */ /* 0x000fe400000000ff */
[----:B------:R-:W-:-:S04]  /*15510*/  LEA R0, R138, R0, 0x1 ;  /* 0x000000008a007211 */ /* 0x000fc800078e08ff */
[----:B------:R-:W-:-:S04]  /*15520*/  SHF.L.U32 R0, R0, 0x1, RZ ;  /* 0x0000000100007819 */ /* 0x000fc800000006ff */
[C---:B------:R-:W-:Y:S01]  /*15530*/  IADD3 R2, R0.reuse, -0x10, RZ ;  /* 0xfffffff000027810 */ /* 0x040fe20007ffe0ff */
[----:B------:R1:W-:Y:S01]  /*15540*/  STS [R0+0x400], R3 ;  /* 0x0004000300007388 */ /* 0x0003e20000000800 */
[----:B------:R-:W-:-:S03]  /*15550*/  @P0 IADD3 R2, R0, 0x10, RZ ;  /* 0x0000001000020810 */ /* 0x000fc60007ffe0ff */
[----:B------:R2:W-:Y:S04]  /*15560*/  STS [R0], R4 ;  /* 0x0000000400007388 */ /* 0x0005e80000000800 */
[----:B------:R3:W-:Y:S04]  /*15570*/  STS [R2], R5 ;  /* 0x0000000502007388 */ /* 0x0007e80000000800 */
[----:B------:R-:W-:Y:S01]  /*15580*/  STS [R2+0x400], R9 ;  /* 0x0004000902007388 */ /* 0x000fe20000000800 */
[----:B-1----:R-:W-:Y:S02]  /*15590*/  IADD3 R3, R0, R8, RZ ;  /* 0x0000000800037210 */ /* 0x002fe40007ffe0ff */
[----:B------:R-:W-:-:S02]  /*155a0*/  IADD3 R8, R8, R2, RZ ;  /* 0x0000000208087210 */ /* 0x000fc40007ffe0ff */
[-C--:B--2---:R-:W-:Y:S01]  /*155b0*/  IADD3 R4, R3, R6.reuse, RZ ;  /* 0x0000000603047210 */ /* 0x084fe20007ffe0ff */
[----:B------:R1:W-:Y:S01]  /*155c0*/  STS [R3], R7 ;  /* 0x0000000703007388 */ /* 0x0003e20000000800 */
[----:B---3--:R-:W-:-:S03]  /*155d0*/  IADD3 R5, R0, R6, RZ ;  /* 0x0000000600057210 */ /* 0x008fc60007ffe0ff */
[----:B------:R-:W-:Y:S04]  /*155e0*/  STS [R3+0x400], R11 ;  /* 0x0004000b03007388 */ /* 0x000fe80000000800 */
[----:B------:R-:W-:Y:S04]  /*155f0*/  STS [R8], R10 ;  /* 0x0000000a08007388 */ /* 0x000fe80000000800 */
[----:B------:R-:W-:Y:S04]  /*15600*/  STS [R8+0x400], R13 ;  /* 0x0004000d08007388 */ /* 0x000fe80000000800 */
[----:B------:R-:W-:Y:S04]  /*15610*/  STS [R5], R12 ;  /* 0x0000000c05007388 */ /* 0x000fe80000000800 */
[----:B------:R-:W-:Y:S01]  /*15620*/  STS [R5+0x400], R15 ;  /* 0x0004000f05007388 */ /* 0x000fe20000000800 */
[----:B-1----:R-:W-:-:S02]  /*15630*/  IADD3 R7, R6, R2, RZ ;  /* 0x0000000206077210 */ /* 0x002fc40007ffe0ff */
[----:B------:R-:W-:-:S03]  /*15640*/  IADD3 R6, R8, R6, RZ ;  /* 0x0000000608067210 */ /* 0x000fc60007ffe0ff */
        /* <DEDUP_REMOVED lines=27> */
[----:B------:R3:W-:Y:S04]  /*15800*/  STS [R3+0x4400], R26 ;  /* 0x0044001a03007388 */ /* 0x0007e80000000800 */
[----:B------:R-:W-:Y:S04]  /*15810*/  STS [R8+0x4000], R25 ;  /* 0x0040001908007388 */ /* 0x000fe80000000800 */
[----:B------:R4:W-:Y:S01]  /*15820*/  STS [R8+0x4400], R24 ;  /* 0x0044001808007388 */ /* 0x0009e20000000800 */
[----:B-1----:R-:W-:-:S03]  /*15830*/  LOP3.LUT R0, R139, 0xffffffe0, RZ, 0xc0, !PT ;  /* 0xffffffe08b007812 */ /* 0x002fc600078ec0ff */
[----:B------:R-:W-:Y:S01]  /*15840*/  STS [R5+0x4000], R23 ;  /* 0x0040001705007388 */ /* 0x000fe20000000800 */
[----:B------:R-:W-:-:S03]  /*15850*/  IADD3 R0, R140, -R0, RZ ;  /* 0x800000008c007210 */ /* 0x000fc60007ffe0ff */
[----:B------:R-:W-:Y:S01]  /*15860*/  STS [R5+0x4400], R22 ;  /* 0x0044001605007388 */ /* 0x000fe20000000800 */
[----:B--2---:R-:W1:Y:S01]  /*15870*/  @P4 MUFU.LG2 R2, R103 ;  /* 0x0000006700024308 */ /* 0x004e620000000c00 */
[----:B------:R-:W-:Y:S02]  /*15880*/  LOP3.LUT P0, RZ, R0, 0x3, RZ, 0xc0, !PT ;  /* 0x0000000300ff7812 */ /* 0x000fe4000780c0ff */
[----:B------:R-:W-:Y:S04]  /*15890*/  STS [R7+0x4000], R21 ;  /* 0x0040001507007388 */ /* 0x000fe80000000800 */
[----:B------:R2:W-:Y:S01]  /*158a0*/  STS [R7+0x4400], R20 ;  /* 0x0044001407007388 */ /* 0x0005e20000000800 */
[----:B---3--:R-:W3:Y:S03]  /*158b0*/  @P3 MUFU.LG2 R3, R102 ;  /* 0x0000006600033308 */ /* 0x008ee60000000c00 */
[----:B------:R2:W-:Y:S04]  /*158c0*/  STS [R4+0x4000], R19 ;  /* 0x0040001304007388 */ /* 0x0005e80000000800 */
[----:B------:R2:W-:Y:S01]  /*158d0*/  STS [R4+0x4400], R18 ;  /* 0x0044001204007388 */ /* 0x0005e20000000800 */
[----:B-1----:R-:W-:Y:S01]  /*158e0*/  @P4 FMUL.FTZ R2, R2, 0.69314718246459960938 ;  /* 0x3f31721802024820 */ /* 0x002fe20000410000 */
[----:B----4-:R-:W-:-:S02]  /*158f0*/  MOV R8, 0x7f800000 ;  /* 0x7f80000000087802 */ /* 0x010fc40000000f00 */
[----:B------:R1:W-:Y:S04]  /*15900*/  STS [R6+0x4000], R17 ;  /* 0x0040001106007388 */ /* 0x0003e80000000800 */
[----:B------:R1:W-:Y:S01]  /*15910*/  STS [R6+0x4400], R16 ;  /* 0x0044001006007388 */ /* 0x0003e20000000800 */
[----:B---3--:R-:W-:-:S03]  /*15920*/  @P3 FMUL.FTZ R0, R3, 0.69314718246459960938 ;  /* 0x3f31721803003820 */ /* 0x008fc60000410000 */
[----:B------:R-:W-:Y:S01]  /*15930*/  BAR.SYNC.DEFER_BLOCKING 0x0 ;  /* 0x0000000000007b1d */ /* 0x000fe20000010000 */
[----:B------:R-:W-:Y:S01]  /*15940*/  @P3 FFMA.FTZ R8, R100, c[0x0][0x238], R0 ;  /* 0x00008e0064083a23 */ /* 0x000fe20000010000 */
[----:B--2---:R-:W-:Y:S01]  /*15950*/  MOV R7, 0x7f800000 ;  /* 0x7f80000000077802 */ /* 0x004fe20000000f00 */
[----:B------:R-:W-:-:S03]  /*15960*/  @P4 FFMA.FTZ R7, R101, c[0x0][0x238], R2 ;  /* 0x00008e0065074a23 */ /* 0x000fc60000010002 */
        /* <DEDUP_REMOVED lines=13> */
[----:B--23--:R-:W2:Y:S01]  /*15a40*/  LDL.LU R142, [R1+0xc4] ;  /* 0x0000c400018e7983 */ /* 0x00cea20000300800 */
[----:B------:R-:W-:Y:S01]  /*15a50*/  UIMAD UR6, UR9, -0x40, UR17 ;  /* 0xffffffc0090678a4 */ /* 0x000fe2000f8e0211 */
[----:B--2---:R-:W-:-:S05]  /*15a60*/  IADD3 R0, R142, 0x8, RZ ;  /* 0x000000088e007810 */ /* 0x004fca0007ffe0ff */
[----:B------:R-:W-:Y:S02]  /*15a70*/  ISETP.GE.AND P3, PT, R142, UR6, PT ;  /* 0x000000068e007c0c */ /* 0x000fe4000bf66270 */
[----:B------:R-:W-:-:S11]  /*15a80*/  ISETP.GE.AND P2, PT, R0, UR6, PT ;  /* 0x0000000600007c0c */ /* 0x000fd6000bf46270 */
[----:B------:R-:W-:Y:S02]  /*15a90*/  @!P3 IMAD R2, R142, UR15, RZ ;  /* 0x0000000f8e02bc24 */ /* 0x000fe4000f8e02ff */
[----:B------:R-:W-:-:S03]  /*15aa0*/  @!P2 IMAD R0, R0, UR15, RZ ;  /* 0x0000000f0000ac24 */ /* 0x000fc6000f8e02ff */
[----:B------:R-:W-:Y:S02]  /*15ab0*/  @!P3 IADD3 R3, P1, R2, UR4, RZ ;  /* 0x000000040203bc10 */ /* 0x000fe4000ff3e0ff */
[----:B-1----:R-:W-:Y:S02]  /*15ac0*/  @!P2 IADD3 R6, P0, R0, UR4, RZ ;  /* 0x000000040006ac10 */ /* 0x002fe4000ff1e0ff */
        /* <DEDUP_REMOVED lines=8> */
.L_x_1095:
[----:B--23--:R-:W-:Y:S05]  /*15b50*/  BSYNC B0 ;  /* 0x0000000000007941 */ /* 0x00cfea0003800000 */
.L_x_1094:
[----:B------:R-:W2:Y:S04]  /*15b60*/  LDL.64 R64, [R1+0x88] ;  /* 0x0000880001407983 */ /* 0x000ea80000100a00 */
[----:B------:R3:W5:Y:S04]  /*15b70*/  LDL R14, [R1+0x98] ;  /* 0x00009800010e7983 */ /* 0x0007680000100800 */
[----:B------:R3:W5:Y:S01]  /*15b80*/  LDL R13, [R1+0x9c] ;  /* 0x00009c00010d7983 */ /* 0x0007620000100800 */
[----:B------:R-:W-:Y:S01]  /*15b90*/  LEA.HI R12, R141, R140, RZ, 0x3 ;  /* 0x0000008c8d0c7211 */ /* 0x000fe200078f18ff */
[----:B------:R-:W-:Y:S01]  /*15ba0*/  UIMAD UR9, UR9, -0x40, UR17 ;  /* 0xffffffc0090978a4 */ /* 0x000fe2000f8e0211 */
[----:B------:R-:W-:Y:S01]  /*15bb0*/  BSSY B0, `(.L_x_1096) ;  /* 0x0000022000007945 */ /* 0x000fe20003800000 */
[----:B------:R-:W4:Y:S01]  /*15bc0*/  S2R R0, SR_TID.X ;  /* 0x0000000000007919 */ /* 0x000f220000002100 */
[----:B-1----:R-:W-:Y:S01]  /*15bd0*/  SHF.R.S32.HI R3, RZ, 0x3, R12 ;  /* 0x00000003ff037819 */ /* 0x002fe2000001140c */
[----:B------:R-:W-:-:S02]  /*15be0*/  USHF.R.S32.HI UR6, URZ, 0x1f, UR10 ;  /* 0x0000001f3f067899 */ /* 0x000fc4000801140a */
[----:B------:R-:W1:Y:S01]  /*15bf0*/  S2R R10, SR_CTAID.Z ;  /* 0x00000000000a7919 */ /* 0x000e620000002700 */
[----:B------:R-:W-:Y:S02]  /*15c00*/  ULDC.64 UR4, c[0x0][0x1f0] ;  /* 0x00007c0000047ab9 */ /* 0x000fe40000000a00 */
[----:B------:R-:W-:-:S04]  /*15c10*/  UIMAD UR4, UR6, UR4, URZ ;  /* 0x00000004060472a4 */ /* 0x000fc8000f8e023f */
[----:B------:R-:W-:Y:S01]  /*15c20*/  UIMAD UR4, UR10, UR5, UR4 ;  /* 0x000000050a0472a4 */ /* 0x000fe2000f8e0204 */
[----:B----4-:R-:W-:-:S04]  /*15c30*/  SHF.R.S32.HI R2, RZ, 0x1f, R0 ;  /* 0x0000001fff027819 */ /* 0x010fc80000011400 */
[----:B------:R-:W-:-:S04]  /*15c40*/  LEA.HI R2, R2, R0, RZ, 0x3 ;  /* 0x0000000002027211 */ /* 0x000fc800078f18ff */
[----:B------:R-:W-:Y:S02]  /*15c50*/  SHF.R.S32.HI R2, RZ, 0x3, R2 ;  /* 0x00000003ff027819 */ /* 0x000fe40000011402 */
[----:B--2---:R-:W-:Y:S02]  /*15c60*/  SHF.R.S32.HI R0, RZ, 0x1f, R64 ;  /* 0x0000001fff007819 */ /* 0x004fe40000011440 */
[----:B------:R-:W-:-:S04]  /*15c70*/  IADD3 R4, P0, R64, UR20, RZ ;  /* 0x0000001440047c10 */ /* 0x000fc8000ff1e0ff */
[----:B------:R-:W-:Y:S01]  /*15c80*/  IADD3.X R5, R0, UR7, RZ, P0, !PT ;  /* 0x0000000700057c10 */ /* 0x000fe200087fe4ff */
[----:B------:R-:W-:Y:S01]  /*15c90*/  IMAD.U32 R0, RZ, RZ, UR14 ;  /* 0x0000000eff007e24 */ /* 0x000fe2000f8e00ff */
[----:B------:R-:W-:Y:S02]  /*15ca0*/  ISETP.GE.AND P0, PT, R3, UR9, PT ;  /* 0x0000000903007c0c */ /* 0x000fe4000bf06270 */
[----:B------:R-:W-:Y:S01]  /*15cb0*/  SHF.R.S32.HI R3, RZ, 0x1f, R2 ;  /* 0x0000001fff037819 */ /* 0x000fe20000011402 */
[----:B-1----:R-:W-:-:S04]  /*15cc0*/  IMAD.WIDE.U32 R10, R10, c[0x0][0x1f0], R4 ;  /* 0x00007c000a0a7a25 */ /* 0x002fc800078e0004 */
[----:B------:R-:W-:Y:S01]  /*15cd0*/  IMAD.WIDE R2, R0, 0x40, R2 ;  /* 0x0000004000027825 */ /* 0x000fe200078e0202 */
[----:B------:R-:W-:-:S05]  /*15ce0*/  IADD3 R9, R11, UR4, RZ ;  /* 0x000000040b097c10 */ /* 0x000fca000fffe0ff */
[----:B------:R-:W-:Y:S05]  /*15cf0*/  @P0 BRA `(.L_x_1097) ;  /* 0x000000d000000947 */ /* 0x000fea0003800000 */
[----:B---3--:R-:W-:Y:S01]  /*15d00*/  IMAD R0, R3, c[0x0][0x1e8], RZ ;  /* 0x00007a0003007a24 */ /* 0x008fe200078e02ff */
        /* <DEDUP_REMOVED lines=12> */
.L_x_1097:
[----:B---3--:R-:W-:Y:S05]  /*15dd0*/  BSYNC B0 ;  /* 0x0000000000007941 */ /* 0x008fea0003800000 */
.L_x_1096:
        /* <DEDUP_REMOVED lines=20> */
.L_x_1099:
[----:B------:R-:W-:Y:S05]  /*15f20*/  BSYNC B0 ;  /* 0x0000000000007941 */ /* 0x000fea0003800000 */
.L_x_1098:
        /* <DEDUP_REMOVED lines=20> */
.L_x_1101:
[----:B------:R-:W-:Y:S05]  /*16070*/  BSYNC B0 ;  /* 0x0000000000007941 */ /* 0x000fea0003800000 */
.L_x_1100:
        /* <DEDUP_REMOVED lines=21> */
.L_x_1102:
        /* <DEDUP_REMOVED lines=11> */
.L_x_1298:


//--------------------- .text._ZN5flash16flash_fwd_kernelI23Flash_fwd_kernel_traitsILi192ELi64ELi64ELi4ELb0ELb0EN7cutlass6half_tE19Flash_kernel_traitsILi192ELi64ELi64ELi4ES3_EELb0ELb0ELb1ELb0ELb0ELb0ELb1ELb0EEEvNS_16Flash_fwd_paramsE --------------------------
	.section	.text._ZN5flash16flash_fwd_kernelI23Flash_fwd_kernel_traitsILi192ELi64ELi64ELi4ELb0ELb0EN7cutlass6half_tE19Flash_kernel_traitsILi192ELi64ELi64ELi4ES3_EELb0ELb0ELb1ELb0ELb0ELb0ELb1ELb0EEEvNS_16Flash_fwd_paramsE,"ax",@progbits
	.sectioninfo	@"SHI_REGISTERS=254"
	.align	128
        .global         _ZN5flash16flash_fwd_kernelI23Flash_fwd_kernel_traitsILi192ELi64ELi64ELi4ELb0ELb0EN7cutlass6half_tE19Flash_kernel_traitsILi192ELi64ELi64ELi4ES3_EELb0ELb0ELb1ELb0ELb0ELb0ELb1ELb0EEEvNS_16Flash_fwd_paramsE
        .type           _ZN5flash16flash_fwd_kernelI23Flash_fwd_kernel_traitsILi192ELi64ELi64ELi4ELb0ELb0EN7cutlass6half_tE19Flash_kernel_traitsILi192ELi64ELi64ELi4ES3_EELb0ELb0ELb1ELb0ELb0ELb0ELb1ELb0EEEvNS_16Flash_fwd_paramsE,@function
        .size           _ZN5flash16flash_fwd_kernelI23Flash_fwd_kernel_traitsILi192ELi64ELi64ELi4ELb0ELb0EN7cutlass6half_tE19Flash_kernel_traitsILi192ELi64ELi64ELi4ES3_EELb0ELb0ELb1ELb0ELb0ELb0ELb1ELb0EEEvNS_16Flash_fwd_paramsE,(.L_x_1299 - _ZN5flash16flash_fwd_kernelI23Flash_fwd_kernel_traitsILi192ELi64ELi64ELi4ELb0ELb0EN7cutlass6half_tE19Flash_kernel_traitsILi192ELi64ELi64ELi4ES3_EELb0ELb0ELb1ELb0ELb0ELb0ELb1ELb0EEEvNS_16Flash_fwd_paramsE)
        .other          _ZN5flash16flash_fwd_kernelI23Flash_fwd_kernel_traitsILi192ELi64ELi64ELi4ELb0ELb0EN7cutlass6half_tE19Flash_kernel_traitsILi192ELi64ELi64ELi4ES3_EELb0ELb0ELb1ELb0ELb0ELb0ELb1ELb0EEEvNS_16Flash_fwd_paramsE,@"STO_CUDA_ENTRY STV_DEFAULT"
_ZN5flash16flash_fwd_kernelI23Flash_fwd_kernel_traitsILi192ELi64ELi64ELi4ELb0ELb0EN7cutlass6half_tE19Flash_kernel_traitsILi192ELi64ELi64ELi4ES3_EELb0ELb0ELb1ELb0ELb0ELb0ELb1ELb0EEEvNS_16Flash_fwd_paramsE:
.text._ZN5flash16flash_fwd_kernelI23Flash_fwd_kernel_traitsILi192ELi64ELi64ELi4ELb0ELb0EN7cutlass6half_tE19Flash_kernel_traitsILi192ELi64ELi64ELi4ES3_EELb0ELb0ELb1ELb0ELb0ELb0ELb1ELb0EEEvNS_16Flash_fwd_paramsE:
        /* <DEDUP_REMOVED lines=56> */
.L_x_1103:
[----:B------:R-:W-:Y:S02]  /*0380*/  ULDC UR6, c[0x0][0x218] ;  /* 0x0000860000067ab9 */ /* 0x000fe40000000800 */
.L_x_1104:
        /* <DEDUP_REMOVED lines=64> */
[----:B------:R-:W-:-:S02]  /*0790*/  @!UP0 UIMAD UR21, UR21, UR4, URZ ;  /* 0x00000004151582a4 */ /* 0x000fc4000f8e023f */
[----:B------:R-:W-:Y:S01]  /*07a0*/  @UP0 UIMAD UR7, UR11, UR7, UR9 ;  /* 0x000000070b0702a4 */ /* 0x000fe2000f8e0209 */
[----:B------:R-:W-:Y:S01]  /*07b0*/  IMAD.WIDE R16, R17, 0x40, R14 ;  /* 0x0000004011107825 */ /* 0x000fe200078e020e */
[----:B------:R-:W-:Y:S01]  /*07c0*/  ULDC UR10, c[0x0][0x214] ;  /* 0x00008500000a7ab9 */ /* 0x000fe20000000800 */
[C---:B------:R-:W-:Y:S01]  /*07d0*/  IADD3 R7, R8.reuse, 0x40, RZ ;  /* 0x0000004008077810 */ /* 0x040fe20007ffe0ff */
[----:B------:R-:W-:Y:S01]  /*07e0*/  @UP1 ULDC UR16, c[0x0][0x210] ;  /* 0x0000840000101ab9 */ /* 0x000fe20000000800 */
[----:B------:R-:W-:Y:S01]  /*07f0*/  IADD3 R6, R8, 0x80, RZ ;  /* 0x0000008008067810 */ /* 0x000fe20007ffe0ff */
[----:B------:R-:W-:Y:S02]  /*0800*/  @!UP0 UIMAD.WIDE.U32 UR24, UR12, UR4, URZ ;  /* 0x000000040c1882a5 */ /* 0x000fe4000f8e003f */
[----:B------:R-:W-:Y:S02]  /*0810*/  ULDC UR9, c[0x0][0x234] ;  /* 0x00008d0000097ab9 */ /* 0x000fe40000000800 */
[----:B------:R-:W-:-:S02]  /*0820*/  @UP1 UIMAD UR16, UR16, UR10, URZ ;  /* 0x0000000a101012a4 */ /* 0x000fc4000f8e023f */
[----:B------:R-:W-:Y:S02]  /*0830*/  @!UP1 USEL UR16, UR10, UR9, !UP2 ;  /* 0x000000090a109287 */ /* 0x000fe4000d000000 */
[----:B------:R-:W-:Y:S02]  /*0840*/  @!UP0 UIMAD UR21, UR12, UR5, UR21 ;  /* 0x000000050c1582a4 */ /* 0x000fe4000f8e0215 */
[----:B------:R-:W-:Y:S02]  /*0850*/  ULDC UR6, c[0x0][0x1c0] ;  /* 0x0000700000067ab9 */ /* 0x000fe40000000800 */
[----:B------:R-:W-:Y:S02]  /*0860*/  @UP1 UMOV UR20, 0x1 ;  /* 0x0000000100141882 */ /* 0x000fe40000000000 */
[----:B------:R-:W-:Y:S02]  /*0870*/  @!UP1 UIMAD UR20, UR16, UR6, URZ ;  /* 0x00000006101492a4 */ /* 0x000fe4000f8e023f */
[----:B------:R-:W-:-:S02]  /*0880*/  USHF.R.S32.HI UR22, URZ, 0x1f, UR13 ;  /* 0x0000001f3f167899 */ /* 0x000fc4000801140d */
[----:B------:R-:W-:Y:S02]  /*0890*/  @!UP0 UMOV UR8, UR24 ;  /* 0x0000001800088c82 */ /* 0x000fe40008000000 */
[----:B------:R-:W-:Y:S01]  /*08a0*/  @!UP0 UIADD3 UR7, UR25, UR21, URZ ;  /* 0x0000001519078290 */ /* 0x000fe2000fffe03f */
[C---:B------:R-:W-:Y:S01]  /*08b0*/  IADD3 R2, P0, R8.reuse, UR8, RZ ;  /* 0x0000000808027c10 */ /* 0x040fe2000ff1e0ff */
[----:B------:R-:W-:Y:S02]  /*08c0*/  UIADD3 UR17, -UR15, UR17, URZ ;  /* 0x000000110f117290 */ /* 0x000fe4000fffe13f */
[----:B------:R-:W-:Y:S02]  /*08d0*/  @!UP3 UIMAD UR23, UR12, UR10, URZ ;  /* 0x0000000a0c17b2a4 */ /* 0x000fe4000f8e023f */
[----:B------:R-:W-:Y:S01]  /*08e0*/  UIMAD UR20, UR12, UR20, URZ ;  /* 0x000000140c1472a4 */ /* 0x000fe2000f8e023f */
[----:B------:R-:W-:Y:S01]  /*08f0*/  LEA.HI.X.SX32 R3, R8, UR7, 0x1, P0 ;  /* 0x0000000708037c11 */ /* 0x000fe200080f0eff */
[----:B------:R-:W-:Y:S01]  /*0900*/  ULDC.64 UR4, c[0x0][0x1f0] ;  /* 0x00007c0000047ab9 */ /* 0x000fe20000000a00 */
[----:B------:R-:W-:Y:S01]  /*0910*/  ISETP.GE.AND P0, PT, R14, UR17, PT ;  /* 0x000000110e007c0c */ /* 0x000fe2000bf06270 */
[----:B------:R-:W-:-:S02]  /*0920*/  UIMAD UR4, UR22, UR4, URZ ;  /* 0x00000004160472a4 */ /* 0x000fc4000f8e023f */
[----:B------:R-:W-:Y:S01]  /*0930*/  @!UP3 USEL UR23, UR23, UR11, !UP0 ;  /* 0x0000000b1717b287 */ /* 0x000fe2000c000000 */
[----:B-1----:R-:W-:Y:S01]  /*0940*/  IMAD.WIDE.U32 R10, R10, c[0x0][0x1f0], R2 ;  /* 0x00007c000a0a7a25 */ /* 0x002fe200078e0002 */
[----:B------:R-:W-:Y:S02]  /*0950*/  @UP1 ULDC UR22, c[0x0][0x210] ;  /* 0x0000840000161ab9 */ /* 0x000fe40000000800 */
[----:B------:R-:W-:Y:S02]  /*0960*/  USEL UR20, UR20, URZ, UP3 ;  /* 0x0000003f14147287 */ /* 0x000fe40009800000 */
[----:B------:R-:W-:Y:S02]  /*0970*/  @!UP1 UMOV UR22, 0x1 ;  /* 0x0000000100169882 */ /* 0x000fe40000000000 */
[----:B------:R-:W-:Y:S02]  /*0980*/  UIMAD UR15, UR15, UR22, URZ ;  /* 0x000000160f0f72a4 */ /* 0x000fe4000f8e023f */
[----:B------:R-:W-:-:S02]  /*0990*/  UIMAD UR16, UR13, UR16, UR20 ;  /* 0x000000100d1072a4 */ /* 0x000fc4000f8e0214 */
[----:B------:R-:W-:Y:S02]  /*09a0*/  UMOV UR26, URZ ;  /* 0x0000003f001a7c82 */ /* 0x000fe40008000000 */
        /* <DEDUP_REMOVED lines=23> */
.L_x_1107:
[----:B------:R-:W-:Y:S05]  /*0b20*/  BSYNC B0 ;  /* 0x0000000000007941 */ /* 0x000fea0003800000 */
.L_x_1106:
        /* <DEDUP_REMOVED lines=20> */
.L_x_1109:
[----:B------:R-:W-:Y:S05]  /*0c70*/  BSYNC B0 ;  /* 0x0000000000007941 */ /* 0x000fea0003800000 */
.L_x_1108:
        /* <DEDUP_REMOVED lines=20> */
.L_x_1111:
[----:B------:R-:W-:Y:S05]  /*0dc0*/  BSYNC B0 ;  /* 0x0000000000007941 */ /* 0x000fea0003800000 */
.L_x_1110:
        /* <DEDUP_REMOVED lines=19> */
.L_x_1113:
[----:B------:R-:W-:Y:S05]  /*0f00*/  BSYNC B0 ;  /* 0x0000000000007941 */ /* 0x000fea0003800000 */
.L_x_1112:
        /* <DEDUP_REMOVED lines=35> */
.L_x_1105:
        /* <DEDUP_REMOVED lines=32> */
.L_x_1114:
        /* <DEDUP_REMOVED lines=44> */
.L_x_1115:
        /* <DEDUP_REMOVED lines=33> */
[----:B------:R-:W-:Y:S01]  /*1810*/  IADD3 R10, P0, R214, UR6, RZ ;  /* 0x00000006d60a7c10 */ /* 0x000fe2000ff1e0ff */
[----:B------:R-:W-:Y:S01]  /*1820*/  UIADD3 UR6, -UR15, UR17, URZ ;  /* 0x000000110f067290 */ /* 0x000fe2000fffe13f */
[----:B------:R-:W-:Y:S01]  /*1830*/  LEA.HI R5, R0, R7, RZ, 0x3 ;  /* 0x0000000700057211 */ /* 0x000fe200078f18ff */
[----:B------:R-:W-:Y:S01]  /*1840*/  IMAD.SHL.U32 R9, R201, 0x8, RZ ;  /* 0x00000008c9097824 */ /* 0x000fe200078e00ff */
[----:B------:R-:W-:-:S02]  /*1850*/  LEA.HI R6, R3, R4, RZ, 0x6 ;  /* 0x0000000403067211 */ /* 0x000fc400078f30ff */
[C---:B------:R-:W-:Y:S01]  /*1860*/  LOP3.LUT R0, R5.reuse, 0xfffffff8, RZ, 0xc0, !PT ;  /* 0xfffffff805007812 */ /* 0x040fe200078ec0ff */
[----:B------:R-:W-:Y:S01]  /*1870*/  IMAD.SHL.U32 R5, R5, 0x40, RZ ;  /* 0x0000004005057824 */ /* 0x000fe200078e00ff */
[----:B------:R-:W-:Y:S01]  /*1880*/  IADD3.X R11, R215, UR20, RZ, P0, !PT ;  /* 0x00000014d70b7c10 */ /* 0x000fe200087fe4ff */
[----:B------:R-:W-:Y:S01]  /*1890*/  IMAD.SHL.U32 R6, R6, 0x8, RZ ;  /* 0x0000000806067824 */ /* 0x000fe200078e00ff */
[----:B------:R-:W-:Y:S01]  /*18a0*/  IADD3 R206, P1, R12, UR24, RZ ;  /* 0x000000180cce7c10 */ /* 0x000fe2000ff3e0ff */
[----:B------:R-:W-:Y:S01]  /*18b0*/  IMAD.IADD R0, R7, 0x1, -R0 ;  /* 0x0000000107007824 */ /* 0x000fe200078e0a00 */
[----:B------:R-:W-:Y:S01]  /*18c0*/  IADD3 R204, R214, 0x40, RZ ;  /* 0x00000040d6cc7810 */ /* 0x000fe20007ffe0ff */
[----:B-1----:R-:W-:Y:S01]  /*18d0*/  IMAD.WIDE.U32 R16, R16, c[0x0][0x1a8], R10 ;  /* 0x00006a0010107a25 */ /* 0x002fe200078e000a */
[----:B------:R-:W-:Y:S02]  /*18e0*/  LOP3.LUT R205, R205, 0xfffffe00, R6, 0xf8, !PT ;  /* 0xfffffe00cdcd7812 */ /* 0x000fe400078ef806 */
[C---:B------:R-:W-:Y:S01]  /*18f0*/  LOP3.LUT P3, RZ, R0.reuse, 0x4, RZ, 0xc0, !PT ;  /* 0x0000000400ff7812 */ /* 0x040fe2000786c0ff */
[----:B------:R-:W-:Y:S01]  /*1900*/  IMAD R7, R15, c[0x0][0x1a0], RZ ;  /* 0x000068000f077a24 */ /* 0x000fe200078e02ff */
[----:B------:R-:W-:Y:S01]  /*1910*/  LOP3.LUT P2, RZ, R0, 0x2, RZ, 0xc0, !PT ;  /* 0x0000000200ff7812 */ /* 0x000fe2000784c0ff */
[----:B------:R-:W-:Y:S01]  /*1920*/  IMAD.WIDE.U32 R10, R14, c[0x0][0x1a0], R214 ;  /* 0x000068000e0a7a25 */ /* 0x000fe200078e00d6 */
[----:B------:R-:W-:-:S02]  /*1930*/  IADD3.X R207, R13, UR7, R8, P1, !PT ;  /* 0x000000070dcf7c10 */ /* 0x000fc40008ffe408 */
[----:B------:R-:W-:Y:S01]  /*1940*/  IADD3 R203, R214, 0x80, RZ ;  /* 0x00000080d6cb7810 */ /* 0x000fe20007ffe0ff */
[----:B------:R-:W-:Y:S01]  /*1950*/  IMAD.SHL.U32 R0, R0, 0x40, RZ ;  /* 0x0000004000007824 */ /* 0x000fe200078e00ff */
[----:B------:R-:W-:Y:S01]  /*1960*/  IADD3 R6, P0, R10, UR26, RZ ;  /* 0x0000001a0a067c10 */ /* 0x000fe2000ff1e0ff */
[----:B------:R-:W-:Y:S02]  /*1970*/  IMAD R7, R14, c[0x0][0x1a4], R7 ;  /* 0x000069000e077a24 */ /* 0x000fe400078e0207 */
[----:B------:R-:W-:Y:S01]  /*1980*/  IMAD.WIDE.U32 R206, R134, c[0x0][0x1b0], R206 ;  /* 0x00006c0086ce7a25 */ /* 0x000fe200078e00ce */
[----:B------:R-:W-:Y:S02]  /*1990*/  LOP3.LUT R0, R0, 0x1c0, RZ, 0xc0, !PT ;  /* 0x000001c000007812 */ /* 0x000fe400078ec0ff */
        /* <DEDUP_REMOVED lines=8> */
[----:B------:R-:W-:Y:S01]  /*1a20*/  LEA.HI R6, R3, R4, RZ, 0x5 ;  /* 0x0000000403067211 */ /* 0x000fe200078f28ff */
[----:B------:R-:W-:Y:S01]  /*1a30*/  IMAD.MOV.U32 R7, RZ, RZ, 0x10 ;  /* 0x00000010ff077424 */ /* 0x000fe200078e00ff */
[----:B------:R-:W-:Y:S01]  /*1a40*/  LOP3.LUT R0, R9, R0, RZ, 0x3c, !PT ;  /* 0x0000000009007212 */ /* 0x000fe200078e3cff */
[----:B------:R-:W-:Y:S01]  /*1a50*/  IMAD.SHL.U32 R205, R205, 0x2, RZ ;  /* 0x00000002cdcd7824 */ /* 0x000fe200078e00ff */
[----:B------:R-:W-:Y:S01]  /*1a60*/  SHF.R.S32.HI R89, RZ, 0x5, R6 ;  /* 0x00000005ff597819 */ /* 0x000fe20000011406 */
[----:B------:R-:W-:Y:S01]  /*1a70*/  IMAD.IADD R209, R207, 0x1, R209 ;  /* 0x00000001cfd17824 */ /* 0x000fe200078e02d1 */
[----:B------:R-:W-:Y:S01]  /*1a80*/  LOP3.LUT R0, R0, 0xfffffe00, R5, 0xf8, !PT ;  /* 0xfffffe0000007812 */ /* 0x000fe200078ef805 */
[----:B------:R-:W-:Y:S01]  /*1a90*/  IMAD.MOV.U32 R5, RZ, RZ, 0x20 ;  /* 0x00000020ff057424 */ /* 0x000fe200078e00ff */
[----:B------:R-:W-:Y:S01]  /*1aa0*/  IADD3 R13, R17, UR4, RZ ;  /* 0x00000004110d7c10 */ /* 0x000fe2000fffe0ff */
[----:B------:R-:W-:Y:S01]  /*1ab0*/  IMAD.IADD R219, R135, 0x1, R219 ;  /* 0x0000000187db7824 */ /* 0x000fe200078e02db */
[----:B------:R-:W-:-:S02]  /*1ac0*/  SEL R7, R7, 0xfffffff0, !P2 ;  /* 0xfffffff007077807 */ /* 0x000fc40005000000 */
[----:B------:R-:W-:Y:S01]  /*1ad0*/  SEL R5, R5, 0xffffffe0, !P3 ;  /* 0xffffffe005057807 */ /* 0x000fe20005800000 */
        /* <DEDUP_REMOVED lines=31> */
.L_x_1117:
[----:B------:R-:W-:Y:S05]  /*1cd0*/  BSYNC B0 ;  /* 0x0000000000007941 */ /* 0x000fea0003800000 */
.L_x_1116:
        /* <DEDUP_REMOVED lines=37> */
.L_x_1119:
[----:B------:R-:W-:Y:S05]  /*1f30*/  BSYNC B0 ;  /* 0x0000000000007941 */ /* 0x000fea0003800000 */
.L_x_1118:
        /* <DEDUP_REMOVED lines=37> */
.L_x_1121:
[----:B------:R-:W-:Y:S05]  /*2190*/  BSYNC B0 ;  /* 0x0000000000007941 */ /* 0x000fea0003800000 */
.L_x_1120:
        /* <DEDUP_REMOVED lines=40> */
.L_x_1123:
[----:B------:R-:W-:Y:S05]  /*2420*/  BSYNC B0 ;  /* 0x0000000000007941 */ /* 0x000fea0003800000 */
.L_x_1122:
        /* <DEDUP_REMOVED lines=37> */
.L_x_1125:
[----:B------:R-:W-:Y:S05]  /*2680*/  BSYNC B0 ;  /* 0x0000000000007941 */ /* 0x000fea0003800000 */
.L_x_1124:
        /* <DEDUP_REMOVED lines=33> */
.L_x_1127:
[----:B------:R-:W-:Y:S05]  /*28a0*/  BSYNC B0 ;  /* 0x0000000000007941 */ /* 0x000fea0003800000 */
.L_x_1126:
[----:B------:R-:W-:Y:S01]  /*28b0*/  ISETP.GE.AND P0, PT, R9, UR12, PT ;  /* 0x0000000c09007c0c */ /* 0x000fe2000bf06270 */
[----:B------:R-:W-:-:S12]  /*28c0*/  BSSY B0, `(.L_x_1128) ;  /* 0x000001f000007945 */ /* 0x000fd80003800000 */
        /* <DEDUP_REMOVED lines=30> */
.L_x_1129:
[----:B------:R-:W-:Y:S05]  /*2ab0*/  BSYNC B0 ;  /* 0x0000000000007941 */ /* 0x000fea0003800000 */
.L_x_1128:
[----:B------:R-:W-:Y:S01]  /*2ac0*/  ISETP.GE.AND P0, PT, R8, UR12, PT ;  /* 0x0000000c08007c0c */ /* 0x000fe2000bf06270 */
[----:B------:R-:W-:Y:S01]  /*2ad0*/  ULDC.64 UR4, c[0x0][0x1a0] ;  /* 0x0000680000047ab9 */ /* 0x000fe20000000a00 */
[----:B------:R-:W-:Y:S01]  /*2ae0*/  LOP3.LUT R11, R6, 0xffffffe0, RZ, 0xc0, !PT ;  /* 0xffffffe0060b7812 */ /* 0x000fe200078ec0ff */
[----:B------:R-:W-:Y:S01]  /*2af0*/  USHF.L.U64.HI UR22, UR4, UR22, UR5 ;  /* 0x0000001604167299 */ /* 0x000fe20008010205 */
[----:B------:R-:W-:Y:S01]  /*2b00*/  BSSY B0, `(.L_x_1130) ;  /* 0x0000023000007945 */ /* 0x000fe20003800000 */
[----:B------:R-:W-:Y:S02]  /*2b10*/  USHF.L.U32 UR23, UR4, 0x6, URZ ;  /* 0x0000000604177899 */ /* 0x000fe4000800063f */
[----:B------:R-:W-:-:S06]  /*2b20*/  IMAD.IADD R11, R4, 0x1, -R11 ;  /* 0x00000001040b7824 */ /* 0x000fcc00078e0a0b */
        /* <DEDUP_REMOVED lines=11> */
[C---:B-12---:R-:W-:Y:S02]  /*2be0*/  @!P3 LEA R16, P4, R20.reuse, c[0x0][0x168], 0x1 ;  /* 0x00005a001410ba11 */ /* 0x046fe400078808ff */
        /* <DEDUP_REMOVED lines=20> */
.L_x_1131:
[----:B------:R-:W-:Y:S05]  /*2d30*/  BSYNC B0 ;  /* 0x0000000000007941 */ /* 0x000fea0003800000 */
.L_x_1130:
[----:B------:R-:W0:Y:S01]  /*2d40*/  LDGDEPBAR ;  /* 0x00000000000079af */ /* 0x000e220000000000 */
[----:B------:R-:W-:Y:S01]  /*2d50*/  ISETP.GE.AND P0, PT, R14, UR12, PT ;  /* 0x0000000c0e007c0c */ /* 0x000fe2000bf06270 */
[----:B------:R-:W-:Y:S01]  /*2d60*/  UIMAD UR5, UR22, UR13, URZ ;  /* 0x0000000d160572a4 */ /* 0x000fe2000f8e023f */
[----:B-123--:R-:W-:Y:S01]  /*2d70*/  IMAD.U32 R17, RZ, RZ, UR13 ;  /* 0x0000000dff117e24 */ /* 0x00efe2000f8e00ff */
[----:B------:R-:W-:Y:S01]  /*2d80*/  SHF.R.S32.HI R6, RZ, 0x1f, R11 ;  /* 0x0000001fff067819 */ /* 0x000fe2000001140b */
[----:B------:R-:W-:Y:S01]  /*2d90*/  IMAD.MOV.U32 R218, RZ, RZ, R134 ;  /* 0x000000ffffda7224 */ /* 0x000fe200078e0086 */
[----:B------:R-:W-:Y:S01]  /*2da0*/  UIMAD UR5, UR24, UR23, UR5 ;  /* 0x00000017180572a4 */ /* 0x000fe2000f8e0205 */
[----:B------:R-:W-:Y:S01]  /*2db0*/  BSSY B0, `(.L_x_1132) ;  /* 0x0000024000007945 */ /* 0x000fe20003800000 */
[----:B------:R-:W-:Y:S01]  /*2dc0*/  LEA.HI R6, R6, R11, RZ, 0x2 ;  /* 0x0000000b06067211 */ /* 0x000fe200078f10ff */
[----:B------:R-:W-:-:S03]  /*2dd0*/  IMAD.WIDE.U32 R16, R17, UR23, R218 ;  /* 0x0000001711107c25 */ /* 0x000fc6000f8e00da */
[----:B------:R-:W-:Y:S02]  /*2de0*/  SHF.R.S32.HI R6, RZ, 0x2, R6 ;  /* 0x00000002ff067819 */ /* 0x000fe40000011406 */
        /* <DEDUP_REMOVED lines=32> */
.L_x_1133:
[----:B------:R-:W-:Y:S05]  /*2ff0*/  BSYNC B0 ;  /* 0x0000000000007941 */ /* 0x000fea0003800000 */
.L_x_1132:
        /* <DEDUP_REMOVED lines=36> */
.L_x_1135:
[----:B------:R-:W-:Y:S05]  /*3240*/  BSYNC B0 ;  /* 0x0000000000007941 */ /* 0x000fea0003800000 */
.L_x_1134:
        /* <DEDUP_REMOVED lines=35> */
.L_x_1137:
[----:B------:R-:W-:Y:S05]  /*3480*/  BSYNC B0 ;  /* 0x0000000000007941 */ /* 0x000fea0003800000 */
.L_x_1136:
        /* <DEDUP_REMOVED lines=37> */
.L_x_1139:
[----:B------:R-:W-:Y:S05]  /*36e0*/  BSYNC B0 ;  /* 0x0000000000007941 */ /* 0x000fea0003800000 */
.L_x_1138:
[C---:B------:R-:W-:Y:S01]  /*36f0*/  IMAD.SHL.U32 R8, R2.reuse, 0x40, RZ ;  /* 0x0000004002087824 */ /* 0x040fe200078e00ff */
[----:B------:R-:W-:Y:S01]  /*3700*/  R2P PR, R2, 0x6 ;  /* 0x0000000602007804 */ /* 0x000fe20000000000 */
[----:B------:R-:W-:Y:S01]  /*3710*/  IMAD.SHL.U32 R14, R14, 0x8, RZ ;  /* 0x000000080e0e7824 */ /* 0x000fe200078e00ff */
[----:B------:R-:W-:Y:S01]  /*3720*/  UIADD3 UR12, UR16, 0x1, -UR17 ;  /* 0x00000001100c7890 */ /* 0x000fe2000fffe811 */
[C---:B------:R-:W-:Y:S01]  /*3730*/  IMAD R202, R89.reuse, 0x400, R0 ;  /* 0x0000040059ca7824 */ /* 0x040fe200078e0200 */
[----:B------:R-:W-:Y:S01]  /*3740*/  LOP3.LUT R9, R8, 0x1c0, RZ, 0xc0, !PT ;  /* 0x000001c008097812 */ /* 0x000fe200078ec0ff */
[----:B------:R-:W-:Y:S01]  /*3750*/  IMAD.SHL.U32 R216, R4, 0x2, RZ ;  /* 0x0000000204d87824 */ /* 0x000fe200078e00ff */
[----:B------:R-:W-:Y:S01]  /*3760*/  LEA R89, R89, UR15, 0x4 ;  /* 0x0000000f59597c11 */ /* 0x000fe2000f8e20ff */
[----:B------:R-:W-:Y:S01]  /*3770*/  IMAD.SHL.U32 R202, R202, 0x2, RZ ;  /* 0x00000002caca7824 */ /* 0x000fe200078e00ff */
[----:B------:R-:W-:Y:S01]  /*3780*/  LOP3.LUT R8, R9, 0x8, R14, 0xf8, !PT ;  /* 0x0000000809087812 */ /* 0x000fe200078ef80e */
[----:B------:R-:W-:Y:S01]  /*3790*/  ULDC UR5, c[0x0][0x2e4] ;  /* 0x0000b90000057ab9 */ /* 0x000fe20000000800 */
[----:B------:R-:W-:Y:S01]  /*37a0*/  SHF.R.U32.HI R9, RZ, 0x3, R9 ;  /* 0x00000003ff097819 */ /* 0x000fe20000011609 */
[--C-:B------:R-:W-:Y:S01]  /*37b0*/  IMAD R200, R7, 0x2, R202.reuse ;  /* 0x0000000207c87824 */ /* 0x100fe200078e02ca */
[----:B------:R-:W-:Y:S01]  /*37c0*/  LDSM.16.M88.4 R68, [R202] ;  /* 0x00000000ca44783b */ /* 0x000fe20000000200 */
[C---:B------:R-:W-:Y:S01]  /*37d0*/  IMAD R198, R5.reuse, 0x2, R202 ;  /* 0x0000000205c67824 */ /* 0x040fe200078e02ca */
[----:B------:R-:W-:Y:S01]  /*37e0*/  LOP3.LUT R8, R8, R9, RZ, 0x3c, !PT ;  /* 0x0000000908087212 */ /* 0x000fe200078e3cff */
[----:B------:R-:W-:Y:S01]  /*37f0*/  IMAD R197, R5, 0x2, R200 ;  /* 0x0000000205c57824 */ /* 0x000fe200078e02c8 */
[----:B--2---:R-:W-:Y:S01]  /*3800*/  LDSM.16.M88.4 R20, [R200] ;  /* 0x00000000c814783b */ /* 0x004fe20000000200 */
[----:B------:R-:W-:Y:S01]  /*3810*/  LOP3.LUT R216, R216, 0x6, RZ, 0xc0, !PT ;  /* 0x00000006d8d87812 */ /* 0x000fe200078ec0ff */
[----:B------:R-:W-:Y:S01]  /*3820*/  ULDC UR4, c[0x0][0x2e8] ;  /* 0x0000ba0000047ab9 */ /* 0x000fe20000000800 */
[----:B------:R-:W-:Y:S01]  /*3830*/  IMAD R201, R201, 0x200, R8 ;  /* 0x00000200c9c97824 */ /* 0x000fe200078e0208 */
[----:B------:R-:W-:Y:S01]  /*3840*/  LDSM.16.M88.4 R64, [R197] ;  /* 0x00000000c540783b */ /* 0x000fe20000000200 */
[----:B------:R-:W-:Y:S01]  /*3850*/  UIADD3 UR5, UR16, -UR5, -UR17 ;  /* 0x8000000510057290 */ /* 0x000fe2000fffe811 */
[----:B------:R-:W-:Y:S01]  /*3860*/  IMAD.IADD R6, R6, 0x1, R89 ;  /* 0x0000000106067824 */ /* 0x000fe200078e0259 */
[----:B------:R-:W-:Y:S01]  /*3870*/  UIADD3 UR4, UR12, UR4, URZ ;  /* 0x000000040c047290 */ /* 0x000fe2000fffe03f */
[----:B------:R-:W-:Y:S01]  /*3880*/  IMAD.SHL.U32 R201, R201, 0x2, RZ ;  /* 0x00000002c9c97824 */ /* 0x000fe200078e00ff */
[----:B-1----:R-:W-:Y:S01]  /*3890*/  LDSM.16.M88.4 R8, [R198] ;  /* 0x00000000c608783b */ /* 0x002fe20000000200 */
[----:B------:R-:W-:Y:S01]  /*38a0*/  UISETP.GT.AND UP0, UPT, UR13, UR9, UPT ;  /* 0x000000090d00728c */ /* 0x000fe2000bf04270 */
[----:B------:R-:W-:-:S02]  /*38b0*/  IADD3 R213, R6, UR5, RZ ;  /* 0x0000000506d57c10 */ /* 0x000fc4000fffe0ff */
[----:B------:R-:W1:Y:S01]  /*38c0*/  LDSM.16.M88.4 R40, [R201+0x6000] ;  /* 0x00600000c928783b */ /* 0x000e620000000200 */
[C---:B------:R-:W-:Y:S02]  /*38d0*/  IADD3 R2, R201.reuse, 0x6000, RZ ;  /* 0x00006000c9027810 */ /* 0x040fe40007ffe0ff */
[----:B------:R-:W-:Y:S01]  /*38e0*/  IADD3 R199, R201, 0x6020, RZ ;  /* 0x00006020c9c77810 */ /* 0x000fe20007ffe0ff */
[----:B------:R-:W2:Y:S01]  /*38f0*/  LDSM.16.M88.4 R32, [R201+0x6800] ;  /* 0x00680000c920783b */ /* 0x000ea20000000200 */
[----:B------:R-:W-:Y:S01]  /*3900*/  @P1 IADD3 R199, R2, -0x20, RZ ;  /* 0xffffffe002c71810 */ /* 0x000fe20007ffe0ff */
[----:B------:R-:W-:Y:S01]  /*3910*/  IMAD.MOV.U32 R2, RZ, RZ, 0x40 ;  /* 0x00000040ff027424 */ /* 0x000fe200078e00ff */
[C---:B------:R-:W-:Y:S01]  /*3920*/  IADD3 R212, R6.reuse, UR4, RZ ;  /* 0x0000000406d47c10 */ /* 0x040fe2000fffe0ff */
[----:B------:R-:W5:Y:S01]  /*3930*/  LDSM.16.M88.4 R76, [R201+0x7000] ;  /* 0x00700000c94c783b */ /* 0x000f620000000200 */
[----:B------:R-:W-:Y:S02]  /*3940*/  IADD3 R6, R6, 0x8, RZ ;  /* 0x0000000806067810 */ /* 0x000fe40007ffe0ff */
[----:B------:R-:W-:Y:S01]  /*3950*/  SEL R2, R2, 0xffffffc0, !P2 ;  /* 0xffffffc002027807 */ /* 0x000fe20005000000 */
[----:B------:R-:W3:Y:S01]  /*3960*/  LDSM.16.M88.4 R60, [R201+0x7800] ;  /* 0x00780000c93c783b */ /* 0x000ee20000000200 */
[----:B------:R-:W-:-:S02]  /*3970*/  IADD3 R210, R6, UR4, RZ ;  /* 0x0000000406d27c10 */ /* 0x000fc4000fffe0ff */
[----:B------:R-:W-:Y:S01]  /*3980*/  IMNMX R212, R212, UR16, PT ;  /* 0x00000010d4d47c17 */ /* 0x000fe2000b800200 */
[----:B------:R-:W4:Y:S01]  /*3990*/  LDSM.16.M88.4 R56, [R199] ;  /* 0x00000000c738783b */ /* 0x000f220000000200 */
[----:B------:R-:W-:Y:S01]  /*39a0*/  IMAD.IADD R195, R201, 0x1, R2 ;  /* 0x00000001c9c37824 */ /* 0x000fe200078e0202 */
[----:B------:R-:W-:Y:S01]  /*39b0*/  IADD3 R211, R6, UR5, RZ ;  /* 0x0000000506d37c10 */ /* 0x000fe2000fffe0ff */
[----:B------:R-:W-:Y:S01]  /*39c0*/  IMAD.IADD R188, R2, 0x1, R199 ;  /* 0x0000000102bc7824 */ /* 0x000fe200078e02c7 */
[----:B------:R-:W3:Y:S01]  /*39d0*/  LDSM.16.M88.4 R52, [R199+0x800] ;  /* 0x00080000c734783b */ /* 0x000ee20000000200 */
[----:B------:R-:W-:Y:S02]  /*39e0*/  IMNMX R210, R210, UR16, PT ;  /* 0x00000010d2d27c17 */ /* 0x000fe4000b800200 */
[----:B------:R-:W-:Y:S01]  /*39f0*/  IMNMX R213, RZ, R213, !PT ;  /* 0x000000d5ffd57217 */ /* 0x000fe20007800200 */
[----:B------:R-:W3:Y:S01]  /*3a00*/  LDSM.16.M88.4 R48, [R199+0x1000] ;  /* 0x00100000c730783b */ /* 0x000ee20000000200 */
[----:B------:R-:W-:-:S02]  /*3a10*/  IMNMX R211, RZ, R211, !PT ;  /* 0x000000d3ffd37217 */ /* 0x000fc40007800200 */
[C---:B------:R-:W-:Y:S01]  /*3a20*/  IADD3 R191, R199.reuse, 0x800, RZ ;  /* 0x00000800c7bf7810 */ /* 0x040fe20007ffe0ff */
[----:B------:R-:W3:Y:S01]  /*3a30*/  LDSM.16.M88.4 R16, [R195+0x6000] ;  /* 0x00600000c310783b */ /* 0x000ee20000000200 */
[C---:B------:R-:W-:Y:S02]  /*3a40*/  IADD3 R190, R199.reuse, 0x1000, RZ ;  /* 0x00001000c7be7810 */ /* 0x040fe40007ffe0ff */
[C---:B------:R-:W-:Y:S01]  /*3a50*/  IADD3 R189, R199.reuse, 0x1800, RZ ;  /* 0x00001800c7bd7810 */ /* 0x040fe20007ffe0ff */
[----:B------:R-:W3:Y:S01]  /*3a60*/  LDSM.16.M88.4 R24, [R199+0x1800] ;  /* 0x00180000c718783b */ /* 0x000ee20000000200 */
[C---:B------:R-:W-:Y:S02]  /*3a70*/  IADD3 R187, R199.reuse, 0x2000, RZ ;  /* 0x00002000c7bb7810 */ /* 0x040fe40007ffe0ff */
[C---:B------:R-:W-:Y:S01]  /*3a80*/  IADD3 R186, R199.reuse, 0x2800, RZ ;  /* 0x00002800c7ba7810 */ /* 0x040fe20007ffe0ff */
[----:B------:R-:W3:Y:S01]  /*3a90*/  LDSM.16.M88.4 R12, [R195+0x6800] ;  /* 0x00680000c30c783b */ /* 0x000ee20000000200 */
[----:B------:R-:W-:-:S02]  /*3aa0*/  IADD3 R185, R199, 0x3000, RZ ;  /* 0x00003000c7b97810 */ /* 0x000fc40007ffe0ff */
[C---:B------:R-:W-:Y:S01]  /*3ab0*/  IADD3 R184, R199.reuse, 0x3800, RZ ;  /* 0x00003800c7b87810 */ /* 0x040fe20007ffe0ff */
[C---:B-1----:R-:W-:Y:S01]  /*3ac0*/  HMMA.16816.F32 R44, R68.reuse, R40, RZ ;  /* 0x00000028442c723c */ /* 0x042fe200000018ff */
[----:B------:R-:W1:Y:S01]  /*3ad0*/  LDSM.16.M88.4 R84, [R195+0x7000] ;  /* 0x00700000c354783b */ /* 0x000e620000000200 */
[C---:B------:R-:W-:Y:S02]  /*3ae0*/  IADD3 R183, R199.reuse, 0x4000, RZ ;  /* 0x00004000c7b77810 */ /* 0x040fe40007ffe0ff */
[C---:B------:R-:W-:Y:S01]  /*3af0*/  IADD3 R182, R199.reuse, 0x4800, RZ ;  /* 0x00004800c7b67810 */ /* 0x040fe20007ffe0ff */
[----:B------:R-:W-:Y:S01]  /*3b00*/  LDSM.16.M88.4 R80, [R195+0x7800] ;  /* 0x00780000c350783b */ /* 0x000fe20000000200 */
[C---:B------:R-:W-:Y:S02]  /*3b10*/  IADD3 R181, R199.reuse, 0x5000, RZ ;  /* 0x00005000c7b57810 */ /* 0x040fe40007ffe0ff */
[----:B------:R-:W-:Y:S01]  /*3b20*/  HMMA.16816.F32 R40, R68, R42, RZ ;  /* 0x0000002a4428723c */ /* 0x000fe200000018ff */
[----:B------:R-:W0:Y:S01]  /*3b30*/  LDGDEPBAR ;  /* 0x00000000000079af */ /* 0x000e220000000000 */
[----:B------:R-:W-:-:S06]  /*3b40*/  IADD3 R180, R199, 0x5800, RZ ;  /* 0x00005800c7b47810 */ /* 0x000fcc0007ffe0ff */
[C---:B--2---:R-:W-:Y:S08]  /*3b50*/  HMMA.16816.F32 R36, R68.reuse, R32, RZ ;  /* 0x000000204424723c */ /* 0x044ff000000018ff */
[C---:B------:R-:W-:Y:S08]  /*3b60*/  HMMA.16816.F32 R32, R68.reuse, R34, RZ ;  /* 0x000000224420723c */ /* 0x040ff000000018ff */
[C---:B-----5:R-:W-:Y:S08]  /*3b70*/  HMMA.16816.F32 R28, R68.reuse, R76, RZ ;  /* 0x0000004c441c723c */ /* 0x060ff000000018ff */
[C---:B------:R-:W-:Y:S08]  /*3b80*/  HMMA.16816.F32 R76, R68.reuse, R78, RZ ;  /* 0x0000004e444c723c */ /* 0x040ff000000018ff */
[----:B---3--:R-:W-:Y:S08]  /*3b90*/  HMMA.16816.F32 R72, R68, R60, RZ ;  /* 0x0000003c4448723c */ /* 0x008ff000000018ff */
[C---:B----4-:R-:W-:Y:S08]  /*3ba0*/  HMMA.16816.F32 R44, R20.reuse, R56, R44 ;  /* 0x00000038142c723c */ /* 0x050ff0000000182c */
[----:B------:R-:W-:Y:S01]  /*3bb0*/  HMMA.16816.F32 R40, R20, R58, R40 ;  /* 0x0000003a1428723c */ /* 0x000fe20000001828 */
[----:B------:R-:W-:Y:S07]  /*3bc0*/  LDSM.16.M88.4 R56, [R188+0x800] ;  /* 0x00080000bc38783b */ /* 0x000fee0000000200 */
[----:B------:R-:W-:Y:S01]  /*3bd0*/  HMMA.16816.F32 R68, R68, R62, RZ ;  /* 0x0000003e4444723c */ /* 0x000fe200000018ff */
[----:B------:R-:W2:Y:S07]  /*3be0*/  LDSM.16.M88.4 R60, [R188] ;  /* 0x00000000bc3c783b */ /* 0x000eae0000000200 */
[C---:B------:R-:W-:Y:S08]  /*3bf0*/  HMMA.16816.F32 R36, R20.reuse, R52, R36 ;  /* 0x000000341424723c */ /* 0x040ff00000001824 */
[C---:B------:R-:W-:Y:S01]  /*3c00*/  HMMA.16816.F32 R32, R20.reuse, R54, R32 ;  /* 0x000000361420723c */ /* 0x040fe20000001820 */
[----:B------:R-:W3:Y:S07]  /*3c10*/  LDSM.16.M88.4 R52, [R188+0x1000] ;  /* 0x00100000bc34783b */ /* 0x000eee0000000200 */
[C---:B------:R-:W-:Y:S08]  /*3c20*/  HMMA.16816.F32 R28, R20.reuse, R48, R28 ;  /* 0x00000030141c723c */ /* 0x040ff0000000181c */
[----:B------:R-:W-:Y:S01]  /*3c30*/  HMMA.16816.F32 R76, R20, R50, R76 ;  /* 0x00000032144c723c */ /* 0x000fe2000000184c */
[----:B------:R-:W-:Y:S07]  /*3c40*/  LDSM.16.M88.4 R48, [R188+0x1800] ;  /* 0x00180000bc30783b */ /* 0x000fee0000000200 */
[C---:B------:R-:W-:Y:S08]  /*3c50*/  HMMA.16816.F32 R44, R8.reuse, R16, R44 ;  /* 0x00000010082c723c */ /* 0x040ff0000000182c */
[----:B------:R-:W-:Y:S01]  /*3c60*/  HMMA.16816.F32 R40, R8, R18, R40 ;  /* 0x000000120828723c */ /* 0x000fe20000001828 */
[----:B------:R-:W-:Y:S07]  /*3c70*/  LDSM.16.M88.4 R16, [R201+0x8800] ;  /* 0x00880000c910783b */ /* 0x000fee0000000200 */
[C---:B------:R-:W-:Y:S08]  /*3c80*/  HMMA.16816.F32 R72, R20.reuse, R24, R72 ;  /* 0x000000181448723c */ /* 0x040ff00000001848 */
[----:B------:R-:W-:Y:S01]  /*3c90*/  HMMA.16816.F32 R68, R20, R26, R68 ;  /* 0x0000001a1444723c */ /* 0x000fe20000001844 */
[----:B------:R-:W-:Y:S04]  /*3ca0*/  LDSM.16.M88.4 R24, [R202+0x2000] ;  /* 0x00200000ca18783b */ /* 0x000fe80000000200 */
[----:B------:R-:W4:Y:S03]  /*3cb0*/  LDSM.16.M88.4 R20, [R201+0x8000] ;  /* 0x00800000c914783b */ /* 0x000f260000000200 */
[C---:B------:R-:W-:Y:S08]  /*3cc0*/  HMMA.16816.F32 R36, R8.reuse, R12, R36 ;  /* 0x0000000c0824723c */ /* 0x040ff00000001824 */
[C---:B------:R-:W-:Y:S01]  /*3cd0*/  HMMA.16816.F32 R32, R8.reuse, R14, R32 ;  /* 0x0000000e0820723c */ /* 0x040fe20000001820 */
[----:B------:R-:W5:Y:S07]  /*3ce0*/  LDSM.16.M88.4 R12, [R201+0x9000] ;  /* 0x00900000c90c783b */ /* 0x000f6e0000000200 */
[C---:B-1----:R-:W-:Y:S08]  /*3cf0*/  HMMA.16816.F32 R28, R8.reuse, R84, R28 ;  /* 0x00000054081c723c */ /* 0x042ff0000000181c */
[----:B------:R-:W-:Y:S01]  /*3d00*/  HMMA.16816.F32 R76, R8, R86, R76 ;  /* 0x00000056084c723c */ /* 0x000fe2000000184c */
[----:B------:R-:W-:Y:S07]  /*3d10*/  LDSM.16.M88.4 R84, [R201+0xb000] ;  /* 0x00b00000c954783b */ /* 0x000fee0000000200 */
[C---:B--2---:R-:W-:Y:S08]  /*3d20*/  HMMA.16816.F32 R44, R64.reuse, R60, R44 ;  /* 0x0000003c402c723c */ /* 0x044ff0000000182c */
[----:B------:R-:W-:Y:S01]  /*3d30*/  HMMA.16816.F32 R40, R64, R62, R40 ;  /* 0x0000003e4028723c */ /* 0x000fe20000001828 */
[----:B------:R-:W-:Y:S07]  /*3d40*/  LDSM.16.M88.4 R60, [R201+0x9800] ;  /* 0x00980000c93c783b */ /* 0x000fee0000000200 */
[C---:B------:R-:W-:Y:S08]  /*3d50*/  HMMA.16816.F32 R72, R8.reuse, R80, R72 ;  /* 0x000000500848723c */ /* 0x040ff00000001848 */
[----:B------:R-:W-:Y:S01]  /*3d60*/  HMMA.16816.F32 R68, R8, R82, R68 ;  /* 0x000000520844723c */ /* 0x000fe20000001844 */
[----:B------:R-:W-:Y:S07]  /*3d70*/  LDSM.16.M88.4 R8, [R199+0x2000] ;  /* 0x00200000c708783b */ /* 0x000fee0000000200 */
[C---:B------:R-:W-:Y:S08]  /*3d80*/  HMMA.16816.F32 R36, R64.reuse, R56, R36 ;  /* 0x000000384024723c */ /* 0x040ff00000001824 */
[C---:B------:R-:W-:Y:S08]  /*3d90*/  HMMA.16816.F32 R32, R64.reuse, R58, R32 ;  /* 0x0000003a4020723c */ /* 0x040ff00000001820 */
[C---:B---3--:R-:W-:Y:S01]  /*3da0*/  HMMA.16816.F32 R56, R64.reuse, R52, R28 ;  /* 0x000000344038723c */ /* 0x048fe2000000181c */
[----:B------:R-:W1:Y:S07]  /*3db0*/  LDSM.16.M88.4 R28, [R200+0x2000] ;  /* 0x00200000c81c783b */ /* 0x000e6e0000000200 */
[----:B------:R-:W-:Y:S01]  /*3dc0*/  HMMA.16816.F32 R76, R64, R54, R76 ;  /* 0x00000036404c723c */ /* 0x000fe2000000184c */
[----:B------:R-:W-:Y:S07]  /*3dd0*/  LDSM.16.M88.4 R52, [R199+0x3000] ;  /* 0x00300000c734783b */ /* 0x000fee0000000200 */
[C---:B----4-:R-:W-:Y:S08]  /*3de0*/  HMMA.16816.F32 R44, R24.reuse, R20, R44 ;  /* 0x00000014182c723c */ /* 0x050ff0000000182c */
[----:B------:R-:W-:Y:S01]  /*3df0*/  HMMA.16816.F32 R40, R24, R22, R40 ;  /* 0x000000161828723c */ /* 0x000fe20000001828 */
[----:B------:R-:W-:Y:S07]  /*3e00*/  LDSM.16.M88.4 R20, [R195+0x8000] ;  /* 0x00800000c314783b */ /* 0x000fee0000000200 */
[C---:B------:R-:W-:Y:S08]  /*3e10*/  HMMA.16816.F32 R72, R64.reuse, R48, R72 ;  /* 0x000000304048723c */ /* 0x040ff00000001848 */
[----:B------:R-:W-:Y:S01]  /*3e20*/  HMMA.16816.F32 R68, R64, R50, R68 ;  /* 0x000000324044723c */ /* 0x000fe20000001844 */
[----:B------:R-:W-:Y:S04]  /*3e30*/  LDSM.16.M88.4 R48, [R198+0x2000] ;  /* 0x00200000c630783b */ /* 0x000fe80000000200 */
[----:B------:R-:W-:Y:S03]  /*3e40*/  LDSM.16.M88.4 R64, [R195+0x9000] ;  /* 0x00900000c340783b */ /* 0x000fe60000000200 */
[C---:B------:R-:W-:Y:S08]  /*3e50*/  HMMA.16816.F32 R36, R24.reuse, R16, R36 ;  /* 0x000000101824723c */ /* 0x040ff00000001824 */
[C---:B------:R-:W-:Y:S01]  /*3e60*/  HMMA.16816.F32 R32, R24.reuse, R18, R32 ;  /* 0x000000121820723c */ /* 0x040fe20000001820 */
[----:B------:R-:W2:Y:S07]  /*3e70*/  LDSM.16.M88.4 R16, [R199+0x2800] ;  /* 0x00280000c710783b */ /* 0x000eae0000000200 */
[C---:B-----5:R-:W-:Y:S08]  /*3e80*/  HMMA.16816.F32 R56, R24.reuse, R12, R56 ;  /* 0x0000000c1838723c */ /* 0x060ff00000001838 */
[----:B------:R-:W-:Y:S01]  /*3e90*/  HMMA.16816.F32 R76, R24, R14, R76 ;  /* 0x0000000e184c723c */ /* 0x000fe2000000184c */
[----:B------:R-:W3:Y:S07]  /*3ea0*/  LDSM.16.M88.4 R12, [R199+0x3800] ;  /* 0x00380000c70c783b */ /* 0x000eee0000000200 */
[C---:B-1----:R-:W-:Y:S08]  /*3eb0*/  HMMA.16816.F32 R44, R28.reuse, R8, R44 ;  /* 0x000000081c2c723c */ /* 0x042ff0000000182c */
[----:B------:R-:W-:Y:S01]  /*3ec0*/  HMMA.16816.F32 R40, R28, R10, R40 ;  /* 0x0000000a1c28723c */ /* 0x000fe20000001828 */
[----:B------:R-:W-:Y:S07]  /*3ed0*/  LDSM.16.M88.4 R8, [R195+0x9800] ;  /* 0x00980000c308783b */ /* 0x000fee0000000200 */
[C---:B------:R-:W-:Y:S01]  /*3ee0*/  HMMA.16816.F32 R80, R24.reuse, R60, R72 ;  /* 0x0000003c1850723c */ /* 0x040fe20000001848 */
[----:B------:R-:W1:Y:S07]  /*3ef0*/  LDSM.16.M88.4 R72, [R195+0x8800] ;  /* 0x00880000c348783b */ /* 0x000e6e0000000200 */
[----:B------:R-:W-:Y:S01]  /*3f00*/  HMMA.16816.F32 R68, R24, R62, R68 ;  /* 0x0000003e1844723c */ /* 0x000fe20000001844 */
[----:B------:R-:W-:Y:S04]  /*3f10*/  LDSM.16.M88.4 R60, [R197+0x2000] ;  /* 0x00200000c53c783b */ /* 0x000fe80000000200 */
[----:B------:R-:W4:Y:S03]  /*3f20*/  LDSM.16.M88.4 R24, [R188+0x2000] ;  /* 0x00200000bc18783b */ /* 0x000f260000000200 */
[C---:B--2---:R-:W-:Y:S08]  /*3f30*/  HMMA.16816.F32 R36, R28.reuse, R16, R36 ;  /* 0x000000101c24723c */ /* 0x044ff00000001824 */
[----:B------:R-:W-:Y:S01]  /*3f40*/  HMMA.16816.F32 R32, R28, R18, R32 ;  /* 0x000000121c20723c */ /* 0x000fe20000001820 */
[----:B------:R-:W-:Y:S07]  /*3f50*/  LDSM.16.M88.4 R16, [R201+0xa000] ;  /* 0x00a00000c910783b */ /* 0x000fee0000000200 */
[C---:B------:R-:W-:Y:S08]  /*3f60*/  HMMA.16816.F32 R44, R48.reuse, R20, R44 ;  /* 0x00000014302c723c */ /* 0x040ff0000000182c */
[----:B------:R-:W-:Y:S01]  /*3f70*/  HMMA.16816.F32 R40, R48, R22, R40 ;  /* 0x000000163028723c */ /* 0x000fe20000001828 */
[----:B------:R-:W-:Y:S07]  /*3f80*/  LDSM.16.M88.4 R20, [R188+0x3000] ;  /* 0x00300000bc14783b */ /* 0x000fee0000000200 */
[C---:B---3--:R-:W-:Y:S08]  /*3f90*/  HMMA.16816.F32 R80, R28.reuse, R12, R80 ;  /* 0x0000000c1c50723c */ /* 0x048ff00000001850 */
[C---:B------:R-:W-:Y:S01]  /*3fa0*/  HMMA.16816.F32 R68, R28.reuse, R14, R68 ;  /* 0x0000000e1c44723c */ /* 0x040fe20000001844 */
[----:B------:R-:W2:Y:S07]  /*3fb0*/  LDSM.16.M88.4 R12, [R188+0x2800] ;  /* 0x00280000bc0c783b */ /* 0x000eae0000000200 */
[C---:B------:R-:W-:Y:S08]  /*3fc0*/  HMMA.16816.F32 R56, R28.reuse, R52, R56 ;  /* 0x000000341c38723c */ /* 0x040ff00000001838 */
[----:B------:R-:W-:Y:S01]  /*3fd0*/  HMMA.16816.F32 R76, R28, R54, R76 ;  /* 0x000000361c4c723c */ /* 0x000fe2000000184c */
[----:B------:R-:W3:Y:S04]  /*3fe0*/  LDSM.16.M88.4 R52, [R202+0x4000] ;  /* 0x00400000ca34783b */ /* 0x000ee80000000200 */
[----:B------:R-:W-:Y:S03]  /*3ff0*/  LDSM.16.M88.4 R28, [R199+0x4000] ;  /* 0x00400000c71c783b */ /* 0x000fe60000000200 */
[C---:B-1----:R-:W-:Y:S08]  /*4000*/  HMMA.16816.F32 R36, R48.reuse, R72, R36 ;  /* 0x000000483024723c */ /* 0x042ff00000001824 */
[----:B------:R-:W-:Y:S01]  /*4010*/  HMMA.16816.F32 R32, R48, R74, R32 ;  /* 0x0000004a3020723c */ /* 0x000fe20000001820 */
[----:B------:R-:W-:Y:S07]  /*4020*/  LDSM.16.M88.4 R72, [R188+0x3800] ;  /* 0x00380000bc48783b */ /* 0x000fee0000000200 */
[C---:B----4-:R-:W-:Y:S08]  /*4030*/  HMMA.16816.F32 R44, R60.reuse, R24, R44 ;  /* 0x000000183c2c723c */ /* 0x050ff0000000182c */
[----:B------:R-:W-:Y:S01]  /*4040*/  HMMA.16816.F32 R40, R60, R26, R40 ;  /* 0x0000001a3c28723c */ /* 0x000fe20000001828 */
[----:B------:R-:W1:Y:S07]  /*4050*/  LDSM.16.M88.4 R24, [R201+0xa800] ;  /* 0x00a80000c918783b */ /* 0x000e6e0000000200 */
[C---:B------:R-:W-:Y:S08]  /*4060*/  HMMA.16816.F32 R56, R48.reuse, R64, R56 ;  /* 0x000000403038723c */ /* 0x040ff00000001838 */
[----:B------:R-:W-:Y:S01]  /*4070*/  HMMA.16816.F32 R76, R48, R66, R76 ;  /* 0x00000042304c723c */ /* 0x000fe2000000184c */
[----:B------:R-:W4:Y:S07]  /*4080*/  LDSM.16.M88.4 R64, [R200+0x4000] ;  /* 0x00400000c840783b */ /* 0x000f2e0000000200 */
[----:B--2---:R-:W-:Y:S08]  /*4090*/  HMMA.16816.F32 R36, R60, R12, R36 ;  /* 0x0000000c3c24723c */ /* 0x004ff00000001824 */
[----:B---3--:R-:W-:Y:S08]  /*40a0*/  HMMA.16816.F32 R44, R52, R16, R44 ;  /* 0x00000010342c723c */ /* 0x008ff0000000182c */
[----:B------:R-:W-:Y:S01]  /*40b0*/  HMMA.16816.F32 R32, R60, R14, R32 ;  /* 0x0000000e3c20723c */ /* 0x000fe20000001820 */
[----:B------:R-:W2:Y:S07]  /*40c0*/  LDSM.16.M88.4 R12, [R199+0x4800] ;  /* 0x00480000c70c783b */ /* 0x000eae0000000200 */
[----:B------:R-:W-:Y:S01]  /*40d0*/  HMMA.16816.F32 R40, R52, R18, R40 ;  /* 0x000000123428723c */ /* 0x000fe20000001828 */
[----:B------:R-:W-:Y:S07]  /*40e0*/  LDSM.16.M88.4 R16, [R197+0x4000] ;  /* 0x00400000c510783b */ /* 0x000fee0000000200 */
[C---:B------:R-:W-:Y:S08]  /*40f0*/  HMMA.16816.F32 R80, R48.reuse, R8, R80 ;  /* 0x000000083050723c */ /* 0x040ff00000001850 */
[----:B------:R-:W-:Y:S01]  /*4100*/  HMMA.16816.F32 R68, R48, R10, R68 ;  /* 0x0000000a3044723c */ /* 0x000fe20000001844 */
[----:B------:R-:W-:Y:S04]  /*4110*/  LDSM.16.M88.4 R8, [R198+0x4000] ;  /* 0x00400000c608783b */ /* 0x000fe80000000200 */
[----:B------:R-:W3:Y:S03]  /*4120*/  LDSM.16.M88.4 R48, [R195+0xa000] ;  /* 0x00a00000c330783b */ /* 0x000ee60000000200 */
[----:B------:R-:W-:Y:S08]  /*4130*/  HMMA.16816.F32 R56, R60, R20, R56 ;  /* 0x000000143c38723c */ /* 0x000ff00000001838 */
[----:B-1----:R-:W-:Y:S08]  /*4140*/  HMMA.16816.F32 R36, R52, R24, R36 ;  /* 0x000000183424723c */ /* 0x002ff00000001824 */
[----:B------:R-:W-:Y:S01]  /*4150*/  HMMA.16816.F32 R76, R60, R22, R76 ;  /* 0x000000163c4c723c */ /* 0x000fe2000000184c */
[----:B------:R-:W-:Y:S07]  /*4160*/  LDSM.16.M88.4 R20, [R188+0x4000] ;  /* 0x00400000bc14783b */ /* 0x000fee0000000200 */
[C---:B----4-:R-:W-:Y:S08]  /*4170*/  HMMA.16816.F32 R44, R64.reuse, R28, R44 ;  /* 0x0000001c402c723c */ /* 0x050ff0000000182c */
[----:B------:R-:W-:Y:S01]  /*4180*/  HMMA.16816.F32 R40, R64, R30, R40 ;  /* 0x0000001e4028723c */ /* 0x000fe20000001828 */
[----:B------:R-:W-:Y:S07]  /*4190*/  LDSM.16.M88.4 R28, [R201+0xb800] ;  /* 0x00b80000c91c783b */ /* 0x000fee0000000200 */
[----:B------:R-:W-:Y:S01]  /*41a0*/  HMMA.16816.F32 R32, R52, R26, R32 ;  /* 0x0000001a3420723c */ /* 0x000fe20000001820 */
[----:B------:R-:W1:Y:S07]  /*41b0*/  LDSM.16.M88.4 R24, [R199+0x5000] ;  /* 0x00500000c718783b */ /* 0x000e6e0000000200 */
[C---:B------:R-:W-:Y:S08]  /*41c0*/  HMMA.16816.F32 R80, R60.reuse, R72, R80 ;  /* 0x000000483c50723c */ /* 0x040ff00000001850 */
[----:B------:R-:W-:Y:S01]  /*41d0*/  HMMA.16816.F32 R68, R60, R74, R68 ;  /* 0x0000004a3c44723c */ /* 0x000fe20000001844 */
[----:B------:R-:W4:Y:S07]  /*41e0*/  LDSM.16.M88.4 R60, [R195+0xa800] ;  /* 0x00a80000c33c783b */ /* 0x000f2e0000000200 */
[----:B------:R-:W-:Y:S01]  /*41f0*/  HMMA.16816.F32 R72, R52, R84, R56 ;  /* 0x000000543448723c */ /* 0x000fe20000001838 */
[----:B------:R-:W-:Y:S07]  /*4200*/  LDSM.16.M88.4 R56, [R188+0x4800] ;  /* 0x00480000bc38783b */ /* 0x000fee0000000200 */
[----:B--2---:R-:W-:Y:S08]  /*4210*/  HMMA.16816.F32 R36, R64, R12, R36 ;  /* 0x0000000c4024723c */ /* 0x004ff00000001824 */
[----:B------:R-:W-:Y:S08]  /*4220*/  HMMA.16816.F32 R76, R52, R86, R76 ;  /* 0x00000056344c723c */ /* 0x000ff0000000184c */
[C---:B---3--:R-:W-:Y:S08]  /*4230*/  HMMA.16816.F32 R44, R8.reuse, R48, R44 ;  /* 0x00000030082c723c */ /* 0x048ff0000000182c */
[----:B------:R-:W-:Y:S01]  /*4240*/  HMMA.16816.F32 R40, R8, R50, R40 ;  /* 0x000000320828723c */ /* 0x000fe20000001828 */
[----:B------:R-:W-:Y:S07]  /*4250*/  LDSM.16.M88.4 R48, [R199+0x5800] ;  /* 0x00580000c730783b */ /* 0x000fee0000000200 */
[C---:B------:R-:W-:Y:S01]  /*4260*/  HMMA.16816.F32 R32, R64.reuse, R14, R32 ;  /* 0x0000000e4020723c */ /* 0x040fe20000001820 */
[----:B------:R-:W2:Y:S07]  /*4270*/  LDSM.16.M88.4 R12, [R195+0xb000] ;  /* 0x00b00000c30c783b */ /* 0x000eae0000000200 */
[----:B-1----:R-:W-:Y:S08]  /*4280*/  HMMA.16816.F32 R72, R64, R24, R72 ;  /* 0x000000184048723c */ /* 0x002ff00000001848 */
[----:B----4-:R-:W-:Y:S08]  /*4290*/  HMMA.16816.F32 R36, R8, R60, R36 ;  /* 0x0000003c0824723c */ /* 0x010ff00000001824 */
[----:B------:R-:W-:Y:S08]  /*42a0*/  HMMA.16816.F32 R76, R64, R26, R76 ;  /* 0x0000001a404c723c */ /* 0x000ff0000000184c */
[C---:B------:R-:W-:Y:S08]  /*42b0*/  HMMA.16816.F32 R44, R16.reuse, R20, R44 ;  /* 0x00000014102c723c */ /* 0x040ff0000000182c */
[----:B------:R-:W-:Y:S01]  /*42c0*/  HMMA.16816.F32 R40, R16, R22, R40 ;  /* 0x000000161028723c */ /* 0x000fe20000001828 */
[----:B------:R-:W1:Y:S07]  /*42d0*/  LDSM.16.M88.4 R20, [R188+0x5000] ;  /* 0x00500000bc14783b */ /* 0x000e6e0000000200 */
[----:B------:R-:W-:Y:S08]  /*42e0*/  HMMA.16816.F32 R80, R52, R28, R80 ;  /* 0x0000001c3450723c */ /* 0x000ff00000001850 */
[----:B--2---:R-:W-:Y:S01]  /*42f0*/  HMMA.16816.F32 R72, R8, R12, R72 ;  /* 0x0000000c0848723c */ /* 0x004fe20000001848 */
[----:B------:R-:W-:-:S02]  /*4300*/  FMUL.FTZ R28, R44, c[0x0][0x2ec] ;  /* 0x0000bb002c1c7a20 */ /* 0x000fc40000410000 */
[----:B------:R-:W-:Y:S02]  /*4310*/  FMUL.FTZ R25, R47, c[0x0][0x2ec] ;  /* 0x0000bb002f197a20 */ /* 0x000fe40000410000 */
[----:B------:R-:W-:Y:S02]  /*4320*/  FMUL.FTZ R2, R45, c[0x0][0x2ec] ;  /* 0x0000bb002d027a20 */ /* 0x000fe40000410000 */
[----:B------:R-:W2:Y:S01]  /*4330*/  MUFU.TANH R28, R28 ;  /* 0x0000001c001c7308 */ /* 0x000ea20000002400 */
[----:B------:R-:W-:Y:S01]  /*4340*/  HMMA.16816.F32 R36, R16, R56, R36 ;  /* 0x000000381024723c */ /* 0x000fe20000001824 */
[----:B------:R-:W-:Y:S02]  /*4350*/  FMUL.FTZ R26, R40, c[0x0][0x2ec] ;  /* 0x0000bb00281a7a20 */ /* 0x000fe40000410000 */
[----:B------:R-:W-:Y:S02]  /*4360*/  FMUL.FTZ R24, R46, c[0x0][0x2ec] ;  /* 0x0000bb002e187a20 */ /* 0x000fe40000410000 */
[----:B------:R-:W-:-:S02]  /*4370*/  FMUL.FTZ R27, R41, c[0x0][0x2ec] ;  /* 0x0000bb00291b7a20 */ /* 0x000fc40000410000 */
[----:B------:R-:W3:Y:S01]  /*4380*/  MUFU.TANH R25, R25 ;  /* 0x0000001900197308 */ /* 0x000ee20000002400 */
[----:B------:R-:W-:Y:S01]  /*4390*/  HMMA.16816.F32 R76, R8, R14, R76 ;  /* 0x0000000e084c723c */ /* 0x000fe2000000184c */
[----:B------:R-:W4:Y:S01]  /*43a0*/  LDSM.16.M88.4 R12, [R195+0xb800] ;  /* 0x00b80000c30c783b */ /* 0x000f220000000200 */
[----:B------:R-:W-:-:S05]  /*43b0*/  FMUL.FTZ R29, R42, c[0x0][0x2ec] ;  /* 0x0000bb002a1d7a20 */ /* 0x000fca0000410000 */
[----:B------:R-:W-:Y:S01]  /*43c0*/  MUFU.TANH R2, R2 ;  /* 0x0000000200027308 */ /* 0x000fe20000002400 */
[----:B------:R-:W-:Y:S07]  /*43d0*/  HMMA.16816.F32 R68, R52, R30, R68 ;  /* 0x0000001e3444723c */ /* 0x000fee0000001844 */
[----:B------:R-:W5:Y:S01]  /*43e0*/  MUFU.TANH R24, R24 ;  /* 0x0000001800187308 */ /* 0x000f620000002400 */
[----:B------:R-:W-:Y:S01]  /*43f0*/  HMMA.16816.F32 R80, R64, R48, R80 ;  /* 0x000000304050723c */ /* 0x000fe20000001850 */
[----:B------:R-:W-:-:S02]  /*4400*/  FMUL.FTZ R36, R36, c[0x0][0x2ec] ;  /* 0x0000bb0024247a20 */ /* 0x000fc40000410000 */
[----:B------:R-:W-:Y:S02]  /*4410*/  FMUL.FTZ R30, R43, c[0x0][0x2ec] ;  /* 0x0000bb002b1e7a20 */ /* 0x000fe40000410000 */
[----:B------:R-:W-:Y:S02]  /*4420*/  FMUL.FTZ R38, R38, c[0x0][0x2ec] ;  /* 0x0000bb0026267a20 */ /* 0x000fe40000410000 */
[----:B------:R2:W-:Y:S01]  /*4430*/  MUFU.TANH R40, R36 ;  /* 0x0000002400287308 */ /* 0x0005e20000002400 */
[----:B-1----:R-:W-:Y:S01]  /*4440*/  HMMA.16816.F32 R72, R16, R20, R72 ;  /* 0x000000141048723c */ /* 0x002fe20000001848 */
[----:B------:R-:W-:Y:S02]  /*4450*/  FMUL.FTZ R39, R39, c[0x0][0x2ec] ;  /* 0x0000bb0027277a20 */ /* 0x000fe40000410000 */
[----:B------:R-:W-:-:S04]  /*4460*/  FMUL.FTZ R37, R37, c[0x0][0x2ec] ;  /* 0x0000bb0025257a20 */ /* 0x000fc80000410000 */
[----:B------:R-:W-:Y:S01]  /*4470*/  IMAD.U32 R21, RZ, RZ, UR13 ;  /* 0x0000000dff157e24 */ /* 0x000fe2000f8e00ff */
[----:B------:R-:W-:Y:S01]  /*4480*/  HMMA.16816.F32 R32, R8, R62, R32 ;  /* 0x0000003e0820723c */ /* 0x000fe20000001820 */
[----:B------:R-:W1:Y:S02]  /*4490*/  MUFU.TANH R26, R26 ;  /* 0x0000001a001a7308 */ /* 0x000e640000002400 */
[----:B--2---:R-:W-:-:S05]  /*44a0*/  IMAD R36, R21, 0x40, R216 ;  /* 0x0000004015247824 */ /* 0x004fca00078e02d8 */
[----:B------:R-:W-:Y:S01]  /*44b0*/  HMMA.16816.F32 R76, R16, R22, R76 ;  /* 0x00000016104c723c */ /* 0x000fe2000000184c */
[----:B------:R-:W2:Y:S01]  /*44c0*/  LDSM.16.M88.4 R20, [R188+0x5800] ;  /* 0x00580000bc14783b */ /* 0x000ea20000000200 */
[----:B------:R-:W-:Y:S01]  /*44d0*/  MUFU.TANH R27, R27 ;  /* 0x0000001b001b7308 */ /* 0x000fe20000002400 */
[----:B------:R-:W-:-:S04]  /*44e0*/  DEPBAR.LE SB0, 0x0 ;  /* 0x000080000000791a */ /* 0x000fc80000000000 */
[C---:B------:R-:W-:Y:S01]  /*44f0*/  IADD3 R4, R36.reuse, 0x8, RZ ;  /* 0x0000000824047810 */ /* 0x040fe20007ffe0ff */
[----:B------:R-:W-:Y:S01]  /*4500*/  HMMA.16816.F32 R68, R64, R50, R68 ;  /* 0x000000324044723c */ /* 0x000fe20000001844 */
[-C--:B------:R-:W-:Y:S01]  /*4510*/  ISETP.GE.AND P5, PT, R36, R212.reuse, PT ;  /* 0x000000d42400720c */ /* 0x080fe20003fa6270 */
[----:B------:R-:W1:Y:S01]  /*4520*/  MUFU.TANH R29, R29 ;  /* 0x0000001d001d7308 */ /* 0x000e620000002400 */
[----:B------:R-:W-:Y:S01]  /*4530*/  ISETP.GE.AND P1, PT, R4, R212, PT ;  /* 0x000000d40400720c */ /* 0x000fe20003f26270 */
[----:B------:R-:W-:Y:S01]  /*4540*/  FMUL.FTZ R72, R72, c[0x0][0x2ec] ;  /* 0x0000bb0048487a20 */ /* 0x000fe20000410000 */
[-C--:B------:R-:W-:Y:S01]  /*4550*/  ISETP.GE.AND P0, PT, R4, R210.reuse, PT ;  /* 0x000000d20400720c */ /* 0x080fe20003f06270 */
[----:B------:R-:W-:Y:S01]  /*4560*/  FMUL.FTZ R75, R75, c[0x0][0x2ec] ;  /* 0x0000bb004b4b7a20 */ /* 0x000fe20000410000 */
[----:B------:R-:W-:Y:S01]  /*4570*/  IADD3 R6, R36, 0x1, RZ ;  /* 0x0000000124067810 */ /* 0x000fe20007ffe0ff */
[----:B----4-:R-:W-:Y:S01]  /*4580*/  HMMA.16816.F32 R80, R8, R12, R80 ;  /* 0x0000000c0850723c */ /* 0x010fe20000001850 */
[C---:B------:R-:W-:Y:S01]  /*4590*/  ISETP.LT.OR P1, PT, R4.reuse, R213, P1 ;  /* 0x000000d50400720c */ /* 0x040fe20000f21670 */
[----:B------:R-:W4:Y:S01]  /*45a0*/  MUFU.TANH R30, R30 ;  /* 0x0000001e001e7308 */ /* 0x000f220000002400 */
[----:B------:R-:W-:Y:S01]  /*45b0*/  ISETP.LT.OR P0, PT, R4, R211, P0 ;  /* 0x000000d30400720c */ /* 0x000fe20000701670 */
[----:B------:R-:W-:Y:S01]  /*45c0*/  FMUL.FTZ R74, R74, c[0x0][0x2ec] ;  /* 0x0000bb004a4a7a20 */ /* 0x000fe20000410000 */
[C---:B------:R-:W-:Y:S01]  /*45d0*/  ISETP.LT.OR P5, PT, R36.reuse, R213, P5 ;  /* 0x000000d52400720c */ /* 0x040fe20002fa1670 */
[----:B------:R-:W-:Y:S01]  /*45e0*/  FMUL.FTZ R73, R73, c[0x0][0x2ec] ;  /* 0x0000bb0049497a20 */ /* 0x000fe20000410000 */
[----:B------:R-:W-:Y:S01]  /*45f0*/  IADD3 R4, R36, 0x9, RZ ;  /* 0x0000000924047810 */ /* 0x000fe20007ffe0ff */
[----:B------:R-:W-:Y:S01]  /*4600*/  HMMA.16816.F32 R32, R16, R58, R32 ;  /* 0x0000003a1020723c */ /* 0x000fe20000001820 */
[----:B------:R-:W-:Y:S01]  /*4610*/  ISETP.GE.AND P4, PT, R6, R210, PT ;  /* 0x000000d20600720c */ /* 0x000fe20003f86270 */
[----:B------:R1:W1:Y:S01]  /*4620*/  MUFU.TANH R41, R38 ;  /* 0x0000002600297308 */ /* 0x0002620000002400 */
[----:B------:R-:W-:Y:S01]  /*4630*/  FSEL R31, R28, -INF , !P5 ;  /* 0xff8000001c1f7808 */ /* 0x000fe20006800000 */
[----:B------:R-:W-:Y:S01]  /*4640*/  FMUL.FTZ R76, R76, c[0x0][0x2ec] ;  /* 0x0000bb004c4c7a20 */ /* 0x000fe20000410000 */
[-C--:B------:R-:W-:Y:S01]  /*4650*/  ISETP.GE.AND P6, PT, R6, R212.reuse, PT ;  /* 0x000000d40600720c */ /* 0x080fe20003fc6270 */
[----:B------:R-:W-:Y:S01]  /*4660*/  FMUL.FTZ R77, R77, c[0x0][0x2ec] ;  /* 0x0000bb004d4d7a20 */ /* 0x000fe20000410000 */
[C---:B------:R-:W-:Y:S01]  /*4670*/  ISETP.GE.AND P2, PT, R4.reuse, R212, PT ;  /* 0x000000d40400720c */ /* 0x040fe20003f46270 */
[----:B------:R-:W-:Y:S01]  /*4680*/  HMMA.16816.F32 R68, R8, R14, R68 ;  /* 0x0000000e0844723c */ /* 0x000fe20000001844 */
[-C--:B------:R-:W-:Y:S01]  /*4690*/  ISETP.GE.AND P3, PT, R4, R210.reuse, PT ;  /* 0x000000d20400720c */ /* 0x080fe20003f66270 */
[----:B------:R-:W-:Y:S01]  /*46a0*/  MUFU.TANH R167, R72 ;  /* 0x0000004800a77308 */ /* 0x000fe20000002400 */
[----:B------:R-:W-:Y:S01]  /*46b0*/  ISETP.GE.AND P5, PT, R36, R210, PT ;  /* 0x000000d22400720c */ /* 0x000fe20003fa6270 */
[----:B------:R-:W-:Y:S01]  /*46c0*/  FMUL.FTZ R78, R78, c[0x0][0x2ec] ;  /* 0x0000bb004e4e7a20 */ /* 0x000fe20000410000 */
[----:B------:R-:W-:Y:S01]  /*46d0*/  ISETP.LT.OR P4, PT, R6, R211, P4 ;  /* 0x000000d30600720c */ /* 0x000fe20002781670 */
[----:B------:R-:W-:Y:S01]  /*46e0*/  FMUL.FTZ R79, R79, c[0x0][0x2ec] ;  /* 0x0000bb004f4f7a20 */ /* 0x000fe20000410000 */
[----:B------:R-:W-:Y:S01]  /*46f0*/  IADD3 R12, R36, 0x10, RZ ;  /* 0x00000010240c7810 */ /* 0x000fe20007ffe0ff */
[----:B--2---:R-:W-:Y:S01]  /*4700*/  HMMA.16816.F32 R80, R16, R20, R80 ;  /* 0x000000141050723c */ /* 0x004fe20000001850 */
[-C--:B------:R-:W-:Y:S01]  /*4710*/  ISETP.LT.OR P6, PT, R6, R213.reuse, P6 ;  /* 0x000000d50600720c */ /* 0x080fe200037c1670 */
[----:B------:R-:W-:Y:S01]  /*4720*/  MUFU.TANH R39, R39 ;  /* 0x0000002700277308 */ /* 0x000fe20000002400 */
[----:B------:R-:W-:-:S02]  /*4730*/  ISETP.LT.OR P2, PT, R4, R213, P2 ;  /* 0x000000d50400720c */ /* 0x000fc40001741670 */
[----:B------:R-:W-:-:S03]  /*4740*/  ISETP.LT.OR P3, PT, R4, R211, P3 ;  /* 0x000000d30400720c */ /* 0x000fc60001f61670 */
[----:B-1----:R-:W-:Y:S01]  /*4750*/  FMUL.FTZ R38, R32, c[0x0][0x2ec] ;  /* 0x0000bb0020267a20 */ /* 0x002fe20000410000 */
[C---:B------:R-:W-:Y:S01]  /*4760*/  ISETP.LT.OR P5, PT, R36.reuse, R211, P5 ;  /* 0x000000d32400720c */ /* 0x040fe20002fa1670 */
[----:B------:R-:W-:Y:S01]  /*4770*/  FMUL.FTZ R32, R33, c[0x0][0x2ec] ;  /* 0x0000bb0021207a20 */ /* 0x000fe20000410000 */
[----:B------:R-:W-:Y:S01]  /*4780*/  IADD3 R4, R36, 0x11, RZ ;  /* 0x0000001124047810 */ /* 0x000fe20007ffe0ff */
[----:B------:R-:W-:Y:S01]  /*4790*/  FMUL.FTZ R33, R34, c[0x0][0x2ec] ;  /* 0x0000bb0022217a20 */ /* 0x000fe20000410000 */
[----:B---3--:R-:W-:Y:S01]  /*47a0*/  FSEL R6, R25, -INF , !P4 ;  /* 0xff80000019067808 */ /* 0x008fe20006000000 */
[----:B------:R-:W1:Y:S01]  /*47b0*/  MUFU.TANH R38, R38 ;  /* 0x0000002600267308 */ /* 0x000e620000002400 */
[----:B------:R-:W-:Y:S01]  /*47c0*/  ISETP.GE.AND P4, PT, R12, R210, PT ;  /* 0x000000d20c00720c */ /* 0x000fe20003f86270 */
[----:B------:R-:W-:Y:S01]  /*47d0*/  HMMA.16816.F32 R68, R16, R22, R68 ;  /* 0x000000161044723c */ /* 0x000fe20000001844 */
[----:B-----5:R-:W-:Y:S01]  /*47e0*/  FSEL R24, R24, -INF , !P5 ;  /* 0xff80000018187808 */ /* 0x020fe20006800000 */
[----:B------:R-:W-:Y:S01]  /*47f0*/  FMUL.FTZ R34, R35, c[0x0][0x2ec] ;  /* 0x0000bb0023227a20 */ /* 0x000fe20000410000 */
[----:B------:R-:W-:-:S02]  /*4800*/  FSEL R28, R2, -INF , !P6 ;  /* 0xff800000021c7808 */ /* 0x000fc40007000000 */
[----:B------:R-:W-:Y:S01]  /*4810*/  FSEL R25, R26, -INF , !P1 ;  /* 0xff8000001a197808 */ /* 0x000fe20004800000 */
[----:B------:R-:W2:Y:S01]  /*4820*/  MUFU.TANH R32, R32 ;  /* 0x0000002000207308 */ /* 0x000ea20000002400 */
[-C--:B------:R-:W-:Y:S02]  /*4830*/  ISETP.GE.AND P5, PT, R12, R212.reuse, PT ;  /* 0x000000d40c00720c */ /* 0x080fe40003fa6270 */
[----:B------:R-:W-:Y:S01]  /*4840*/  ISETP.GE.AND P6, PT, R4, R212, PT ;  /* 0x000000d40400720c */ /* 0x000fe20003fc6270 */
[----:B------:R-:W-:Y:S01]  /*4850*/  FMUL.FTZ R82, R82, c[0x0][0x2ec] ;  /* 0x0000bb0052527a20 */ /* 0x000fe20000410000 */
[----:B------:R-:W-:Y:S01]  /*4860*/  ISETP.GE.AND P1, PT, R4, R210, PT ;  /* 0x000000d20400720c */ /* 0x000fe20003f26270 */
[----:B------:R-:W-:Y:S01]  /*4870*/  FMUL.FTZ R80, R80, c[0x0][0x2ec] ;  /* 0x0000bb0050507a20 */ /* 0x000fe20000410000 */
[----:B------:R-:W-:Y:S01]  /*4880*/  ISETP.LT.OR P4, PT, R12, R211, P4 ;  /* 0x000000d30c00720c */ /* 0x000fe20002781670 */
[----:B------:R-:W3:Y:S01]  /*4890*/  MUFU.TANH R37, R37 ;  /* 0x0000002500257308 */ /* 0x000ee20000002400 */
[C---:B------:R-:W-:Y:S01]  /*48a0*/  IADD3 R8, R36.reuse, 0x18, RZ ;  /* 0x0000001824087810 */ /* 0x040fe20007ffe0ff */
[----:B------:R-:W-:Y:S01]  /*48b0*/  FMUL.FTZ R81, R81, c[0x0][0x2ec] ;  /* 0x0000bb0051517a20 */ /* 0x000fe20000410000 */
[C---:B------:R-:W-:Y:S01]  /*48c0*/  IADD3 R9, R36.reuse, 0x19, RZ ;  /* 0x0000001924097810 */ /* 0x040fe20007ffe0ff */
[----:B------:R-:W-:Y:S01]  /*48d0*/  FMUL.FTZ R83, R83, c[0x0][0x2ec] ;  /* 0x0000bb0053537a20 */ /* 0x000fe20000410000 */
[----:B------:R-:W-:-:S02]  /*48e0*/  IADD3 R10, R36, 0x20, RZ ;  /* 0x00000020240a7810 */ /* 0x000fc40007ffe0ff */
[-C--:B------:R-:W-:Y:S01]  /*48f0*/  ISETP.LT.OR P5, PT, R12, R213.reuse, P5 ;  /* 0x000000d50c00720c */ /* 0x080fe20002fa1670 */
[----:B------:R-:W5:Y:S01]  /*4900*/  MUFU.TANH R172, R75 ;  /* 0x0000004b00ac7308 */ /* 0x000f620000002400 */
[----:B------:R-:W-:Y:S01]  /*4910*/  ISETP.LT.OR P6, PT, R4, R213, P6 ;  /* 0x000000d50400720c */ /* 0x000fe200037c1670 */
[----:B------:R-:W-:Y:S01]  /*4920*/  FMUL.FTZ R68, R68, c[0x0][0x2ec] ;  /* 0x0000bb0044447a20 */ /* 0x000fe20000410000 */
[----:B------:R-:W-:Y:S01]  /*4930*/  ISETP.LT.OR P1, PT, R4, R211, P1 ;  /* 0x000000d30400720c */ /* 0x000fe20000f21670 */
[----:B------:R-:W-:Y:S01]  /*4940*/  FMUL.FTZ R69, R69, c[0x0][0x2ec] ;  /* 0x0000bb0045457a20 */ /* 0x000fe20000410000 */
[----:B------:R-:W-:Y:S01]  /*4950*/  FSEL R4, R29, -INF , !P0 ;  /* 0xff8000001d047808 */ /* 0x000fe20004000000 */
[----:B------:R-:W-:Y:S01]  /*4960*/  FMUL.FTZ R70, R70, c[0x0][0x2ec] ;  /* 0x0000bb0046467a20 */ /* 0x000fe20000410000 */
[----:B------:R-:W-:Y:S01]  /*4970*/  FSEL R27, R27, -INF , !P2 ;  /* 0xff8000001b1b7808 */ /* 0x000fe20005000000 */
[----:B------:R-:W1:Y:S01]  /*4980*/  MUFU.TANH R33, R33 ;  /* 0x0000002100217308 */ /* 0x000e620000002400 */
[----:B----4-:R-:W-:Y:S01]  /*4990*/  FSEL R2, R30, -INF , !P3 ;  /* 0xff8000001e027808 */ /* 0x010fe20005800000 */
[----:B------:R-:W-:Y:S01]  /*49a0*/  FMUL.FTZ R71, R71, c[0x0][0x2ec] ;  /* 0x0000bb0047477a20 */ /* 0x000fe20000410000 */
[----:B------:R-:W-:-:S02]  /*49b0*/  FSEL R14, R41, -INF , !P4 ;  /* 0xff800000290e7808 */ /* 0x000fc40006000000 */
[CC--:B------:R-:W-:Y:S02]  /*49c0*/  ISETP.GE.AND P0, PT, R8.reuse, R212.reuse, PT ;  /* 0x000000d40800720c */ /* 0x0c0fe40003f06270 */
[C---:B------:R-:W-:Y:S01]  /*49d0*/  ISETP.GE.AND P2, PT, R9.reuse, R212, PT ;  /* 0x000000d40900720c */ /* 0x040fe20003f46270 */
[----:B------:R-:W4:Y:S01]  /*49e0*/  MUFU.TANH R34, R34 ;  /* 0x0000002200227308 */ /* 0x000f220000002400 */
[----:B------:R-:W-:Y:S02]  /*49f0*/  ISETP.GE.AND P3, PT, R8, R210, PT ;  /* 0x000000d20800720c */ /* 0x000fe40003f66270 */
[----:B------:R-:W-:Y:S02]  /*4a00*/  ISETP.GE.AND P4, PT, R10, R212, PT ;  /* 0x000000d40a00720c */ /* 0x000fe40003f86270 */
[----:B------:R-:W-:Y:S02]  /*4a10*/  FSEL R11, R40, -INF , !P5 ;  /* 0xff800000280b7808 */ /* 0x000fe40006800000 */
[----:B------:R-:W-:Y:S01]  /*4a20*/  ISETP.GE.AND P5, PT, R9, R210, PT ;  /* 0x000000d20900720c */ /* 0x000fe20003fa6270 */
[----:B------:R-:W2:Y:S01]  /*4a30*/  MUFU.TANH R162, R74 ;  /* 0x0000004a00a27308 */ /* 0x000ea20000002400 */
[----:B------:R-:W-:-:S02]  /*4a40*/  ISETP.LT.OR P0, PT, R8, R213, P0 ;  /* 0x000000d50800720c */ /* 0x000fc40000701670 */
[----:B------:R-:W-:Y:S02]  /*4a50*/  ISETP.LT.OR P3, PT, R8, R211, P3 ;  /* 0x000000d30800720c */ /* 0x000fe40001f61670 */
[CC--:B------:R-:W-:Y:S02]  /*4a60*/  ISETP.LT.OR P2, PT, R9.reuse, R213.reuse, P2 ;  /* 0x000000d50900720c */ /* 0x0c0fe40001741670 */
[----:B------:R-:W-:Y:S01]  /*4a70*/  ISETP.LT.OR P4, PT, R10, R213, P4 ;  /* 0x000000d50a00720c */ /* 0x000fe20002781670 */
[----:B------:R-:W3:Y:S01]  /*4a80*/  MUFU.TANH R166, R82 ;  /* 0x0000005200a67308 */ /* 0x000ee20000002400 */
[C---:B------:R-:W-:Y:S02]  /*4a90*/  IADD3 R8, R36.reuse, 0x21, RZ ;  /* 0x0000002124087810 */ /* 0x040fe40007ffe0ff */
[----:B------:R-:W-:Y:S02]  /*4aa0*/  IADD3 R16, R36, 0x29, RZ ;  /* 0x0000002924107810 */ /* 0x000fe40007ffe0ff */
[----:B------:R-:W-:-:S02]  /*4ab0*/  ISETP.LT.OR P5, PT, R9, R211, P5 ;  /* 0x000000d30900720c */ /* 0x000fc40002fa1670 */
[----:B-1----:R-:W-:Y:S01]  /*4ac0*/  FSEL R9, R38, -INF , !P0 ;  /* 0xff80000026097808 */ /* 0x002fe20004000000 */
[----:B------:R-:W1:Y:S01]  /*4ad0*/  MUFU.TANH R159, R73 ;  /* 0x00000049009f7308 */ /* 0x000e620000002400 */
[----:B--2---:R-:W-:Y:S02]  /*4ae0*/  FSEL R13, R32, -INF , !P2 ;  /* 0xff800000200d7808 */ /* 0x004fe40005000000 */
[----:B------:R-:W-:Y:S02]  /*4af0*/  FSEL R167, R167, -INF , !P4 ;  /* 0xff800000a7a77808 */ /* 0x000fe40006000000 */
[----:B------:R-:W-:Y:S02]  /*4b00*/  ISETP.GE.AND P0, PT, R8, R210, PT ;  /* 0x000000d20800720c */ /* 0x000fe40003f06270 */
[C---:B------:R-:W-:Y:S01]  /*4b10*/  ISETP.GE.AND P2, PT, R16.reuse, R212, PT ;  /* 0x000000d41000720c */ /* 0x040fe20003f46270 */
[----:B------:R-:W2:Y:S01]  /*4b20*/  MUFU.TANH R165, R76 ;  /* 0x0000004c00a57308 */ /* 0x000ea20000002400 */
[----:B------:R-:W-:-:S02]  /*4b30*/  ISETP.GE.AND P4, PT, R16, R210, PT ;  /* 0x000000d21000720c */ /* 0x000fc40003f86270 */
[----:B------:R-:W-:Y:S02]  /*4b40*/  ISETP.LT.OR P0, PT, R8, R211, P0 ;  /* 0x000000d30800720c */ /* 0x000fe40000701670 */
[C---:B------:R-:W-:Y:S02]  /*4b50*/  ISETP.LT.OR P2, PT, R16.reuse, R213, P2 ;  /* 0x000000d51000720c */ /* 0x040fe40001741670 */
[----:B------:R-:W-:Y:S01]  /*4b60*/  ISETP.LT.OR P4, PT, R16, R211, P4 ;  /* 0x000000d31000720c */ /* 0x000fe20002781670 */
[----:B------:R-:W-:Y:S01]  /*4b70*/  MUFU.TANH R161, R77 ;  /* 0x0000004d00a17308 */ /* 0x000fe20000002400 */
[----:B------:R-:W-:Y:S02]  /*4b80*/  FSEL R12, R39, -INF , !P1 ;  /* 0xff800000270c7808 */ /* 0x000fe40004800000 */
[----:B------:R-:W-:Y:S02]  /*4b90*/  IADD3 R16, R36, 0x30, RZ ;  /* 0x0000003024107810 */ /* 0x000fe40007ffe0ff */
[----:B------:R-:W-:-:S02]  /*4ba0*/  ISETP.GE.AND P1, PT, R10, R210, PT ;  /* 0x000000d20a00720c */ /* 0x000fc40003f26270 */
[----:B---3--:R-:W-:Y:S01]  /*4bb0*/  FSEL R15, R37, -INF , !P6 ;  /* 0xff800000250f7808 */ /* 0x008fe20007000000 */
[----:B------:R-:W3:Y:S01]  /*4bc0*/  MUFU.TANH R164, R78 ;  /* 0x0000004e00a47308 */ /* 0x000ee20000002400 */
[----:B-----5:R-:W-:Y:S02]  /*4bd0*/  FSEL R172, R172, -INF , !P0 ;  /* 0xff800000acac7808 */ /* 0x020fe40004000000 */
[----:B------:R-:W-:Y:S02]  /*4be0*/  ISETP.GE.AND P6, PT, R8, R212, PT ;  /* 0x000000d40800720c */ /* 0x000fe40003fc6270 */
[----:B------:R-:W-:Y:S02]  /*4bf0*/  ISETP.GE.AND P0, PT, R16, R210, PT ;  /* 0x000000d21000720c */ /* 0x000fe40003f06270 */
[----:B------:R-:W-:Y:S01]  /*4c00*/  ISETP.LT.OR P1, PT, R10, R211, P1 ;  /* 0x000000d30a00720c */ /* 0x000fe20000f21670 */
[----:B------:R-:W5:Y:S01]  /*4c10*/  MUFU.TANH R170, R79 ;  /* 0x0000004f00aa7308 */ /* 0x000f620000002400 */
[----:B------:R-:W-:-:S02]  /*4c20*/  IADD3 R17, R36, 0x28, RZ ;  /* 0x0000002824117810 */ /* 0x000fc40007ffe0ff */
[----:B------:R-:W-:Y:S02]  /*4c30*/  ISETP.LT.OR P6, PT, R8, R213, P6 ;  /* 0x000000d50800720c */ /* 0x000fe400037c1670 */
[----:B------:R-:W-:Y:S02]  /*4c40*/  ISETP.LT.OR P0, PT, R16, R211, P0 ;  /* 0x000000d31000720c */ /* 0x000fe40000701670 */
[----:B------:R-:W-:Y:S01]  /*4c50*/  FSEL R10, R33, -INF , !P3 ;  /* 0xff800000210a7808 */ /* 0x000fe20005800000 */
[----:B------:R-:W1:Y:S01]  /*4c60*/  MUFU.TANH R171, R80 ;  /* 0x0000005000ab7308 */ /* 0x000e620000002400 */
[----:B----4-:R-:W-:Y:S02]  /*4c70*/  FSEL R8, R34, -INF , !P5 ;  /* 0xff80000022087808 */ /* 0x010fe40006800000 */
[----:B------:R-:W-:Y:S02]  /*4c80*/  FSEL R162, R162, -INF , !P1 ;  /* 0xff800000a2a27808 */ /* 0x000fe40004800000 */
[----:B------:R-:W-:-:S02]  /*4c90*/  ISETP.GE.AND P3, PT, R17, R212, PT ;  /* 0x000000d41100720c */ /* 0x000fc40003f66270 */
[C---:B------:R-:W-:Y:S01]  /*4ca0*/  ISETP.GE.AND P5, PT, R17.reuse, R210, PT ;  /* 0x000000d21100720c */ /* 0x040fe20003fa6270 */
[----:B------:R-:W4:Y:S01]  /*4cb0*/  MUFU.TANH R169, R81 ;  /* 0x0000005100a97308 */ /* 0x000f220000002400 */
[----:B------:R-:W-:Y:S02]  /*4cc0*/  ISETP.GE.AND P1, PT, R16, R212, PT ;  /* 0x000000d41000720c */ /* 0x000fe40003f26270 */
[----:B------:R-:W-:Y:S02]  /*4cd0*/  FSEL R166, R166, -INF , !P0 ;  /* 0xff800000a6a67808 */ /* 0x000fe40004000000 */
[----:B------:R-:W-:Y:S02]  /*4ce0*/  PLOP3.LUT P0, PT, PT, PT, UP0, 0x80, 0x0 ;  /* 0x000000000000781c */ /* 0x000fe40003f0f008 */
[C---:B------:R-:W-:Y:S01]  /*4cf0*/  ISETP.LT.OR P3, PT, R17.reuse, R213, P3 ;  /* 0x000000d51100720c */ /* 0x040fe20001f61670 */
[----:B------:R-:W4:Y:S01]  /*4d00*/  MUFU.TANH R142, R83 ;  /* 0x00000053008e7308 */ /* 0x000f220000002400 */
[----:B------:R-:W-:-:S02]  /*4d10*/  ISETP.LT.OR P5, PT, R17, R211, P5 ;  /* 0x000000d31100720c */ /* 0x000fc40002fa1670 */
[----:B------:R-:W-:Y:S02]  /*4d20*/  ISETP.LT.OR P1, PT, R16, R213, P1 ;  /* 0x000000d51000720c */ /* 0x000fe40000f21670 */
[C---:B------:R-:W-:Y:S02]  /*4d30*/  IADD3 R17, R36.reuse, 0x31, RZ ;  /* 0x0000003124117810 */ /* 0x040fe40007ffe0ff */
[C---:B------:R-:W-:Y:S01]  /*4d40*/  IADD3 R16, R36.reuse, 0x38, RZ ;  /* 0x0000003824107810 */ /* 0x040fe20007ffe0ff */
[----:B------:R-:W4:Y:S01]  /*4d50*/  MUFU.TANH R143, R68 ;  /* 0x00000044008f7308 */ /* 0x000f220000002400 */
[----:B------:R-:W-:Y:S02]  /*4d60*/  IADD3 R36, R36, 0x39, RZ ;  /* 0x0000003924247810 */ /* 0x000fe40007ffe0ff */
[----:B-1----:R-:W-:Y:S02]  /*4d70*/  FSEL R159, R159, -INF , !P6 ;  /* 0xff8000009f9f7808 */ /* 0x002fe40007000000 */
[----:B--2---:R-:W-:-:S02]  /*4d80*/  FSEL R165, R165, -INF , !P3 ;  /* 0xff800000a5a57808 */ /* 0x004fc40005800000 */
[----:B---3--:R-:W-:Y:S01]  /*4d90*/  FSEL R164, R164, -INF , !P5 ;  /* 0xff800000a4a47808 */ /* 0x008fe20006800000 */
[----:B------:R-:W-:Y:S01]  /*4da0*/  MUFU.TANH R141, R69 ;  /* 0x00000045008d7308 */ /* 0x000fe20000002400 */
[----:B------:R-:W-:Y:S02]  /*4db0*/  FSEL R161, R161, -INF , !P2 ;  /* 0xff800000a1a17808 */ /* 0x000fe40005000000 */
[----:B-----5:R-:W-:Y:S02]  /*4dc0*/  FSEL R170, R170, -INF , !P4 ;  /* 0xff800000aaaa7808 */ /* 0x020fe40006000000 */
[----:B------:R-:W-:Y:S02]  /*4dd0*/  FSEL R171, R171, -INF , !P1 ;  /* 0xff800000abab7808 */ /* 0x000fe40004800000 */
[C---:B------:R-:W-:Y:S01]  /*4de0*/  ISETP.GE.AND P6, PT, R17.reuse, R212, PT ;  /* 0x000000d41100720c */ /* 0x040fe20003fc6270 */
[----:B------:R-:W1:Y:S01]  /*4df0*/  MUFU.TANH R140, R70 ;  /* 0x00000046008c7308 */ /* 0x000e620000002400 */
[----:B------:R-:W-:Y:S01]  /*4e00*/  BAR.SYNC.DEFER_BLOCKING 0x0 ;  /* 0x0000000000007b1d */ /* 0x000fe20000010000 */
[----:B------:R-:W-:-:S02]  /*4e10*/  ISETP.GE.AND P3, PT, R17, R210, PT ;  /* 0x000000d21100720c */ /* 0x000fc40003f66270 */
[C---:B------:R-:W-:Y:S02]  /*4e20*/  ISETP.GE.AND P5, PT, R16.reuse, R212, PT ;  /* 0x000000d41000720c */ /* 0x040fe40003fa6270 */
[----:B------:R-:W-:Y:S02]  /*4e30*/  ISETP.GE.AND P2, PT, R16, R210, PT ;  /* 0x000000d21000720c */ /* 0x000fe40003f46270 */
[----:B------:R-:W2:Y:S01]  /*4e40*/  MUFU.TANH R160, R71 ;  /* 0x0000004700a07308 */ /* 0x000ea20000002400 */
        /* <DEDUP_REMOVED lines=8> */
[----:B----4-:R-:W-:Y:S02]  /*4ed0*/  FSEL R169, R169, -INF , !P6 ;  /* 0xff800000a9a97808 */ /* 0x010fe40007000000 */
[----:B------:R-:W-:-:S02]  /*4ee0*/  FSEL R142, R142, -INF , !P3 ;  /* 0xff8000008e8e7808 */ /* 0x000fc40005800000 */
[----:B------:R-:W-:Y:S02]  /*4ef0*/  FSEL R143, R143, -INF , !P5 ;  /* 0xff8000008f8f7808 */ /* 0x000fe40006800000 */
[----:B-1----:R-:W-:Y:S02]  /*4f00*/  FSEL R140, R140, -INF , !P2 ;  /* 0xff8000008c8c7808 */ /* 0x002fe40005000000 */
[----:B------:R-:W-:Y:S02]  /*4f10*/  FSEL R141, R141, -INF , !P4 ;  /* 0xff8000008d8d7808 */ /* 0x000fe40006000000 */
[----:B--2---:R-:W-:Y:S01]  /*4f20*/  FSEL R160, R160, -INF , !P1 ;  /* 0xff800000a0a07808 */ /* 0x004fe20004800000 */
        /* <DEDUP_REMOVED lines=102> */
.L_x_1142:
[----:B------:R-:W-:Y:S05]  /*5590*/  BSYNC B0 ;  /* 0x0000000000007941 */ /* 0x000fea0003800000 */
.L_x_1141:
[----:B------:R-:W0:Y:S02]  /*55a0*/  LDGDEPBAR ;  /* 0x00000000000079af */ /* 0x000e240000000000 */
.L_x_1140:
        /* <DEDUP_REMOVED lines=311> */
[----:B------:R-:W-:Y:S01]  /*6920*/  MOV R4, R134 ;  /* 0x0000008600047202 */ /* 0x000fe20000000f00 */
[----:B------:R-:W-:Y:S01]  /*6930*/  IMAD.U32 R0, RZ, RZ, UR13 ;  /* 0x0000000dff007e24 */ /* 0x000fe2000f8e00ff */
[----:B------:R-:W-:Y:S01]  /*6940*/  UISETP.GT.AND UP0, UPT, UR13, UR9, UPT ;  /* 0x000000090d00728c */ /* 0x000fe2000bf04270 */
[----:B------:R-:W-:Y:S01]  /*6950*/  IMAD.MOV.U32 R5, RZ, RZ, R219 ;  /* 0x000000ffff057224 */ /* 0x000fe200078e00db */
[----:B------:R-:W-:-:S03]  /*6960*/  UIMAD UR4, UR5, UR23, UR4 ;  /* 0x00000017050472a4 */ /* 0x000fc6000f8e0204 */
        /* <DEDUP_REMOVED lines=94> */
[----:B----4-:R-:W3:Y:S04]  /*6f50*/  LDSM.16.M88.4 R4, [R201+0x6000] ;  /* 0x00600000c904783b */ /* 0x010ee80000000200 */
[----:B------:R-:W5:Y:S04]  /*6f60*/  LDSM.16.M88.4 R32, [R201+0x6800] ;  /* 0x00680000c920783b */ /* 0x000f680000000200 */
[----:B------:R-:W-:Y:S04]  /*6f70*/  LDSM.16.M88.4 R164, [R200] ;  /* 0x00000000c8a4783b */ /* 0x000fe80000000200 */
[----:B------:R-:W4:Y:S04]  /*6f80*/  LDSM.16.M88.4 R136, [R199] ;  /* 0x00000000c788783b */ /* 0x000f280000000200 */
[----:B------:R-:W4:Y:S04]  /*6f90*/  LDSM.16.M88.4 R148, [R201+0x7000] ;  /* 0x00700000c994783b */ /* 0x000f280000000200 */
[----:B------:R-:W4:Y:S04]  /*6fa0*/  LDSM.16.M88.4 R140, [R201+0x7800] ;  /* 0x00780000c98c783b */ /* 0x000f280000000200 */
[----:B------:R-:W4:Y:S04]  /*6fb0*/  LDSM.16.M88.4 R28, [R191] ;  /* 0x00000000bf1c783b */ /* 0x000f280000000200 */
[----:B------:R-:W-:Y:S04]  /*6fc0*/  LDSM.16.M88.4 R160, [R198] ;  /* 0x00000000c6a0783b */ /* 0x000fe80000000200 */
[----:B-1----:R-:W1:Y:S04]  /*6fd0*/  LDSM.16.M88.4 R16, [R195+0x6000] ;  /* 0x00600000c310783b */ /* 0x002e680000000200 */
[----:B------:R-:W1:Y:S01]  /*6fe0*/  LDSM.16.M88.4 R24, [R190] ;  /* 0x00000000be18783b */ /* 0x000e620000000200 */
[C---:B---3--:R-:W-:Y:S03]  /*6ff0*/  HMMA.16816.F32 R8, R168.reuse, R4, RZ ;  /* 0x00000004a808723c */ /* 0x048fe600000018ff */
[----:B------:R-:W3:Y:S04]  /*7000*/  LDSM.16.M88.4 R172, [R189] ;  /* 0x00000000bdac783b */ /* 0x000ee80000000200 */
[----:B--2---:R-:W2:Y:S01]  /*7010*/  LDSM.16.M88.4 R12, [R195+0x6800] ;  /* 0x00680000c30c783b */ /* 0x004ea20000000200 */
[C---:B------:R-:W-:Y:S03]  /*7020*/  HMMA.16816.F32 R4, R168.reuse, R6, RZ ;  /* 0x00000006a804723c */ /* 0x040fe600000018ff */
[----:B------:R-:W-:Y:S04]  /*7030*/  LDSM.16.M88.4 R156, [R195+0x7000] ;  /* 0x00700000c39c783b */ /* 0x000fe80000000200 */
[----:B------:R-:W-:Y:S01]  /*7040*/  LDSM.16.M88.4 R176, [R195+0x7800] ;  /* 0x00780000c3b0783b */ /* 0x000fe20000000200 */
[C---:B-----5:R-:W-:Y:S03]  /*7050*/  HMMA.16816.F32 R20, R168.reuse, R32, RZ ;  /* 0x00000020a814723c */ /* 0x060fe600000018ff */
[----:B------:R-:W-:Y:S04]  /*7060*/  LDSM.16.M88.4 R224, [R188+0x3800] ;  /* 0x00380000bce0783b */ /* 0x000fe80000000200 */
[----:B------:R-:W0:Y:S01]  /*7070*/  LDGDEPBAR ;  /* 0x00000000000079af */ /* 0x000e220000000000 */
[----:B------:R-:W-:Y:S08]  /*7080*/  HMMA.16816.F32 R32, R168, R34, RZ ;  /* 0x00000022a820723c */ /* 0x000ff000000018ff */
[----:B----4-:R-:W-:Y:S08]  /*7090*/  HMMA.16816.F32 R8, R164, R136, R8 ;  /* 0x00000088a408723c */ /* 0x010ff00000001808 */
[C---:B------:R-:W-:Y:S08]  /*70a0*/  HMMA.16816.F32 R152, R168.reuse, R148, RZ ;  /* 0x00000094a898723c */ /* 0x040ff000000018ff */
[C---:B------:R-:W-:Y:S08]  /*70b0*/  HMMA.16816.F32 R148, R168.reuse, R150, RZ ;  /* 0x00000096a894723c */ /* 0x040ff000000018ff */
[----:B------:R-:W-:Y:S08]  /*70c0*/  HMMA.16816.F32 R144, R168, R140, RZ ;  /* 0x0000008ca890723c */ /* 0x000ff000000018ff */
[----:B------:R-:W-:Y:S01]  /*70d0*/  HMMA.16816.F32 R4, R164, R138, R4 ;  /* 0x0000008aa404723c */ /* 0x000fe20000001804 */
[----:B------:R-:W-:Y:S07]  /*70e0*/  LDSM.16.M88.4 R136, [R197] ;  /* 0x00000000c588783b */ /* 0x000fee0000000200 */
[----:B------:R-:W-:Y:S01]  /*70f0*/  HMMA.16816.F32 R168, R168, R142, RZ ;  /* 0x0000008ea8a8723c */ /* 0x000fe200000018ff */
[----:B------:R-:W4:Y:S07]  /*7100*/  LDSM.16.M88.4 R140, [R188] ;  /* 0x00000000bc8c783b */ /* 0x000f2e0000000200 */
[C---:B------:R-:W-:Y:S08]  /*7110*/  HMMA.16816.F32 R20, R164.reuse, R28, R20 ;  /* 0x0000001ca414723c */ /* 0x040ff00000001814 */
[----:B------:R-:W-:Y:S01]  /*7120*/  HMMA.16816.F32 R32, R164, R30, R32 ;  /* 0x0000001ea420723c */ /* 0x000fe20000001820 */
[----:B------:R-:W5:Y:S07]  /*7130*/  LDSM.16.M88.4 R28, [R188+0x800] ;  /* 0x00080000bc1c783b */ /* 0x000f6e0000000200 */
[C---:B-1----:R-:W-:Y:S08]  /*7140*/  HMMA.16816.F32 R8, R160.reuse, R16, R8 ;  /* 0x00000010a008723c */ /* 0x042ff00000001808 */
[----:B------:R-:W-:Y:S01]  /*7150*/  HMMA.16816.F32 R4, R160, R18, R4 ;  /* 0x00000012a004723c */ /* 0x000fe20000001804 */
        /* <DEDUP_REMOVED lines=9> */
[----:B------:R-:W-:Y:S01]  /*71f0*/  HMMA.16816.F32 R32, R160, R14, R32 ;  /* 0x0000000ea020723c */ /* 0x000fe20000001820 */
[----:B------:R-:W2:Y:S07]  /*7200*/  LDSM.16.M88.4 R12, [R201+0x8800] ;  /* 0x00880000c90c783b */ /* 0x000eae0000000200 */
[C---:B----4-:R-:W-:Y:S08]  /*7210*/  HMMA.16816.F32 R8, R136.reuse, R140, R8 ;  /* 0x0000008c8808723c */ /* 0x050ff00000001808 */
[----:B------:R-:W-:Y:S01]  /*7220*/  HMMA.16816.F32 R4, R136, R142, R4 ;  /* 0x0000008e8804723c */ /* 0x000fe20000001804 */
[----:B------:R-:W-:Y:S07]  /*7230*/  LDSM.16.M88.4 R140, [R187] ;  /* 0x00000000bb8c783b */ /* 0x000fee0000000200 */
[C---:B------:R-:W-:Y:S08]  /*7240*/  HMMA.16816.F32 R152, R160.reuse, R156, R152 ;  /* 0x0000009ca098723c */ /* 0x040ff00000001898 */
[C---:B------:R-:W-:Y:S01]  /*7250*/  HMMA.16816.F32 R148, R160.reuse, R158, R148 ;  /* 0x0000009ea094723c */ /* 0x040fe20000001894 */
[----:B------:R-:W-:Y:S07]  /*7260*/  LDSM.16.M88.4 R156, [R201+0x9000] ;  /* 0x00900000c99c783b */ /* 0x000fee0000000200 */
[C---:B------:R-:W-:Y:S08]  /*7270*/  HMMA.16816.F32 R144, R160.reuse, R176, R144 ;  /* 0x000000b0a090723c */ /* 0x040ff00000001890 */
[----:B------:R-:W-:Y:S01]  /*7280*/  HMMA.16816.F32 R168, R160, R178, R168 ;  /* 0x000000b2a0a8723c */ /* 0x000fe200000018a8 */
[----:B------:R-:W4:Y:S04]  /*7290*/  LDSM.16.M88.4 R160, [R200+0x2000] ;  /* 0x00200000c8a0783b */ /* 0x000f280000000200 */
[----:B------:R-:W2:Y:S03]  /*72a0*/  LDSM.16.M88.4 R176, [R201+0x9800] ;  /* 0x00980000c9b0783b */ /* 0x000ea60000000200 */
[C---:B-----5:R-:W-:Y:S08]  /*72b0*/  HMMA.16816.F32 R20, R136.reuse, R28, R20 ;  /* 0x0000001c8814723c */ /* 0x060ff00000001814 */
[----:B------:R-:W-:Y:S01]  /*72c0*/  HMMA.16816.F32 R32, R136, R30, R32 ;  /* 0x0000001e8820723c */ /* 0x000fe20000001820 */
[----:B------:R-:W5:Y:S07]  /*72d0*/  LDSM.16.M88.4 R28, [R186] ;  /* 0x00000000ba1c783b */ /* 0x000f6e0000000200 */
[C---:B-1----:R-:W-:Y:S08]  /*72e0*/  HMMA.16816.F32 R8, R172.reuse, R16, R8 ;  /* 0x00000010ac08723c */ /* 0x042ff00000001808 */
[----:B------:R-:W-:Y:S01]  /*72f0*/  HMMA.16816.F32 R4, R172, R18, R4 ;  /* 0x00000012ac04723c */ /* 0x000fe20000001804 */
[----:B------:R-:W-:Y:S07]  /*7300*/  LDSM.16.M88.4 R16, [R195+0x8000] ;  /* 0x00800000c310783b */ /* 0x000fee0000000200 */
        /* <DEDUP_REMOVED lines=8> */
[----:B------:R-:W-:Y:S01]  /*7390*/  HMMA.16816.F32 R32, R172, R14, R32 ;  /* 0x0000000eac20723c */ /* 0x000fe20000001820 */
[----:B------:R-:W2:Y:S07]  /*73a0*/  LDSM.16.M88.4 R12, [R195+0x8800] ;  /* 0x00880000c30c783b */ /* 0x000eae0000000200 */
[C---:B----4-:R-:W-:Y:S08]  /*73b0*/  HMMA.16816.F32 R8, R160.reuse, R140, R8 ;  /* 0x0000008ca008723c */ /* 0x050ff00000001808 */
        /* <DEDUP_REMOVED lines=11> */
[----:B------:R-:W4:Y:S07]  /*7470*/  LDSM.16.M88.4 R28, [R188+0x2000] ;  /* 0x00200000bc1c783b */ /* 0x000f2e0000000200 */
        /* <DEDUP_REMOVED lines=8> */
[----:B------:R-:W-:Y:S04]  /*7500*/  LDSM.16.M88.4 R164, [R202+0x4000] ;  /* 0x00400000caa4783b */ /* 0x000fe80000000200 */
[----:B------:R-:W-:Y:S03]  /*7510*/  LDSM.16.M88.4 R160, [R201+0xb000] ;  /* 0x00b00000c9a0783b */ /* 0x000fe60000000200 */
[C---:B--2---:R-:W-:Y:S08]  /*7520*/  HMMA.16816.F32 R20, R136.reuse, R12, R20 ;  /* 0x0000000c8814723c */ /* 0x044ff00000001814 */
[----:B------:R-:W-:Y:S01]  /*7530*/  HMMA.16816.F32 R32, R136, R14, R32 ;  /* 0x0000000e8820723c */ /* 0x000fe20000001820 */
[----:B------:R-:W1:Y:S07]  /*7540*/  LDSM.16.M88.4 R12, [R201+0xa000] ;  /* 0x00a00000c90c783b */ /* 0x000e6e0000000200 */
[C---:B----4-:R-:W-:Y:S08]  /*7550*/  HMMA.16816.F32 R8, R172.reuse, R28, R8 ;  /* 0x0000001cac08723c */ /* 0x050ff00000001808 */
        /* <DEDUP_REMOVED lines=106> */
[----:B------:R-:W1:Y:S01]  /*7c00*/  MUFU.TANH R4, R4 ;  /* 0x0000000400047308 */ /* 0x000e620000002400 */
[----:B------:R-:W-:-:S02]  /*7c10*/  FMUL.FTZ R157, R169, c[0x0][0x2ec] ;  /* 0x0000bb00a99d7a20 */ /* 0x000fc40000410000 */
[----:B------:R-:W-:Y:S02]  /*7c20*/  FMUL.FTZ R141, R170, c[0x0][0x2ec] ;  /* 0x0000bb00aa8d7a20 */ /* 0x000fe40000410000 */
[----:B-----5:R-:W-:-:S03]  /*7c30*/  FMUL.FTZ R153, R171, c[0x0][0x2ec] ;  /* 0x0000bb00ab997a20 */ /* 0x020fc60000410000 */
[----:B------:R1:W1:Y:S08]  /*7c40*/  MUFU.TANH R227, R152 ;  /* 0x0000009800e37308 */ /* 0x0002700000002400 */
[----:B------:R1:W1:Y:S08]  /*7c50*/  MUFU.TANH R177, R154 ;  /* 0x0000009a00b17308 */ /* 0x0002700000002400 */
[----:B------:R1:W1:Y:S08]  /*7c60*/  MUFU.TANH R223, R160 ;  /* 0x000000a000df7308 */ /* 0x0002700000002400 */
[----:B------:R-:W1:Y:S08]  /*7c70*/  MUFU.TANH R179, R179 ;  /* 0x000000b300b37308 */ /* 0x000e700000002400 */
[----:B------:R1:W1:Y:S08]  /*7c80*/  MUFU.TANH R173, R162 ;  /* 0x000000a200ad7308 */ /* 0x0002700000002400 */
[----:B------:R-:W1:Y:S08]  /*7c90*/  MUFU.TANH R5, R5 ;  /* 0x0000000500057308 */ /* 0x000e700000002400 */
        /* <DEDUP_REMOVED lines=10> */
[----:B--234-:R-:W-:Y:S01]  /*7d40*/  UIADD3 UR12, UR8, -0x3, URZ ;  /* 0xfffffffd080c7890 */ /* 0x01cfe2000fffe03f */
        /* <DEDUP_REMOVED lines=25> */
[----:B------:R-:W-:Y:S02]  /*7ee0*/  @!P4 LEA R16, P0, R6, c[0x0][0x168], 0x1 ;  /* 0x00005a000610ca11 */ /* 0x000fe400078008ff */
[----:B------:R-:W-:Y:S01]  /*7ef0*/  IADD3.X R7, R12, UR7, RZ, P5, !PT ;  /* 0x000000070c077c10 */ /* 0x000fe2000affe4ff */
[----:B------:R-:W-:Y:S01]  /*7f00*/  @!PT LDS RZ, [RZ] ;  /* 0x00000000fffff984 */ /* 0x000fe20000000800 */
[----:B------:R-:W-:Y:S01]  /*7f10*/  @!PT LDS RZ, [RZ] ;  /* 0x00000000fffff984 */ /* 0x000fe20000000800 */
[----:B------:R-:W-:Y:S01]  /*7f20*/  @!PT LDS RZ, [RZ] ;  /* 0x00000000fffff984 */ /* 0x000fe20000000800 */
[----:B------:R4:W-:Y:S01]  /*7f30*/  @!P3 LDGSTS.E.BYPASS.LTC128B.128 [R205+0x8000], [R24.64+0x80] ;  /* 0x0800008018cdbfae */ /* 0x0009e2000b901d52 */
[C---:B------:R-:W-:Y:S02]  /*7f40*/  @!P3 LEA R30, P5, R6.reuse, c[0x0][0x168], 0x1 ;  /* 0x00005a00061eba11 */ /* 0x040fe400078a08ff */
[C---:B------:R-:W-:Y:S01]  /*7f50*/  @!P4 LEA.HI.X R17, R6.reuse, c[0x0][0x16c], R7, 0x1, P0 ;  /* 0x00005b000611ca11 */ /* 0x040fe200000f0c07 */
[----:B------:R2:W-:Y:S01]  /*7f60*/  @P2 STS.128 [R205+0xa000], RZ ;  /* 0x00a000ffcd002388 */ /* 0x0005e20000000c00 */
[----:B------:R-:W-:-:S02]  /*7f70*/  @!P2 LEA R28, P0, R6, c[0x0][0x168], 0x1 ;  /* 0x00005a00061caa11 */ /* 0x000fc400078008ff */
[C---:B------:R-:W-:Y:S01]  /*7f80*/  IADD3 R12, P1, R6.reuse, UR6, RZ ;  /* 0x00000006060c7c10 */ /* 0x040fe2000ff3e0ff */
[----:B------:R-:W-:Y:S01]  /*7f90*/  @!PT LDS RZ, [RZ] ;  /* 0x00000000fffff984 */ /* 0x000fe20000000800 */
[----:B------:R-:W-:Y:S01]  /*7fa0*/  @!PT LDS RZ, [RZ] ;  /* 0x00000000fffff984 */ /* 0x000fe20000000800 */
[----:B------:R-:W-:Y:S01]  /*7fb0*/  @!PT LDS RZ, [RZ] ;  /* 0x00000000fffff984 */ /* 0x000fe20000000800 */
[----:B------:R5:W-:Y:S01]  /*7fc0*/  @!P2 LDGSTS.E.BYPASS.LTC128B.128 [R205+0xa000], [R18.64+0x100] ;  /* 0x0a00010012cdafae */ /* 0x000be2000b901d52 */
[C-C-:B------:R-:W-:Y:S02]  /*7fd0*/  @!P3 LEA.HI.X R31, R6.reuse, c[0x0][0x16c], R7.reuse, 0x1, P5 ;  /* 0x00005b00061fba11 */ /* 0x140fe400028f0c07 */
[----:B------:R-:W-:Y:S01]  /*7fe0*/  @!P2 LEA.HI.X R29, R6, c[0x0][0x16c], R7, 0x1, P0 ;  /* 0x00005b00061daa11 */ /* 0x000fe200000f0c07 */
[----:B------:R2:W-:Y:S01]  /*7ff0*/  @P4 STS.128 [R205+0x6800], RZ ;  /* 0x006800ffcd004388 */ /* 0x0005e20000000c00 */
[----:B------:R-:W-:Y:S02]  /*8000*/  IADD3.X R7, R7, UR7, RZ, P1, !PT ;  /* 0x0000000707077c10 */ /* 0x000fe40008ffe4ff */
[C---:B------:R-:W-:Y:S01]  /*8010*/  IADD3 R6, P6, R12.reuse, UR6, RZ ;  /* 0x000000060c067c10 */ /* 0x040fe2000ffde0ff */
[----:B------:R-:W-:Y:S01]  /*8020*/  @!PT LDS RZ, [RZ] ;  /* 0x00000000fffff984 */ /* 0x000fe20000000800 */
[----:B------:R-:W-:Y:S01]  /*8030*/  @!PT LDS RZ, [RZ] ;  /* 0x00000000fffff984 */ /* 0x000fe20000000800 */
[----:B------:R-:W-:Y:S01]  /*8040*/  @!PT LDS RZ, [RZ] ;  /* 0x00000000fffff984 */ /* 0x000fe20000000800 */
[----:B------:R1:W-:Y:S01]  /*8050*/  @!P4 LDGSTS.E.BYPASS.LTC128B.128 [R205+0x6800], [R16.64] ;  /* 0x0680000010cdcfae */ /* 0x0003e2000b901d52 */
[----:B---3--:R-:W-:-:S03]  /*8060*/  @!P4 LEA R14, P5, R12, c[0x0][0x168], 0x1 ;  /* 0x00005a000c0eca11 */ /* 0x008fc600078a08ff */
[----:B------:R2:W-:Y:S01]  /*8070*/  @P3 STS.128 [R205+0x8800], RZ ;  /* 0x008800ffcd003388 */ /* 0x0005e20000000c00 */
[----:B------:R-:W-:-:S03]  /*8080*/  @!P4 LEA.HI.X R15, R12, c[0x0][0x16c], R7, 0x1, P5 ;  /* 0x00005b000c0fca11 */ /* 0x000fc600028f0c07 */
[----:B------:R-:W-:Y:S01]  /*8090*/  @!PT LDS RZ, [RZ] ;  /* 0x00000000fffff984 */ /* 0x000fe20000000800 */
[----:B------:R-:W-:Y:S01]  /*80a0*/  @!PT LDS RZ, [RZ] ;  /* 0x00000000fffff984 */ /* 0x000fe20000000800 */
[----:B------:R-:W-:Y:S01]  /*80b0*/  @!PT LDS RZ, [RZ] ;  /* 0x00000000fffff984 */ /* 0x000fe20000000800 */
[----:B------:R2:W-:Y:S01]  /*80c0*/  @!P3 LDGSTS.E.BYPASS.LTC128B.128 [R205+0x8800], [R30.64+0x80] ;  /* 0x088000801ecdbfae */ /* 0x0005e2000b901d52 */
[----:B------:R-:W-:Y:S02]  /*80d0*/  @!P4 LEA R26, P5, R6, c[0x0][0x168], 0x1 ;  /* 0x00005a00061aca11 */ /* 0x000fe400078a08ff */
[C---:B----4-:R-:W-:Y:S01]  /*80e0*/  @!P3 LEA R24, P0, R12.reuse, c[0x0][0x168], 0x1 ;  /* 0x00005a000c18ba11 */ /* 0x050fe200078008ff */
[----:B------:R2:W-:Y:S03]  /*80f0*/  @P2 STS.128 [R205+0xa800], RZ ;  /* 0x00a800ffcd002388 */ /* 0x0005e60000000c00 */
[C---:B------:R-:W-:Y:S01]  /*8100*/  @!P3 LEA.HI.X R25, R12.reuse, c[0x0][0x16c], R7, 0x1, P0 ;  /* 0x00005b000c19ba11 */ /* 0x040fe200000f0c07 */
[----:B------:R-:W-:Y:S01]  /*8110*/  @!PT LDS RZ, [RZ] ;  /* 0x00000000fffff984 */ /* 0x000fe20000000800 */
[----:B------:R-:W-:Y:S01]  /*8120*/  @!PT LDS RZ, [RZ] ;  /* 0x00000000fffff984 */ /* 0x000fe20000000800 */
[----:B------:R-:W-:Y:S01]  /*8130*/  @!PT LDS RZ, [RZ] ;  /* 0x00000000fffff984 */ /* 0x000fe20000000800 */
[----:B------:R2:W-:Y:S01]  /*8140*/  @!P2 LDGSTS.E.BYPASS.LTC128B.128 [R205+0xa800], [R28.64+0x100] ;  /* 0x0a8001001ccdafae */ /* 0x0005e2000b901d52 */
[----:B-----5:R-:W-:-:S03]  /*8150*/  @!P2 LEA R18, P1, R12, c[0x0][0x168], 0x1 ;  /* 0x00005a000c12aa11 */ /* 0x020fc600078208ff */
[----:B------:R2:W-:Y:S01]  /*8160*/  @P4 STS.128 [R205+0x7000], RZ ;  /* 0x007000ffcd004388 */ /* 0x0005e20000000c00 */
[----:B------:R-:W-:-:S03]  /*8170*/  @!P2 LEA.HI.X R19, R12, c[0x0][0x16c], R7, 0x1, P1 ;  /* 0x00005b000c13aa11 */ /* 0x000fc600008f0c07 */
[----:B------:R-:W-:Y:S01]  /*8180*/  @!PT LDS RZ, [RZ] ;  /* 0x00000000fffff984 */ /* 0x000fe20000000800 */
[----:B------:R-:W-:Y:S01]  /*8190*/  @!PT LDS RZ, [RZ] ;  /* 0x00000000fffff984 */ /* 0x000fe20000000800 */
[----:B------:R-:W-:Y:S01]  /*81a0*/  @!PT LDS RZ, [RZ] ;  /* 0x00000000fffff984 */ /* 0x000fe20000000800 */
[----:B------:R2:W-:Y:S01]  /*81b0*/  @!P4 LDGSTS.E.BYPASS.LTC128B.128 [R205+0x7000], [R14.64] ;  /* 0x070000000ecdcfae */ /* 0x0005e2000b901d52 */
[----:B------:R-:W-:Y:S02]  /*81c0*/  IADD3.X R7, R7, UR7, RZ, P6, !PT ;  /* 0x0000000707077c10 */ /* 0x000fe4000b7fe4ff */
[C---:B-1----:R-:W-:Y:S01]  /*81d0*/  @!P3 LEA R16, P0, R6.reuse, c[0x0][0x168], 0x1 ;  /* 0x00005a000610ba11 */ /* 0x042fe200078008ff */
        /* <DEDUP_REMOVED lines=30> */
.L_x_1146:
[----:B------:R-:W-:Y:S05]  /*83c0*/  BSYNC B0 ;  /* 0x0000000000007941 */ /* 0x000fea0003800000 */
.L_x_1145:
[----:B------:R-:W0:Y:S02]  /*83d0*/  LDGDEPBAR ;  /* 0x00000000000079af */ /* 0x000e240000000000 */
.L_x_1144:
[----:B--234-:R-:W-:-:S04]  /*83e0*/  IMAD.U32 R7, RZ, RZ, UR13 ;  /* 0x0000000dff077e24 */ /* 0x01cfc8000f8e00ff */
[----:B------:R-:W-:-:S05]  /*83f0*/  IMAD R6, R7, 0x40, R216 ;  /* 0x0000004007067824 */ /* 0x000fca00078e02d8 */
[C---:B------:R-:W-:Y:S02]  /*8400*/  IADD3 R11, R6.reuse, 0x1, RZ ;  /* 0x00000001060b7810 */ /* 0x040fe40007ffe0ff */
[CC--:B------:R-:W-:Y:S02]  /*8410*/  ISETP.GE.AND P3, PT, R6.reuse, R212.reuse, PT ;  /* 0x000000d40600720c */ /* 0x0c0fe40003f66270 */
[C---:B------:R-:W-:Y:S02]  /*8420*/  ISETP.GE.AND P2, PT, R11.reuse, R212, PT ;  /* 0x000000d40b00720c */ /* 0x040fe40003f46270 */
[C---:B------:R-:W-:Y:S02]  /*8430*/  ISETP.GE.AND P5, PT, R11.reuse, R210, PT ;  /* 0x000000d20b00720c */ /* 0x040fe40003fa6270 */
[----:B------:R-:W-:Y:S02]  /*8440*/  IADD3 R7, R6, 0x8, RZ ;  /* 0x0000000806077810 */ /* 0x000fe40007ffe0ff */
[----:B------:R-:W-:-:S02]  /*8450*/  ISETP.LT.OR P2, PT, R11, R213, P2 ;  /* 0x000000d50b00720c */ /* 0x000fc40001741670 */
[----:B------:R-:W-:Y:S02]  /*8460*/  ISETP.LT.OR P5, PT, R11, R211, P5 ;  /* 0x000000d30b00720c */ /* 0x000fe40002fa1670 */
[C---:B------:R-:W-:Y:S02]  /*8470*/  ISETP.LT.OR P3, PT, R6.reuse, R213, P3 ;  /* 0x000000d50600720c */ /* 0x040fe40001f61670 */
[C---:B------:R-:W-:Y:S02]  /*8480*/  IADD3 R11, R6.reuse, 0x9, RZ ;  /* 0x00000009060b7810 */ /* 0x040fe40007ffe0ff */
[C---:B------:R-:W-:Y:S02]  /*8490*/  ISETP.GE.AND P1, PT, R7.reuse, R212, PT ;  /* 0x000000d40700720c */ /* 0x040fe40003f26270 */
[-C--:B------:R-:W-:Y:S02]  /*84a0*/  ISETP.GE.AND P4, PT, R7, R210.reuse, PT ;  /* 0x000000d20700720c */ /* 0x080fe40003f86270 */
[----:B------:R-:W-:-:S02]  /*84b0*/  ISETP.GE.AND P6, PT, R6, R210, PT ;  /* 0x000000d20600720c */ /* 0x000fc40003fc6270 */
[----:B------:R-:W-:Y:S02]  /*84c0*/  FSEL R15, R0, -INF , !P3 ;  /* 0xff800000000f7808 */ /* 0x000fe40005800000 */
[C---:B------:R-:W-:Y:S02]  /*84d0*/  ISETP.GE.AND P0, PT, R11.reuse, R212, PT ;  /* 0x000000d40b00720c */ /* 0x040fe40003f06270 */
[----:B------:R-:W-:Y:S02]  /*84e0*/  ISETP.GE.AND P3, PT, R11, R210, PT ;  /* 0x000000d20b00720c */ /* 0x000fe40003f66270 */
[C---:B------:R-:W-:Y:S02]  /*84f0*/  ISETP.LT.OR P1, PT, R7.reuse, R213, P1 ;  /* 0x000000d50700720c */ /* 0x040fe40000f21670 */
[-C--:B------:R-:W-:Y:S02]  /*8500*/  ISETP.LT.OR P4, PT, R7, R211.reuse, P4 ;  /* 0x000000d30700720c */ /* 0x080fe40002781670 */
[----:B------:R-:W-:-:S02]  /*8510*/  ISETP.LT.OR P6, PT, R6, R211, P6 ;  /* 0x000000d30600720c */ /* 0x000fc400037c1670 */
[----:B-1----:R-:W-:Y:S02]  /*8520*/  FSEL R13, R2, -INF , !P2 ;  /* 0xff800000020d7808 */ /* 0x002fe40005000000 */
[C---:B------:R-:W-:Y:S02]  /*8530*/  IADD3 R7, R6.reuse, 0x10, RZ ;  /* 0x0000001006077810 */ /* 0x040fe40007ffe0ff */
[----:B------:R-:W-:Y:S02]  /*8540*/  IADD3 R2, R6, 0x11, RZ ;  /* 0x0000001106027810 */ /* 0x000fe40007ffe0ff */
[C---:B------:R-:W-:Y:S02]  /*8550*/  ISETP.LT.OR P0, PT, R11.reuse, R213, P0 ;  /* 0x000000d50b00720c */ /* 0x040fe40000701670 */
[----:B------:R-:W-:Y:S02]  /*8560*/  ISETP.LT.OR P3, PT, R11, R211, P3 ;  /* 0x000000d30b00720c */ /* 0x000fe40001f61670 */
[----:B------:R-:W-:-:S02]  /*8570*/  FSEL R133, R133, -INF , !P6 ;  /* 0xff80000085857808 */ /* 0x000fc40007000000 */
[----:B------:R-:W-:Y:S02]  /*8580*/  FSEL R11, R136, -INF , !P5 ;  /* 0xff800000880b7808 */ /* 0x000fe40006800000 */
[----:B------:R-:W-:Y:S02]  /*8590*/  FSEL R137, R137, -INF , !P1 ;  /* 0xff80000089897808 */ /* 0x000fe40004800000 */
[CC--:B------:R-:W-:Y:S02]  /*85a0*/  ISETP.GE.AND P6, PT, R7.reuse, R212.reuse, PT ;  /* 0x000000d40700720c */ /* 0x0c0fe40003fc6270 */
[C---:B------:R-:W-:Y:S02]  /*85b0*/  ISETP.GE.AND P5, PT, R2.reuse, R212, PT ;  /* 0x000000d40200720c */ /* 0x040fe40003fa6270 */
[----:B------:R-:W-:Y:S02]  /*85c0*/  ISETP.GE.AND P1, PT, R2, R210, PT ;  /* 0x000000d20200720c */ /* 0x000fe40003f26270 */
[----:B------:R-:W-:-:S02]  /*85d0*/  ISETP.LT.OR P6, PT, R7, R213, P6 ;  /* 0x000000d50700720c */ /* 0x000fc400037c1670 */
[C---:B------:R-:W-:Y:S02]  /*85e0*/  ISETP.LT.OR P5, PT, R2.reuse, R213, P5 ;  /* 0x000000d50200720c */ /* 0x040fe40002fa1670 */
[-C--:B------:R-:W-:Y:S02]  /*85f0*/  ISETP.LT.OR P1, PT, R2, R211.reuse, P1 ;  /* 0x000000d30200720c */ /* 0x080fe40000f21670 */
[C---:B------:R-:W-:Y:S02]  /*8600*/  ISETP.GE.AND P2, PT, R7.reuse, R210, PT ;  /* 0x000000d20700720c */ /* 0x040fe40003f46270 */
[----:B------:R-:W-:Y:S02]  /*8610*/  IADD3 R2, R6, 0x19, RZ ;  /* 0x0000001906027810 */ /* 0x000fe40007ffe0ff */
[----:B------:R-:W-:Y:S02]  /*8620*/  FSEL R35, R20, -INF , !P6 ;  /* 0xff80000014237808 */ /* 0x000fe40007000000 */
[----:B------:R-:W-:-:S02]  /*8630*/  ISETP.LT.OR P2, PT, R7, R211, P2 ;  /* 0x000000d30700720c */ /* 0x000fc40001741670 */
[----:B------:R-:W-:Y:S02]  /*8640*/  ISETP.GE.AND P6, PT, R2, R210, PT ;  /* 0x000000d20200720c */ /* 0x000fe40003fc6270 */
[----:B------:R-:W-:Y:S02]  /*8650*/  FSEL R27, R8, -INF , !P2 ;  /* 0xff800000081b7808 */ /* 0x000fe40005000000 */
[----:B------:R-:W-:Y:S02]  /*8660*/  ISETP.LT.OR P6, PT, R2, R211, P6 ;  /* 0x000000d30200720c */ /* 0x000fe400037c1670 */
[----:B------:R-:W-:Y:S02]  /*8670*/  FMNMX.FTZ R8, R132, R15, !PT ;  /* 0x0000000f84087209 */ /* 0x000fe40007810000 */
[----:B------:R-:W-:Y:S02]  /*8680*/  FSEL R33, R21, -INF , !P5 ;  /* 0xff80000015217808 */ /* 0x000fe40006800000 */
[----:B------:R-:W-:-:S02]  /*8690*/  FSEL R21, R4, -INF , !P6 ;  /* 0xff80000004157808 */ /* 0x000fc40007000000 */
[----:B------:R-:W-:Y:S02]  /*86a0*/  IADD3 R0, R6, 0x18, RZ ;  /* 0x0000001806007810 */ /* 0x000fe40007ffe0ff */
[----:B------:R-:W-:Y:S02]  /*86b0*/  FMNMX.FTZ R4, R13, R8, !PT ;  /* 0x000000080d047209 */ /* 0x000fe40007810000 */
[----:B------:R-:W-:Y:S02]  /*86c0*/  FSEL R139, R139, -INF , !P4 ;  /* 0xff8000008b8b7808 */ /* 0x000fe40006000000 */
[----:B------:R-:W-:Y:S02]  /*86d0*/  FSEL R17, R138, -INF , !P0 ;  /* 0xff8000008a117808 */ /* 0x000fe40004000000 */
[C---:B------:R-:W-:Y:S02]  /*86e0*/  ISETP.GE.AND P4, PT, R0.reuse, R212, PT ;  /* 0x000000d40000720c */ /* 0x040fe40003f86270 */
[----:B------:R-:W-:-:S02]  /*86f0*/  ISETP.GE.AND P0, PT, R0, R210, PT ;  /* 0x000000d20000720c */ /* 0x000fc40003f06270 */
[----:B------:R-:W-:Y:S02]  /*8700*/  FMNMX.FTZ R4, R137, R4, !PT ;  /* 0x0000000489047209 */ /* 0x000fe40007810000 */
[C---:B------:R-:W-:Y:S02]  /*8710*/  ISETP.LT.OR P4, PT, R0.reuse, R213, P4 ;  /* 0x000000d50000720c */ /* 0x040fe40002781670 */
[----:B------:R-:W-:Y:S02]  /*8720*/  ISETP.LT.OR P0, PT, R0, R211, P0 ;  /* 0x000000d30000720c */ /* 0x000fe40000701670 */
[----:B------:R-:W-:Y:S02]  /*8730*/  FSEL R7, R148, -INF , !P3 ;  /* 0xff80000094077808 */ /* 0x000fe40005800000 */
[----:B------:R-:W-:Y:S02]  /*8740*/  FMNMX.FTZ R4, R17, R4, !PT ;  /* 0x0000000411047209 */ /* 0x000fe40007810000 */
[----:B------:R-:W-:-:S02]  /*8750*/  IADD3 R0, R6, 0x20, RZ ;  /* 0x0000002006007810 */ /* 0x000fc40007ffe0ff */
[----:B------:R-:W-:Y:S02]  /*8760*/  ISETP.GE.AND P3, PT, R2, R212, PT ;  /* 0x000000d40200720c */ /* 0x000fe40003f66270 */
[----:B------:R-:W-:Y:S02]  /*8770*/  FMNMX.FTZ R8, R35, R4, !PT ;  /* 0x0000000423087209 */ /* 0x000fe40007810000 */
[C---:B------:R-:W-:Y:S02]  /*8780*/  ISETP.GE.AND P2, PT, R0.reuse, R212, PT ;  /* 0x000000d40000720c */ /* 0x040fe40003f46270 */
[----:B------:R-:W-:Y:S02]  /*8790*/  ISETP.GE.AND P5, PT, R0, R210, PT ;  /* 0x000000d20000720c */ /* 0x000fe40003fa6270 */
[----:B------:R-:W-:Y:S02]  /*87a0*/  ISETP.LT.OR P3, PT, R2, R213, P3 ;  /* 0x000000d50200720c */ /* 0x000fe40001f61670 */
[----:B------:R-:W-:-:S02]  /*87b0*/  FMNMX.FTZ R4, R3, R133, !PT ;  /* 0x0000008503047209 */ /* 0x000fc40007810000 */
[----:B------:R-:W-:Y:S02]  /*87c0*/  IADD3 R2, R6, 0x21, RZ ;  /* 0x0000002106027810 */ /* 0x000fe40007ffe0ff */
[----:B------:R-:W-:Y:S02]  /*87d0*/  FSEL R31, R23, -INF , !P4 ;  /* 0xff800000171f7808 */ /* 0x000fe40006000000 */
[----:B------:R-:W-:Y:S02]  /*87e0*/  FMNMX.FTZ R8, R33, R8, !PT ;  /* 0x0000000821087209 */ /* 0x000fe40007810000 */
[C---:B------:R-:W-:Y:S02]  /*87f0*/  ISETP.LT.OR P2, PT, R0.reuse, R213, P2 ;  /* 0x000000d50000720c */ /* 0x040fe40001741670 */
[----:B------:R-:W-:Y:S02]  /*8800*/  ISETP.LT.OR P5, PT, R0, R211, P5 ;  /* 0x000000d30000720c */ /* 0x000fe40002fa1670 */
[----:B------:R-:W-:-:S02]  /*8810*/  FSEL R25, R9, -INF , !P1 ;  /* 0xff80000009197808 */ /* 0x000fc40004800000 */
[----:B------:R-:W-:Y:S02]  /*8820*/  FMNMX.FTZ R4, R11, R4, !PT ;  /* 0x000000040b047209 */ /* 0x000fe40007810000 */
[----:B------:R-:W-:Y:S02]  /*8830*/  IADD3 R0, R6, 0x28, RZ ;  /* 0x0000002806007810 */ /* 0x000fe40007ffe0ff */
[C---:B------:R-:W-:Y:S02]  /*8840*/  ISETP.GE.AND P1, PT, R2.reuse, R212, PT ;  /* 0x000000d40200720c */ /* 0x040fe40003f26270 */
[----:B------:R-:W-:Y:S02]  /*8850*/  ISETP.GE.AND P4, PT, R2, R210, PT ;  /* 0x000000d20200720c */ /* 0x000fe40003f86270 */
[----:B------:R-:W-:Y:S02]  /*8860*/  FSEL R29, R22, -INF , !P3 ;  /* 0xff800000161d7808 */ /* 0x000fe40005800000 */
[----:B------:R-:W-:-:S02]  /*8870*/  FMNMX.FTZ R8, R31, R8, !PT ;  /* 0x000000081f087209 */ /* 0x000fc40007810000 */
[----:B------:R-:W-:Y:S02]  /*8880*/  FSEL R23, R10, -INF , !P0 ;  /* 0xff8000000a177808 */ /* 0x000fe40004000000 */
[----:B------:R-:W-:Y:S02]  /*8890*/  FMNMX.FTZ R4, R139, R4, !PT ;  /* 0x000000048b047209 */ /* 0x000fe40007810000 */
[C---:B------:R-:W-:Y:S02]  /*88a0*/  ISETP.GE.AND P0, PT, R0.reuse, R212, PT ;  /* 0x000000d40000720c */ /* 0x040fe40003f06270 */
[----:B------:R-:W-:Y:S02]  /*88b0*/  ISETP.GE.AND P3, PT, R0, R210, PT ;  /* 0x000000d20000720c */ /* 0x000fe40003f66270 */
[C---:B------:R-:W-:Y:S02]  /*88c0*/  ISETP.LT.OR P1, PT, R2.reuse, R213, P1 ;  /* 0x000000d50200720c */ /* 0x040fe40000f21670 */
[----:B------:R-:W-:-:S02]  /*88d0*/  ISETP.LT.OR P4, PT, R2, R211, P4 ;  /* 0x000000d30200720c */ /* 0x000fc40002781670 */
[----:B------:R-:W-:Y:S02]  /*88e0*/  IADD3 R2, R6, 0x29, RZ ;  /* 0x0000002906027810 */ /* 0x000fe40007ffe0ff */
[----:B------:R-:W-:Y:S02]  /*88f0*/  FSEL R227, R227, -INF , !P2 ;  /* 0xff800000e3e37808 */ /* 0x000fe40005000000 */
[----:B------:R-:W-:Y:S02]  /*8900*/  FMNMX.FTZ R8, R29, R8, !PT ;  /* 0x000000081d087209 */ /* 0x000fe40007810000 */
[----:B------:R-:W-:Y:S02]  /*8910*/  FMNMX.FTZ R4, R7, R4, !PT ;  /* 0x0000000407047209 */ /* 0x000fe40007810000 */
[C---:B------:R-:W-:Y:S02]  /*8920*/  ISETP.LT.OR P0, PT, R0.reuse, R213, P0 ;  /* 0x000000d50000720c */ /* 0x040fe40000701670 */
[----:B------:R-:W-:-:S02]  /*8930*/  ISETP.LT.OR P3, PT, R0, R211, P3 ;  /* 0x000000d30000720c */ /* 0x000fc40001f61670 */
[----:B------:R-:W-:Y:S02]  /*8940*/  IADD3 R0, R6, 0x30, RZ ;  /* 0x0000003006007810 */ /* 0x000fe40007ffe0ff */
[C---:B------:R-:W-:Y:S02]  /*8950*/  ISETP.GE.AND P6, PT, R2.reuse, R212, PT ;  /* 0x000000d40200720c */ /* 0x040fe40003fc6270 */
[----:B------:R-:W-:Y:S02]  /*8960*/  ISETP.GE.AND P2, PT, R2, R210, PT ;  /* 0x000000d20200720c */ /* 0x000fe40003f46270 */
[----:B------:R-:W-:Y:S02]  /*8970*/  FSEL R225, R225, -INF , !P1 ;  /* 0xff800000e1e17808 */ /* 0x000fe40004800000 */
[----:B------:R-:W-:Y:S02]  /*8980*/  FMNMX.FTZ R8, R227, R8, !PT ;  /* 0x00000008e3087209 */ /* 0x000fe40007810000 */
[----:B------:R-:W-:-:S02]  /*8990*/  FMNMX.FTZ R4, R27, R4, !PT ;  /* 0x000000041b047209 */ /* 0x000fc40007810000 */
[----:B------:R-:W-:Y:S02]  /*89a0*/  FSEL R177, R177, -INF , !P5 ;  /* 0xff800000b1b17808 */ /* 0x000fe40006800000 */
[C---:B------:R-:W-:Y:S02]  /*89b0*/  ISETP.GE.AND P5, PT, R0.reuse, R212, PT ;  /* 0x000000d40000720c */ /* 0x040fe40003fa6270 */
[----:B------:R-:W-:Y:S02]  /*89c0*/  ISETP.GE.AND P1, PT, R0, R210, PT ;  /* 0x000000d20000720c */ /* 0x000fe40003f26270 */
[C---:B------:R-:W-:Y:S02]  /*89d0*/  ISETP.LT.OR P6, PT, R2.reuse, R213, P6 ;  /* 0x000000d50200720c */ /* 0x040fe400037c1670 */
[----:B------:R-:W-:Y:S02]  /*89e0*/  ISETP.LT.OR P2, PT, R2, R211, P2 ;  /* 0x000000d30200720c */ /* 0x000fe40001741670 */
[----:B------:R-:W-:-:S02]  /*89f0*/  IADD3 R2, R6, 0x31, RZ ;  /* 0x0000003106027810 */ /* 0x000fc40007ffe0ff */
[----:B------:R-:W-:Y:S02]  /*8a00*/  FSEL R223, R223, -INF , !P0 ;  /* 0xff800000dfdf7808 */ /* 0x000fe40004000000 */
[----:B------:R-:W-:Y:S02]  /*8a10*/  FMNMX.FTZ R8, R225, R8, !PT ;  /* 0x00000008e1087209 */ /* 0x000fe40007810000 */
[----:B------:R-:W-:Y:S02]  /*8a20*/  FMNMX.FTZ R4, R25, R4, !PT ;  /* 0x0000000419047209 */ /* 0x000fe40007810000 */
[C---:B------:R-:W-:Y:S02]  /*8a30*/  ISETP.LT.OR P5, PT, R0.reuse, R213, P5 ;  /* 0x000000d50000720c */ /* 0x040fe40002fa1670 */
[----:B------:R-:W-:Y:S02]  /*8a40*/  ISETP.LT.OR P1, PT, R0, R211, P1 ;  /* 0x000000d30000720c */ /* 0x000fe40000f21670 */
[----:B------:R-:W-:-:S02]  /*8a50*/  FSEL R175, R175, -INF , !P4 ;  /* 0xff800000afaf7808 */ /* 0x000fc40006000000 */
[----:B------:R-:W-:Y:S02]  /*8a60*/  IADD3 R0, R6, 0x38, RZ ;  /* 0x0000003806007810 */ /* 0x000fe40007ffe0ff */
[----:B------:R-:W-:Y:S02]  /*8a70*/  ISETP.GE.AND P4, PT, R2, R212, PT ;  /* 0x000000d40200720c */ /* 0x000fe40003f86270 */
[----:B------:R-:W-:Y:S02]  /*8a80*/  FSEL R179, R179, -INF , !P6 ;  /* 0xff800000b3b37808 */ /* 0x000fe40007000000 */
[----:B------:R-:W-:Y:S02]  /*8a90*/  FMNMX.FTZ R8, R223, R8, !PT ;  /* 0x00000008df087209 */ /* 0x000fe40007810000 */
[----:B------:R-:W-:Y:S02]  /*8aa0*/  FMNMX.FTZ R4, R23, R4, !PT ;  /* 0x0000000417047209 */ /* 0x000fe40007810000 */
[----:B------:R-:W-:-:S02]  /*8ab0*/  ISETP.GE.AND P6, PT, R0, R212, PT ;  /* 0x000000d40000720c */ /* 0x000fc40003fc6270 */
[----:B------:R-:W-:Y:S02]  /*8ac0*/  FSEL R163, R163, -INF , !P5 ;  /* 0xff800000a3a37808 */ /* 0x000fe40006800000 */
[-C--:B------:R-:W-:Y:S02]  /*8ad0*/  ISETP.LT.OR P4, PT, R2, R213.reuse, P4 ;  /* 0x000000d50200720c */ /* 0x080fe40002781670 */
[----:B------:R-:W-:Y:S02]  /*8ae0*/  FMNMX.FTZ R8, R179, R8, !PT ;  /* 0x00000008b3087209 */ /* 0x000fe40007810000 */
[----:B------:R-:W-:Y:S02]  /*8af0*/  FMNMX.FTZ R4, R21, R4, !PT ;  /* 0x0000000415047209 */ /* 0x000fe40007810000 */
[----:B------:R-:W-:Y:S02]  /*8b00*/  ISETP.LT.OR P6, PT, R0, R213, P6 ;  /* 0x000000d50000720c */ /* 0x000fe400037c1670 */
[----:B------:R-:W-:-:S02]  /*8b10*/  FSEL R161, R161, -INF , !P4 ;  /* 0xff800000a1a17808 */ /* 0x000fc40006000000 */
[----:B------:R-:W-:Y:S02]  /*8b20*/  FMNMX.FTZ R8, R163, R8, !PT ;  /* 0x00000008a3087209 */ /* 0x000fe40007810000 */
[----:B------:R-:W-:Y:S02]  /*8b30*/  FMNMX.FTZ R4, R177, R4, !PT ;  /* 0x00000004b1047209 */ /* 0x000fe40007810000 */
[----:B------:R-:W-:Y:S02]  /*8b40*/  IADD3 R6, R6, 0x39, RZ ;  /* 0x0000003906067810 */ /* 0x000fe40007ffe0ff */
[----:B------:R-:W-:Y:S02]  /*8b50*/  FSEL R159, R159, -INF , !P6 ;  /* 0xff8000009f9f7808 */ /* 0x000fe40007000000 */
[----:B------:R-:W-:Y:S02]  /*8b60*/  FMNMX.FTZ R8, R161, R8, !PT ;  /* 0x00000008a1087209 */ /* 0x000fe40007810000 */
[----:B------:R-:W-:-:S02]  /*8b70*/  FSEL R173, R173, -INF , !P3 ;  /* 0xff800000adad7808 */ /* 0x000fc40005800000 */
[----:B------:R-:W-:Y:S02]  /*8b80*/  FMNMX.FTZ R4, R175, R4, !PT ;  /* 0x00000004af047209 */ /* 0x000fe40007810000 */
[----:B------:R-:W-:Y:S02]  /*8b90*/  ISETP.GE.AND P5, PT, R6, R212, PT ;  /* 0x000000d40600720c */ /* 0x000fe40003fa6270 */
[----:B------:R-:W-:Y:S02]  /*8ba0*/  FMNMX.FTZ R10, R159, R8, !PT ;  /* 0x000000089f0a7209 */ /* 0x000fe40007810000 */
[-C--:B------:R-:W-:Y:S02]  /*8bb0*/  ISETP.GE.AND P3, PT, R0, R210.reuse, PT ;  /* 0x000000d20000720c */ /* 0x080fe40003f66270 */
[----:B------:R-:W-:Y:S02]  /*8bc0*/  ISETP.GE.AND P0, PT, R2, R210, PT ;  /* 0x000000d20200720c */ /* 0x000fe40003f06270 */
[----:B------:R-:W-:-:S02]  /*8bd0*/  FSEL R171, R5, -INF , !P2 ;  /* 0xff80000005ab7808 */ /* 0x000fc40005000000 */
[----:B------:R-:W-:Y:S02]  /*8be0*/  FMNMX.FTZ R8, R173, R4, !PT ;  /* 0x00000004ad087209 */ /* 0x000fe40007810000 */
[----:B------:R-:W-:Y:S02]  /*8bf0*/  ISETP.LT.OR P5, PT, R6, R213, P5 ;  /* 0x000000d50600720c */ /* 0x000fe40002fa1670 */
[-C--:B------:R-:W-:Y:S02]  /*8c00*/  ISETP.LT.OR P3, PT, R0, R211.reuse, P3 ;  /* 0x000000d30000720c */ /* 0x080fe40001f61670 */
[----:B------:R-:W-:Y:S02]  /*8c10*/  ISETP.LT.OR P0, PT, R2, R211, P0 ;  /* 0x000000d30200720c */ /* 0x000fe40000701670 */
[----:B------:R-:W-:Y:S02]  /*8c20*/  FSEL R155, R155, -INF , !P1 ;  /* 0xff8000009b9b7808 */ /* 0x000fe40004800000 */
[----:B------:R-:W-:-:S02]  /*8c30*/  FMNMX.FTZ R0, R171, R8, !PT ;  /* 0x00000008ab007209 */ /* 0x000fc40007810000 */
[----:B------:R-:W-:Y:S02]  /*8c40*/  FSEL R157, R157, -INF , !P5 ;  /* 0xff8000009d9d7808 */ /* 0x000fe40006800000 */
[C---:B------:R-:W-:Y:S02]  /*8c50*/  ISETP.GE.AND P1, PT, R6.reuse, R210, PT ;  /* 0x000000d20600720c */ /* 0x040fe40003f26270 */
[----:B------:R-:W-:Y:S02]  /*8c60*/  FSEL R143, R143, -INF , !P0 ;  /* 0xff8000008f8f7808 */ /* 0x000fe40004000000 */
[----:B------:R-:W-:Y:S02]  /*8c70*/  FMNMX.FTZ R0, R155, R0, !PT ;  /* 0x000000009b007209 */ /* 0x000fe40007810000 */
[----:B------:R-:W-:Y:S02]  /*8c80*/  FMNMX.FTZ R4, R157, R10, !PT ;  /* 0x0000000a9d047209 */ /* 0x000fe40007810000 */
[----:B------:R-:W-:-:S02]  /*8c90*/  ISETP.LT.OR P1, PT, R6, R211, P1 ;  /* 0x000000d30600720c */ /* 0x000fc40000f21670 */
[----:B------:R-:W-:Y:S01]  /*8ca0*/  FSEL R141, R141, -INF , !P3 ;  /* 0xff8000008d8d7808 */ /* 0x000fe20005800000 */
[----:B------:R-:W1:Y:S01]  /*8cb0*/  SHFL.BFLY PT, R5, R4, 0x2, 0x1f ;  /* 0x0c401f0004057f89 */ /* 0x000e6200000e0000 */
        /* <DEDUP_REMOVED lines=9> */
[----:B-1----:R-:W-:-:S04]  /*8d50*/  FMNMX.FTZ R149, R4, R149, !PT ;  /* 0x0000009504957209 */ /* 0x002fc80007810000 */
[C---:B------:R-:W-:Y:S01]  /*8d60*/  FSETP.NEU.FTZ.AND P1, PT, R149.reuse, -INF , PT ;  /* 0xff8000009500780b */ /* 0x040fe20003f3d000 */
[----:B------:R-:W-:-:S05]  /*8d70*/  FMUL.FTZ R140, R149, c[0x0][0x23c] ;  /* 0x00008f00958c7a20 */ /* 0x000fca0000410000 */
[----:B------:R-:W-:Y:S02]  /*8d80*/  FSEL R140, R140, RZ, P1 ;  /* 0x000000ff8c8c7208 */ /* 0x000fe40000800000 */
[----:B--2---:R-:W-:-:S03]  /*8d90*/  FMNMX.FTZ R148, R5, R148, !PT ;  /* 0x0000009405947209 */ /* 0x004fc60007810000 */
[--C-:B------:R-:W-:Y:S01]  /*8da0*/  FFMA.FTZ R147, R15, c[0x0][0x23c], -R140.reuse ;  /* 0x00008f000f937a23 */ /* 0x100fe2000001088c */
[----:B------:R-:W-:Y:S01]  /*8db0*/  FSEL R5, R149, RZ, P1 ;  /* 0x000000ff95057208 */ /* 0x000fe20000800000 */
[--C-:B------:R-:W-:Y:S01]  /*8dc0*/  FFMA.FTZ R146, R13, c[0x0][0x23c], -R140.reuse ;  /* 0x00008f000d927a23 */ /* 0x100fe2000001088c */
[C---:B------:R-:W-:Y:S01]  /*8dd0*/  FSETP.NEU.FTZ.AND P0, PT, R148.reuse, -INF , PT ;  /* 0xff8000009400780b */ /* 0x040fe20003f1d000 */
[----:B------:R-:W1:Y:S01]  /*8de0*/  LDSM.16.MT88.4 R12, [R194+0xc000] ;  /* 0x00c00000c20c783b */ /* 0x000e620000004200 */
[C---:B------:R-:W-:Y:S01]  /*8df0*/  FMUL.FTZ R152, R148.reuse, c[0x0][0x23c] ;  /* 0x00008f0094987a20 */ /* 0x040fe20000410000 */
[----:B------:R-:W-:Y:S01]  /*8e00*/  MUFU.EX2 R147, R147 ;  /* 0x0000009300937308 */ /* 0x000fe20000000800 */
[----:B------:R-:W-:Y:S01]  /*8e10*/  FSEL R6, R148, RZ, P0 ;  /* 0x000000ff94067208 */ /* 0x000fe20000000000 */
[----:B------:R-:W-:Y:S02]  /*8e20*/  FADD.FTZ R4, R132, -R5 ;  /* 0x8000000584047221 */ /* 0x000fe40000010000 */
[----:B------:R-:W-:Y:S01]  /*8e30*/  FSEL R152, R152, RZ, P0 ;  /* 0x000000ff98987208 */ /* 0x000fe20000000000 */
[----:B------:R-:W-:-:S02]  /*8e40*/  FFMA.FTZ R145, R137, c[0x0][0x23c], -R140 ;  /* 0x00008f0089917a23 */ /* 0x000fc4000001088c */
[----:B------:R-:W-:Y:S01]  /*8e50*/  FADD.FTZ R6, R3, -R6 ;  /* 0x8000000603067221 */ /* 0x000fe20000010000 */
[----:B------:R-:W2:Y:S01]  /*8e60*/  MUFU.EX2 R146, R146 ;  /* 0x0000009200927308 */ /* 0x000ea20000000800 */
[----:B------:R-:W-:Y:S02]  /*8e70*/  FFMA.FTZ R144, R17, c[0x0][0x23c], -R140 ;  /* 0x00008f0011907a23 */ /* 0x000fe4000001088c */
[--C-:B------:R-:W-:Y:S01]  /*8e80*/  FFMA.FTZ R133, R133, c[0x0][0x23c], -R152.reuse ;  /* 0x00008f0085857a23 */ /* 0x100fe20000010898 */
[----:B------:R-:W3:Y:S01]  /*8e90*/  LDSM.16.MT88.4 R16, [R196+0xc000] ;  /* 0x00c00000c410783b */ /* 0x000ee20000004200 */
[--C-:B------:R-:W-:Y:S02]  /*8ea0*/  FFMA.FTZ R2, R11, c[0x0][0x23c], -R152.reuse ;  /* 0x00008f000b027a23 */ /* 0x100fe40000010898 */
[--C-:B------:R-:W-:Y:S01]  /*8eb0*/  FFMA.FTZ R0, R139, c[0x0][0x23c], -R152.reuse ;  /* 0x00008f008b007a23 */ /* 0x100fe20000010898 */
[----:B------:R-:W-:Y:S01]  /*8ec0*/  MUFU.EX2 R145, R145 ;  /* 0x0000009100917308 */ /* 0x000fe20000000800 */
[----:B------:R-:W-:Y:S01]  /*8ed0*/  FFMA.FTZ R151, R7, c[0x0][0x23c], -R152 ;  /* 0x00008f0007977a23 */ /* 0x000fe20000010898 */
[----:B------:R-:W4:Y:S01]  /*8ee0*/  LDSM.16.MT88.4 R8, [R193+0xc000] ;  /* 0x00c00000c108783b */ /* 0x000f220000004200 */
[----:B------:R-:W-:-:S02]  /*8ef0*/  FMUL.FTZ R150, R4, c[0x0][0x23c] ;  /* 0x00008f0004967a20 */ /* 0x000fc40000410000 */
[----:B------:R-:W-:Y:S01]  /*8f00*/  FMUL.FTZ R132, R6, c[0x0][0x23c] ;  /* 0x00008f0006847a20 */ /* 0x000fe20000410000 */
[----:B------:R-:W-:Y:S01]  /*8f10*/  LDSM.16.MT88.4 R136, [R194+0xc800] ;  /* 0x00c80000c288783b */ /* 0x000fe20000004200 */
[--C-:B------:R-:W-:Y:S01]  /*8f20*/  FFMA.FTZ R3, R35, c[0x0][0x23c], -R140.reuse ;  /* 0x00008f0023037a23 */ /* 0x100fe2000001088c */
[----:B------:R-:W5:Y:S01]  /*8f30*/  MUFU.EX2 R144, R144 ;  /* 0x0000009000907308 */ /* 0x000f620000000800 */
[----:B--2---:R-:W-:Y:S01]  /*8f40*/  F2FP.PACK_AB R4, R146, R147 ;  /* 0x000000939204723e */ /* 0x004fe200000000ff */
[--C-:B------:R-:W-:Y:S02]  /*8f50*/  FFMA.FTZ R154, R33, c[0x0][0x23c], -R140.reuse ;  /* 0x00008f00219a7a23 */ /* 0x100fe4000001088c */
[--C-:B------:R-:W-:Y:S01]  /*8f60*/  FFMA.FTZ R156, R31, c[0x0][0x23c], -R140.reuse ;  /* 0x00008f001f9c7a23 */ /* 0x100fe2000001088c */
[----:B------:R-:W-:Y:S01]  /*8f70*/  LDSM.16.MT88.4 R32, [R193+0xc800] ;  /* 0x00c80000c120783b */ /* 0x000fe20000004200 */
[----:B------:R-:W-:Y:S02]  /*8f80*/  FFMA.FTZ R165, R29, c[0x0][0x23c], -R140 ;  /* 0x00008f001da57a23 */ /* 0x000fe4000001088c */
[----:B------:R-:W-:Y:S01]  /*8f90*/  MUFU.EX2 R133, R133 ;  /* 0x0000008500857308 */ /* 0x000fe20000000800 */
[--C-:B------:R-:W-:Y:S01]  /*8fa0*/  FFMA.FTZ R158, R27, c[0x0][0x23c], -R152.reuse ;  /* 0x00008f001b9e7a23 */ /* 0x100fe20000010898 */
[----:B------:R-:W-:Y:S01]  /*8fb0*/  LDSM.16.MT88.4 R28, [R192+0xc800] ;  /* 0x00c80000c01c783b */ /* 0x000fe20000004200 */
[----:B------:R-:W-:-:S02]  /*8fc0*/  FFMA.FTZ R167, R25, c[0x0][0x23c], -R152 ;  /* 0x00008f0019a77a23 */ /* 0x000fc40000010898 */
[--C-:B------:R-:W-:Y:S01]  /*8fd0*/  FFMA.FTZ R160, R23, c[0x0][0x23c], -R152.reuse ;  /* 0x00008f0017a07a23 */ /* 0x100fe20000010898 */
[----:B------:R-:W-:Y:S01]  /*8fe0*/  LDSM.16.MT88.4 R24, [R196+0xe800] ;  /* 0x00e80000c418783b */ /* 0x000fe20000004200 */
[----:B------:R-:W-:Y:S01]  /*8ff0*/  FFMA.FTZ R169, R21, c[0x0][0x23c], -R152 ;  /* 0x00008f0015a97a23 */ /* 0x000fe20000010898 */
[----:B------:R-:W2:Y:S01]  /*9000*/  MUFU.EX2 R2, R2 ;  /* 0x0000000200027308 */ /* 0x000ea20000000800 */
[----:B-----5:R-:W-:Y:S01]  /*9010*/  F2FP.PACK_AB R6, R144, R145 ;  /* 0x000000919006723e */ /* 0x020fe200000000ff */
[----:B------:R-:W-:Y:S01]  /*9020*/  LDSM.16.MT88.4 R20, [R194+0xe800] ;  /* 0x00e80000c214783b */ /* 0x000fe20000004200 */
        /* <DEDUP_REMOVED lines=8> */
[----:B------:R-:W5:Y:S01]  /*90b0*/  MUFU.EX2 R151, R151 ;  /* 0x0000009700977308 */ /* 0x000f620000000800 */
[----:B--2---:R-:W-:Y:S01]  /*90c0*/  F2FP.PACK_AB R5, R2, R133 ;  /* 0x000000850205723e */ /* 0x004fe200000000ff */
[----:B------:R-:W-:Y:S02]  /*90d0*/  FFMA.FTZ R171, R171, c[0x0][0x23c], -R152 ;  /* 0x00008f00abab7a23 */ /* 0x000fe40000010898 */
[----:B------:R-:W-:Y:S02]  /*90e0*/  FFMA.FTZ R172, R157, c[0x0][0x23c], -R140 ;  /* 0x00008f009dac7a23 */ /* 0x000fe4000001088c */
[----:B------:R-:W-:-:S02]  /*90f0*/  FFMA.FTZ R155, R155, c[0x0][0x23c], -R152 ;  /* 0x00008f009b9b7a23 */ /* 0x000fc40000010898 */
[----:B------:R-:W2:Y:S01]  /*9100*/  MUFU.EX2 R150, R150 ;  /* 0x0000009600967308 */ /* 0x000ea20000000800 */
[--C-:B------:R-:W-:Y:S02]  /*9110*/  FFMA.FTZ R174, R143, c[0x0][0x23c], -R152.reuse ;  /* 0x00008f008fae7a23 */ /* 0x100fe40000010898 */
[----:B------:R-:W-:Y:S02]  /*9120*/  FFMA.FTZ R157, R141, c[0x0][0x23c], -R152 ;  /* 0x00008f008d9d7a23 */ /* 0x000fe40000010898 */
[--C-:B------:R-:W-:Y:S02]  /*9130*/  FFMA.FTZ R163, R163, c[0x0][0x23c], -R140.reuse ;  /* 0x00008f00a3a37a23 */ /* 0x100fe4000001088c */
[--C-:B------:R-:W-:Y:S01]  /*9140*/  FFMA.FTZ R170, R161, c[0x0][0x23c], -R140.reuse ;  /* 0x00008f00a1aa7a23 */ /* 0x100fe2000001088c */
[----:B------:R-:W1:Y:S01]  /*9150*/  MUFU.EX2 R132, R132 ;  /* 0x0000008400847308 */ /* 0x000e620000000800 */
[----:B-----5:R-:W-:Y:S01]  /*9160*/  F2FP.PACK_AB R7, R151, R0 ;  /* 0x000000009707723e */ /* 0x020fe200000000ff */
[----:B------:R-:W-:-:S02]  /*9170*/  FFMA.FTZ R159, R159, c[0x0][0x23c], -R140 ;  /* 0x00008f009f9f7a23 */ /* 0x000fc4000001088c */
[----:B------:R-:W-:Y:S01]  /*9180*/  FFMA.FTZ R152, R153, c[0x0][0x23c], -R152 ;  /* 0x00008f0099987a23 */ /* 0x000fe20000010898 */
[----:B------:R-:W-:Y:S01]  /*9190*/  LDSM.16.MT88.4 R140, [R194+0xd800] ;  /* 0x00d80000c28c783b */ /* 0x000fe20000004200 */
[-C--:B--2---:R-:W-:Y:S02]  /*91a0*/  FMUL.FTZ R120, R120, R150.reuse ;  /* 0x0000009678787220 */ /* 0x084fe40000410000 */
[----:B------:R-:W-:Y:S01]  /*91b0*/  MUFU.EX2 R3, R3 ;  /* 0x0000000300037308 */ /* 0x000fe20000000800 */
[-C--:B------:R-:W-:Y:S02]  /*91c0*/  FMUL.FTZ R121, R121, R150.reuse ;  /* 0x0000009679797220 */ /* 0x080fe40000410000 */
[-C--:B------:R-:W-:Y:S02]  /*91d0*/  FMUL.FTZ R116, R116, R150.reuse ;  /* 0x0000009674747220 */ /* 0x080fe40000410000 */
[----:B------:R-:W-:Y:S02]  /*91e0*/  FMUL.FTZ R117, R117, R150 ;  /* 0x0000009675757220 */ /* 0x000fe40000410000 */
[-C--:B-1----:R-:W-:Y:S01]  /*91f0*/  FMUL.FTZ R122, R122, R132.reuse ;  /* 0x000000847a7a7220 */ /* 0x082fe20000410000 */
[----:B------:R-:W1:Y:S01]  /*9200*/  MUFU.EX2 R154, R154 ;  /* 0x0000009a009a7308 */ /* 0x000e620000000800 */
[----:B------:R-:W-:-:S02]  /*9210*/  FMUL.FTZ R123, R123, R132 ;  /* 0x000000847b7b7220 */ /* 0x000fc40000410000 */
[-C--:B------:R-:W-:Y:S02]  /*9220*/  FMUL.FTZ R118, R118, R132.reuse ;  /* 0x0000008476767220 */ /* 0x080fe40000410000 */
[----:B------:R-:W-:Y:S02]  /*9230*/  FMUL.FTZ R119, R119, R132 ;  /* 0x0000008477777220 */ /* 0x000fe40000410000 */
[-C--:B------:R-:W-:Y:S01]  /*9240*/  FMUL.FTZ R128, R128, R150.reuse ;  /* 0x0000009680807220 */ /* 0x080fe20000410000 */
[----:B------:R-:W-:Y:S01]  /*9250*/  HMMA.16816.F32 R120, R4, R12, R120 ;  /* 0x0000000c0478723c */ /* 0x000fe20000001878 */
[----:B------:R-:W-:Y:S01]  /*9260*/  FMUL.FTZ R129, R129, R150 ;  /* 0x0000009681817220 */ /* 0x000fe20000410000 */
[----:B------:R-:W-:Y:S01]  /*9270*/  MUFU.EX2 R156, R156 ;  /* 0x0000009c009c7308 */ /* 0x000fe20000000800 */
[-C--:B------:R-:W-:Y:S02]  /*9280*/  FMUL.FTZ R130, R130, R132.reuse ;  /* 0x0000008482827220 */ /* 0x080fe40000410000 */
[----:B------:R-:W-:-:S02]  /*9290*/  FMUL.FTZ R131, R131, R132 ;  /* 0x0000008483837220 */ /* 0x000fc40000410000 */
[-C--:B------:R-:W-:Y:S01]  /*92a0*/  FMUL.FTZ R124, R124, R150.reuse ;  /* 0x000000967c7c7220 */ /* 0x080fe20000410000 */
[C---:B------:R-:W-:Y:S01]  /*92b0*/  HMMA.16816.F32 R116, R4.reuse, R14, R116 ;  /* 0x0000000e0474723c */ /* 0x040fe20000001874 */
[----:B------:R-:W2:Y:S01]  /*92c0*/  LDSM.16.MT88.4 R12, [R196+0xe000] ;  /* 0x00e00000c40c783b */ /* 0x000ea20000004200 */
[----:B------:R-:W-:Y:S01]  /*92d0*/  FMUL.FTZ R125, R125, R150 ;  /* 0x000000967d7d7220 */ /* 0x000fe20000410000 */
[----:B------:R-:W5:Y:S01]  /*92e0*/  MUFU.EX2 R165, R165 ;  /* 0x000000a500a57308 */ /* 0x000f620000000800 */
[-C--:B------:R-:W-:Y:S02]  /*92f0*/  FMUL.FTZ R126, R126, R132.reuse ;  /* 0x000000847e7e7220 */ /* 0x080fe40000410000 */
[----:B------:R-:W-:Y:S02]  /*9300*/  FMUL.FTZ R127, R127, R132 ;  /* 0x000000847f7f7220 */ /* 0x000fe40000410000 */
[-C--:B------:R-:W-:Y:S01]  /*9310*/  FMUL.FTZ R112, R112, R150.reuse ;  /* 0x0000009670707220 */ /* 0x080fe20000410000 */
[----:B---3--:R-:W-:Y:S01]  /*9320*/  HMMA.16816.F32 R128, R4, R16, R128 ;  /* 0x000000100480723c */ /* 0x008fe20000001880 */
[----:B------:R-:W-:Y:S01]  /*9330*/  FMUL.FTZ R113, R113, R150 ;  /* 0x0000009671717220 */ /* 0x000fe20000410000 */
[----:B------:R-:W-:Y:S01]  /*9340*/  MUFU.EX2 R158, R158 ;  /* 0x0000009e009e7308 */ /* 0x000fe20000000800 */
[----:B------:R-:W-:-:S02]  /*9350*/  FMUL.FTZ R114, R114, R132 ;  /* 0x0000008472727220 */ /* 0x000fc40000410000 */
[----:B------:R-:W-:Y:S02]  /*9360*/  FMUL.FTZ R115, R115, R132 ;  /* 0x0000008473737220 */ /* 0x000fe40000410000 */
        /* <DEDUP_REMOVED lines=8> */
[----:B----4-:R-:W-:Y:S01]  /*93f0*/  HMMA.16816.F32 R112, R4, R8, R112 ;  /* 0x000000080470723c */ /* 0x010fe20000001870 */
[----:B------:R-:W-:-:S02]  /*9400*/  FMUL.FTZ R37, R37, R150 ;  /* 0x0000009625257220 */ /* 0x000fc40000410000 */
[-C--:B------:R-:W-:Y:S01]  /*9410*/  FMUL.FTZ R38, R38, R132.reuse ;  /* 0x0000008426267220 */ /* 0x080fe20000410000 */
[----:B------:R-:W-:Y:S01]  /*9420*/  MUFU.EX2 R160, R160 ;  /* 0x000000a000a07308 */ /* 0x000fe20000000800 */
[----:B------:R-:W-:Y:S02]  /*9430*/  FMUL.FTZ R39, R39, R132 ;  /* 0x0000008427277220 */ /* 0x000fe40000410000 */
[-C--:B------:R-:W-:Y:S01]  /*9440*/  FMUL.FTZ R40, R40, R150.reuse ;  /* 0x0000009628287220 */ /* 0x080fe20000410000 */
[----:B------:R-:W-:Y:S01]  /*9450*/  HMMA.16816.F32 R108, R4, R10, R108 ;  /* 0x0000000a046c723c */ /* 0x000fe2000000186c */
[----:B------:R-:W4:Y:S01]  /*9460*/  LDSM.16.MT88.4 R8, [R194+0xe000] ;  /* 0x00e00000c208783b */ /* 0x000f220000004200 */
        /* <DEDUP_REMOVED lines=109> */
[----:B----4-:R-:W-:Y:S03]  /*9b40*/  HMMA.16816.F32 R92, R4, R8, R92 ;  /* 0x00000008045c723c */ /* 0x010fe6000000185c */
[----:B------:R-:W-:-:S04]  /*9b50*/  FADD.FTZ R146, R146, R147 ;  /* 0x0000009392927221 */ /* 0x000fc80000010000 */
[----:B------:R-:W-:Y:S01]  /*9b60*/  FADD.FTZ R145, R145, R146 ;  /* 0x0000009291917221 */ /* 0x000fe20000010000 */
[----:B------:R-:W-:Y:S01]  /*9b70*/  HMMA.16816.F32 R96, R4, R10, R96 ;  /* 0x0000000a0460723c */ /* 0x000fe20000001860 */
[----:B------:R-:W-:Y:S02]  /*9b80*/  LDSM.16.MT88.4 R8, [R192+0xe800] ;  /* 0x00e80000c008783b */ /* 0x000fe40000004200 */
[----:B------:R-:W-:-:S04]  /*9b90*/  FADD.FTZ R144, R144, R145 ;  /* 0x0000009190907221 */ /* 0x000fc80000010000 */
[C---:B-1----:R-:W-:Y:S01]  /*9ba0*/  F2FP.PACK_AB R4, R154.reuse, R3 ;  /* 0x000000039a04723e */ /* 0x042fe200000000ff */
[----:B------:R-:W-:Y:S01]  /*9bb0*/  FADD.FTZ R3, R3, R144 ;  /* 0x0000009003037221 */ /* 0x000fe20000010000 */
[----:B-----5:R-:W-:Y:S02]  /*9bc0*/  F2FP.PACK_AB R6, R165, R156 ;  /* 0x0000009ca506723e */ /* 0x020fe400000000ff */
[----:B------:R-:W-:Y:S01]  /*9bd0*/  F2FP.PACK_AB R5, R167, R158 ;  /* 0x0000009ea705723e */ /* 0x000fe200000000ff */
[----:B------:R-:W-:Y:S01]  /*9be0*/  FADD.FTZ R3, R154, R3 ;  /* 0x000000039a037221 */ /* 0x000fe20000010000 */
[----:B------:R-:W-:-:S03]  /*9bf0*/  F2FP.PACK_AB R7, R169, R160 ;  /* 0x000000a0a907723e */ /* 0x000fc600000000ff */
[----:B------:R-:W-:Y:S01]  /*9c00*/  FADD.FTZ R156, R156, R3 ;  /* 0x000000039c9c7221 */ /* 0x000fe20000010000 */
[----:B------:R-:W-:-:S03]  /*9c10*/  MOV R3, R148 ;  /* 0x0000009400037202 */ /* 0x000fc60000000f00 */
[----:B--2---:R-:W-:Y:S01]  /*9c20*/  HMMA.16816.F32 R128, R4, R12, R128 ;  /* 0x0000000c0480723c */ /* 0x004fe20000001880 */
        /* <DEDUP_REMOVED lines=41> */
[----:B------:R-:W-:-:S07]  /*9ec0*/  F2FP.PACK_AB R7, R171, R168 ;  /* 0x000000a8ab07723e */ /* 0x000fce00000000ff */
[C---:B-1----:R-:W-:Y:S08]  /*9ed0*/  HMMA.16816.F32 R128, R4.reuse, R12, R128 ;  /* 0x0000000c0480723c */ /* 0x042ff00000001880 */
        /* <DEDUP_REMOVED lines=35> */
[----:B------:R-:W-:-:S02]  /*a110*/  F2FP.PACK_AB R4, R170, R163 ;  /* 0x000000a3aa04723e */ /* 0x000fc400000000ff */
[----:B------:R-:W-:Y:S02]  /*a120*/  F2FP.PACK_AB R6, R172, R159 ;  /* 0x0000009fac06723e */ /* 0x000fe400000000ff */
[----:B------:R-:W-:Y:S02]  /*a130*/  F2FP.PACK_AB R5, R174, R155 ;  /* 0x0000009bae05723e */ /* 0x000fe400000000ff */
[----:B------:R-:W-:-:S07]  /*a140*/  F2FP.PACK_AB R7, R152, R157 ;  /* 0x0000009d9807723e */ /* 0x000fce00000000ff */
[C---:B--2---:R-:W-:Y:S07]  /*a150*/  HMMA.16816.F32 R60, R4.reuse, R16, R60 ;  /* 0x00000010043c723c */ /* 0x044fee000000183c */
[----:B------:R-:W-:Y:S01]  /*a160*/  FFMA.FTZ R17, R217, R132, R133 ;  /* 0x00000084d9117223 */ /* 0x000fe20000010085 */
[----:B---3--:R-:W-:Y:S01]  /*a170*/  HMMA.16816.F32 R128, R4, R8, R128 ;  /* 0x000000080480723c */ /* 0x008fe20000001880 */
[----:B------:R-:W-:Y:S02]  /*a180*/  IMAD.MOV.U32 R132, RZ, RZ, R149 ;  /* 0x000000ffff847224 */ /* 0x000fe400078e0095 */
[----:B------:R-:W-:-:S04]  /*a190*/  FADD.FTZ R17, R2, R17 ;  /* 0x0000001102117221 */ /* 0x000fc80000010000 */
[----:B------:R-:W-:Y:S01]  /*a1a0*/  FADD.FTZ R0, R0, R17 ;  /* 0x0000001100007221 */ /* 0x000fe20000010000 */
[C---:B------:R-:W-:Y:S01]  /*a1b0*/  HMMA.16816.F32 R124, R4.reuse, R10, R124 ;  /* 0x0000000a047c723c */ /* 0x040fe2000000187c */
[----:B------:R-:W2:Y:S02]  /*a1c0*/  LDSM.16.MT88.4 R8, [R194+0x11800] ;  /* 0x01180000c208783b */ /* 0x000ea40000004200 */
[----:B------:R-:W-:Y:S02]  /*a1d0*/  FADD.FTZ R151, R151, R0 ;  /* 0x0000000097977221 */ /* 0x000fe40000010000 */
[----:B------:R-:W-:Y:S02]  /*a1e0*/  FADD.FTZ R0, R164, R225 ;  /* 0x000000e1a4007221 */ /* 0x000fe40000010000 */
[----:B------:R-:W-:Y:S01]  /*a1f0*/  FADD.FTZ R158, R158, R151 ;  /* 0x000000979e9e7221 */ /* 0x000fe20000010000 */
[----:B----4-:R-:W-:Y:S01]  /*a200*/  HMMA.16816.F32 R36, R4, R24, R36 ;  /* 0x000000180424723c */ /* 0x010fe20000001824 */
[----:B------:R-:W-:-:S02]  /*a210*/  FADD.FTZ R0, R179, R0 ;  /* 0x00000000b3007221 */ /* 0x000fc40000010000 */
[----:B------:R-:W-:Y:S02]  /*a220*/  FADD.FTZ R167, R167, R158 ;  /* 0x0000009ea7a77221 */ /* 0x000fe40000010000 */
[----:B------:R-:W-:Y:S02]  /*a230*/  FADD.FTZ R163, R163, R0 ;  /* 0x00000000a3a37221 */ /* 0x000fe40000010000 */
[----:B------:R-:W-:Y:S01]  /*a240*/  FADD.FTZ R160, R160, R167 ;  /* 0x000000a7a0a07221 */ /* 0x000fe20000010000 */
[----:B------:R-:W-:Y:S01]  /*a250*/  HMMA.16816.F32 R40, R4, R26, R40 ;  /* 0x0000001a0428723c */ /* 0x000fe20000001828 */
[----:B------:R-:W3:Y:S01]  /*a260*/  LDSM.16.MT88.4 R24, [R193+0x11800] ;  /* 0x01180000c118783b */ /* 0x000ee20000004200 */
[----:B------:R-:W-:Y:S02]  /*a270*/  FADD.FTZ R170, R170, R163 ;  /* 0x000000a3aaaa7221 */ /* 0x000fe40000010000 */
[----:B------:R-:W-:Y:S02]  /*a280*/  FADD.FTZ R169, R169, R160 ;  /* 0x000000a0a9a97221 */ /* 0x000fe40000010000 */
[----:B------:R-:W-:-:S02]  /*a290*/  FADD.FTZ R159, R159, R170 ;  /* 0x000000aa9f9f7221 */ /* 0x000fc40000010000 */
[----:B-1----:R-:W-:Y:S01]  /*a2a0*/  HMMA.16816.F32 R68, R4, R12, R68 ;  /* 0x0000000c0444723c */ /* 0x002fe20000001844 */
[----:B------:R-:W-:Y:S02]  /*a2b0*/  FADD.FTZ R166, R166, R169 ;  /* 0x000000a9a6a67221 */ /* 0x000fe40000010000 */
[----:B------:R-:W-:Y:S02]  /*a2c0*/  FADD.FTZ R221, R172, R159 ;  /* 0x0000009facdd7221 */ /* 0x000fe40000010000 */
[----:B------:R-:W-:-:S03]  /*a2d0*/  FADD.FTZ R175, R175, R166 ;  /* 0x000000a6afaf7221 */ /* 0x000fc60000010000 */
[----:B------:R-:W-:Y:S01]  /*a2e0*/  HMMA.16816.F32 R72, R4, R14, R72 ;  /* 0x0000000e0448723c */ /* 0x000fe20000001848 */
[----:B------:R-:W1:Y:S01]  /*a2f0*/  LDSM.16.MT88.4 R12, [R192+0x11800] ;  /* 0x01180000c00c783b */ /* 0x000e620000004200 */
[----:B------:R-:W-:-:S04]  /*a300*/  FADD.FTZ R2, R168, R175 ;  /* 0x000000afa8027221 */ /* 0x000fc80000010000 */
[----:B------:R-:W-:Y:S02]  /*a310*/  FADD.FTZ R2, R171, R2 ;  /* 0x00000002ab027221 */ /* 0x000fe40000010000 */
[----:B------:R-:W-:Y:S02]  /*a320*/  HMMA.16816.F32 R120, R4, R140, R120 ;  /* 0x0000008c0478723c */ /* 0x000fe40000001878 */
[----:B------:R-:W-:-:S04]  /*a330*/  FADD.FTZ R155, R155, R2 ;  /* 0x000000029b9b7221 */ /* 0x000fc80000010000 */
[----:B------:R-:W-:Y:S02]  /*a340*/  FADD.FTZ R174, R174, R155 ;  /* 0x0000009baeae7221 */ /* 0x000fe40000010000 */
[----:B------:R-:W-:Y:S02]  /*a350*/  HMMA.16816.F32 R116, R4, R142, R116 ;  /* 0x0000008e0474723c */ /* 0x000fe40000001874 */
[----:B------:R-:W-:-:S04]  /*a360*/  FADD.FTZ R157, R157, R174 ;  /* 0x000000ae9d9d7221 */ /* 0x000fc80000010000 */
[----:B------:R-:W-:Y:S02]  /*a370*/  FADD.FTZ R217, R152, R157 ;  /* 0x0000009d98d97221 */ /* 0x000fe40000010000 */
        /* <DEDUP_REMOVED lines=15> */
.L_x_1143:
        /* <DEDUP_REMOVED lines=8> */
[----:B------:R-:W-:Y:S01]  /*a4f0*/  ISETP.GE.AND P2, PT, R203, c[0x0][0x220], PT ;  /* 0x00008800cb007a0c */ /* 0x000fe20003f46270 */
[----:B------:R-:W-:Y:S01]  /*a500*/  ULDC.64 UR18, c[0x0][0x118] ;  /* 0x0000460000127ab9 */ /* 0x000fe20000000a00 */
[----:B------:R-:W-:Y:S05]  /*a510*/  BRA `(.L_x_1148) ;  /* 0x0000068000007947 */ /* 0x000fea0003800000 */
.L_x_1150:
        /* <DEDUP_REMOVED lines=61> */
[C---:B------:R-:W-:Y:S02]  /*a8f0*/  @!P3 LEA R20, P1, R5.reuse, c[0x0][0x168], 0x1 ;  /* 0x00005a000514ba11 */ /* 0x040fe400078208ff */
[C---:B--2---:R-:W-:Y:S01]  /*a900*/  @!P2 LEA R18, P0, R5.reuse, c[0x0][0x168], 0x1 ;  /* 0x00005a000512aa11 */ /* 0x044fe200078008ff */
        /* <DEDUP_REMOVED lines=41> */
.L_x_1148:
[----:B------:R-:W-:Y:S04]  /*aba0*/  DEPBAR.LE SB0, 0x0 ;  /* 0x000080000000791a */ /* 0x000fe80000000000 */
[----:B------:R-:W-:Y:S01]  /*abb0*/  BAR.SYNC.DEFER_BLOCKING 0x0 ;  /* 0x0000000000007b1d */ /* 0x000fe20000010000 */
[----:B------:R-:W-:Y:S04]  /*abc0*/  UIADD3 UR8, UR13, -0x1, URZ ;  /* 0xffffffff0d087890 */ /* 0x000fe8000fffe03f */
[----:B------:R-:W-:Y:S02]  /*abd0*/  USHF.R.S32.HI UR5, URZ, 0x1f, UR8 ;  /* 0x0000001f3f057899 */ /* 0x000fe40008011408 */
[----:B------:R-:W-:Y:S01]  /*abe0*/  MOV R225, UR8 ;  /* 0x0000000800e17c02 */ /* 0x000fe20008000f00 */
[----:B------:R-:W-:Y:S02]  /*abf0*/  UIMAD UR4, UR22, UR8, URZ ;  /* 0x00000008160472a4 */ /* 0x000fe4000f8e023f */
[----:B------:R-:W-:Y:S02]  /*ac00*/  UISETP.GT.AND UP0, UPT, UR8, UR9, UPT ;  /* 0x000000090800728c */ /* 0x000fe4000bf04270 */
[----:B------:R-:W-:Y:S01]  /*ac10*/  UIMAD UR4, UR5, UR23, UR4 ;  /* 0x00000017050472a4 */ /* 0x000fe2000f8e0204 */
[----:B------:R-:W-:Y:S05]  /*ac20*/  IMAD.WIDE.U32 R224, R225, UR23, R218 ;  /* 0x00000017e1e07c25 */ /* 0x000fea000f8e00da */
[C---:B------:R-:W-:Y:S02]  /*ac30*/  @!P4 LEA R234, P6, R224.reuse, c[0x0][0x170], 0x1 ;  /* 0x00005c00e0eaca11 */ /* 0x040fe400078c08ff */
[----:B------:R-:W-:Y:S02]  /*ac40*/  IADD3 R222, R225, UR4, RZ ;  /* 0x00000004e1de7c10 */ /* 0x000fe4000fffe0ff */
        /* <DEDUP_REMOVED lines=25> */
[C---:B------:R-:W-:Y:S02]  /*ade0*/  @!P4 LEA R244, P1, R223.reuse, c[0x0][0x170], 0x1 ;  /* 0x00005c00dff4ca11 */ /* 0x040fe400078208ff */
[----:B------:R-:W-:Y:S01]  /*adf0*/  IADD3.X R222, R222, UR10, RZ, P5, !PT ;  /* 0x0000000adede7c10 */ /* 0x000fe2000affe4ff */
[----:B------:R-:W-:Y:S01]  /*ae00*/  @!PT LDS RZ, [RZ] ;  /* 0x00000000fffff984 */ /* 0x000fe20000000800 */
[----:B------:R-:W-:Y:S01]  /*ae10*/  @!PT LDS RZ, [RZ] ;  /* 0x00000000fffff984 */ /* 0x000fe20000000800 */
[----:B------:R-:W-:Y:S01]  /*ae20*/  @!PT LDS RZ, [RZ] ;  /* 0x00000000fffff984 */ /* 0x000fe20000000800 */
[----:B------:R3:W-:Y:S01]  /*ae30*/  @!P2 LDGSTS.E.BYPASS.LTC128B.128 [R205+0x10000], [R228.64+0x100] ;  /* 0x10000100e4cdafae */ /* 0x0007e2000b901d52 */
[C---:B------:R-:W-:Y:S02]  /*ae40*/  @!P3 LEA R240, P0, R223.reuse, c[0x0][0x170], 0x1 ;  /* 0x00005c00dff0ba11 */ /* 0x040fe400078008ff */
[C-C-:B------:R-:W-:Y:S02]  /*ae50*/  @!P4 LEA.HI.X R245, R223.reuse, c[0x0][0x174], R222.reuse, 0x1, P1 ;  /* 0x00005d00dff5ca11 */ /* 0x140fe400008f0cde */
[C-C-:B------:R-:W-:Y:S01]  /*ae60*/  @!P3 LEA.HI.X R241, R223.reuse, c[0x0][0x174], R222.reuse, 0x1, P0 ;  /* 0x00005d00dff1ba11 */ /* 0x140fe200000f0cde */
[----:B------:R-:W-:Y:S01]  /*ae70*/  @P4 STS.128 [R205+0xc800], RZ ;  /* 0x00c800ffcd004388 */ /* 0x000fe20000000c00 */
[C---:B------:R-:W-:Y:S02]  /*ae80*/  @!P2 LEA R238, P5, R223.reuse, c[0x0][0x170], 0x1 ;  /* 0x00005c00dfeeaa11 */ /* 0x040fe400078a08ff */
[C---:B------:R-:W-:Y:S02]  /*ae90*/  IADD3 R220, P6, R223.reuse, UR24, RZ ;  /* 0x00000018dfdc7c10 */ /* 0x040fe4000ffde0ff */
[----:B------:R-:W-:Y:S01]  /*aea0*/  @!P2 LEA.HI.X R239, R223, c[0x0][0x174], R222, 0x1, P5 ;  /* 0x00005d00dfefaa11 */ /* 0x000fe200028f0cde */
        /* <DEDUP_REMOVED lines=10> */
[C---:B-1----:R-:W-:Y:S01]  /*af50*/  @!P2 LEA R234, P0, R220.reuse, c[0x0][0x170], 0x1 ;  /* 0x00005c00dceaaa11 */ /* 0x042fe200078008ff */
        /* <DEDUP_REMOVED lines=204> */
[----:B-----5:R-:W-:Y:S03]  /*bc20*/  FMUL.FTZ R224, R8, c[0x0][0x2ec] ;  /* 0x0000bb0008e07a20 */ /* 0x020fe60000410000 */
[----:B------:R-:W-:Y:S02]  /*bc30*/  FMUL.FTZ R227, R9, c[0x0][0x2ec] ;  /* 0x0000bb0009e37a20 */ /* 0x000fe40000410000 */
        /* <DEDUP_REMOVED lines=13> */
[----:B----4-:R-:W-:Y:S02]  /*bd10*/  FMUL.FTZ R233, R18, c[0x0][0x2ec] ;  /* 0x0000bb0012e97a20 */ /* 0x010fe40000410000 */
[----:B------:R-:W-:Y:S02]  /*bd20*/  FMUL.FTZ R232, R19, c[0x0][0x2ec] ;  /* 0x0000bb0013e87a20 */ /* 0x000fe40000410000 */
[----:B------:R-:W-:Y:S03]  /*bd30*/  FMUL.FTZ R238, R20, c[0x0][0x2ec] ;  /* 0x0000bb0014ee7a20 */ /* 0x000fe60000410000 */
[----:B------:R-:W-:Y:S02]  /*bd40*/  FMUL.FTZ R241, R21, c[0x0][0x2ec] ;  /* 0x0000bb0015f17a20 */ /* 0x000fe40000410000 */
        /* <DEDUP_REMOVED lines=42> */
.L_x_1149:
[----:B------:R-:W-:Y:S01]  /*bff0*/  IMAD.U32 R5, RZ, RZ, UR8 ;  /* 0x00000008ff057e24 */ /* 0x000fe2000f8e00ff */
[----:B-1----:R-:W-:Y:S01]  /*c000*/  LDSM.16.MT88.4 R20, [R194+0xc000] ;  /* 0x00c00000c214783b */ /* 0x002fe20000004200 */
[----:B------:R-:W-:Y:S02]  /*c010*/  UISETP.GT.AND UP0, UPT, UR8, UR9, UPT ;  /* 0x000000090800728c */ /* 0x000fe4000bf04270 */
[----:B------:R-:W-:Y:S01]  /*c020*/  IMAD R4, R5, 0x40, R216 ;  /* 0x0000004005047824 */ /* 0x000fe200078e02d8 */
[----:B------:R-:W-:Y:S04]  /*c030*/  UMOV UR13, UR8 ;  /* 0x00000008000d7c82 */ /* 0x000fe80008000000 */
[CC--:B------:R-:W-:Y:S01]  /*c040*/  ISETP.GE.AND P5, PT, R4.reuse, R213.reuse, PT ;  /* 0x000000d50400720c */ /* 0x0c0fe20003fa6270 */
[----:B------:R-:W-:Y:S01]  /*c050*/  LDSM.16.MT88.4 R28, [R193+0xc000] ;  /* 0x00c00000c11c783b */ /* 0x000fe20000004200 */
[C---:B------:R-:W-:Y:S02]  /*c060*/  IADD3 R7, R4.reuse, 0x8, RZ ;  /* 0x0000000804077810 */ /* 0x040fe40007ffe0ff */
[CC--:B------:R-:W-:Y:S02]  /*c070*/  ISETP.GE.OR P5, PT, R4.reuse, R212.reuse, !P5 ;  /* 0x000000d40400720c */ /* 0x0c0fe40006fa6670 */
[----:B------:R-:W-:Y:S02]  /*c080*/  IADD3 R5, R4, 0x1, RZ ;  /* 0x0000000104057810 */ /* 0x000fe40007ffe0ff */
[----:B------:R-:W-:Y:S02]  /*c090*/  FSEL R220, R220, -INF , !P5 ;  /* 0xff800000dcdc7808 */ /* 0x000fe40006800000 */
[-C--:B------:R-:W-:Y:S02]  /*c0a0*/  ISETP.GE.AND P5, PT, R7, R213.reuse, PT ;  /* 0x000000d50700720c */ /* 0x080fe40003fa6270 */
[C---:B------:R-:W-:Y:S02]  /*c0b0*/  ISETP.GE.AND P6, PT, R5.reuse, R213, PT ;  /* 0x000000d50500720c */ /* 0x040fe40003fc6270 */
[CC--:B------:R-:W-:Y:S02]  /*c0c0*/  ISETP.GE.AND P0, PT, R5.reuse, R211.reuse, PT ;  /* 0x000000d30500720c */ /* 0x0c0fe40003f06270 */
[C---:B------:R-:W-:Y:S02]  /*c0d0*/  ISETP.GE.AND P1, PT, R4.reuse, R211, PT ;  /* 0x000000d30400720c */ /* 0x040fe40003f26270 */
[C---:B------:R-:W-:Y:S02]  /*c0e0*/  ISETP.GE.OR P6, PT, R5.reuse, R212, !P6 ;  /* 0x000000d40500720c */ /* 0x040fe400077c6670 */
[-C--:B------:R-:W-:Y:S02]  /*c0f0*/  ISETP.GE.OR P0, PT, R5, R210.reuse, !P0 ;  /* 0x000000d20500720c */ /* 0x080fe40004706670 */
[C---:B------:R-:W-:Y:S02]  /*c100*/  IADD3 R9, R4.reuse, 0x11, RZ ;  /* 0x0000001104097810 */ /* 0x040fe40007ffe0ff */
[C---:B------:R-:W-:Y:S02]  /*c110*/  ISETP.GE.OR P1, PT, R4.reuse, R210, !P1 ;  /* 0x000000d20400720c */ /* 0x040fe40004f26670 */
[-C--:B------:R-:W-:Y:S02]  /*c120*/  ISETP.GE.OR P5, PT, R7, R212.reuse, !P5 ;  /* 0x000000d40700720c */ /* 0x080fe40006fa6670 */
[----:B------:R-:W-:Y:S02]  /*c130*/  IADD3 R5, R4, 0x9, RZ ;  /* 0x0000000904057810 */ /* 0x000fe40007ffe0ff */
[----:B------:R-:W-:Y:S02]  /*c140*/  FSEL R223, R223, -INF , !P1 ;  /* 0xff800000dfdf7808 */ /* 0x000fe40004800000 */
[----:B------:R-:W-:Y:S02]  /*c150*/  FSEL R224, R224, -INF , !P5 ;  /* 0xff800000e0e07808 */ /* 0x000fe40006800000 */
[-C--:B------:R-:W-:Y:S02]  /*c160*/  ISETP.GE.AND P5, PT, R9, R213.reuse, PT ;  /* 0x000000d50900720c */ /* 0x080fe40003fa6270 */
[-C--:B------:R-:W-:Y:S02]  /*c170*/  ISETP.GE.AND P1, PT, R5, R213.reuse, PT ;  /* 0x000000d50500720c */ /* 0x080fe40003f26270 */
[-C--:B------:R-:W-:Y:S02]  /*c180*/  ISETP.GE.OR P5, PT, R9, R212.reuse, !P5 ;  /* 0x000000d40900720c */ /* 0x080fe40006fa6670 */
[----:B------:R-:W-:Y:S02]  /*c190*/  IADD3 R8, R4, 0x18, RZ ;  /* 0x0000001804087810 */ /* 0x000fe40007ffe0ff */
[-C--:B------:R-:W-:Y:S02]  /*c1a0*/  ISETP.GE.OR P1, PT, R5, R212.reuse, !P1 ;  /* 0x000000d40500720c */ /* 0x080fe40004f26670 */
[----:B------:R-:W-:Y:S02]  /*c1b0*/  FSEL R162, R230, -INF , !P5 ;  /* 0xff800000e6a27808 */ /* 0x000fe40006800000 */
[----:B------:R-:W-:Y:S02]  /*c1c0*/  FSEL R10, R227, -INF , !P1 ;  /* 0xff800000e30a7808 */ /* 0x000fe40004800000 */
[----:B------:R-:W-:Y:S02]  /*c1d0*/  ISETP.GE.AND P1, PT, R8, R213, PT ;  /* 0x000000d50800720c */ /* 0x000fe40003f26270 */
[C---:B------:R-:W-:Y:S02]  /*c1e0*/  ISETP.GE.AND P5, PT, R5.reuse, R211, PT ;  /* 0x000000d30500720c */ /* 0x040fe40003fa6270 */
[----:B------:R-:W-:Y:S02]  /*c1f0*/  IADD3 R11, R4, 0x10, RZ ;  /* 0x00000010040b7810 */ /* 0x000fe40007ffe0ff */
[----:B------:R-:W-:Y:S02]  /*c200*/  ISETP.GE.OR P1, PT, R8, R212, !P1 ;  /* 0x000000d40800720c */ /* 0x000fe40004f26670 */
[----:B------:R-:W-:Y:S02]  /*c210*/  IADD3 R6, R4, 0x19, RZ ;  /* 0x0000001904067810 */ /* 0x000fe40007ffe0ff */
[----:B------:R-:W-:Y:S02]  /*c220*/  ISETP.GE.OR P5, PT, R5, R210, !P5 ;  /* 0x000000d20500720c */ /* 0x000fe40006fa6670 */
[----:B------:R-:W-:Y:S02]  /*c230*/  FSEL R142, R234, -INF , !P1 ;  /* 0xff800000ea8e7808 */ /* 0x000fe40004800000 */
[----:B------:R-:W-:Y:S02]  /*c240*/  FSEL R222, R222, -INF , !P6 ;  /* 0xff800000dede7808 */ /* 0x000fe40007000000 */
[-C--:B------:R-:W-:Y:S02]  /*c250*/  ISETP.GE.AND P6, PT, R11, R213.reuse, PT ;  /* 0x000000d50b00720c */ /* 0x080fe40003fc6270 */
[----:B------:R-:W-:Y:S02]  /*c260*/  FSEL R225, R225, -INF , !P5 ;  /* 0xff800000e1e17808 */ /* 0x000fe40006800000 */
[----:B------:R-:W-:Y:S02]  /*c270*/  ISETP.GE.AND P1, PT, R6, R213, PT ;  /* 0x000000d50600720c */ /* 0x000fe40003f26270 */
[----:B------:R-:W-:Y:S02]  /*c280*/  ISETP.GE.AND P5, PT, R8, R211, PT ;  /* 0x000000d30800720c */ /* 0x000fe40003fa6270 */
[----:B------:R-:W-:Y:S02]  /*c290*/  IADD3 R13, R4, 0x20, RZ ;  /* 0x00000020040d7810 */ /* 0x000fe40007ffe0ff */
[-C--:B------:R-:W-:Y:S02]  /*c2a0*/  ISETP.GE.OR P6, PT, R11, R212.reuse, !P6 ;  /* 0x000000d40b00720c */ /* 0x080fe400077c6670 */
[----:B------:R-:W-:Y:S02]  /*c2b0*/  ISETP.GE.OR P1, PT, R6, R212, !P1 ;  /* 0x000000d40600720c */ /* 0x000fe40004f26670 */
[----:B------:R-:W-:Y:S02]  /*c2c0*/  ISETP.GE.OR P5, PT, R8, R210, !P5 ;  /* 0x000000d20800720c */ /* 0x000fe40006fa6670 */
[----:B------:R-:W-:Y:S02]  /*c2d0*/  IADD3 R12, R4, 0x21, RZ ;  /* 0x00000021040c7810 */ /* 0x000fe40007ffe0ff */
[----:B------:R-:W-:Y:S02]  /*c2e0*/  FSEL R5, R3, -INF , !P0 ;  /* 0xff80000003057808 */ /* 0x000fe40004000000 */
[----:B------:R-:W-:Y:S02]  /*c2f0*/  ISETP.GE.AND P0, PT, R13, R213, PT ;  /* 0x000000d50d00720c */ /* 0x000fe40003f06270 */
[----:B------:R-:W-:Y:S02]  /*c300*/  FSEL R164, R231, -INF , !P6 ;  /* 0xff800000e7a47808 */ /* 0x000fe40007000000 */
[----:B------:R-:W-:Y:S02]  /*c310*/  FSEL R140, R237, -INF , !P1 ;  /* 0xff800000ed8c7808 */ /* 0x000fe40004800000 */
[----:B------:R-:W-:Y:S02]  /*c320*/  FSEL R143, R233, -INF , !P5 ;  /* 0xff800000e98f7808 */ /* 0x000fe40006800000 */
[----:B------:R-:W-:Y:S02]  /*c330*/  ISETP.GE.AND P6, PT, R7, R211, PT ;  /* 0x000000d30700720c */ /* 0x000fe40003fc6270 */
[C---:B------:R-:W-:Y:S02]  /*c340*/  ISETP.GE.AND P1, PT, R12.reuse, R213, PT ;  /* 0x000000d50c00720c */ /* 0x040fe40003f26270 */
[CC--:B------:R-:W-:Y:S02]  /*c350*/  ISETP.GE.AND P5, PT, R12.reuse, R211.reuse, PT ;  /* 0x000000d30c00720c */ /* 0x0c0fe40003fa6270 */
[-C--:B------:R-:W-:Y:S02]  /*c360*/  ISETP.GE.OR P0, PT, R13, R212.reuse, !P0 ;  /* 0x000000d40d00720c */ /* 0x080fe40004706670 */
[C---:B------:R-:W-:Y:S02]  /*c370*/  ISETP.GE.OR P1, PT, R12.reuse, R212, !P1 ;  /* 0x000000d40c00720c */ /* 0x040fe40004f26670 */
[----:B------:R-:W-:Y:S02]  /*c380*/  ISETP.GE.OR P5, PT, R12, R210, !P5 ;  /* 0x000000d20c00720c */ /* 0x000fe40006fa6670 */
[----:B------:R-:W-:Y:S02]  /*c390*/  FMNMX.FTZ R12, R223, R0, !PT ;  /* 0x00000000df0c7209 */ /* 0x000fe40007810000 */
[----:B------:R-:W-:Y:S02]  /*c3a0*/  ISETP.GE.OR P6, PT, R7, R210, !P6 ;  /* 0x000000d20700720c */ /* 0x000fe400077c6670 */
[----:B------:R-:W-:Y:S02]  /*c3b0*/  IADD3 R3, R4, 0x28, RZ ;  /* 0x0000002804037810 */ /* 0x000fe40007ffe0ff */
[----:B------:R-:W-:Y:S02]  /*c3c0*/  FSEL R160, R238, -INF , !P0 ;  /* 0xff800000eea07808 */ /* 0x000fe40004000000 */
[-C--:B------:R-:W-:Y:S02]  /*c3d0*/  ISETP.GE.AND P0, PT, R9, R211.reuse, PT ;  /* 0x000000d30900720c */ /* 0x080fe40003f06270 */
[----:B------:R-:W-:Y:S02]  /*c3e0*/  FSEL R158, R241, -INF , !P1 ;  /* 0xff800000f19e7808 */ /* 0x000fe40004800000 */
[----:B------:R-:W-:Y:S02]  /*c3f0*/  FSEL R7, R226, -INF , !P6 ;  /* 0xff800000e2077808 */ /* 0x000fe40007000000 */
[----:B------:R-:W-:Y:S02]  /*c400*/  ISETP.GE.AND P6, PT, R11, R211, PT ;  /* 0x000000d30b00720c */ /* 0x000fe40003fc6270 */
[----:B------:R-:W-:Y:S02]  /*c410*/  ISETP.GE.AND P1, PT, R3, R213, PT ;  /* 0x000000d50300720c */ /* 0x000fe40003f26270 */
[----:B------:R-:W-:Y:S02]  /*c420*/  FMNMX.FTZ R12, R5, R12, !PT ;  /* 0x0000000c050c7209 */ /* 0x000fe40007810000 */
[----:B------:R-:W-:Y:S02]  /*c430*/  ISETP.GE.OR P0, PT, R9, R210, !P0 ;  /* 0x000000d20900720c */ /* 0x000fe40004706670 */
[----:B------:R-:W-:Y:S02]  /*c440*/  FMNMX.FTZ R9, R220, R2, !PT ;  /* 0x00000002dc097209 */ /* 0x000fe40007810000 */
[----:B------:R-:W-:Y:S02]  /*c450*/  ISETP.GE.OR P6, PT, R11, R210, !P6 ;  /* 0x000000d20b00720c */ /* 0x000fe400077c6670 */
[----:B------:R-:W-:Y:S02]  /*c460*/  ISETP.GE.OR P1, PT, R3, R212, !P1 ;  /* 0x000000d40300720c */ /* 0x000fe40004f26670 */
[----:B------:R-:W-:Y:S02]  /*c470*/  IADD3 R8, R4, 0x29, RZ ;  /* 0x0000002904087810 */ /* 0x000fe40007ffe0ff */
[----:B------:R-:W-:Y:S02]  /*c480*/  FMNMX.FTZ R12, R7, R12, !PT ;  /* 0x0000000c070c7209 */ /* 0x000fe40007810000 */
[----:B------:R-:W-:Y:S02]  /*c490*/  FMNMX.FTZ R9, R222, R9, !PT ;  /* 0x00000009de097209 */ /* 0x000fe40007810000 */
[----:B------:R-:W-:Y:S02]  /*c4a0*/  FSEL R163, R229, -INF , !P6 ;  /* 0xff800000e5a37808 */ /* 0x000fe40007000000 */
[----:B------:R-:W-:Y:S02]  /*c4b0*/  FSEL R156, R244, -INF , !P1 ;  /* 0xff800000f49c7808 */ /* 0x000fe40004800000 */
        /* <DEDUP_REMOVED lines=40> */
[C---:B------:R-:W-:Y:S02]  /*c740*/  ISETP.GE.AND P1, PT, R9.reuse, R211, PT ;  /* 0x000000d30900720c */ /* 0x040fe40003f26270 */
[----:B------:R-:W-:Y:S02]  /*c750*/  IADD3 R3, R4, 0x38, RZ ;  /* 0x0000003804037810 */ /* 0x000fe40007ffe0ff */
[----:B------:R-:W-:Y:S02]  /*c760*/  FMNMX.FTZ R11, R158, R11, !PT ;  /* 0x0000000b9e0b7209 */ /* 0x000fe40007810000 */
[----:B------:R-:W-:Y:S02]  /*c770*/  ISETP.GE.OR P6, PT, R9, R212, !P6 ;  /* 0x000000d40900720c */ /* 0x000fe400077c6670 */
        /* <DEDUP_REMOVED lines=404> */
.L_x_1147:
        /* <DEDUP_REMOVED lines=11> */
[----:B------:R-:W-:Y:S02]  /*e170*/  UMOV UR22, URZ ;  /* 0x0000003f00167c82 */ /* 0x000fe40008000000 */
[----:B------:R-:W-:Y:S02]  /*e180*/  UMOV UR23, URZ ;  /* 0x0000003f00177c82 */ /* 0x000fe40008000000 */
[----:B------:R-:W-:-:S04]  /*e190*/  @UP4 UIMAD.WIDE.U32 UR8, UR11, UR4, URZ ;  /* 0x000000040b0842a5 */ /* 0x000fc8000f8e003f */
        /* <DEDUP_REMOVED lines=10> */
[----:B------:R-:W-:-:S02]  /*e240*/  ULDC UR9, c[0x0][0x214] ;  /* 0x0000850000097ab9 */ /* 0x000fc40000000800 */
        /* <DEDUP_REMOVED lines=11> */
[----:B------:R-:W-:Y:S02]  /*e300*/  @UP1 UMOV UR16, 0x1 ;  /* 0x0000000100101882 */ /* 0x000fe40000000000 */
[----:B------:R-:W-:Y:S01]  /*e310*/  @!UP1 UIMAD UR16, UR13, UR4, URZ ;  /* 0x000000040d1092a4 */ /* 0x000fe2000f8e023f */
[----:B--2---:R-:W-:Y:S01]  /*e320*/  FADD.FTZ R0, R7, R0 ;  /* 0x0000000007007221 */ /* 0x004fe20000010000 */
[----:B------:R-:W-:Y:S01]  /*e330*/  FSETP.NE.FTZ.AND P4, PT, R2, RZ, PT ;  /* 0x000000ff0200720b */ /* 0x000fe20003f95000 */
[----:B------:R-:W-:-:S02]  /*e340*/  @UP1 ULDC UR18, c[0x0][0x210] ;  /* 0x0000840000121ab9 */ /* 0x000fc40000000800 */
[----:B------:R-:W-:Y:S01]  /*e350*/  UIMAD UR4, UR6, UR16, URZ ;  /* 0x00000010060472a4 */ /* 0x000fe2000f8e023f */
[----:B------:R-:W-:Y:S01]  /*e360*/  FSETP.NE.FTZ.AND P3, PT, R0, RZ, PT ;  /* 0x000000ff0000720b */ /* 0x000fe20003f75000 */
[----:B------:R-:W-:Y:S02]  /*e370*/  @!UP1 UMOV UR18, 0x1 ;  /* 0x0000000100129882 */ /* 0x000fe40000000000 */
[----:B------:R-:W-:Y:S02]  /*e380*/  @!UP0 UIMAD UR11, UR6, UR9, URZ ;  /* 0x00000009060b82a4 */ /* 0x000fe4000f8e023f */
[----:B---3--:R-:W-:Y:S02]  /*e390*/  UIMAD UR5, UR10, UR18, URZ ;  /* 0x000000120a0572a4 */ /* 0x008fe4000f8e023f */
[----:B------:R-:W-:Y:S02]  /*e3a0*/  USEL UR4, UR4, URZ, UP2 ;  /* 0x0000003f04047287 */ /* 0x000fe40009000000 */
[----:B------:R-:W1:Y:S01]  /*e3b0*/  @P4 MUFU.RCP R4, R2 ;  /* 0x0000000200044308 */ /* 0x000e620000001000 */
[----:B------:R-:W-:-:S02]  /*e3c0*/  USHF.L.U32 UR5, UR5, 0x6, URZ ;  /* 0x0000000605057899 */ /* 0x000fc4000800063f */
[----:B----4-:R-:W-:Y:S02]  /*e3d0*/  UIMAD UR13, UR12, UR13, UR4 ;  /* 0x0000000d0c0d72a4 */ /* 0x010fe4000f8e0204 */
[----:B------:R-:W-:Y:S02]  /*e3e0*/  @!UP2 USHF.R.S32.HI UR23, URZ, 0x1f, UR11 ;  /* 0x0000001f3f17a899 */ /* 0x000fe4000801140b */
[----:B------:R-:W-:Y:S01]  /*e3f0*/  @!UP2 UMOV UR22, UR11 ;  /* 0x0000000b0016ac82 */ /* 0x000fe20008000000 */
[----:B------:R-:W2:Y:S01]  /*e400*/  @P3 MUFU.RCP R5, R0 ;  /* 0x0000000000053308 */ /* 0x000ea20000001000 */
[----:B------:R-:W-:Y:S02]  /*e410*/  USHF.R.S32.HI UR4, URZ, 0x1f, UR5 ;  /* 0x0000001f3f047899 */ /* 0x000fe40008011405 */
[----:B------:R-:W-:Y:S02]  /*e420*/  USHF.R.S32.HI UR6, URZ, 0x1f, UR13 ;  /* 0x0000001f3f067899 */ /* 0x000fe4000801140d */
[----:B------:R-:W-:-:S02]  /*e430*/  UIADD3 UR5, UP1, UP0, UR5, UR22, UR13 ;  /* 0x0000001605057290 */ /* 0x000fc4000f83e00d */
[----:B------:R-:W-:Y:S01]  /*e440*/  @!UP4 UIADD3 UR7, UR21, UR15, URZ ;  /* 0x0000000f1507c290 */ /* 0x000fe2000fffe03f */
[C---:B-1----:R-:W-:Y:S01]  /*e450*/  FMUL.FTZ R128, R4.reuse, R128 ;  /* 0x0000008004807220 */ /* 0x042fe20000410000 */
[----:B------:R-:W1:Y:S01]  /*e460*/  @P4 MUFU.LG2 R2, R2 ;  /* 0x0000000200024308 */ /* 0x000e620000000c00 */
[C---:B------:R-:W-:Y:S01]  /*e470*/  FMUL.FTZ R129, R4.reuse, R129 ;  /* 0x0000008104817220 */ /* 0x040fe20000410000 */
[----:B------:R-:W-:Y:S01]  /*e480*/  UIADD3.X UR4, UR4, UR23, UR6, UP1, UP0 ;  /* 0x0000001704047290 */ /* 0x000fe20008fe0406 */
[C---:B------:R-:W-:Y:S01]  /*e490*/  FMUL.FTZ R124, R4.reuse, R124 ;  /* 0x0000007c047c7220 */ /* 0x040fe20000410000 */
[----:B------:R-:W-:Y:S01]  /*e4a0*/  @!UP4 UMOV UR8, UR20 ;  /* 0x000000140008cc82 */ /* 0x000fe20008000000 */
[C---:B------:R-:W-:Y:S01]  /*e4b0*/  FMUL.FTZ R125, R4.reuse, R125 ;  /* 0x0000007d047d7220 */ /* 0x040fe20000410000 */
[----:B------:R-:W-:Y:S01]  /*e4c0*/  F2FP.PACK_AB R128, R129, R128 ;  /* 0x000000808180723e */ /* 0x000fe200000000ff */
[C---:B------:R-:W-:Y:S01]  /*e4d0*/  FMUL.FTZ R120, R4.reuse, R120 ;  /* 0x0000007804787220 */ /* 0x040fe20000410000 */
[----:B------:R-:W3:Y:S01]  /*e4e0*/  @P3 MUFU.LG2 R0, R0 ;  /* 0x0000000000003308 */ /* 0x000ee20000000c00 */
[C---:B------:R-:W-:Y:S01]  /*e4f0*/  FMUL.FTZ R121, R4.reuse, R121 ;  /* 0x0000007904797220 */ /* 0x040fe20000410000 */
[----:B------:R-:W-:Y:S01]  /*e500*/  F2FP.PACK_AB R124, R125, R124 ;  /* 0x0000007c7d7c723e */ /* 0x000fe200000000ff */
[C---:B------:R-:W-:Y:S01]  /*e510*/  FMUL.FTZ R116, R4.reuse, R116 ;  /* 0x0000007404747220 */ /* 0x040fe20000410000 */
[----:B------:R-:W-:Y:S01]  /*e520*/  ULDC.64 UR22, c[0x0][0x118] ;  /* 0x0000460000167ab9 */ /* 0x000fe20000000a00 */
        /* <DEDUP_REMOVED lines=61> */
[----:B------:R-:W-:Y:S01]  /*e900*/  F2FP.PACK_AB R92, R93, R92 ;  /* 0x0000005c5d5c723e */ /* 0x000fe200000000ff */
[----:B------:R-:W4:Y:S01]  /*e910*/  S2R R4, SR_TID.X ;  /* 0x0000000000047919 */ /* 0x000f220000002100 */
[C---:B--2---:R-:W-:Y:S02]  /*e920*/  FMUL.FTZ R131, R5.reuse, R131 ;  /* 0x0000008305837220 */ /* 0x044fe40000410000 */
        /* <DEDUP_REMOVED lines=154> */
[----:B------:R-:W-:-:S03]  /*f2d0*/  IADD3 R58, R4, -R9, RZ ;  /* 0x80000009043a7210 */ /* 0x000fc60007ffe0ff */
        /* <DEDUP_REMOVED lines=18> */
[----:B------:R-:W-:-:S03]  /*f400*/  IADD3 R5, R56, -R5, RZ ;  /* 0x8000000538057210 */ /* 0x000fc60007ffe0ff */
        /* <DEDUP_REMOVED lines=30> */
.L_x_1152:
[----:B---34-:R-:W-:Y:S05]  /*f5f0*/  BSYNC B0 ;  /* 0x0000000000007941 */ /* 0x018fea0003800000 */
.L_x_1151:
        /* <DEDUP_REMOVED lines=34> */
.L_x_1154:
[----:B------:R-:W-:Y:S05]  /*f820*/  BSYNC B0 ;  /* 0x0000000000007941 */ /* 0x000fea0003800000 */
.L_x_1153:
[----:B------:R-:W-:Y:S01]  /*f830*/  LEA.HI.SX32 R0, R4, 0x10, 0x1d ;  /* 0x0000001004007811 */ /* 0x000fe200078feaff */
        /* <DEDUP_REMOVED lines=19> */
.L_x_1156:
[----:B------:R-:W-:Y:S05]  /*f970*/  BSYNC B0 ;  /* 0x0000000000007941 */ /* 0x000fea0003800000 */
.L_x_1155:
[----:B------:R-:W-:Y:S01]  /*f980*/  LEA.HI.SX32 R0, R4, 0x20, 0x1d ;  /* 0x0000002004007811 */ /* 0x000fe200078feaff */
        /* <DEDUP_REMOVED lines=19> */
.L_x_1158:
[----:B------:R-:W-:Y:S05]  /*fac0*/  BSYNC B0 ;  /* 0x0000000000007941 */ /* 0x000fea0003800000 */
.L_x_1157:
        /* <DEDUP_REMOVED lines=21> */
.L_x_1159:
        /* <DEDUP_REMOVED lines=14> */
.L_x_1299:


//--------------------- .text._ZN5flash16flash_fwd_kernelI23Flash_fwd_kernel_traitsILi192ELi64ELi64ELi4ELb0ELb0EN7cutlass6half_tE19Flash_kernel_traitsILi192ELi64ELi64ELi4ES3_EELb1ELb0ELb1ELb1ELb0ELb0ELb0ELb1EEEvNS_16Flash_fwd_paramsE --------------------------
	.section	.text._ZN5flash16flash_fwd_kernelI23Flash_fwd_kernel_traitsILi192ELi64ELi64ELi4ELb0ELb0EN7cutlass6half_tE19Flash_kernel_traitsILi192ELi64ELi64ELi4ES3_EELb1ELb0ELb1ELb1ELb0ELb0ELb0ELb1EEEvNS_16Flash_fwd_paramsE,"ax",@progbits
	.sectioninfo	@"SHI_REGISTERS=255"
	.align	128
        .global         _ZN5flash16flash_fwd_kernelI23Flash_fwd_kernel_traitsILi192ELi64ELi64ELi4ELb0ELb0EN7cutlass6half_tE19Flash_kernel_traitsILi192ELi64ELi64ELi4ES3_EELb1ELb0ELb1ELb1ELb0ELb0ELb0ELb1EEEvNS_16Flash_fwd_paramsE
        .type           _ZN5flash16flash_fwd_kernelI23Flash_fwd_kernel_traitsILi192ELi64ELi64ELi4ELb0ELb0EN7cutlass6half_tE19Flash_kernel_traitsILi192ELi64ELi64ELi4ES3_EELb1ELb0ELb1ELb1ELb0ELb0ELb0ELb1EEEvNS_16Flash_fwd_paramsE,@function
        .size           _ZN5flash16flash_fwd_kernelI23Flash_fwd_kernel_traitsILi192ELi64ELi64ELi4ELb0ELb0EN7cutlass6half_tE19Flash_kernel_traitsILi192ELi64ELi64ELi4ES3_EELb1ELb0ELb1ELb1ELb0ELb0ELb0ELb1EEEvNS_16Flash_fwd_paramsE,(.L_x_1300 - _ZN5flash16flash_fwd_kernelI23Flash_fwd_kernel_traitsILi192ELi64ELi64ELi4ELb0ELb0EN7cutlass6half_tE19Flash_kernel_traitsILi192ELi64ELi64ELi4ES3_EELb1ELb0ELb1ELb1ELb0ELb0ELb0ELb1EEEvNS_16Flash_fwd_paramsE)
        .other          _ZN5flash16flash_fwd_kernelI23Flash_fwd_kernel_traitsILi192ELi64ELi64ELi4ELb0ELb0EN7cutlass6half_tE19Flash_kernel_traitsILi192ELi64ELi64ELi4ES3_EELb1ELb0ELb1ELb1ELb0ELb0ELb0ELb1EEEvNS_16Flash_fwd_paramsE,@"STO_CUDA_ENTRY STV_DEFAULT"
_ZN5flash16flash_fwd_kernelI23Flash_fwd_kernel_traitsILi192ELi64ELi64ELi4ELb0ELb0EN7cutlass6half_tE19Flash_kernel_traitsILi192ELi64ELi64ELi4ES3_EELb1ELb0ELb1ELb1ELb0ELb0ELb0ELb1EEEvNS_16Flash_fwd_paramsE:
.text._ZN5flash16flash_fwd_kernelI23Flash_fwd_kernel_traitsILi192ELi64ELi64ELi4ELb0ELb0EN7cutlass6half_tE19Flash_kernel_traitsILi192ELi64ELi64ELi4ES3_EELb1ELb0ELb1ELb1ELb0ELb0ELb0ELb1EEEvNS_16Flash_fwd_paramsE:
        /* <DEDUP_REMOVED lines=85> */
.L_x_1160:
[----:B-1----:R-:W-:Y:S02]  /*0550*/  ULDC UR6, c[0x0][0x218] ;  /* 0x0000860000067ab9 */ /* 0x002fe40000000800 */
.L_x_1161:
        /* <DEDUP_REMOVED lines=123> */
.L_x_1164:
[----:B------:R-:W-:Y:S05]  /*0d10*/  BSYNC B0 ;  /* 0x0000000000007941 */ /* 0x000fea0003800000 */
.L_x_1163:
        /* <DEDUP_REMOVED lines=20> */
.L_x_1166:
[----:B------:R-:W-:Y:S05]  /*0e60*/  BSYNC B0 ;  /* 0x0000000000007941 */ /* 0x000fea0003800000 */
.L_x_1165:
        /* <DEDUP_REMOVED lines=20> */
.L_x_1168:
[----:B------:R-:W-:Y:S05]  /*0fb0*/  BSYNC B0 ;  /* 0x0000000000007941 */ /* 0x000fea0003800000 */
.L_x_1167:
        /* <DEDUP_REMOVED lines=19> */
.L_x_1170:
[----:B------:R-:W-:Y:S05]  /*10f0*/  BSYNC B0 ;  /* 0x0000000000007941 */ /* 0x000fea0003800000 */
.L_x_1169:
        /* <DEDUP_REMOVED lines=35> */
.L_x_1162:
[----:B------:R-:W-:Y:S01]  /*1330*/  UISETP.NE.AND UP0, UPT, UR11, -0x1, UPT ;  /* 0xffffffff0b00788c */ /* 0x000fe2000bf05270 */
[----:B------:R-:W-:Y:S01]  /*1340*/  SHF.R.S32.HI R0, RZ, 0x1f, R20 ;  /* 0x0000001fff007819 */ /* 0x000fe20000011414 */
[----:B------:R-:W-:Y:S02]  /*1350*/  UISETP.NE.AND UP1, UPT, UR25, -0x1, UPT ;  /* 0xffffffff1900788c */ /* 0x000fe4000bf25270 */
[----:B------:R-:W-:Y:S02]  /*1360*/  ULDC.64 UR4, c[0x0][0x190] ;  /* 0x0000640000047ab9 */ /* 0x000fe40000000a00 */
[----:B------:R-:W-:Y:S02]  /*1370*/  ULDC.64 UR6, c[0x0][0x178] ;  /* 0x00005e0000067ab9 */ /* 0x000fe40000000a00 */
[----:B------:R-:W-:-:S03]  /*1380*/  PLOP3.LUT P0, PT, PT, PT, UP1, 0x80, 0x0 ;  /* 0x000000000000781c */ /* 0x000fc60003f0f018 */
[----:B------:R-:W-:Y:S02]  /*1390*/  @!UP0 USHF.R.S32.HI UR24, URZ, 0x1f, UR13 ;  /* 0x0000001f3f188899 */ /* 0x000fe4000801140d */
        /* <DEDUP_REMOVED lines=34> */
[----:B------:R-:W-:Y:S02]  /*15c0*/  UIMAD.WIDE.U32 UR30, UR13, UR4, UR28 ;  /* 0x000000040d1e72a5 */ /* 0x000fe4000f8e001c */
[----:B------:R-:W-:-:S04]  /*15d0*/  UIMAD UR26, UR13, UR5, UR26 ;  /* 0x000000050d1a72a4 */ /* 0x000fc8000f8e021a */
[----:B------:R-:W-:Y:S02]  /*15e0*/  UIADD3 UR26, UR31, UR26, URZ ;  /* 0x0000001a1f1a7290 */ /* 0x000fe4000fffe03f */
.L_x_1171:
        /* <DEDUP_REMOVED lines=44> */
.L_x_1172:
[CC--:B------:R-:W-:Y:S01]  /*18b0*/  LEA.HI R3, R10.reuse, R25.reuse, RZ, 0x4 ;  /* 0x000000190a037211 */ /* 0x0c0fe200078f20ff */
[----:B------:R-:W2:Y:S01]  /*18c0*/  S2R R18, SR_CTAID.Z ;  /* 0x0000000000127919 */ /* 0x000ea20000002700 */
[----:B------:R-:W-:Y:S01]  /*18d0*/  LEA.HI R2, R10, R25, RZ, 0x3 ;  /* 0x000000190a027211 */ /* 0x000fe200078f18ff */
[----:B------:R-:W-:Y:S01]  /*18e0*/  IMAD.U32 R14, RZ, RZ, UR14 ;  /* 0x0000000eff0e7e24 */ /* 0x000fe2000f8e00ff */
[----:B------:R-:W-:Y:S01]  /*18f0*/  SHF.R.S32.HI R4, RZ, 0x4, R3 ;  /* 0x00000004ff047819 */ /* 0x000fe20000011403 */
[----:B------:R-:W-:Y:S01]  /*1900*/  BSSY B0, `(.L_x_1173) ;  /* 0x0000076000007945 */ /* 0x000fe20003800000 */
[----:B------:R-:W-:Y:S02]  /*1910*/  LOP3.LUT R0, R2, 0xfffffff8, RZ, 0xc0, !PT ;  /* 0xfffffff802007812 */ /* 0x000fe400078ec0ff */
[----:B------:R-:W-:Y:S02]  /*1920*/  LEA.HI R5, R3, R4, RZ, 0x1 ;  /* 0x0000000403057211 */ /* 0x000fe400078f08ff */
[----:B------:R-:W-:Y:S01]  /*1930*/  SHF.R.S32.HI R16, RZ, 0x3, R2 ;  /* 0x00000003ff107819 */ /* 0x000fe20000011402 */
[----:B------:R-:W-:Y:S01]  /*1940*/  IMAD.IADD R24, R25, 0x1, -R0 ;  /* 0x0000000119187824 */ /* 0x000fe200078e0a00 */
[----:B------:R-:W-:-:S02]  /*1950*/  LOP3.LUT R2, R5, 0xfffffffe, RZ, 0xc0, !PT ;  /* 0xfffffffe05027812 */ /* 0x000fc400078ec0ff */
[----:B------:R-:W-:Y:S01]  /*1960*/  SHF.R.S32.HI R17, RZ, 0x1f, R16 ;  /* 0x0000001fff117819 */ /* 0x000fe20000011410 */
[----:B------:R-:W-:Y:S01]  /*1970*/  IMAD.SHL.U32 R0, R16, 0x40, RZ ;  /* 0x0000004010007824 */ /* 0x000fe200078e00ff */
[----:B------:R-:W-:Y:S01]  /*1980*/  LEA.HI R10, R10, R25, RZ, 0x6 ;  /* 0x000000190a0a7211 */ /* 0x000fe200078f30ff */
[----:B------:R-:W-:Y:S01]  /*1990*/  IMAD.IADD R23, R4, 0x1, -R2 ;  /* 0x0000000104177824 */ /* 0x000fe200078e0a02 */
[----:B------:R-:W-:Y:S01]  /*19a0*/  LOP3.LUT R2, R3, 0xfffffff0, RZ, 0xc0, !PT ;  /* 0xfffffff003027812 */ /* 0x000fe200078ec0ff */
[----:B------:R-:W-:Y:S01]  /*19b0*/  IMAD.SHL.U32 R128, R24, 0x8, RZ ;  /* 0x0000000818807824 */ /* 0x000fe200078e00ff */
[----:B------:R-:W-:Y:S01]  /*19c0*/  LOP3.LUT R0, R0, 0x1c0, RZ, 0xc0, !PT ;  /* 0x000001c000007812 */ /* 0x000fe200078ec0ff */
[----:B------:R-:W-:Y:S01]  /*19d0*/  IMAD R8, R17, c[0x0][0x198], RZ ;  /* 0x0000660011087a24 */ /* 0x000fe200078e02ff */
[----:B------:R-:W-:Y:S01]  /*19e0*/  SHF.R.S32.HI R100, RZ, 0x5, R12 ;  /* 0x00000005ff647819 */ /* 0x000fe2000001140c */
[----:B------:R-:W-:Y:S01]  /*19f0*/  IMAD.IADD R6, R25, 0x1, -R2 ;  /* 0x0000000119067824 */ /* 0x000fe200078e0a02 */
[----:B------:R-:W-:Y:S01]  /*1a00*/  LOP3.LUT R2, R0, 0x38, R128, 0xf8, !PT ;  /* 0x0000003800027812 */ /* 0x000fe200078ef880 */
[----:B------:R-:W-:Y:S01]  /*1a10*/  IMAD.SHL.U32 R10, R10, 0x8, RZ ;  /* 0x000000080a0a7824 */ /* 0x000fe200078e00ff */
[----:B------:R-:W-:Y:S01]  /*1a20*/  SHF.R.U32.HI R0, RZ, 0x3, R0 ;  /* 0x00000003ff007819 */ /* 0x000fe20000011600 */
[----:B------:R-:W-:Y:S01]  /*1a30*/  IMAD.WIDE R14, R14, 0x40, R16 ;  /* 0x000000400e0e7825 */ /* 0x000fe200078e0210 */
[----:B------:R-:W-:-:S02]  /*1a40*/  SHF.R.S32.HI R3, RZ, 0x1f, R6 ;  /* 0x0000001fff037819 */ /* 0x000fc40000011406 */
[----:B------:R-:W-:Y:S02]  /*1a50*/  LOP3.LUT R9, R2, R0, RZ, 0x3c, !PT ;  /* 0x0000000002097212 */ /* 0x000fe400078e3cff */
[----:B------:R-:W-:Y:S02]  /*1a60*/  LEA.HI R11, R3, R6, RZ, 0x3 ;  /* 0x00000006030b7211 */ /* 0x000fe400078f18ff */
[--C-:B------:R-:W-:Y:S02]  /*1a70*/  SHF.R.S32.HI R129, RZ, 0x1f, R128.reuse ;  /* 0x0000001fff817819 */ /* 0x100fe40000011480 */
[----:B------:R-:W-:Y:S02]  /*1a80*/  LOP3.LUT R0, R11, 0xfffffff8, RZ, 0xc0, !PT ;  /* 0xfffffff80b007812 */ /* 0x000fe400078ec0ff */
[----:B------:R-:W-:Y:S01]  /*1a90*/  IADD3 R2, P0, R128, UR24, RZ ;  /* 0x0000001880027c10 */ /* 0x000fe2000ff1e0ff */
[----:B------:R-:W-:Y:S01]  /*1aa0*/  IMAD.WIDE.U32 R4, R16, c[0x0][0x198], R128 ;  /* 0x0000660010047a25 */ /* 0x000fe200078e0080 */
[----:B------:R-:W-:Y:S01]  /*1ab0*/  LOP3.LUT R199, R9, 0xfffffe00, R10, 0xf8, !PT ;  /* 0xfffffe0009c77812 */ /* 0x000fe200078ef80a */
[----:B------:R3:W-:Y:S01]  /*1ac0*/  STL.64 [R1+0x78], R128 ;  /* 0x0000788001007387 */ /* 0x0007e20000100a00 */
[----:B------:R-:W-:Y:S01]  /*1ad0*/  IADD3.X R3, R129, UR22, RZ, P0, !PT ;  /* 0x0000001681037c10 */ /* 0x000fe200087fe4ff */
[----:B------:R-:W-:Y:S01]  /*1ae0*/  IMAD.IADD R6, R6, 0x1, -R0 ;  /* 0x0000000106067824 */ /* 0x000fe200078e0a00 */
[----:B------:R-:W-:Y:S01]  /*1af0*/  IADD3 R4, P0, R4, UR30, RZ ;  /* 0x0000001e04047c10 */ /* 0x000fe2000ff1e0ff */
[----:B------:R-:W-:Y:S01]  /*1b00*/  IMAD R0, R16, c[0x0][0x19c], R8 ;  /* 0x0000670010007a24 */ /* 0x000fe200078e0208 */
[----:B------:R-:W-:Y:S01]  /*1b10*/  IADD3 R125, R128, 0x40, RZ ;  /* 0x00000040807d7810 */ /* 0x000fe20007ffe0ff */
[----:B--2---:R-:W-:Y:S01]  /*1b20*/  IMAD.WIDE.U32 R18, R18, c[0x0][0x1a8], R2 ;  /* 0x00006a0012127a25 */ /* 0x004fe200078e0002 */
[C---:B------:R-:W-:Y:S01]  /*1b30*/  LOP3.LUT P2, RZ, R6.reuse, 0x4, RZ, 0xc0, !PT ;  /* 0x0000000406ff7812 */ /* 0x040fe2000784c0ff */
[----:B------:R-:W-:Y:S01]  /*1b40*/  UIADD3 UR22, -UR15, UR17, URZ ;  /* 0x000000110f167290 */ /* 0x000fe2000fffe13f */
[C---:B------:R-:W-:Y:S01]  /*1b50*/  LOP3.LUT P1, RZ, R6.reuse, 0x2, RZ, 0xc0, !PT ;  /* 0x0000000206ff7812 */ /* 0x040fe2000782c0ff */
[----:B------:R-:W-:Y:S01]  /*1b60*/  IMAD.SHL.U32 R6, R6, 0x40, RZ ;  /* 0x0000004006067824 */ /* 0x000fe200078e00ff */
[----:B------:R-:W-:Y:S01]  /*1b70*/  IADD3.X R5, R5, UR26, R0, P0, !PT ;  /* 0x0000001a05057c10 */ /* 0x000fe200087fe400 */
        /* <DEDUP_REMOVED lines=13> */
[----:B------:R3:W-:Y:S01]  /*1c50*/  STL.64 [R1+0x98], R30 ;  /* 0x0000981e01007387 */ /* 0x0007e20000100a00 */
[----:B------:R-:W-:Y:S01]  /*1c60*/  IMAD R0, R0, c[0x0][0x1b8], RZ ;  /* 0x00006e0000007a24 */ /* 0x000fe200078e02ff */
[----:B------:R-:W-:Y:S01]  /*1c70*/  ULDC.64 UR4, c[0x0][0x1a8] ;  /* 0x00006a0000047ab9 */ /* 0x000fe20000000a00 */
[C---:B------:R-:W-:Y:S01]  /*1c80*/  IMAD R10, R7.reuse, c[0x0][0x1b4], R6 ;  /* 0x00006d00070a7a24 */ /* 0x040fe200078e0206 */
[----:B------:R-:W-:Y:S01]  /*1c90*/  ISETP.GE.AND P0, PT, R16, UR22, PT ;  /* 0x0000001610007c0c */ /* 0x000fe2000bf06270 */
[C---:B------:R-:W-:Y:S01]  /*1ca0*/  IMAD R6, R7.reuse, c[0x0][0x1bc], R0 ;  /* 0x00006f0007067a24 */ /* 0x040fe200078e0200 */
[----:B------:R-:W-:Y:S01]  /*1cb0*/  SHF.R.S32.HI R0, RZ, 0x1f, R12 ;  /* 0x0000001fff007819 */ /* 0x000fe2000001140c */
[----:B------:R-:W-:Y:S01]  /*1cc0*/  IMAD.WIDE.U32 R26, R7, c[0x0][0x1b8], R2 ;  /* 0x00006e00071a7a25 */ /* 0x000fe200078e0002 */
[----:B------:R-:W-:Y:S01]  /*1cd0*/  SHF.R.S32.HI R3, RZ, 0x1f, R20 ;  /* 0x0000001fff037819 */ /* 0x000fe20000011414 */
[----:B------:R-:W-:Y:S01]  /*1ce0*/  UIMAD UR4, UR7, UR4, URZ ;  /* 0x00000004070472a4 */ /* 0x000fe2000f8e023f */
[----:B------:R-:W-:Y:S01]  /*1cf0*/  LEA.HI R0, R0, R100, RZ, 0x2 ;  /* 0x0000006400007211 */ /* 0x000fe200078f10ff */
[----:B------:R-:W-:Y:S01]  /*1d00*/  IMAD.IADD R29, R27, 0x1, R6 ;  /* 0x000000011b1d7824 */ /* 0x000fe200078e0206 */
[----:B------:R-:W-:Y:S01]  /*1d10*/  LEA.HI R3, R3, R20, RZ, 0x2 ;  /* 0x0000001403037211 */ /* 0x000fe200078f10ff */
[----:B------:R3:W-:Y:S01]  /*1d20*/  STL.64 [R1+0xb8], R26 ;  /* 0x0000b81a01007387 */ /* 0x0007e20000100a00 */
[----:B------:R-:W-:Y:S01]  /*1d30*/  LOP3.LUT R0, R0, 0xffffffc, RZ, 0xc0, !PT ;  /* 0x0ffffffc00007812 */ /* 0x000fe200078ec0ff */
[----:B------:R-:W-:Y:S01]  /*1d40*/  IMAD.IADD R33, R31, 0x1, R10 ;  /* 0x000000011f217824 */ /* 0x000fe200078e020a */
[----:B------:R-:W-:Y:S01]  /*1d50*/  SHF.R.S32.HI R101, RZ, 0x2, R3 ;  /* 0x00000002ff657819 */ /* 0x000fe20000011403 */
[----:B------:R-:W-:Y:S01]  /*1d60*/  UIMAD UR4, UR12, UR5, UR4 ;  /* 0x000000050c0472a4 */ /* 0x000fe2000f8e0204 */
[----:B------:R-:W-:Y:S01]  /*1d70*/  IMAD.SHL.U32 R5, R11, 0x40, RZ ;  /* 0x000000400b057824 */ /* 0x000fe200078e00ff */
[----:B------:R-:W-:Y:S01]  /*1d80*/  LOP3.LUT R8, R9, R8, RZ, 0x3c, !PT ;  /* 0x0000000809087212 */ /* 0x000fe200078e3cff */
[----:B------:R-:W-:-:S02]  /*1d90*/  IMAD.IADD R0, R100, 0x1, -R0 ;  /* 0x0000000164007824 */ /* 0x000fc400078e0a00 */
[----:B------:R-:W-:Y:S01]  /*1da0*/  IMAD.MOV.U32 R4, RZ, RZ, 0x10 ;  /* 0x00000010ff047424 */ /* 0x000fe200078e00ff */
[----:B------:R-:W-:Y:S01]  /*1db0*/  IADD3 R9, R19, UR4, RZ ;  /* 0x0000000413097c10 */ /* 0x000fe2000fffe0ff */
[----:B------:R-:W-:Y:S01]  /*1dc0*/  IMAD R21, R0, 0x10, R101 ;  /* 0x0000001000157824 */ /* 0x000fe200078e0265 */
[----:B------:R-:W-:Y:S01]  /*1dd0*/  LOP3.LUT R5, R8, 0xfffffe00, R5, 0xf8, !PT ;  /* 0xfffffe0008057812 */ /* 0x000fe200078ef805 */
[----:B------:R-:W-:Y:S01]  /*1de0*/  IMAD.MOV.U32 R2, RZ, RZ, 0x20 ;  /* 0x00000020ff027424 */ /* 0x000fe200078e00ff */
[----:B------:R-:W-:Y:S01]  /*1df0*/  SEL R4, R4, 0xfffffff0, !P1 ;  /* 0xfffffff004047807 */ /* 0x000fe20004800000 */
[----:B------:R-:W-:Y:S01]  /*1e00*/  IMAD.SHL.U32 R199, R199, 0x2, RZ ;  /* 0x00000002c7c77824 */ /* 0x000fe200078e00ff */
[----:B------:R3:W-:Y:S02]  /*1e10*/  STL [R1+0xc4], R21 ;  /* 0x0000c41501007387 */ /* 0x0007e40000100800 */
[----:B------:R-:W-:Y:S02]  /*1e20*/  SEL R2, R2, 0xffffffe0, !P2 ;  /* 0xffffffe002027807 */ /* 0x000fe40005000000 */
        /* <DEDUP_REMOVED lines=35> */
.L_x_1174:
[----:B------:R-:W-:Y:S05]  /*2060*/  BSYNC B0 ;  /* 0x0000000000007941 */ /* 0x000fea0003800000 */
.L_x_1173:
        /* <DEDUP_REMOVED lines=47> */
.L_x_1176:
[----:B------:R-:W-:Y:S05]  /*2360*/  BSYNC B0 ;  /* 0x0000000000007941 */ /* 0x000fea0003800000 */
.L_x_1175:
        /* <DEDUP_REMOVED lines=37> */
.L_x_1178:
[----:B------:R-:W-:Y:S05]  /*25c0*/  BSYNC B0 ;  /* 0x0000000000007941 */ /* 0x000fea0003800000 */
.L_x_1177:
        /* <DEDUP_REMOVED lines=14> */
[----:B--2---:R-:W-:-:S04]  /*26b0*/  IMAD.WIDE.U32 R10, R3, c[0x0][0x190], R8 ;  /* 0x00006400030a7a25 */ /* 0x004fc800078e0008 */
        /* <DEDUP_REMOVED lines=25> */
.L_x_1180:
[----:B------:R-:W-:Y:S05]  /*2850*/  BSYNC B0 ;  /* 0x0000000000007941 */ /* 0x000fea0003800000 */
.L_x_1179:
        /* <DEDUP_REMOVED lines=40> */
.L_x_1182:
[----:B------:R-:W-:Y:S05]  /*2ae0*/  BSYNC B0 ;  /* 0x0000000000007941 */ /* 0x000fea0003800000 */
.L_x_1181:
        /* <DEDUP_REMOVED lines=33> */
.L_x_1184:
[----:B------:R-:W-:Y:S05]  /*2d00*/  BSYNC B0 ;  /* 0x0000000000007941 */ /* 0x000fea0003800000 */
.L_x_1183:
        /* <DEDUP_REMOVED lines=32> */
.L_x_1186:
[----:B------:R-:W-:Y:S05]  /*2f10*/  BSYNC B0 ;  /* 0x0000000000007941 */ /* 0x000fea0003800000 */
.L_x_1185:
        /* <DEDUP_REMOVED lines=34> */
.L_x_1188:
[----:B------:R-:W-:Y:S05]  /*3140*/  BSYNC B0 ;  /* 0x0000000000007941 */ /* 0x000fea0003800000 */
.L_x_1187:
[----:B------:R-:W-:Y:S01]  /*3150*/  ULDC.64 UR4, c[0x0][0x318] ;  /* 0x0000c60000047ab9 */ /* 0x000fe20000000a00 */
[----:B------:R-:W0:Y:S01]  /*3160*/  LDGDEPBAR ;  /* 0x00000000000079af */ /* 0x000e220000000000 */
[----:B------:R-:W-:Y:S01]  /*3170*/  UISETP.NE.U32.AND UP1, UPT, URZ, UR4, UPT ;  /* 0x000000043f00728c */ /* 0x000fe2000bf25070 */
[----:B--2---:R-:W-:Y:S01]  /*3180*/  IMAD.MOV.U32 R10, RZ, RZ, R28 ;  /* 0x000000ffff0a7224 */ /* 0x004fe200078e001c */
[----:B------:R-:W-:Y:S02]  /*3190*/  MOV R11, R29 ;  /* 0x0000001d000b7202 */ /* 0x000fe40000000f00 */
        /* <DEDUP_REMOVED lines=15> */
[----:B------:R-:W-:Y:S01]  /*3290*/  IMAD.U32 R6, RZ, RZ, UR12 ;  /* 0x0000000cff067e24 */ /* 0x000fe2000f8e00ff */
[----:B------:R-:W2:Y:S01]  /*32a0*/  @P0 MUFU.RCP R3, c[0x0][0x238] ;  /* 0x00008e0000030b08 */ /* 0x000ea20000001000 */
[----:B------:R-:W-:Y:S01]  /*32b0*/  ISETP.GE.AND P1, PT, R16, UR22, PT ;  /* 0x0000001610007c0c */ /* 0x000fe2000bf26270 */
[----:B------:R-:W-:-:S02]  /*32c0*/  ULDC.64 UR4, c[0x0][0x1a0] ;  /* 0x0000680000047ab9 */ /* 0x000fc40000000a00 */
[----:B------:R-:W-:-:S05]  /*32d0*/  MOV R7, UR13 ;  /* 0x0000000d00077c02 */ /* 0x000fca0008000f00 */
[----:B------:R4:W2:Y:S01]  /*32e0*/  @P0 LDG.E R0, [R6.64] ;  /* 0x0000001206000981 */ /* 0x0008a2000c1e1900 */
[----:B------:R-:W-:Y:S01]  /*32f0*/  MOV R10, R26 ;  /* 0x0000001a000a7202 */ /* 0x000fe20000000f00 */
[----:B------:R-:W-:Y:S01]  /*3300*/  USHF.L.U64.HI UR6, UR4, UR6, UR5 ;  /* 0x0000000604067299 */ /* 0x000fe20008010205 */
[----:B------:R-:W-:Y:S01]  /*3310*/  IMAD.SHL.U32 R25, R25, 0x2, RZ ;  /* 0x0000000219197824 */ /* 0x000fe200078e00ff */
[----:B------:R-:W-:Y:S01]  /*3320*/  BAR.SYNC.DEFER_BLOCKING 0x0 ;  /* 0x0000000000007b1d */ /* 0x000fe20000010000 */
[----:B------:R-:W-:Y:S02]  /*3330*/  USHF.L.U32 UR7, UR4, 0x6, URZ ;  /* 0x0000000604077899 */ /* 0x000fe4000800063f */
[----:B------:R-:W-:Y:S01]  /*3340*/  UIMAD UR5, UR6, UR24, URZ ;  /* 0x00000018060572a4 */ /* 0x000fe2000f8e023f */
[----:B------:R-:W-:Y:S02]  /*3350*/  LOP3.LUT R102, R25, 0x6, RZ, 0xc0, !PT ;  /* 0x0000000619667812 */ /* 0x000fe400078ec0ff */
[----:B------:R1:W-:Y:S01]  /*3360*/  STL.64 [R1+0xa8], R10 ;  /* 0x0000a80a01007387 */ /* 0x0003e20000100a00 */
[----:B------:R-:W-:Y:S01]  /*3370*/  UIMAD UR23, UR23, UR7, UR5 ;  /* 0x00000007171772a4 */ /* 0x000fe2000f8e0205 */
[----:B------:R-:W-:Y:S01]  /*3380*/  BSSY B0, `(.L_x_1189) ;  /* 0x0000028000007945 */ /* 0x000fe20003800000 */
[----:B------:R-:W-:Y:S01]  /*3390*/  UMOV UR13, URZ ;  /* 0x0000003f000d7c82 */ /* 0x000fe20008000000 */
[----:B----4-:R-:W-:Y:S01]  /*33a0*/  IMAD.U32 R6, RZ, RZ, UR24 ;  /* 0x00000018ff067e24 */ /* 0x010fe2000f8e00ff */
[----:B------:R1:W-:Y:S03]  /*33b0*/  @P1 STS.128 [R199+0xc000], RZ ;  /* 0x00c000ffc7001388 */ /* 0x0003e60000000c00 */
[----:B------:R-:W-:Y:S01]  /*33c0*/  IMAD.WIDE.U32 R6, R6, UR7, R10 ;  /* 0x0000000706067c25 */ /* 0x000fe2000f8e000a */
[----:B------:R1:W-:Y:S04]  /*33d0*/  @P1 STS.128 [R199+0xe000], RZ ;  /* 0x00e000ffc7001388 */ /* 0x0003e80000000c00 */
[----:B------:R-:W-:Y:S01]  /*33e0*/  IADD3 R9, R7, UR23, RZ ;  /* 0x0000001707097c10 */ /* 0x000fe2000fffe0ff */
[----:B------:R1:W-:Y:S01]  /*33f0*/  @P1 STS.128 [R199+0x10000], RZ ;  /* 0x010000ffc7001388 */ /* 0x0003e20000000c00 */
[----:B--2---:R-:W-:-:S04]  /*3400*/  @P0 FMUL.FTZ R0, R0, R3 ;  /* 0x0000000300000220 */ /* 0x004fc80000410000 */
[----:B------:R2:W4:Y:S02]  /*3410*/  @P0 R2UR UR12, R0 ;  /* 0x00000000000c03c2 */ /* 0x00052400000e0000 */
[----:B--2---:R-:W-:Y:S01]  /*3420*/  MOV R0, UR14 ;  /* 0x0000000e00007c02 */ /* 0x004fe20008000f00 */
[----:B----4-:R-:W-:-:S04]  /*3430*/  @UP1 UMOV UR13, UR12 ;  /* 0x0000000c000d1c82 */ /* 0x010fc80008000000 */
[----:B------:R-:W-:-:S05]  /*3440*/  IMAD R121, R0, 0x4, R100 ;  /* 0x0000000400797824 */ /* 0x000fca00078e0264 */
[----:B------:R1:W-:Y:S01]  /*3450*/  STL [R1+0xa0], R121 ;  /* 0x0000a07901007387 */ /* 0x0003e20000100800 */
[----:B------:R-:W-:Y:S05]  /*3460*/  @P1 BRA `(.L_x_1190) ;  /* 0x0000019000001947 */ /* 0x000fea0003800000 */
[----:B------:R-:W-:Y:S02]  /*3470*/  ISETP.GE.AND P3, PT, R128, c[0x0][0x220], PT ;  /* 0x0000880080007a0c */ /* 0x000fe40003f66270 */
[----:B------:R-:W-:Y:S02]  /*3480*/  ISETP.GE.AND P2, PT, R125, c[0x0][0x220], PT ;  /* 0x000088007d007a0c */ /* 0x000fe40003f46270 */
[----:B------:R-:W-:-:S09]  /*3490*/  ISETP.GE.AND P0, PT, R124, c[0x0][0x220], PT ;  /* 0x000088007c007a0c */ /* 0x000fd20003f06270 */
        /* <DEDUP_REMOVED lines=22> */
.L_x_1190:
[----:B------:R-:W-:Y:S05]  /*3600*/  BSYNC B0 ;  /* 0x0000000000007941 */ /* 0x000fea0003800000 */
.L_x_1189:
        /* <DEDUP_REMOVED lines=36> */
.L_x_1192:
[----:B------:R-:W-:Y:S05]  /*3850*/  BSYNC B0 ;  /* 0x0000000000007941 */ /* 0x000fea0003800000 */
.L_x_1191:
        /* <DEDUP_REMOVED lines=35> */
.L_x_1194:
[----:B------:R-:W-:Y:S05]  /*3a90*/  BSYNC B0 ;  /* 0x0000000000007941 */ /* 0x000fea0003800000 */
.L_x_1193:
[----:B------:R-:W-:Y:S01]  /*3aa0*/  ISETP.GE.AND P0, PT, R20, UR22, PT ;  /* 0x0000001614007c0c */ /* 0x000fe2000bf06270 */
[----:B------:R-:W-:-:S12]  /*3ab0*/  BSSY B0, `(.L_x_1195) ;  /* 0x0000024000007945 */ /* 0x000fd80003800000 */
        /* <DEDUP_REMOVED lines=35> */
.L_x_1196:
[----:B------:R-:W-:Y:S05]  /*3cf0*/  BSYNC B0 ;  /* 0x0000000000007941 */ /* 0x000fea0003800000 */
.L_x_1195:
[C---:B------:R-:W-:Y:S01]  /*3d00*/  IMAD.SHL.U32 R0, R24.reuse, 0x40, RZ ;  /* 0x0000004018007824 */ /* 0x040fe200078e00ff */
[----:B------:R-:W-:Y:S01]  /*3d10*/  R2P PR, R24, 0x6 ;  /* 0x0000000618007804 */ /* 0x000fe20000000000 */
[----:B------:R-:W-:Y:S01]  /*3d20*/  IMAD.SHL.U32 R3, R16, 0x8, RZ ;  /* 0x0000000810037824 */ /* 0x000fe200078e00ff */
[----:B------:R-:W-:Y:S01]  /*3d30*/  UIADD3 UR4, UR16, -UR17, URZ ;  /* 0x8000001110047290 */ /* 0x000fe2000fffe03f */
[----:B------:R-:W0:Y:S01]  /*3d40*/  LDGDEPBAR ;  /* 0x00000000000079af */ /* 0x000e220000000000 */
[----:B------:R-:W-:Y:S01]  /*3d50*/  LOP3.LUT R0, R0, 0x1c0, RZ, 0xc0, !PT ;  /* 0x000001c000007812 */ /* 0x000fe200078ec0ff */
[----:B------:R-:W-:Y:S02]  /*3d60*/  UIADD3 UR5, UR16, 0x1, -UR17 ;  /* 0x0000000110057890 */ /* 0x000fe4000fffe811 */
[----:B------:R-:W-:Y:S01]  /*3d70*/  UISETP.GT.AND UP0, UPT, UR24, UR9, UPT ;  /* 0x000000091800728c */ /* 0x000fe2000bf04270 */
[----:B------:R-:W-:Y:S02]  /*3d80*/  LOP3.LUT R3, R0, 0x8, R3, 0xf8, !PT ;  /* 0x0000000800037812 */ /* 0x000fe400078ef803 */
[----:B------:R-:W-:-:S04]  /*3d90*/  SHF.R.U32.HI R0, RZ, 0x3, R0 ;  /* 0x00000003ff007819 */ /* 0x000fc80000011600 */
[----:B------:R-:W-:Y:S01]  /*3da0*/  LOP3.LUT R0, R3, R0, RZ, 0x3c, !PT ;  /* 0x0000000003007212 */ /* 0x000fe200078e3cff */
[----:B------:R-:W-:-:S04]  /*3db0*/  IMAD R3, R100, 0x400, R5 ;  /* 0x0000040064037824 */ /* 0x000fc800078e0205 */
[----:B------:R-:W-:Y:S02]  /*3dc0*/  IMAD R0, R23, 0x200, R0 ;  /* 0x0000020017007824 */ /* 0x000fe400078e0200 */
[----:B------:R-:W-:Y:S01]  /*3dd0*/  IMAD.SHL.U32 R183, R3, 0x2, RZ ;  /* 0x0000000203b77824 */ /* 0x000fe200078e00ff */
[----:B------:R-:W-:Y:S01]  /*3de0*/  LEA R3, R100, UR15, 0x4 ;  /* 0x0000000f64037c11 */ /* 0x000fe2000f8e20ff */
[----:B------:R-:W-:Y:S02]  /*3df0*/  IMAD.SHL.U32 R176, R0, 0x2, RZ ;  /* 0x0000000200b07824 */ /* 0x000fe400078e00ff */
[--C-:B------:R-:W-:Y:S01]  /*3e00*/  IMAD R184, R4, 0x2, R183.reuse ;  /* 0x0000000204b87824 */ /* 0x100fe200078e02b7 */
[----:B-12---:R-:W-:Y:S01]  /*3e10*/  LDSM.16.M88.4 R12, [R183] ;  /* 0x00000000b70c783b */ /* 0x006fe20000000200 */
[----:B------:R-:W-:Y:S01]  /*3e20*/  IMAD R186, R2, 0x2, R183 ;  /* 0x0000000202ba7824 */ /* 0x000fe200078e02b7 */
[----:B------:R-:W-:Y:S01]  /*3e30*/  IADD3 R0, R176, 0x6000, RZ ;  /* 0x00006000b0007810 */ /* 0x000fe20007ffe0ff */
[----:B------:R-:W-:Y:S01]  /*3e40*/  IMAD R185, R2, 0x2, R184 ;  /* 0x0000000202b97824 */ /* 0x000fe200078e02b8 */
[----:B------:R-:W1:Y:S01]  /*3e50*/  LDSM.16.M88.4 R16, [R176+0x6000] ;  /* 0x00600000b010783b */ /* 0x000e620000000200 */
[----:B------:R-:W-:Y:S01]  /*3e60*/  IADD3 R187, R176, 0x6020, RZ ;  /* 0x00006020b0bb7810 */ /* 0x000fe20007ffe0ff */
[----:B------:R-:W-:Y:S01]  /*3e70*/  IMAD.IADD R3, R101, 0x1, R3 ;  /* 0x0000000165037824 */ /* 0x000fe200078e0203 */
[----:B------:R-:W-:Y:S01]  /*3e80*/  @P1 IADD3 R187, R0, -0x20, RZ ;  /* 0xffffffe000bb1810 */ /* 0x000fe20007ffe0ff */
[----:B------:R-:W2:Y:S01]  /*3e90*/  LDSM.16.M88.4 R20, [R176+0x6800] ;  /* 0x00680000b014783b */ /* 0x000ea20000000200 */
[----:B------:R-:W-:-:S02]  /*3ea0*/  IMAD.MOV.U32 R0, RZ, RZ, 0x40 ;  /* 0x00000040ff007424 */ /* 0x000fc400078e00ff */
[----:B------:R-:W-:Y:S01]  /*3eb0*/  IADD3 R200, R3, UR4, RZ ;  /* 0x0000000403c87c10 */ /* 0x000fe2000fffe0ff */
[----:B------:R-:W5:Y:S01]  /*3ec0*/  LDSM.16.M88.4 R40, [R176+0x7000] ;  /* 0x00700000b028783b */ /* 0x000f620000000200 */
[C---:B------:R-:W-:Y:S02]  /*3ed0*/  IADD3 R198, R187.reuse, 0x800, RZ ;  /* 0x00000800bbc67810 */ /* 0x040fe40007ffe0ff */
[----:B------:R-:W-:Y:S01]  /*3ee0*/  SEL R0, R0, 0xffffffc0, !P2 ;  /* 0xffffffc000007807 */ /* 0x000fe20005000000 */
[----:B------:R-:W3:Y:S01]  /*3ef0*/  LDSM.16.M88.4 R48, [R176+0x7800] ;  /* 0x00780000b030783b */ /* 0x000ee20000000200 */
[C---:B------:R-:W-:Y:S02]  /*3f00*/  IADD3 R197, R187.reuse, 0x1000, RZ ;  /* 0x00001000bbc57810 */ /* 0x040fe40007ffe0ff */
[C---:B------:R-:W-:Y:S01]  /*3f10*/  IADD3 R196, R187.reuse, 0x1800, RZ ;  /* 0x00001800bbc47810 */ /* 0x040fe20007ffe0ff */
[----:B------:R-:W-:Y:S01]  /*3f20*/  LDSM.16.M88.4 R8, [R184] ;  /* 0x00000000b808783b */ /* 0x000fe20000000200 */
[----:B------:R-:W-:Y:S01]  /*3f30*/  IMAD.IADD R182, R176, 0x1, R0 ;  /* 0x00000001b0b67824 */ /* 0x000fe200078e0200 */
[C---:B------:R-:W-:Y:S01]  /*3f40*/  IADD3 R195, R187.reuse, 0x2000, RZ ;  /* 0x00002000bbc37810 */ /* 0x040fe20007ffe0ff */
[----:B------:R-:W-:Y:S01]  /*3f50*/  IMAD.IADD R181, R0, 0x1, R187 ;  /* 0x0000000100b57824 */ /* 0x000fe200078e02bb */
[----:B------:R-:W4:Y:S01]  /*3f60*/  LDSM.16.M88.4 R44, [R187] ;  /* 0x00000000bb2c783b */ /* 0x000f220000000200 */
[----:B------:R-:W-:Y:S01]  /*3f70*/  IMAD.U32 R0, RZ, RZ, UR24 ;  /* 0x00000018ff007e24 */ /* 0x000fe2000f8e00ff */
[----:B------:R-:W-:-:S02]  /*3f80*/  IADD3 R194, R187, 0x2800, RZ ;  /* 0x00002800bbc27810 */ /* 0x000fc40007ffe0ff */
[----:B------:R-:W3:Y:S01]  /*3f90*/  LDSM.16.M88.4 R36, [R187+0x800] ;  /* 0x00080000bb24783b */ /* 0x000ee20000000200 */
[----:B------:R-:W-:Y:S01]  /*3fa0*/  IMAD R0, R0, 0x40, R102 ;  /* 0x0000004000007824 */ /* 0x000fe200078e0266 */
[C---:B------:R-:W-:Y:S02]  /*3fb0*/  IADD3 R193, R187.reuse, 0x3000, RZ ;  /* 0x00003000bbc17810 */ /* 0x040fe40007ffe0ff */
[----:B------:R-:W3:Y:S01]  /*3fc0*/  LDSM.16.M88.4 R60, [R187+0x1000] ;  /* 0x00100000bb3c783b */ /* 0x000ee20000000200 */
[----:B------:R-:W-:Y:S01]  /*3fd0*/  IMAD.IADD R6, R200, 0x1, -R0 ;  /* 0x00000001c8067824 */ /* 0x000fe200078e0a00 */
[C---:B------:R-:W-:Y:S02]  /*3fe0*/  IADD3 R192, R187.reuse, 0x3800, RZ ;  /* 0x00003800bbc07810 */ /* 0x040fe40007ffe0ff */
[----:B------:R-:W3:Y:S01]  /*3ff0*/  LDSM.16.M88.4 R72, [R187+0x1800] ;  /* 0x00180000bb48783b */ /* 0x000ee20000000200 */
[C---:B------:R-:W-:Y:S02]  /*4000*/  IADD3 R191, R187.reuse, 0x4000, RZ ;  /* 0x00004000bbbf7810 */ /* 0x040fe40007ffe0ff */
[----:B------:R-:W-:Y:S01]  /*4010*/  IABS R7, R6 ;  /* 0x0000000600077213 */ /* 0x000fe20000000000 */
[----:B------:R-:W-:Y:S01]  /*4020*/  LDSM.16.M88.4 R76, [R182+0x6000] ;  /* 0x00600000b64c783b */ /* 0x000fe20000000200 */
[----:B------:R-:W-:-:S02]  /*4030*/  IADD3 R190, R187, 0x4800, RZ ;  /* 0x00004800bbbe7810 */ /* 0x000fc40007ffe0ff */
[C---:B------:R-:W-:Y:S01]  /*4040*/  IADD3 R189, R187.reuse, 0x5000, RZ ;  /* 0x00005000bbbd7810 */ /* 0x040fe20007ffe0ff */
[----:B-1----:R-:W-:Y:S01]  /*4050*/  HMMA.16816.F32 R52, R12, R16, RZ ;  /* 0x000000100c34723c */ /* 0x002fe200000018ff */
[----:B------:R-:W-:Y:S01]  /*4060*/  LDSM.16.M88.4 R84, [R182+0x8800] ;  /* 0x00880000b654783b */ /* 0x000fe20000000200 */
[----:B------:R-:W-:-:S03]  /*4070*/  IADD3 R188, R187, 0x5800, RZ ;  /* 0x00005800bbbc7810 */ /* 0x000fc60007ffe0ff */
[----:B------:R-:W-:Y:S03]  /*4080*/  LDSM.16.M88.4 R88, [R182+0x9800] ;  /* 0x00980000b658783b */ /* 0x000fe60000000200 */
[C---:B------:R-:W-:Y:S01]  /*4090*/  HMMA.16816.F32 R32, R12.reuse, R18, RZ ;  /* 0x000000120c20723c */ /* 0x040fe200000018ff */
[----:B------:R-:W1:Y:S04]  /*40a0*/  LDSM.16.M88.4 R16, [R186] ;  /* 0x00000000ba10783b */ /* 0x000e680000000200 */
[----:B------:R-:W-:Y:S03]  /*40b0*/  LDSM.16.M88.4 R80, [R181+0x3000] ;  /* 0x00300000b550783b */ /* 0x000fe60000000200 */
[C---:B--2---:R-:W-:Y:S01]  /*40c0*/  HMMA.16816.F32 R28, R12.reuse, R20, RZ ;  /* 0x000000140c1c723c */ /* 0x044fe200000018ff */
[----:B------:R-:W-:Y:S04]  /*40d0*/  LDSM.16.M88.4 R92, [R176+0xb000] ;  /* 0x00b00000b05c783b */ /* 0x000fe80000000200 */
[----:B------:R-:W-:Y:S03]  /*40e0*/  LDSM.16.M88.4 R96, [R187+0x5000] ;  /* 0x00500000bb60783b */ /* 0x000fe60000000200 */
[C---:B------:R-:W-:Y:S08]  /*40f0*/  HMMA.16816.F32 R24, R12.reuse, R22, RZ ;  /* 0x000000160c18723c */ /* 0x040ff000000018ff */
[C---:B-----5:R-:W-:Y:S08]  /*4100*/  HMMA.16816.F32 R20, R12.reuse, R40, RZ ;  /* 0x000000280c14723c */ /* 0x060ff000000018ff */
[C---:B---3--:R-:W-:Y:S08]  /*4110*/  HMMA.16816.F32 R68, R12.reuse, R48, RZ ;  /* 0x000000300c44723c */ /* 0x048ff000000018ff */
[----:B------:R-:W-:Y:S08]  /*4120*/  HMMA.16816.F32 R56, R12, R42, RZ ;  /* 0x0000002a0c38723c */ /* 0x000ff000000018ff */
[----:B----4-:R-:W-:Y:S08]  /*4130*/  HMMA.16816.F32 R64, R8, R44, R52 ;  /* 0x0000002c0840723c */ /* 0x010ff00000001834 */
[----:B------:R-:W-:Y:S08]  /*4140*/  HMMA.16816.F32 R12, R12, R50, RZ ;  /* 0x000000320c0c723c */ /* 0x000ff000000018ff */
[C---:B------:R-:W-:Y:S01]  /*4150*/  HMMA.16816.F32 R52, R8.reuse, R46, R32 ;  /* 0x0000002e0834723c */ /* 0x040fe20000001820 */
[----:B------:R-:W2:Y:S07]  /*4160*/  LDSM.16.M88.4 R44, [R182+0x6800] ;  /* 0x00680000b62c783b */ /* 0x000eae0000000200 */
[C---:B------:R-:W-:Y:S08]  /*4170*/  HMMA.16816.F32 R48, R8.reuse, R36, R28 ;  /* 0x000000240830723c */ /* 0x040ff0000000181c */
[C---:B------:R-:W-:Y:S01]  /*4180*/  HMMA.16816.F32 R40, R8.reuse, R38, R24 ;  /* 0x000000260828723c */ /* 0x040fe20000001818 */
[----:B------:R-:W3:Y:S07]  /*4190*/  LDSM.16.M88.4 R36, [R182+0x7000] ;  /* 0x00700000b624783b */ /* 0x000eee0000000200 */
[C---:B------:R-:W-:Y:S01]  /*41a0*/  HMMA.16816.F32 R32, R8.reuse, R60, R20 ;  /* 0x0000003c0820723c */ /* 0x040fe20000001814 */
[----:B------:R-:W4:Y:S07]  /*41b0*/  LDSM.16.M88.4 R20, [R182+0x7800] ;  /* 0x00780000b614783b */ /* 0x000f2e0000000200 */
[----:B------:R-:W-:Y:S08]  /*41c0*/  HMMA.16816.F32 R24, R8, R72, R68 ;  /* 0x000000480818723c */ /* 0x000ff00000001844 */
[----:B-1----:R-:W-:Y:S08]  /*41d0*/  HMMA.16816.F32 R68, R16, R76, R64 ;  /* 0x0000004c1044723c */ /* 0x002ff00000001840 */
[C---:B------:R-:W-:Y:S01]  /*41e0*/  HMMA.16816.F32 R28, R8.reuse, R62, R56 ;  /* 0x0000003e081c723c */ /* 0x040fe20000001838 */
[----:B------:R-:W-:Y:S07]  /*41f0*/  LDSM.16.M88.4 R56, [R181+0x800] ;  /* 0x00080000b538783b */ /* 0x000fee0000000200 */
[----:B------:R-:W-:Y:S01]  /*4200*/  HMMA.16816.F32 R12, R8, R74, R12 ;  /* 0x0000004a080c723c */ /* 0x000fe2000000180c */
[----:B------:R-:W-:Y:S07]  /*4210*/  LDSM.16.M88.4 R8, [R185] ;  /* 0x00000000b908783b */ /* 0x000fee0000000200 */
[C---:B------:R-:W-:Y:S01]  /*4220*/  HMMA.16816.F32 R64, R16.reuse, R78, R52 ;  /* 0x0000004e1040723c */ /* 0x040fe20000001834 */
[----:B------:R-:W1:Y:S04]  /*4230*/  LDSM.16.M88.4 R52, [R181] ;  /* 0x00000000b534783b */ /* 0x000e680000000200 */
[----:B------:R-:W-:Y:S03]  /*4240*/  LDSM.16.M88.4 R76, [R176+0x9800] ;  /* 0x00980000b04c783b */ /* 0x000fe60000000200 */
[C---:B--2---:R-:W-:Y:S08]  /*4250*/  HMMA.16816.F32 R72, R16.reuse, R44, R48 ;  /* 0x0000002c1048723c */ /* 0x044ff00000001830 */
[C---:B------:R-:W-:Y:S01]  /*4260*/  HMMA.16816.F32 R60, R16.reuse, R46, R40 ;  /* 0x0000002e103c723c */ /* 0x040fe20000001828 */
[----:B------:R-:W2:Y:S07]  /*4270*/  LDSM.16.M88.4 R44, [R181+0x1000] ;  /* 0x00100000b52c783b */ /* 0x000eae0000000200 */
[C---:B---3--:R-:W-:Y:S01]  /*4280*/  HMMA.16816.F32 R48, R16.reuse, R36, R32 ;  /* 0x000000241030723c */ /* 0x048fe20000001820 */
[----:B------:R-:W3:Y:S07]  /*4290*/  LDSM.16.M88.4 R32, [R181+0x1800] ;  /* 0x00180000b520783b */ /* 0x000eee0000000200 */
[C---:B------:R-:W-:Y:S08]  /*42a0*/  HMMA.16816.F32 R40, R16.reuse, R38, R28 ;  /* 0x000000261028723c */ /* 0x040ff0000000181c */
[C---:B----4-:R-:W-:Y:S01]  /*42b0*/  HMMA.16816.F32 R36, R16.reuse, R20, R24 ;  /* 0x000000141024723c */ /* 0x050fe20000001818 */
[----:B------:R-:W-:Y:S07]  /*42c0*/  LDSM.16.M88.4 R24, [R176+0x8000] ;  /* 0x00800000b018783b */ /* 0x000fee0000000200 */
[----:B------:R-:W-:Y:S01]  /*42d0*/  HMMA.16816.F32 R28, R16, R22, R12 ;  /* 0x00000016101c723c */ /* 0x000fe2000000180c */
[----:B------:R-:W4:Y:S07]  /*42e0*/  LDSM.16.M88.4 R16, [R183+0x2000] ;  /* 0x00200000b710783b */ /* 0x000f2e0000000200 */
[C---:B-1----:R-:W-:Y:S01]  /*42f0*/  HMMA.16816.F32 R20, R8.reuse, R52, R68 ;  /* 0x000000340814723c */ /* 0x042fe20000001844 */
[----:B------:R-:W1:Y:S07]  /*4300*/  LDSM.16.M88.4 R68, [R176+0x8800] ;  /* 0x00880000b044783b */ /* 0x000e6e0000000200 */
[C---:B------:R-:W-:Y:S08]  /*4310*/  HMMA.16816.F32 R12, R8.reuse, R54, R64 ;  /* 0x00000036080c723c */ /* 0x040ff00000001840 */
[C---:B------:R-:W-:Y:S01]  /*4320*/  HMMA.16816.F32 R52, R8.reuse, R56, R72 ;  /* 0x000000380834723c */ /* 0x040fe20000001848 */
[----:B------:R-:W5:Y:S07]  /*4330*/  LDSM.16.M88.4 R72, [R176+0x9000] ;  /* 0x00900000b048783b */ /* 0x000f6e0000000200 */
[C---:B------:R-:W-:Y:S08]  /*4340*/  HMMA.16816.F32 R60, R8.reuse, R58, R60 ;  /* 0x0000003a083c723c */ /* 0x040ff0000000183c */
[C---:B--2---:R-:W-:Y:S08]  /*4350*/  HMMA.16816.F32 R64, R8.reuse, R44, R48 ;  /* 0x0000002c0840723c */ /* 0x044ff00000001830 */
[C---:B---3--:R-:W-:Y:S08]  /*4360*/  HMMA.16816.F32 R48, R8.reuse, R32, R36 ;  /* 0x000000200830723c */ /* 0x048ff00000001824 */
[----:B------:R-:W-:Y:S08]  /*4370*/  HMMA.16816.F32 R56, R8, R46, R40 ;  /* 0x0000002e0838723c */ /* 0x000ff00000001828 */
[----:B----4-:R-:W-:Y:S08]  /*4380*/  HMMA.16816.F32 R36, R16, R24, R20 ;  /* 0x000000181024723c */ /* 0x010ff00000001814 */
[----:B------:R-:W-:Y:S01]  /*4390*/  HMMA.16816.F32 R44, R8, R34, R28 ;  /* 0x00000022082c723c */ /* 0x000fe2000000181c */
[----:B------:R-:W-:Y:S04]  /*43a0*/  LDSM.16.M88.4 R28, [R187+0x2000] ;  /* 0x00200000bb1c783b */ /* 0x000fe80000000200 */
[----:B------:R-:W-:Y:S03]  /*43b0*/  LDSM.16.M88.4 R32, [R187+0x2800] ;  /* 0x00280000bb20783b */ /* 0x000fe60000000200 */
[C---:B------:R-:W-:Y:S01]  /*43c0*/  HMMA.16816.F32 R24, R16.reuse, R26, R12 ;  /* 0x0000001a1018723c */ /* 0x040fe2000000180c */
[----:B------:R-:W2:Y:S04]  /*43d0*/  LDSM.16.M88.4 R12, [R184+0x2000] ;  /* 0x00200000b80c783b */ /* 0x000ea80000000200 */
[----:B------:R-:W-:Y:S03]  /*43e0*/  LDSM.16.M88.4 R8, [R186+0x2000] ;  /* 0x00200000ba08783b */ /* 0x000fe60000000200 */
[C---:B-1----:R-:W-:Y:S01]  /*43f0*/  HMMA.16816.F32 R40, R16.reuse, R70, R60 ;  /* 0x000000461028723c */ /* 0x042fe2000000183c */
[----:B------:R-:W1:Y:S07]  /*4400*/  LDSM.16.M88.4 R60, [R187+0x3000] ;  /* 0x00300000bb3c783b */ /* 0x000e6e0000000200 */
[C---:B------:R-:W-:Y:S01]  /*4410*/  HMMA.16816.F32 R20, R16.reuse, R68, R52 ;  /* 0x000000441014723c */ /* 0x040fe20000001834 */
[----:B------:R-:W-:Y:S07]  /*4420*/  LDSM.16.M88.4 R68, [R182+0x8000] ;  /* 0x00800000b644783b */ /* 0x000fee0000000200 */
[C---:B-----5:R-:W-:Y:S01]  /*4430*/  HMMA.16816.F32 R52, R16.reuse, R72, R64 ;  /* 0x000000481034723c */ /* 0x060fe20000001840 */
[----:B------:R-:W3:Y:S07]  /*4440*/  LDSM.16.M88.4 R64, [R187+0x3800] ;  /* 0x00380000bb40783b */ /* 0x000eee0000000200 */
[C---:B------:R-:W-:Y:S01]  /*4450*/  HMMA.16816.F32 R56, R16.reuse, R74, R56 ;  /* 0x0000004a1038723c */ /* 0x040fe20000001838 */
[----:B------:R-:W-:Y:S07]  /*4460*/  LDSM.16.M88.4 R72, [R181+0x2000] ;  /* 0x00200000b548783b */ /* 0x000fee0000000200 */
[C---:B------:R-:W-:Y:S08]  /*4470*/  HMMA.16816.F32 R48, R16.reuse, R76, R48 ;  /* 0x0000004c1030723c */ /* 0x040ff00000001830 */
[----:B------:R-:W-:Y:S01]  /*4480*/  HMMA.16816.F32 R16, R16, R78, R44 ;  /* 0x0000004e1010723c */ /* 0x000fe2000000182c */
[----:B------:R-:W4:Y:S07]  /*4490*/  LDSM.16.M88.4 R76, [R182+0x9000] ;  /* 0x00900000b64c783b */ /* 0x000f2e0000000200 */
[C---:B--2---:R-:W-:Y:S08]  /*44a0*/  HMMA.16816.F32 R44, R12.reuse, R28, R36 ;  /* 0x0000001c0c2c723c */ /* 0x044ff00000001824 */
[C---:B------:R-:W-:Y:S08]  /*44b0*/  HMMA.16816.F32 R36, R12.reuse, R30, R24 ;  /* 0x0000001e0c24723c */ /* 0x040ff00000001818 */
[C---:B------:R-:W-:Y:S08]  /*44c0*/  HMMA.16816.F32 R28, R12.reuse, R32, R20 ;  /* 0x000000200c1c723c */ /* 0x040ff00000001814 */
[C---:B-1----:R-:W-:Y:S08]  /*44d0*/  HMMA.16816.F32 R20, R12.reuse, R60, R52 ;  /* 0x0000003c0c14723c */ /* 0x042ff00000001834 */
[C---:B------:R-:W-:Y:S08]  /*44e0*/  HMMA.16816.F32 R52, R12.reuse, R62, R56 ;  /* 0x0000003e0c34723c */ /* 0x040ff00000001838 */
[C---:B------:R-:W-:Y:S08]  /*44f0*/  HMMA.16816.F32 R24, R12.reuse, R34, R40 ;  /* 0x000000220c18723c */ /* 0x040ff00000001828 */
[C---:B---3--:R-:W-:Y:S08]  /*4500*/  HMMA.16816.F32 R56, R12.reuse, R64, R48 ;  /* 0x000000400c38723c */ /* 0x048ff00000001830 */
[----:B------:R-:W-:Y:S01]  /*4510*/  HMMA.16816.F32 R12, R12, R66, R16 ;  /* 0x000000420c0c723c */ /* 0x000fe20000001810 */
[----:B------:R-:W1:Y:S04]  /*4520*/  LDSM.16.M88.4 R16, [R185+0x2000] ;  /* 0x00200000b910783b */ /* 0x000e680000000200 */
[----:B------:R-:W-:Y:S03]  /*4530*/  LDSM.16.M88.4 R64, [R181+0x3800] ;  /* 0x00380000b540783b */ /* 0x000fe60000000200 */
[C---:B------:R-:W-:Y:S08]  /*4540*/  HMMA.16816.F32 R40, R8.reuse, R68, R44 ;  /* 0x000000440828723c */ /* 0x040ff0000000182c */
[C---:B------:R-:W-:Y:S01]  /*4550*/  HMMA.16816.F32 R48, R8.reuse, R70, R36 ;  /* 0x000000460830723c */ /* 0x040fe20000001824 */
[----:B------:R-:W2:Y:S07]  /*4560*/  LDSM.16.M88.4 R68, [R181+0x2800] ;  /* 0x00280000b544783b */ /* 0x000eae0000000200 */
[C---:B------:R-:W-:Y:S08]  /*4570*/  HMMA.16816.F32 R36, R8.reuse, R84, R28 ;  /* 0x000000540824723c */ /* 0x040ff0000000181c */
[C---:B------:R-:W-:Y:S01]  /*4580*/  HMMA.16816.F32 R32, R8.reuse, R86, R24 ;  /* 0x000000560820723c */ /* 0x040fe20000001818 */
[----:B------:R-:W-:Y:S07]  /*4590*/  LDSM.16.M88.4 R84, [R176+0xa800] ;  /* 0x00a80000b054783b */ /* 0x000fee0000000200 */
[C---:B----4-:R-:W-:Y:S08]  /*45a0*/  HMMA.16816.F32 R28, R8.reuse, R76, R20 ;  /* 0x0000004c081c723c */ /* 0x050ff00000001814 */
[C---:B------:R-:W-:Y:S01]  /*45b0*/  HMMA.16816.F32 R52, R8.reuse, R78, R52 ;  /* 0x0000004e0834723c */ /* 0x040fe20000001834 */
[----:B------:R-:W-:Y:S07]  /*45c0*/  LDSM.16.M88.4 R76, [R176+0xa000] ;  /* 0x00a00000b04c783b */ /* 0x000fee0000000200 */
[C---:B------:R-:W-:Y:S08]  /*45d0*/  HMMA.16816.F32 R60, R8.reuse, R88, R56 ;  /* 0x00000058083c723c */ /* 0x040ff00000001838 */
[----:B------:R-:W-:Y:S01]  /*45e0*/  HMMA.16816.F32 R24, R8, R90, R12 ;  /* 0x0000005a0818723c */ /* 0x000fe2000000180c */
[----:B------:R-:W3:Y:S04]  /*45f0*/  LDSM.16.M88.4 R12, [R183+0x4000] ;  /* 0x00400000b70c783b */ /* 0x000ee80000000200 */
[----:B------:R-:W-:Y:S03]  /*4600*/  LDSM.16.M88.4 R8, [R184+0x4000] ;  /* 0x00400000b808783b */ /* 0x000fe60000000200 */
[C---:B-1----:R-:W-:Y:S01]  /*4610*/  HMMA.16816.F32 R20, R16.reuse, R72, R40 ;  /* 0x000000481014723c */ /* 0x042fe20000001828 */
[----:B------:R-:W-:Y:S07]  /*4620*/  LDSM.16.M88.4 R88, [R187+0x4000] ;  /* 0x00400000bb58783b */ /* 0x000fee0000000200 */
        /* <DEDUP_REMOVED lines=13> */
[C---:B------:R-:W-:Y:S08]  /*4700*/  HMMA.16816.F32 R24, R12.reuse, R84, R44 ;  /* 0x000000540c18723c */ /* 0x040ff0000000182c */
[C---:B------:R-:W-:Y:S08]  /*4710*/  HMMA.16816.F32 R20, R12.reuse, R86, R40 ;  /* 0x000000560c14723c */ /* 0x040ff00000001828 */
[C---:B------:R-:W-:Y:S08]  /*4720*/  HMMA.16816.F32 R36, R12.reuse, R92, R36 ;  /* 0x0000005c0c24723c */ /* 0x040ff00000001824 */
[C---:B------:R-:W-:Y:S08]  /*4730*/  HMMA.16816.F32 R44, R12.reuse, R94, R56 ;  /* 0x0000005e0c2c723c */ /* 0x040ff00000001838 */
[C---:B------:R-:W-:Y:S01]  /*4740*/  HMMA.16816.F32 R28, R12.reuse, R78, R48 ;  /* 0x0000004e0c1c723c */ /* 0x040fe20000001830 */
[----:B------:R-:W3:Y:S07]  /*4750*/  LDSM.16.M88.4 R76, [R182+0xb000] ;  /* 0x00b00000b64c783b */ /* 0x000eee0000000200 */
[C---:B-1----:R-:W-:Y:S08]  /*4760*/  HMMA.16816.F32 R60, R12.reuse, R72, R60 ;  /* 0x000000480c3c723c */ /* 0x042ff0000000183c */
[----:B------:R-:W-:Y:S01]  /*4770*/  HMMA.16816.F32 R52, R12, R74, R52 ;  /* 0x0000004a0c34723c */ /* 0x000fe20000001834 */
[----:B------:R-:W1:Y:S07]  /*4780*/  LDSM.16.M88.4 R72, [R182+0xa800] ;  /* 0x00a80000b648783b */ /* 0x000e6e0000000200 */
[C---:B------:R-:W-:Y:S08]  /*4790*/  HMMA.16816.F32 R48, R8.reuse, R88, R32 ;  /* 0x000000580830723c */ /* 0x040ff00000001820 */
[C---:B--2---:R-:W-:Y:S08]  /*47a0*/  HMMA.16816.F32 R40, R8.reuse, R68, R24 ;  /* 0x000000440828723c */ /* 0x044ff00000001818 */
[C---:B------:R-:W-:Y:S01]  /*47b0*/  HMMA.16816.F32 R24, R8.reuse, R70, R20 ;  /* 0x000000460818723c */ /* 0x040fe20000001814 */
[----:B------:R-:W2:Y:S07]  /*47c0*/  LDSM.16.M88.4 R68, [R182+0xb800] ;  /* 0x00b80000b644783b */ /* 0x000eae0000000200 */
[C---:B------:R-:W-:Y:S08]  /*47d0*/  HMMA.16816.F32 R20, R8.reuse, R96, R36 ;  /* 0x000000600814723c */ /* 0x040ff00000001824 */
[C---:B------:R-:W-:Y:S01]  /*47e0*/  HMMA.16816.F32 R12, R8.reuse, R98, R44 ;  /* 0x00000062080c723c */ /* 0x040fe2000000182c */
[----:B------:R-:W-:Y:S07]  /*47f0*/  LDSM.16.M88.4 R44, [R181+0x4000] ;  /* 0x00400000b52c783b */ /* 0x000fee0000000200 */
[C---:B------:R-:W-:Y:S08]  /*4800*/  HMMA.16816.F32 R56, R8.reuse, R90, R28 ;  /* 0x0000005a0838723c */ /* 0x040ff0000000181c */
[C---:B----4-:R-:W-:Y:S08]  /*4810*/  HMMA.16816.F32 R32, R8.reuse, R64, R60 ;  /* 0x000000400820723c */ /* 0x050ff0000000183c */
[----:B------:R-:W-:Y:S01]  /*4820*/  HMMA.16816.F32 R28, R8, R66, R52 ;  /* 0x00000042081c723c */ /* 0x000fe20000001834 */
[----:B------:R-:W4:Y:S07]  /*4830*/  LDSM.16.M88.4 R8, [R185+0x4000] ;  /* 0x00400000b908783b */ /* 0x000f2e0000000200 */
[C---:B-----5:R-:W-:Y:S08]  /*4840*/  HMMA.16816.F32 R36, R16.reuse, R80, R48 ;  /* 0x000000501024723c */ /* 0x060ff00000001830 */
[C---:B---3--:R-:W-:Y:S01]  /*4850*/  HMMA.16816.F32 R48, R16.reuse, R76, R20 ;  /* 0x0000004c1030723c */ /* 0x048fe20000001814 */
[----:B------:R-:W3:Y:S07]  /*4860*/  LDSM.16.M88.4 R20, [R181+0x4800] ;  /* 0x00480000b514783b */ /* 0x000eee0000000200 */
[C---:B------:R-:W-:Y:S01]  /*4870*/  HMMA.16816.F32 R76, R16.reuse, R78, R12 ;  /* 0x0000004e104c723c */ /* 0x040fe2000000180c */
[----:B------:R5:W-:Y:S06]  /*4880*/  I2F R15, R7 ;  /* 0x00000007000f7306 */ /* 0x000bec0000201400 */
[----:B------:R-:W-:Y:S01]  /*4890*/  IADD3 R14, R3, 0x8, RZ ;  /* 0x00000008030e7810 */ /* 0x000fe20007ffe0ff */
[----:B-1----:R-:W-:Y:S01]  /*48a0*/  HMMA.16816.F32 R40, R16, R72, R40 ;  /* 0x000000481028723c */ /* 0x002fe20000001828 */
[----:B------:R-:W-:-:S02]  /*48b0*/  IADD3 R12, R0, 0x1, RZ ;  /* 0x00000001000c7810 */ /* 0x000fc40007ffe0ff */
[----:B------:R-:W-:Y:S01]  /*48c0*/  IADD3 R203, R14, UR4, RZ ;  /* 0x000000040ecb7c10 */ /* 0x000fe2000fffe0ff */
[----:B------:R-:W-:Y:S02]  /*48d0*/  ULDC UR4, c[0x0][0x2e8] ;  /* 0x0000ba0000047ab9 */ /* 0x000fe40000000800 */
[----:B------:R-:W-:Y:S01]  /*48e0*/  IMAD.IADD R13, R200, 0x1, -R12 ;  /* 0x00000001c80d7824 */ /* 0x000fe200078e0a0c */
[----:B------:R-:W-:Y:S01]  /*48f0*/  UIADD3 UR4, UR5, UR4, URZ ;  /* 0x0000000405047290 */ /* 0x000fe2000fffe03f */
[----:B------:R-:W-:Y:S01]  /*4900*/  IMAD.IADD R6, R203, 0x1, -R0 ;  /* 0x00000001cb067824 */ /* 0x000fe200078e0a00 */
[----:B------:R-:W-:Y:S04]  /*4910*/  HMMA.16816.F32 R24, R16, R74, R24 ;  /* 0x0000004a1018723c */ /* 0x000fe80000001818 */
[----:B------:R-:W-:-:S04]  /*4920*/  IABS R6, R6 ;  /* 0x0000000600067213 */ /* 0x000fc80000000000 */
[C---:B--2---:R-:W-:Y:S01]  /*4930*/  HMMA.16816.F32 R72, R16.reuse, R68, R32 ;  /* 0x000000441048723c */ /* 0x044fe20000001820 */
[----:B-----5:R-:W-:Y:S01]  /*4940*/  IMAD.MOV.U32 R7, RZ, RZ, R6 ;  /* 0x000000ffff077224 */ /* 0x020fe200078e0006 */
[----:B------:R-:W-:Y:S02]  /*4950*/  IABS R6, R13 ;  /* 0x0000000d00067213 */ /* 0x000fe40000000000 */
[----:B------:R-:W-:Y:S02]  /*4960*/  IADD3 R13, R3, UR4, RZ ;  /* 0x00000004030d7c10 */ /* 0x000fe4000fffe0ff */
[----:B------:R-:W-:Y:S01]  /*4970*/  IADD3 R3, R0, 0x10, RZ ;  /* 0x0000001000037810 */ /* 0x000fe20007ffe0ff */
[----:B------:R-:W1:Y:S01]  /*4980*/  I2F R7, R7 ;  /* 0x0000000700077306 */ /* 0x000e620000201400 */
[----:B------:R-:W-:Y:S01]  /*4990*/  HMMA.16816.F32 R56, R16, R82, R56 ;  /* 0x000000521038723c */ /* 0x000fe20000001838 */
[----:B------:R-:W-:Y:S02]  /*49a0*/  IMNMX R205, R13, UR16, PT ;  /* 0x000000100dcd7c17 */ /* 0x000fe4000b800200 */
[----:B------:R-:W-:-:S02]  /*49b0*/  IADD3 R13, R200, -c[0x0][0x2e4], RZ ;  /* 0x8000b900c80d7a10 */ /* 0x000fc40007ffe0ff */
[----:B------:R-:W-:Y:S02]  /*49c0*/  ISETP.GE.AND P5, PT, R0, R205, PT ;  /* 0x000000cd0000720c */ /* 0x000fe40003fa6270 */
[----:B------:R-:W2:Y:S01]  /*49d0*/  I2F R6, R6 ;  /* 0x0000000600067306 */ /* 0x000ea20000201400 */
[----:B------:R-:W-:Y:S01]  /*49e0*/  HMMA.16816.F32 R68, R16, R70, R28 ;  /* 0x000000461044723c */ /* 0x000fe2000000181c */
[----:B------:R-:W-:Y:S01]  /*49f0*/  IMNMX R202, RZ, R13, !PT ;  /* 0x0000000dffca7217 */ /* 0x000fe20007800200 */
[----:B------:R-:W5:Y:S01]  /*4a00*/  LDSM.16.M88.4 R28, [R181+0x5000] ;  /* 0x00500000b51c783b */ /* 0x000f620000000200 */
[-C--:B------:R-:W-:Y:S02]  /*4a10*/  ISETP.GE.AND P2, PT, R12, R205.reuse, PT ;  /* 0x000000cd0c00720c */ /* 0x080fe40003f46270 */
[-C--:B------:R-:W-:Y:S02]  /*4a20*/  ISETP.LT.OR P5, PT, R0, R202.reuse, P5 ;  /* 0x000000ca0000720c */ /* 0x080fe40002fa1670 */
[----:B------:R-:W-:Y:S01]  /*4a30*/  ISETP.LT.OR P2, PT, R12, R202, P2 ;  /* 0x000000ca0c00720c */ /* 0x000fe20001741670 */
[C---:B----4-:R-:W-:Y:S08]  /*4a40*/  HMMA.16816.F32 R16, R8.reuse, R44, R36 ;  /* 0x0000002c0810723c */ /* 0x050ff00000001824 */
[C---:B---3--:R-:W-:Y:S08]  /*4a50*/  HMMA.16816.F32 R36, R8.reuse, R20, R40 ;  /* 0x000000140824723c */ /* 0x048ff00000001828 */
[C---:B------:R-:W-:Y:S08]  /*4a60*/  HMMA.16816.F32 R52, R8.reuse, R22, R24 ;  /* 0x000000160834723c */ /* 0x040ff00000001818 */
[----:B-1----:R-:W-:Y:S01]  /*4a70*/  FFMA.FTZ R21, R7, -UR13, R18 ;  /* 0x8000000d07157c23 */ /* 0x002fe20008010012 */
[----:B------:R-:W-:Y:S01]  /*4a80*/  IADD3 R7, R0, 0x8, RZ ;  /* 0x0000000800077810 */ /* 0x000fe20007ffe0ff */
[----:B--2---:R-:W-:Y:S01]  /*4a90*/  FFMA.FTZ R23, R6, -UR13, R17 ;  /* 0x8000000d06177c23 */ /* 0x004fe20008010011 */
[----:B------:R-:W-:Y:S01]  /*4aa0*/  IADD3 R6, R0, 0x9, RZ ;  /* 0x0000000900067810 */ /* 0x000fe20007ffe0ff */
[----:B------:R-:W-:Y:S01]  /*4ab0*/  FFMA.FTZ R20, R15, -UR13, R16 ;  /* 0x8000000d0f147c23 */ /* 0x000fe20008010010 */
[----:B------:R-:W-:Y:S01]  /*4ac0*/  IADD3 R15, R14, UR4, RZ ;  /* 0x000000040e0f7c10 */ /* 0x000fe2000fffe0ff */
[C---:B------:R-:W-:Y:S01]  /*4ad0*/  IMAD.IADD R14, R200.reuse, 0x1, -R7 ;  /* 0x00000001c80e7824 */ /* 0x040fe200078e0a07 */
[----:B------:R-:W-:Y:S01]  /*4ae0*/  ISETP.GE.AND P0, PT, R7, R205, PT ;  /* 0x000000cd0700720c */ /* 0x000fe20003f06270 */
[C---:B------:R-:W-:Y:S01]  /*4af0*/  IMAD.IADD R16, R200.reuse, 0x1, -R6 ;  /* 0x00000001c8107824 */ /* 0x040fe200078e0a06 */
[----:B------:R-:W-:Y:S01]  /*4b00*/  IMNMX R204, R15, UR16, PT ;  /* 0x000000100fcc7c17 */ /* 0x000fe2000b800200 */
[----:B------:R-:W-:Y:S01]  /*4b10*/  IMAD.IADD R17, R200, 0x1, -R3 ;  /* 0x00000001c8117824 */ /* 0x000fe200078e0a03 */
[----:B------:R-:W-:Y:S01]  /*4b20*/  IABS R13, R14 ;  /* 0x0000000e000d7213 */ /* 0x000fe20000000000 */
[----:B------:R-:W-:Y:S01]  /*4b30*/  HMMA.16816.F32 R56, R8, R46, R56 ;  /* 0x0000002e0838723c */ /* 0x000fe20000001838 */
[----:B------:R-:W-:-:S02]  /*4b40*/  IABS R15, R16 ;  /* 0x00000010000f7213 */ /* 0x000fc40000000000 */
[----:B------:R1:W2:Y:S01]  /*4b50*/  I2F R22, R13 ;  /* 0x0000000d00167306 */ /* 0x0002a20000201400 */
[----:B------:R-:W-:Y:S02]  /*4b60*/  IADD3 R14, R203, -c[0x0][0x2e4], RZ ;  /* 0x8000b900cb0e7a10 */ /* 0x000fe40007ffe0ff */
[----:B------:R-:W-:Y:S02]  /*4b70*/  IABS R16, R17 ;  /* 0x0000001100107213 */ /* 0x000fe40000000000 */
[----:B------:R-:W-:Y:S01]  /*4b80*/  IMNMX R201, RZ, R14, !PT ;  /* 0x0000000effc97217 */ /* 0x000fe20007800200 */
[----:B-----5:R-:W-:Y:S01]  /*4b90*/  HMMA.16816.F32 R44, R8, R28, R48 ;  /* 0x0000001c082c723c */ /* 0x020fe20000001830 */
[----:B------:R-:W-:Y:S02]  /*4ba0*/  ISETP.GE.AND P1, PT, R12, R204, PT ;  /* 0x000000cc0c00720c */ /* 0x000fe40003f26270 */
[----:B------:R-:W-:Y:S02]  /*4bb0*/  FSEL R62, R20, -INF , !P5 ;  /* 0xff800000143e7808 */ /* 0x000fe40006800000 */
[----:B------:R-:W-:-:S02]  /*4bc0*/  ISETP.LT.OR P1, PT, R12, R201, P1 ;  /* 0x000000c90c00720c */ /* 0x000fc40000f21670 */
[CC--:B------:R-:W-:Y:S01]  /*4bd0*/  ISETP.GE.AND P6, PT, R7.reuse, R204.reuse, PT ;  /* 0x000000cc0700720c */ /* 0x0c0fe20003fc6270 */
[----:B------:R-:W-:Y:S01]  /*4be0*/  HMMA.16816.F32 R40, R8, R30, R76 ;  /* 0x0000001e0828723c */ /* 0x000fe2000000184c */
[C---:B------:R-:W-:Y:S01]  /*4bf0*/  ISETP.GE.AND P3, PT, R6.reuse, R205, PT ;  /* 0x000000cd0600720c */ /* 0x040fe20003f66270 */
[----:B-1----:R-:W-:Y:S01]  /*4c00*/  IMAD.MOV.U32 R13, RZ, RZ, R15 ;  /* 0x000000ffff0d7224 */ /* 0x002fe200078e000f */
[-C--:B------:R-:W-:Y:S01]  /*4c10*/  ISETP.GE.AND P5, PT, R6, R204.reuse, PT ;  /* 0x000000cc0600720c */ /* 0x080fe20003fa6270 */
[----:B------:R-:W1:Y:S01]  /*4c20*/  LDSM.16.M88.4 R28, [R181+0x5800] ;  /* 0x00580000b51c783b */ /* 0x000e620000000200 */
[----:B------:R-:W-:Y:S01]  /*4c30*/  ISETP.GE.AND P4, PT, R0, R204, PT ;  /* 0x000000cc0000720c */ /* 0x000fe20003f86270 */
[----:B------:R3:W-:Y:S01]  /*4c40*/  I2F R26, R13 ;  /* 0x0000000d001a7306 */ /* 0x0007e20000201400 */
[CC--:B------:R-:W-:Y:S01]  /*4c50*/  ISETP.LT.OR P0, PT, R7.reuse, R202.reuse, P0 ;  /* 0x000000ca0700720c */ /* 0x0c0fe20000701670 */
[----:B--2---:R-:W-:Y:S01]  /*4c60*/  FFMA.FTZ R17, R22, -UR13, R56 ;  /* 0x8000000d16117c23 */ /* 0x004fe20008010038 */
[----:B------:R-:W-:Y:S01]  /*4c70*/  ISETP.LT.OR P6, PT, R7, R201, P6 ;  /* 0x000000c90700720c */ /* 0x000fe200037c1670 */
[----:B------:R-:W-:Y:S01]  /*4c80*/  IMAD.IADD R7, R203, 0x1, -R7 ;  /* 0x00000001cb077824 */ /* 0x000fe200078e0a07 */
[----:B------:R-:W-:Y:S01]  /*4c90*/  ISETP.LT.OR P3, PT, R6, R202, P3 ;  /* 0x000000ca0600720c */ /* 0x000fe20001f61670 */
[----:B------:R-:W-:-:S04]  /*4ca0*/  DEPBAR.LE SB0, 0x0 ;  /* 0x000080000000791a */ /* 0x000fc80000000000 */
[----:B------:R-:W-:Y:S01]  /*4cb0*/  BAR.SYNC.DEFER_BLOCKING 0x0 ;  /* 0x0000000000007b1d */ /* 0x000fe20000010000 */
[-C--:B------:R-:W-:Y:S01]  /*4cc0*/  ISETP.LT.OR P5, PT, R6, R201.reuse, P5 ;  /* 0x000000c90600720c */ /* 0x080fe20002fa1670 */
[C---:B------:R-:W-:Y:S01]  /*4cd0*/  IMAD.IADD R6, R203.reuse, 0x1, -R6 ;  /* 0x00000001cb067824 */ /* 0x040fe200078e0a06 */
[----:B------:R-:W-:Y:S02]  /*4ce0*/  ISETP.LT.OR P4, PT, R0, R201, P4 ;  /* 0x000000c90000720c */ /* 0x000fe40002781670 */
[----:B------:R-:W-:Y:S01]  /*4cf0*/  IABS R7, R7 ;  /* 0x0000000700077213 */ /* 0x000fe20000000000 */
[----:B---3--:R-:W-:Y:S01]  /*4d00*/  IMAD.IADD R13, R203, 0x1, -R12 ;  /* 0x00000001cb0d7824 */ /* 0x008fe200078e0a0c */
[----:B------:R-:W-:Y:S01]  /*4d10*/  FSEL R60, R21, -INF , !P4 ;  /* 0xff800000153c7808 */ /* 0x000fe20006000000 */
[----:B------:R-:W-:Y:S01]  /*4d20*/  IMAD.MOV.U32 R12, RZ, RZ, R16 ;  /* 0x000000ffff0c7224 */ /* 0x000fe200078e0010 */
[----:B------:R-:W-:Y:S01]  /*4d30*/  FSEL R61, R23, -INF , !P2 ;  /* 0xff800000173d7808 */ /* 0x000fe20005000000 */
[----:B------:R-:W2:Y:S01]  /*4d40*/  I2F R18, R7 ;  /* 0x0000000700127306 */ /* 0x000ea20000201400 */
[----:B------:R-:W-:-:S02]  /*4d50*/  IABS R13, R13 ;  /* 0x0000000d000d7213 */ /* 0x000fc40000000000 */
[C---:B------:R-:W-:Y:S02]  /*4d60*/  ISETP.GE.AND P4, PT, R3.reuse, R205, PT ;  /* 0x000000cd0300720c */ /* 0x040fe40003f86270 */
[C---:B------:R-:W-:Y:S02]  /*4d70*/  ISETP.GE.AND P2, PT, R3.reuse, R204, PT ;  /* 0x000000cc0300720c */ /* 0x040fe40003f46270 */
[C---:B------:R-:W-:Y:S01]  /*4d80*/  ISETP.LT.OR P4, PT, R3.reuse, R202, P4 ;  /* 0x000000ca0300720c */ /* 0x040fe20002781670 */
[----:B------:R3:W4:Y:S01]  /*4d90*/  I2F R25, R12 ;  /* 0x0000000c00197306 */ /* 0x0007220000201400 */
[----:B------:R-:W-:Y:S01]  /*4da0*/  ISETP.LT.OR P2, PT, R3, R201, P2 ;  /* 0x000000c90300720c */ /* 0x000fe20001741670 */
[----:B--2---:R-:W-:Y:S01]  /*4db0*/  FFMA.FTZ R20, R18, -UR13, R58 ;  /* 0x8000000d12147c23 */ /* 0x004fe2000801003a */
[----:B------:R-:W-:Y:S02]  /*4dc0*/  IADD3 R18, R0, 0x21, RZ ;  /* 0x0000002100127810 */ /* 0x000fe40007ffe0ff */
[----:B------:R-:W-:-:S02]  /*4dd0*/  FSEL R58, R17, -INF , !P0 ;  /* 0xff800000113a7808 */ /* 0x000fc40004000000 */
[----:B------:R-:W-:Y:S01]  /*4de0*/  FSEL R51, R20, -INF , !P6 ;  /* 0xff80000014337808 */ /* 0x000fe20007000000 */
[----:B---3--:R-:W-:Y:S01]  /*4df0*/  IMAD.MOV.U32 R12, RZ, RZ, R13 ;  /* 0x000000ffff0c7224 */ /* 0x008fe200078e000d */
[----:B------:R-:W-:Y:S01]  /*4e00*/  IABS R13, R6 ;  /* 0x00000006000d7213 */ /* 0x000fe20000000000 */
[----:B------:R-:W-:Y:S02]  /*4e10*/  IMAD.IADD R6, R203, 0x1, -R3 ;  /* 0x00000001cb067824 */ /* 0x000fe400078e0a03 */
[----:B------:R2:W3:Y:S01]  /*4e20*/  I2F R14, R12 ;  /* 0x0000000c000e7306 */ /* 0x0004e20000201400 */
[----:B----4-:R-:W-:Y:S02]  /*4e30*/  FFMA.FTZ R22, R25, -UR13, R36 ;  /* 0x8000000d19167c23 */ /* 0x010fe40008010024 */
[----:B------:R-:W-:Y:S01]  /*4e40*/  IMAD.MOV.U32 R7, RZ, RZ, R13 ;  /* 0x000000ffff077224 */ /* 0x000fe200078e000d */
[----:B------:R-:W-:Y:S02]  /*4e50*/  IABS R6, R6 ;  /* 0x0000000600067213 */ /* 0x000fe40000000000 */
[----:B------:R-:W-:-:S02]  /*4e60*/  FSEL R64, R22, -INF , !P4 ;  /* 0xff80000016407808 */ /* 0x000fc40006000000 */
[----:B------:R-:W4:Y:S01]  /*4e70*/  I2F R21, R7 ;  /* 0x0000000700157306 */ /* 0x000f220000201400 */
[----:B--2---:R-:W-:-:S07]  /*4e80*/  IADD3 R12, R0, 0x11, RZ ;  /* 0x00000011000c7810 */ /* 0x004fce0007ffe0ff */
[----:B------:R2:W5:Y:S01]  /*4e90*/  I2F R15, R6 ;  /* 0x00000006000f7306 */ /* 0x0005620000201400 */
[----:B---3--:R-:W-:Y:S02]  /*4ea0*/  FFMA.FTZ R16, R14, -UR13, R19 ;  /* 0x8000000d0e107c23 */ /* 0x008fe40008010013 */
[----:B------:R-:W-:Y:S01]  /*4eb0*/  FFMA.FTZ R19, R26, -UR13, R57 ;  /* 0x8000000d1a137c23 */ /* 0x000fe20008010039 */
[----:B------:R-:W-:Y:S01]  /*4ec0*/  ISETP.GE.AND P0, PT, R12, R204, PT ;  /* 0x000000cc0c00720c */ /* 0x000fe20003f06270 */
[----:B------:R-:W-:Y:S01]  /*4ed0*/  IMAD.IADD R3, R200, 0x1, -R12 ;  /* 0x00000001c8037824 */ /* 0x000fe200078e0a0c */
[----:B------:R-:W-:Y:S01]  /*4ee0*/  FSEL R50, R16, -INF , !P1 ;  /* 0xff80000010327808 */ /* 0x000fe20004800000 */
[----:B----4-:R-:W-:Y:S01]  /*4ef0*/  FFMA.FTZ R21, R21, -UR13, R59 ;  /* 0x8000000d15157c23 */ /* 0x010fe2000801003b */
[----:B------:R-:W-:Y:S02]  /*4f00*/  IADD3 R7, R0, 0x18, RZ ;  /* 0x0000001800077810 */ /* 0x000fe40007ffe0ff */
[----:B------:R-:W-:-:S02]  /*4f10*/  IABS R3, R3 ;  /* 0x0000000300037213 */ /* 0x000fc40000000000 */
[----:B------:R-:W-:Y:S01]  /*4f20*/  FSEL R56, R19, -INF , !P3 ;  /* 0xff80000013387808 */ /* 0x000fe20005800000 */
[----:B------:R-:W-:Y:S01]  /*4f30*/  IMAD.IADD R14, R200, 0x1, -R7 ;  /* 0x00000001c80e7824 */ /* 0x000fe200078e0a07 */
[----:B------:R-:W-:Y:S01]  /*4f40*/  ISETP.GE.AND P6, PT, R7, R205, PT ;  /* 0x000000cd0700720c */ /* 0x000fe20003fc6270 */
[----:B------:R-:W-:Y:S01]  /*4f50*/  IMAD.MOV.U32 R13, RZ, RZ, R3 ;  /* 0x000000ffff0d7224 */ /* 0x000fe200078e0003 */
[C---:B--2---:R-:W-:Y:S01]  /*4f60*/  IADD3 R6, R0.reuse, 0x19, RZ ;  /* 0x0000001900067810 */ /* 0x044fe20007ffe0ff */
[----:B-----5:R-:W-:Y:S01]  /*4f70*/  FFMA.FTZ R23, R15, -UR13, R38 ;  /* 0x8000000d0f177c23 */ /* 0x020fe20008010026 */
[----:B------:R-:W-:Y:S01]  /*4f80*/  IABS R3, R14 ;  /* 0x0000000e00037213 */ /* 0x000fe20000000000 */
[----:B------:R2:W-:Y:S01]  /*4f90*/  I2F R24, R13 ;  /* 0x0000000d00187306 */ /* 0x0005e20000201400 */
[C---:B------:R-:W-:Y:S02]  /*4fa0*/  ISETP.GE.AND P3, PT, R7.reuse, R204, PT ;  /* 0x000000cc0700720c */ /* 0x040fe40003f66270 */
[----:B------:R-:W-:Y:S01]  /*4fb0*/  ISETP.LT.OR P6, PT, R7, R202, P6 ;  /* 0x000000ca0700720c */ /* 0x000fe200037c1670 */
[----:B------:R-:W-:Y:S01]  /*4fc0*/  IMAD.MOV.U32 R14, RZ, RZ, R3 ;  /* 0x000000ffff0e7224 */ /* 0x000fe200078e0003 */
[----:B------:R-:W-:-:S02]  /*4fd0*/  IADD3 R3, R0, 0x20, RZ ;  /* 0x0000002000037810 */ /* 0x000fc40007ffe0ff */
[----:B------:R-:W-:Y:S01]  /*4fe0*/  ISETP.LT.OR P3, PT, R7, R201, P3 ;  /* 0x000000c90700720c */ /* 0x000fe20001f61670 */
[----:B------:R-:W3:Y:S01]  /*4ff0*/  I2F R26, R14 ;  /* 0x0000000e001a7306 */ /* 0x000ee20000201400 */
[----:B------:R-:W-:Y:S01]  /*5000*/  IMAD.IADD R7, R203, 0x1, -R7 ;  /* 0x00000001cb077824 */ /* 0x000fe200078e0a07 */
[----:B------:R-:W-:Y:S01]  /*5010*/  ISETP.GE.AND P1, PT, R12, R205, PT ;  /* 0x000000cd0c00720c */ /* 0x000fe20003f26270 */
[----:B------:R-:W-:Y:S01]  /*5020*/  IMAD.IADD R15, R200, 0x1, -R3 ;  /* 0x00000001c80f7824 */ /* 0x000fe200078e0a03 */
[----:B------:R-:W-:Y:S02]  /*5030*/  ISETP.LT.OR P0, PT, R12, R201, P0 ;  /* 0x000000c90c00720c */ /* 0x000fe40000701670 */
[----:B------:R-:W-:Y:S01]  /*5040*/  IABS R7, R7 ;  /* 0x0000000700077213 */ /* 0x000fe20000000000 */
[----:B--2---:R-:W-:Y:S01]  /*5050*/  IMAD.IADD R13, R200, 0x1, -R6 ;  /* 0x00000001c80d7824 */ /* 0x004fe200078e0a06 */
[----:B------:R-:W-:Y:S02]  /*5060*/  ISETP.LT.OR P1, PT, R12, R202, P1 ;  /* 0x000000ca0c00720c */ /* 0x000fe40000f21670 */
[----:B------:R-:W-:-:S02]  /*5070*/  FSEL R59, R21, -INF , !P5 ;  /* 0xff800000153b7808 */ /* 0x000fc40006800000 */
[----:B------:R-:W-:Y:S02]  /*5080*/  IABS R13, R13 ;  /* 0x0000000d000d7213 */ /* 0x000fe40000000000 */
[----:B------:R-:W-:Y:S01]  /*5090*/  ISETP.GE.AND P5, PT, R6, R205, PT ;  /* 0x000000cd0600720c */ /* 0x000fe20003fa6270 */
[----:B---3--:R-:W-:Y:S01]  /*50a0*/  FFMA.FTZ R17, R26, -UR13, R52 ;  /* 0x8000000d1a117c23 */ /* 0x008fe20008010034 */
[----:B------:R-:W-:Y:S01]  /*50b0*/  ISETP.GE.AND P4, PT, R6, R204, PT ;  /* 0x000000cc0600720c */ /* 0x000fe20003f86270 */
[----:B------:R-:W-:Y:S01]  /*50c0*/  IMAD.MOV.U32 R14, RZ, RZ, R13 ;  /* 0x000000ffff0e7224 */ /* 0x000fe200078e000d */
[----:B------:R-:W-:Y:S01]  /*50d0*/  IABS R13, R15 ;  /* 0x0000000f000d7213 */ /* 0x000fe20000000000 */
[----:B------:R-:W-:Y:S01]  /*50e0*/  IMAD.IADD R15, R200, 0x1, -R18 ;  /* 0x00000001c80f7824 */ /* 0x000fe200078e0a12 */
[C---:B------:R-:W-:Y:S01]  /*50f0*/  ISETP.LT.OR P5, PT, R6.reuse, R202, P5 ;  /* 0x000000ca0600720c */ /* 0x040fe20002fa1670 */
[----:B------:R2:W3:Y:S01]  /*5100*/  I2F R27, R14 ;  /* 0x0000000e001b7306 */ /* 0x0004e20000201400 */
[----:B------:R-:W-:Y:S01]  /*5110*/  ISETP.LT.OR P4, PT, R6, R201, P4 ;  /* 0x000000c90600720c */ /* 0x000fe20002781670 */
[----:B------:R-:W-:Y:S01]  /*5120*/  IMAD.IADD R6, R203, 0x1, -R6 ;  /* 0x00000001cb067824 */ /* 0x000fe200078e0a06 */
[----:B------:R-:W-:-:S02]  /*5130*/  FSEL R57, R23, -INF , !P2 ;  /* 0xff80000017397808 */ /* 0x000fc40005000000 */
[----:B------:R-:W-:-:S03]  /*5140*/  ISETP.GE.AND P2, PT, R3, R205, PT ;  /* 0x000000cd0300720c */ /* 0x000fc60003f46270 */
[----:B------:R4:W5:Y:S01]  /*5150*/  I2F R25, R13 ;  /* 0x0000000d00197306 */ /* 0x0009620000201400 */
[----:B------:R-:W-:Y:S01]  /*5160*/  ISETP.LT.OR P2, PT, R3, R202, P2 ;  /* 0x000000ca0300720c */ /* 0x000fe20001741670 */
[----:B--2---:R-:W-:Y:S01]  /*5170*/  IMAD.IADD R14, R203, 0x1, -R12 ;  /* 0x00000001cb0e7824 */ /* 0x004fe200078e0a0c */
[----:B------:R-:W-:Y:S01]  /*5180*/  IABS R12, R15 ;  /* 0x0000000f000c7213 */ /* 0x000fe20000000000 */
[----:B---3--:R-:W-:-:S03]  /*5190*/  FFMA.FTZ R21, R27, -UR13, R53 ;  /* 0x8000000d1b157c23 */ /* 0x008fc60008010035 */
[----:B------:R-:W-:Y:S01]  /*51a0*/  IABS R14, R14 ;  /* 0x0000000e000e7213 */ /* 0x000fe20000000000 */
[----:B------:R2:W-:Y:S01]  /*51b0*/  I2F R33, R12 ;  /* 0x0000000c00217306 */ /* 0x0005e20000201400 */
[----:B----4-:R-:W-:Y:S02]  /*51c0*/  IMAD.MOV.U32 R13, RZ, RZ, R7 ;  /* 0x000000ffff0d7224 */ /* 0x010fe400078e0007 */
[----:B------:R-:W-:Y:S02]  /*51d0*/  FFMA.FTZ R7, R24, -UR13, R37 ;  /* 0x8000000d18077c23 */ /* 0x000fe40008010025 */
[----:B-----5:R-:W-:Y:S01]  /*51e0*/  FFMA.FTZ R25, R25, -UR13, R44 ;  /* 0x8000000d19197c23 */ /* 0x020fe2000801002c */
[----:B------:R-:W-:Y:S02]  /*51f0*/  FSEL R44, R17, -INF , !P6 ;  /* 0xff800000112c7808 */ /* 0x000fe40007000000 */
[----:B------:R3:W4:Y:S01]  /*5200*/  I2F R20, R13 ;  /* 0x0000000d00147306 */ /* 0x0007220000201400 */
[----:B------:R-:W-:-:S02]  /*5210*/  FSEL R63, R7, -INF , !P1 ;  /* 0xff800000073f7808 */ /* 0x000fc40004800000 */
[C---:B------:R-:W-:Y:S02]  /*5220*/  ISETP.GE.AND P1, PT, R3.reuse, R204, PT ;  /* 0x000000cc0300720c */ /* 0x040fe40003f26270 */
[----:B------:R-:W-:Y:S02]  /*5230*/  IADD3 R7, R0, 0x29, RZ ;  /* 0x0000002900077810 */ /* 0x000fe40007ffe0ff */
[----:B------:R-:W-:Y:S01]  /*5240*/  ISETP.LT.OR P1, PT, R3, R201, P1 ;  /* 0x000000c90300720c */ /* 0x000fe20000f21670 */
[----:B--2---:R-:W-:Y:S01]  /*5250*/  IMAD.MOV.U32 R12, RZ, RZ, R14 ;  /* 0x000000ffff0c7224 */ /* 0x004fe200078e000e */
[----:B------:R-:W-:Y:S01]  /*5260*/  IABS R14, R6 ;  /* 0x00000006000e7213 */ /* 0x000fe20000000000 */
[----:B------:R-:W-:Y:S01]  /*5270*/  IMAD.IADD R6, R203, 0x1, -R3 ;  /* 0x00000001cb067824 */ /* 0x000fe200078e0a03 */
[----:B------:R-:W-:Y:S01]  /*5280*/  FSEL R110, R25, -INF , !P2 ;  /* 0xff800000196e7808 */ /* 0x000fe20005000000 */
[----:B------:R2:W5:Y:S01]  /*5290*/  I2F R16, R12 ;  /* 0x0000000c00107306 */ /* 0x0005620000201400 */
[----:B------:R-:W-:-:S02]  /*52a0*/  ISETP.GE.AND P2, PT, R7, R204, PT ;  /* 0x000000cc0700720c */ /* 0x000fc40003f46270 */
[----:B------:R-:W-:Y:S01]  /*52b0*/  IABS R6, R6 ;  /* 0x0000000600067213 */ /* 0x000fe20000000000 */
[----:B---3--:R-:W-:Y:S01]  /*52c0*/  IMAD.MOV.U32 R13, RZ, RZ, R14 ;  /* 0x000000ffff0d7224 */ /* 0x008fe200078e000e */
[-C--:B------:R-:W-:Y:S01]  /*52d0*/  ISETP.LT.OR P2, PT, R7, R201.reuse, P2 ;  /* 0x000000c90700720c */ /* 0x080fe20001741670 */
[----:B------:R-:W-:Y:S01]  /*52e0*/  IMAD.IADD R14, R200, 0x1, -R7 ;  /* 0x00000001c80e7824 */ /* 0x000fe200078e0a07 */
[----:B------:R-:W-:Y:S01]  /*52f0*/  ISETP.GE.AND P6, PT, R18, R204, PT ;  /* 0x000000cc1200720c */ /* 0x000fe20003fc6270 */
[----:B------:R3:W1:Y:S01]  /*5300*/  I2F R15, R6 ;  /* 0x00000006000f7306 */ /* 0x0006620000201400 */
[----:B----4-:R-:W-:Y:S01]  /*5310*/  FFMA.FTZ R22, R20, -UR13, R54 ;  /* 0x8000000d14167c23 */ /* 0x010fe20008010036 */
[----:B------:R-:W-:Y:S02]  /*5320*/  IADD3 R20, R0, 0x38, RZ ;  /* 0x0000003800147810 */ /* 0x000fe40007ffe0ff */
[----:B------:R-:W-:Y:S02]  /*5330*/  ISETP.LT.OR P6, PT, R18, R201, P6 ;  /* 0x000000c91200720c */ /* 0x000fe400037c1670 */
[----:B------:R-:W-:-:S02]  /*5340*/  FSEL R37, R22, -INF , !P3 ;  /* 0xff80000016257808 */ /* 0x000fc40005800000 */
[----:B--2---:R-:W-:Y:S01]  /*5350*/  IADD3 R12, R0, 0x28, RZ ;  /* 0x00000028000c7810 */ /* 0x004fe20007ffe0ff */
[----:B------:R2:W4:Y:S01]  /*5360*/  I2F R19, R13 ;  /* 0x0000000d00137306 */ /* 0x0005220000201400 */
[----:B-----5:R-:W-:Y:S01]  /*5370*/  FFMA.FTZ R16, R16, -UR13, R39 ;  /* 0x8000000d10107c23 */ /* 0x020fe20008010027 */
[----:B------:R-:W-:Y:S02]  /*5380*/  FSEL R39, R21, -INF , !P5 ;  /* 0xff80000015277808 */ /* 0x000fe40006800000 */
[----:B------:R-:W-:Y:S01]  /*5390*/  IMAD.IADD R3, R200, 0x1, -R12 ;  /* 0x00000001c8037824 */ /* 0x000fe200078e0a0c */
[----:B------:R-:W-:Y:S02]  /*53a0*/  ISETP.GE.AND P3, PT, R12, R205, PT ;  /* 0x000000cd0c00720c */ /* 0x000fe40003f66270 */
[----:B---3--:R-:W-:Y:S01]  /*53b0*/  IADD3 R6, R0, 0x30, RZ ;  /* 0x0000003000067810 */ /* 0x008fe20007ffe0ff */
[----:B-1----:R-:W-:Y:S01]  /*53c0*/  FFMA.FTZ R23, R15, -UR13, R46 ;  /* 0x8000000d0f177c23 */ /* 0x002fe2000801002e */
[----:B------:R-:W-:-:S02]  /*53d0*/  IABS R3, R3 ;  /* 0x0000000300037213 */ /* 0x000fc40000000000 */
[C---:B------:R-:W-:Y:S02]  /*53e0*/  ISETP.GE.AND P5, PT, R12.reuse, R204, PT ;  /* 0x000000cc0c00720c */ /* 0x040fe40003fa6270 */
[C---:B------:R-:W-:Y:S02]  /*53f0*/  ISETP.LT.OR P3, PT, R12.reuse, R202, P3 ;  /* 0x000000ca0c00720c */ /* 0x040fe40001f61670 */
[----:B------:R-:W-:Y:S01]  /*5400*/  ISETP.LT.OR P5, PT, R12, R201, P5 ;  /* 0x000000c90c00720c */ /* 0x000fe20002fa1670 */
[----:B--2---:R-:W-:Y:S01]  /*5410*/  IMAD.MOV.U32 R13, RZ, RZ, R3 ;  /* 0x000000ffff0d7224 */ /* 0x004fe200078e0003 */
[----:B------:R-:W-:Y:S01]  /*5420*/  IABS R3, R14 ;  /* 0x0000000e00037213 */ /* 0x000fe20000000000 */
[----:B----4-:R-:W-:Y:S01]  /*5430*/  FFMA.FTZ R24, R19, -UR13, R55 ;  /* 0x8000000d13187c23 */ /* 0x010fe20008010037 */
[----:B------:R-:W-:Y:S01]  /*5440*/  IADD3 R19, R0, 0x39, RZ ;  /* 0x0000003900137810 */ /* 0x000fe20007ffe0ff */
[----:B------:R1:W-:Y:S01]  /*5450*/  I2F R32, R13 ;  /* 0x0000000d00207306 */ /* 0x0003e20000201400 */
[----:B------:R-:W-:Y:S01]  /*5460*/  IMAD.IADD R12, R203, 0x1, -R12 ;  /* 0x00000001cb0c7824 */ /* 0x000fe200078e0a0c */
[----:B------:R-:W-:Y:S01]  /*5470*/  FSEL R38, R16, -INF , !P0 ;  /* 0xff80000010267808 */ /* 0x000fe20004000000 */
[----:B------:R-:W-:Y:S01]  /*5480*/  IMAD.MOV.U32 R14, RZ, RZ, R3 ;  /* 0x000000ffff0e7224 */ /* 0x000fe200078e0003 */
[----:B------:R-:W-:-:S02]  /*5490*/  IADD3 R3, R0, 0x31, RZ ;  /* 0x0000003100037810 */ /* 0x000fc40007ffe0ff */
[----:B------:R-:W-:Y:S02]  /*54a0*/  IABS R12, R12 ;  /* 0x0000000c000c7213 */ /* 0x000fe40000000000 */
[----:B------:R2:W-:Y:S01]  /*54b0*/  I2F R36, R14 ;  /* 0x0000000e00247306 */ /* 0x0005e20000201400 */
[----:B------:R-:W-:Y:S01]  /*54c0*/  IMAD.IADD R15, R200, 0x1, -R3 ;  /* 0x00000001c80f7824 */ /* 0x000fe200078e0a03 */
[----:B------:R-:W-:Y:S02]  /*54d0*/  ISETP.GE.AND P0, PT, R18, R205, PT ;  /* 0x000000cd1200720c */ /* 0x000fe40003f06270 */
[----:B------:R-:W-:Y:S02]  /*54e0*/  FSEL R112, R23, -INF , !P1 ;  /* 0xff80000017707808 */ /* 0x000fe40004800000 */
[----:B------:R-:W-:Y:S01]  /*54f0*/  IABS R0, R15 ;  /* 0x0000000f00007213 */ /* 0x000fe20000000000 */
[----:B------:R-:W-:Y:S01]  /*5500*/  FFMA.FTZ R15, R33, -UR13, R45 ;  /* 0x8000000d210f7c23 */ /* 0x000fe2000801002d */
[----:B------:R-:W-:Y:S01]  /*5510*/  FSEL R45, R24, -INF , !P4 ;  /* 0xff800000182d7808 */ /* 0x000fe20006000000 */
[----:B-1----:R-:W-:Y:S01]  /*5520*/  IMAD.IADD R13, R200, 0x1, -R6 ;  /* 0x00000001c80d7824 */ /* 0x002fe200078e0a06 */
[----:B------:R-:W-:Y:S01]  /*5530*/  ISETP.GE.AND P4, PT, R7, R205, PT ;  /* 0x000000cd0700720c */ /* 0x000fe20003f86270 */
[----:B------:R-:W-:Y:S01]  /*5540*/  HMMA.16816.F32 R24, R8, R28, R72 ;  /* 0x0000001c0818723c */ /* 0x000fe20000001848 */
[----:B------:R-:W-:-:S02]  /*5550*/  ISETP.LT.OR P0, PT, R18, R202, P0 ;  /* 0x000000ca1200720c */ /* 0x000fc40000701670 */
[----:B------:R-:W-:Y:S01]  /*5560*/  IABS R13, R13 ;  /* 0x0000000d000d7213 */ /* 0x000fe20000000000 */
[----:B--2---:R-:W-:Y:S01]  /*5570*/  IMAD.IADD R14, R200, 0x1, -R20 ;  /* 0x00000001c80e7824 */ /* 0x004fe200078e0a14 */
[----:B------:R-:W-:Y:S02]  /*5580*/  ISETP.LT.OR P4, PT, R7, R202, P4 ;  /* 0x000000ca0700720c */ /* 0x000fe40002781670 */
[----:B------:R1:W-:Y:S01]  /*5590*/  I2F R35, R13 ;  /* 0x0000000d00237306 */ /* 0x0003e20000201400 */
[----:B------:R-:W-:Y:S02]  /*55a0*/  FSEL R102, R15, -INF , !P0 ;  /* 0xff8000000f667808 */ /* 0x000fe40004000000 */
[C---:B------:R-:W-:Y:S02]  /*55b0*/  ISETP.GE.AND P1, PT, R6.reuse, R205, PT ;  /* 0x000000cd0600720c */ /* 0x040fe40003f26270 */
[C---:B------:R-:W-:Y:S02]  /*55c0*/  ISETP.GE.AND P0, PT, R6.reuse, R204, PT ;  /* 0x000000cc0600720c */ /* 0x040fe40003f06270 */
[----:B------:R-:W-:-:S02]  /*55d0*/  ISETP.LT.OR P1, PT, R6, R202, P1 ;  /* 0x000000ca0600720c */ /* 0x000fc40000f21670 */
[----:B------:R-:W-:Y:S01]  /*55e0*/  ISETP.LT.OR P0, PT, R6, R201, P0 ;  /* 0x000000c90600720c */ /* 0x000fe20000701670 */
[----:B-1----:R-:W-:Y:S01]  /*55f0*/  IMAD.MOV.U32 R13, RZ, RZ, R0 ;  /* 0x000000ffff0d7224 */ /* 0x002fe200078e0000 */
[----:B------:R-:W-:Y:S01]  /*5600*/  IABS R0, R14 ;  /* 0x0000000e00007213 */ /* 0x000fe20000000000 */
[----:B------:R-:W-:Y:S02]  /*5610*/  IMAD.IADD R14, R203, 0x1, -R18 ;  /* 0x00000001cb0e7824 */ /* 0x000fe400078e0a12 */
[----:B------:R1:W-:Y:S03]  /*5620*/  I2F R34, R13 ;  /* 0x0000000d00227306 */ /* 0x0003e60000201400 */
[----:B------:R-:W-:-:S05]  /*5630*/  IABS R14, R14 ;  /* 0x0000000e000e7213 */ /* 0x000fca0000000000 */
[----:B------:R2:W-:Y:S01]  /*5640*/  I2F R33, R0 ;  /* 0x0000000000217306 */ /* 0x0005e20000201400 */
[----:B-1----:R-:W-:-:S07]  /*5650*/  IMAD.IADD R13, R200, 0x1, -R19 ;  /* 0x00000001c80d7824 */ /* 0x002fce00078e0a13 */
[----:B------:R-:W1:Y:S01]  /*5660*/  I2F R14, R14 ;  /* 0x0000000e000e7306 */ /* 0x000e620000201400 */
[----:B--2---:R-:W-:-:S07]  /*5670*/  IABS R0, R13 ;  /* 0x0000000d00007213 */ /* 0x004fce0000000000 */
[----:B------:R2:W-:Y:S02]  /*5680*/  I2F R22, R0 ;  /* 0x0000000000167306 */ /* 0x0005e40000201400 */
[----:B--2---:R-:W-:Y:S02]  /*5690*/  IMAD.IADD R0, R203, 0x1, -R7 ;  /* 0x00000001cb007824 */ /* 0x004fe400078e0a07 */
[----:B------:R-:W-:-:S03]  /*56a0*/  IMAD.MOV.U32 R7, RZ, RZ, R12 ;  /* 0x000000ffff077224 */ /* 0x000fc600078e000c */
[----:B------:R-:W-:Y:S01]  /*56b0*/  IABS R12, R0 ;  /* 0x00000000000c7213 */ /* 0x000fe20000000000 */
[----:B------:R2:W3:Y:S01]  /*56c0*/  I2F R21, R7 ;  /* 0x0000000700157306 */ /* 0x0004e20000201400 */
[----:B------:R-:W-:Y:S02]  /*56d0*/  IMAD.IADD R0, R203, 0x1, -R6 ;  /* 0x00000001cb007824 */ /* 0x000fe400078e0a06 */
[----:B-1----:R-:W-:-:S05]  /*56e0*/  FFMA.FTZ R6, R14, -UR13, R47 ;  /* 0x8000000d0e067c23 */ /* 0x002fca000801002f */
[----:B------:R-:W-:Y:S01]  /*56f0*/  FSEL R101, R6, -INF , !P6 ;  /* 0xff80000006657808 */ /* 0x000fe20007000000 */
[----:B------:R-:W-:Y:S01]  /*5700*/  IMAD.IADD R6, R203, 0x1, -R20 ;  /* 0x00000001cb067824 */ /* 0x000fe200078e0a14 */
[----:B------:R-:W-:-:S04]  /*5710*/  ISETP.GE.AND P6, PT, R3, R205, PT ;  /* 0x000000cd0300720c */ /* 0x000fc80003fc6270 */
[----:B------:R-:W-:Y:S01]  /*5720*/  ISETP.LT.OR P6, PT, R3, R202, P6 ;  /* 0x000000ca0300720c */ /* 0x000fe200037c1670 */
[----:B--2---:R-:W-:Y:S01]  /*5730*/  IMAD.MOV.U32 R7, RZ, RZ, R12 ;  /* 0x000000ffff077224 */ /* 0x004fe200078e000c */
[----:B------:R-:W-:Y:S01]  /*5740*/  IABS R12, R0 ;  /* 0x00000000000c7213 */ /* 0x000fe20000000000 */
[----:B------:R-:W-:Y:S02]  /*5750*/  IMAD.IADD R0, R203, 0x1, -R3 ;  /* 0x00000001cb007824 */ /* 0x000fe400078e0a03 */
[----:B------:R1:W2:Y:S03]  /*5760*/  I2F R18, R7 ;  /* 0x0000000700127306 */ /* 0x0002a60000201400 */
[----:B------:R-:W-:-:S05]  /*5770*/  IABS R0, R0 ;  /* 0x0000000000007213 */ /* 0x000fca0000000000 */
[----:B------:R4:W-:Y:S01]  /*5780*/  I2F R17, R12 ;  /* 0x0000000c00117306 */ /* 0x0009e20000201400 */
[----:B-1----:R-:W-:-:S07]  /*5790*/  FFMA.FTZ R7, R32, -UR13, R40 ;  /* 0x8000000d20077c23 */ /* 0x002fce0008010028 */
[----:B------:R1:W5:Y:S01]  /*57a0*/  I2F R16, R0 ;  /* 0x0000000000107306 */ /* 0x0003620000201400 */
[----:B------:R-:W-:Y:S01]  /*57b0*/  FSEL R119, R7, -INF , !P3 ;  /* 0xff80000007777808 */ /* 0x000fe20005800000 */
[----:B------:R-:W-:Y:S01]  /*57c0*/  FFMA.FTZ R7, R36, -UR13, R41 ;  /* 0x8000000d24077c23 */ /* 0x000fe20008010029 */
[C---:B------:R-:W-:Y:S01]  /*57d0*/  ISETP.GE.AND P3, PT, R3.reuse, R204, PT ;  /* 0x000000cc0300720c */ /* 0x040fe20003f66270 */
[----:B----4-:R-:W-:Y:S03]  /*57e0*/  HMMA.16816.F32 R12, R8, R30, R68 ;  /* 0x0000001e080c723c */ /* 0x010fe60000001844 */
[----:B------:R-:W-:Y:S02]  /*57f0*/  ISETP.LT.OR P3, PT, R3, R201, P3 ;  /* 0x000000c90300720c */ /* 0x000fe40001f61670 */
[----:B------:R-:W-:Y:S02]  /*5800*/  IABS R3, R6 ;  /* 0x0000000600037213 */ /* 0x000fe40000000000 */
[----:B---3--:R-:W-:Y:S01]  /*5810*/  FFMA.FTZ R9, R21, -UR13, R42 ;  /* 0x8000000d15097c23 */ /* 0x008fe2000801002a */
[----:B------:R-:W-:Y:S01]  /*5820*/  FSEL R103, R7, -INF , !P4 ;  /* 0xff80000007677808 */ /* 0x000fe20006000000 */
[----:B-1----:R-:W-:Y:S01]  /*5830*/  IMAD.IADD R0, R203, 0x1, -R19 ;  /* 0x00000001cb007824 */ /* 0x002fe200078e0a13 */
[----:B------:R1:W3:Y:S01]  /*5840*/  I2F R6, R3 ;  /* 0x0000000300067306 */ /* 0x0002e20000201400 */
[----:B--2---:R-:W-:Y:S01]  /*5850*/  FFMA.FTZ R8, R18, -UR13, R43 ;  /* 0x8000000d12087c23 */ /* 0x004fe2000801002b */
[----:B------:R-:W-:Y:S01]  /*5860*/  FSEL R114, R9, -INF , !P5 ;  /* 0xff80000009727808 */ /* 0x000fe20006800000 */
[----:B------:R-:W-:Y:S01]  /*5870*/  FFMA.FTZ R7, R34, -UR13, R25 ;  /* 0x8000000d22077c23 */ /* 0x000fe20008010019 */
[----:B------:R-:W-:Y:S01]  /*5880*/  IABS R0, R0 ;  /* 0x0000000000007213 */ /* 0x000fe20000000000 */
[----:B-----5:R-:W-:Y:S01]  /*5890*/  FFMA.FTZ R16, R16, -UR13, R27 ;  /* 0x8000000d10107c23 */ /* 0x020fe2000801001b */
[----:B------:R-:W-:-:S02]  /*58a0*/  FSEL R116, R8, -INF , !P2 ;  /* 0xff80000008747808 */ /* 0x000fc40005000000 */
[CC--:B------:R-:W-:Y:S02]  /*58b0*/  ISETP.GE.AND P5, PT, R20.reuse, R205.reuse, PT ;  /* 0x000000cd1400720c */ /* 0x0c0fe40003fa6270 */
[----:B------:R-:W2:Y:S01]  /*58c0*/  I2F R0, R0 ;  /* 0x0000000000007306 */ /* 0x000ea20000201400 */
[----:B------:R-:W-:Y:S02]  /*58d0*/  ISETP.GE.AND P4, PT, R19, R205, PT ;  /* 0x000000cd1300720c */ /* 0x000fe40003f86270 */
[C---:B------:R-:W-:Y:S01]  /*58e0*/  ISETP.GE.AND P2, PT, R20.reuse, R204, PT ;  /* 0x000000cc1400720c */ /* 0x040fe20003f46270 */
[----:B------:R-:W-:Y:S01]  /*58f0*/  FFMA.FTZ R12, R33, -UR13, R12 ;  /* 0x8000000d210c7c23 */ /* 0x000fe2000801000c */
[CC--:B------:R-:W-:Y:S01]  /*5900*/  ISETP.LT.OR P5, PT, R20.reuse, R202.reuse, P5 ;  /* 0x000000ca1400720c */ /* 0x0c0fe20002fa1670 */
[----:B-1----:R-:W-:Y:S01]  /*5910*/  FFMA.FTZ R3, R35, -UR13, R24 ;  /* 0x8000000d23037c23 */ /* 0x002fe20008010018 */
[----:B------:R-:W-:Y:S01]  /*5920*/  ISETP.LT.OR P2, PT, R20, R201, P2 ;  /* 0x000000c91400720c */ /* 0x000fe20001741670 */
[----:B---3--:R-:W-:Y:S01]  /*5930*/  FFMA.FTZ R14, R6, -UR13, R14 ;  /* 0x8000000d060e7c23 */ /* 0x008fe2000801000e */
[----:B------:R-:W-:Y:S01]  /*5940*/  ISETP.LT.OR P4, PT, R19, R202, P4 ;  /* 0x000000ca1300720c */ /* 0x000fe20002781670 */
[----:B------:R-:W-:Y:S01]  /*5950*/  FFMA.FTZ R6, R22, -UR13, R13 ;  /* 0x8000000d16067c23 */ /* 0x000fe2000801000d */
[----:B------:R-:W-:Y:S01]  /*5960*/  FSEL R120, R3, -INF , !P1 ;  /* 0xff80000003787808 */ /* 0x000fe20004800000 */
[----:B------:R-:W-:Y:S01]  /*5970*/  FFMA.FTZ R3, R17, -UR13, R26 ;  /* 0x8000000d11037c23 */ /* 0x000fe2000801001a */
[----:B------:R-:W-:-:S02]  /*5980*/  ISETP.GE.AND P1, PT, R19, R204, PT ;  /* 0x000000cc1300720c */ /* 0x000fc40003f26270 */
[----:B------:R-:W-:Y:S01]  /*5990*/  FSEL R118, R7, -INF , !P6 ;  /* 0xff80000007767808 */ /* 0x000fe20007000000 */
[----:B--2---:R-:W-:Y:S01]  /*59a0*/  FFMA.FTZ R0, R0, -UR13, R15 ;  /* 0x8000000d00007c23 */ /* 0x004fe2000801000f */
[----:B------:R-:W-:Y:S02]  /*59b0*/  FSEL R108, R3, -INF , !P0 ;  /* 0xff800000036c7808 */ /* 0x000fe40004000000 */
[----:B------:R-:W-:Y:S02]  /*59c0*/  PLOP3.LUT P0, PT, PT, PT, UP0, 0x80, 0x0 ;  /* 0x000000000000781c */ /* 0x000fe40003f0f008 */
[----:B------:R-:W-:Y:S02]  /*59d0*/  ISETP.LT.OR P1, PT, R19, R201, P1 ;  /* 0x000000c91300720c */ /* 0x000fe40000f21670 */
[----:B------:R-:W-:Y:S02]  /*59e0*/  FSEL R109, R16, -INF , !P3 ;  /* 0xff800000106d7808 */ /* 0x000fe40005800000 */
[----:B------:R-:W-:-:S02]  /*59f0*/  FSEL R117, R12, -INF , !P5 ;  /* 0xff8000000c757808 */ /* 0x000fc40006800000 */
        /* <DEDUP_REMOVED lines=105> */
.L_x_1199:
[----:B------:R-:W-:Y:S05]  /*6090*/  BSYNC B0 ;  /* 0x0000000000007941 */ /* 0x000fea0003800000 */
.L_x_1198:
[----:B------:R-:W0:Y:S02]  /*60a0*/  LDGDEPBAR ;  /* 0x00000000000079af */ /* 0x000e240000000000 */
.L_x_1197:
        /* <DEDUP_REMOVED lines=11> */
[----:B------:R-:W-:Y:S01]  /*6160*/  UIADD3 UR5, UR21, -0x4498517b, URZ ;  /* 0xbb67ae8515057890 */ /* 0x000fe2000fffe03f */
        /* <DEDUP_REMOVED lines=44> */
[----:B------:R-:W-:Y:S01]  /*6430*/  FMNMX.FTZ R0, R113, R0, !PT ;  /* 0x0000000071007209 */ /* 0x000fe20007810000 */
[----:B------:R-:W-:Y:S01]  /*6440*/  ULOP3.LUT UR4, UR4, UR21, URZ, 0x3c, !UPT ;  /* 0x0000001504047292 */ /* 0x000fe2000f8e3c3f */
[----:B------:R-:W-:Y:S01]  /*6450*/  FMNMX.FTZ R3, R115, R3, !PT ;  /* 0x0000000373037209 */ /* 0x000fe20007810000 */
[----:B------:R-:W-:Y:S04]  /*6460*/  LDSM.16.MT88.4 R40, [R177+0xc800] ;  /* 0x00c80000b128783b */ /* 0x000fe80000004200 */
        /* <DEDUP_REMOVED lines=8> */
[----:B------:R-:W-:Y:S02]  /*64f0*/  LOP3.LUT R6, R104, UR20, RZ, 0x3c, !PT ;  /* 0x0000001468067c12 */ /* 0x000fe4000f8e3cff */
[----:B---3--:R-:W-:Y:S01]  /*6500*/  FMNMX.FTZ R100, R3, R100, !PT ;  /* 0x0000006403647209 */ /* 0x008fe20007810000 */
[----:B-1----:R-:W1:Y:S04]  /*6510*/  SHFL.BFLY PT, R9, R0, 0x1, 0x1f ;  /* 0x0c201f0000097f89 */ /* 0x002e6800000e0000 */
[----:B------:R2:W-:Y:S04]  /*6520*/  STL [R1+0xb0], R6 ;  /* 0x0000b00601007387 */ /* 0x0005e80000100800 */
[----:B------:R-:W3:Y:S04]  /*6530*/  SHFL.BFLY PT, R12, R100, 0x1, 0x1f ;  /* 0x0c201f00640c7f89 */ /* 0x000ee800000e0000 */
[----:B------:R-:W-:Y:S01]  /*6540*/  LDSM.16.MT88.4 R76, [R179+0xe800] ;  /* 0x00e80000b34c783b */ /* 0x000fe20000004200 */
[----:B-1----:R-:W-:-:S04]  /*6550*/  FMNMX.FTZ R3, R0, R9, !PT ;  /* 0x0000000900037209 */ /* 0x002fc80007810000 */
[C---:B------:R-:W-:Y:S01]  /*6560*/  FSETP.NEU.FTZ.AND P1, PT, R3.reuse, -INF , PT ;  /* 0xff8000000300780b */ /* 0x040fe20003f3d000 */
[----:B------:R-:W-:Y:S01]  /*6570*/  FMUL.FTZ R0, R3, c[0x0][0x23c] ;  /* 0x00008f0003007a20 */ /* 0x000fe20000410000 */
[----:B--2---:R-:W-:Y:S02]  /*6580*/  LOP3.LUT R6, R123, R6, RZ, 0x3c, !PT ;  /* 0x000000067b067212 */ /* 0x004fe400078e3cff */
[----:B---3--:R-:W-:Y:S02]  /*6590*/  FMNMX.FTZ R100, R100, R12, !PT ;  /* 0x0000000c64647209 */ /* 0x008fe40007810000 */
[----:B------:R-:W-:Y:S01]  /*65a0*/  FSEL R0, R0, RZ, P1 ;  /* 0x000000ff00007208 */ /* 0x000fe20000800000 */
[----:B------:R-:W-:Y:S01]  /*65b0*/  IMAD.WIDE.U32 R94, R6, -0x2daee0ad, RZ ;  /* 0xd2511f53065e7825 */ /* 0x000fe200078e00ff */
[----:B------:R-:W-:Y:S01]  /*65c0*/  LOP3.LUT R6, R99, UR15, RZ, 0x3c, !PT ;  /* 0x0000000f63067c12 */ /* 0x000fe2000f8e3cff */
[----:B------:R-:W-:Y:S01]  /*65d0*/  UIADD3 UR15, UR21, -0x56f99767, URZ ;  /* 0xa9066899150f7890 */ /* 0x000fe2000fffe03f */
[----:B------:R-:W-:Y:S01]  /*65e0*/  FSETP.NEU.FTZ.AND P1, PT, R100, -INF , PT ;  /* 0xff8000006400780b */ /* 0x000fe20003f3d000 */
[----:B------:R-:W-:Y:S01]  /*65f0*/  FFMA.FTZ R9, R60, c[0x0][0x23c], -R0 ;  /* 0x00008f003c097a23 */ /* 0x000fe20000010800 */
[----:B------:R-:W-:Y:S01]  /*6600*/  LOP3.LUT R8, R95, UR5, R98, 0x96, !PT ;  /* 0x000000055f087c12 */ /* 0x000fe2000f8e9662 */
[----:B------:R-:W-:Y:S01]  /*6610*/  IMAD.WIDE.U32 R6, R6, -0x326172a9, RZ ;  /* 0xcd9e8d5706067825 */ /* 0x000fe200078e00ff */
[----:B------:R-:W-:Y:S01]  /*6620*/  UIADD3 UR5, UR21, -0x126145ec, URZ ;  /* 0xed9eba1415057890 */ /* 0x000fe2000fffe03f */
[----:B------:R1:W-:Y:S02]  /*6630*/  MUFU.EX2 R150, R9 ;  /* 0x0000000900967308 */ /* 0x0003e40000000800 */
[----:B------:R-:W-:Y:S01]  /*6640*/  IMAD.WIDE.U32 R48, R8, -0x326172a9, RZ ;  /* 0xcd9e8d5708307825 */ /* 0x000fe200078e00ff */
[----:B------:R-:W-:-:S03]  /*6650*/  LOP3.LUT R7, R7, UR30, R122, 0x96, !PT ;  /* 0x0000001e07077c12 */ /* 0x000fc6000f8e967a */
[----:B------:R-:W-:Y:S01]  /*6660*/  FMUL.FTZ R12, R100, c[0x0][0x23c] ;  /* 0x00008f00640c7a20 */ /* 0x000fe20000410000 */
[----:B------:R-:W-:Y:S01]  /*6670*/  LOP3.LUT R10, R49, UR29, R6, 0x96, !PT ;  /* 0x0000001d310a7c12 */ /* 0x000fe2000f8e9606 */
[----:B------:R-:W-:-:S03]  /*6680*/  IMAD.WIDE.U32 R6, R7, -0x2daee0ad, RZ ;  /* 0xd2511f5307067825 */ /* 0x000fc600078e00ff */
[----:B------:R-:W-:Y:S01]  /*6690*/  FSEL R12, R12, RZ, P1 ;  /* 0x000000ff0c0c7208 */ /* 0x000fe20000800000 */
[----:B------:R-:W-:Y:S01]  /*66a0*/  IMAD.WIDE.U32 R10, R10, -0x2daee0ad, RZ ;  /* 0xd2511f530a0a7825 */ /* 0x000fe200078e00ff */
[----:B------:R-:W-:-:S03]  /*66b0*/  LOP3.LUT R7, R7, UR26, R94, 0x96, !PT ;  /* 0x0000001a07077c12 */ /* 0x000fc6000f8e965e */
[----:B------:R-:W-:Y:S01]  /*66c0*/  FFMA.FTZ R18, R45, c[0x0][0x23c], -R0 ;  /* 0x00008f002d127a23 */ /* 0x000fe20000010800 */
[----:B------:R-:W-:Y:S01]  /*66d0*/  LOP3.LUT R8, R11, UR23, R6, 0x96, !PT ;  /* 0x000000170b087c12 */ /* 0x000fe2000f8e9606 */
[----:B------:R-:W-:Y:S02]  /*66e0*/  IMAD.WIDE.U32 R6, R7, -0x326172a9, RZ ;  /* 0xcd9e8d5707067825 */ /* 0x000fe400078e00ff */
[----:B------:R-:W-:Y:S02]  /*66f0*/  MUFU.EX2 R125, R18 ;  /* 0x00000012007d7308 */ /* 0x000fe40000000800 */
[----:B-1----:R-:W-:Y:S01]  /*6700*/  IMAD.WIDE.U32 R8, R8, -0x326172a9, RZ ;  /* 0xcd9e8d5708087825 */ /* 0x002fe200078e00ff */
[----:B------:R-:W-:-:S03]  /*6710*/  LOP3.LUT R7, R7, UR25, R48, 0x96, !PT ;  /* 0x0000001907077c12 */ /* 0x000fc6000f8e9630 */
[----:B------:R-:W-:Y:S01]  /*6720*/  FFMA.FTZ R11, R50, c[0x0][0x23c], -R0 ;  /* 0x00008f00320b7a23 */ /* 0x000fe20000010800 */
[----:B------:R-:W-:Y:S01]  /*6730*/  LOP3.LUT R13, R9, UR22, R6, 0x96, !PT ;  /* 0x00000016090d7c12 */ /* 0x000fe2000f8e9606 */
[----:B------:R-:W-:Y:S02]  /*6740*/  IMAD.WIDE.U32 R6, R7, -0x2daee0ad, RZ ;  /* 0xd2511f5307067825 */ /* 0x000fe400078e00ff */
[----:B------:R1:W2:Y:S02]  /*6750*/  MUFU.EX2 R134, R11 ;  /* 0x0000000b00867308 */ /* 0x0002a40000000800 */
[----:B------:R-:W-:Y:S01]  /*6760*/  IMAD.WIDE.U32 R96, R13, -0x2daee0ad, RZ ;  /* 0xd2511f530d607825 */ /* 0x000fe200078e00ff */
[----:B------:R-:W-:-:S03]  /*6770*/  LOP3.LUT R7, R7, UR5, R10, 0x96, !PT ;  /* 0x0000000507077c12 */ /* 0x000fc6000f8e960a */
[----:B------:R-:W-:Y:S01]  /*6780*/  FFMA.FTZ R9, R51, c[0x0][0x23c], -R0 ;  /* 0x00008f0033097a23 */ /* 0x000fe20000010800 */
[----:B------:R-:W-:Y:S01]  /*6790*/  LOP3.LUT R16, R97, UR15, R6, 0x96, !PT ;  /* 0x0000000f61107c12 */ /* 0x000fe2000f8e9606 */
[----:B------:R-:W-:Y:S02]  /*67a0*/  FFMA.FTZ R6, R62, c[0x0][0x23c], -R12 ;  /* 0x00008f003e067a23 */ /* 0x000fe4000001080c */
[----:B------:R3:W-:Y:S01]  /*67b0*/  MUFU.EX2 R149, R9 ;  /* 0x0000000900957308 */ /* 0x0007e20000000800 */
[----:B------:R-:W-:-:S04]  /*67c0*/  IMAD.WIDE.U32 R92, R7, -0x326172a9, RZ ;  /* 0xcd9e8d57075c7825 */ /* 0x000fc800078e00ff */
[----:B------:R-:W-:Y:S01]  /*67d0*/  IMAD.WIDE.U32 R16, R16, -0x326172a9, RZ ;  /* 0xcd9e8d5710107825 */ /* 0x000fe200078e00ff */
[----:B------:R-:W-:Y:S02]  /*67e0*/  LOP3.LUT R15, R93, UR16, R8, 0x96, !PT ;  /* 0x000000105d0f7c12 */ /* 0x000fe4000f8e9608 */
[----:B------:R4:W-:Y:S01]  /*67f0*/  MUFU.EX2 R132, R6 ;  /* 0x0000000600847308 */ /* 0x0009e20000000800 */
[----:B------:R-:W-:Y:S01]  /*6800*/  FFMA.FTZ R7, R58, c[0x0][0x23c], -R12 ;  /* 0x00008f003a077a23 */ /* 0x000fe2000001080c */
[----:B-1----:R-:W-:Y:S01]  /*6810*/  SHF.R.U32.HI R11, RZ, 0x18, R16 ;  /* 0x00000018ff0b7819 */ /* 0x002fe20000011610 */
[----:B------:R-:W-:Y:S01]  /*6820*/  FFMA.FTZ R8, R56, c[0x0][0x23c], -R12 ;  /* 0x00008f0038087a23 */ /* 0x000fe2000001080c */
[----:B------:R-:W-:Y:S01]  /*6830*/  LOP3.LUT R184, R16, 0xffff, RZ, 0xc0, !PT ;  /* 0x0000ffff10b87812 */ /* 0x000fe200078ec0ff */
[----:B------:R-:W-:Y:S02]  /*6840*/  IMAD R93, R106, 0x10000, R106 ;  /* 0x000100006a5d7824 */ /* 0x000fe400078e026a */
[----:B---3--:R-:W-:Y:S01]  /*6850*/  FFMA.FTZ R9, R61, c[0x0][0x23c], -R12 ;  /* 0x00008f003d097a23 */ /* 0x008fe2000001080c */
[----:B------:R1:W-:Y:S01]  /*6860*/  MUFU.EX2 R148, R7 ;  /* 0x0000000700947308 */ /* 0x0003e20000000800 */
[----:B----4-:R-:W-:-:S07]  /*6870*/  LOP3.LUT R6, R16, 0xffff, RZ, 0xc0, !PT ;  /* 0x0000ffff10067812 */ /* 0x010fce00078ec0ff */
[----:B------:R3:W4:Y:S01]  /*6880*/  MUFU.EX2 R133, R9 ;  /* 0x0000000900857308 */ /* 0x0007220000000800 */
[----:B------:R-:W-:Y:S02]  /*6890*/  SHF.R.U32.HI R6, RZ, 0x8, R6 ;  /* 0x00000008ff067819 */ /* 0x000fe40000011606 */
[----:B-1----:R-:W-:-:S05]  /*68a0*/  SHF.R.U32.HI R7, RZ, 0x10, R16 ;  /* 0x00000010ff077819 */ /* 0x002fca0000011610 */
[----:B------:R1:W-:Y:S01]  /*68b0*/  MUFU.EX2 R164, R8 ;  /* 0x0000000800a47308 */ /* 0x0003e20000000800 */
[----:B------:R-:W-:Y:S02]  /*68c0*/  LOP3.LUT R10, R7, 0xff, RZ, 0xc0, !PT ;  /* 0x000000ff070a7812 */ /* 0x000fe400078ec0ff */
[----:B---3--:R-:W-:Y:S02]  /*68d0*/  LOP3.LUT R9, R16, 0xff, RZ, 0xc0, !PT ;  /* 0x000000ff10097812 */ /* 0x008fe400078ec0ff */
[----:B------:R-:W-:Y:S02]  /*68e0*/  PRMT R10, R10, 0x5410, R11 ;  /* 0x000054100a0a7816 */ /* 0x000fe4000000000b */
[----:B------:R-:W-:Y:S02]  /*68f0*/  PRMT R14, R9, 0x5410, R6 ;  /* 0x00005410090e7816 */ /* 0x000fe40000000006 */
[----:B------:R-:W-:-:S04]  /*6900*/  LOP3.LUT R6, R17, UR32, R92, 0x96, !PT ;  /* 0x0000002011067c12 */ /* 0x000fc8000f8e965c */
[C---:B------:R-:W-:Y:S02]  /*6910*/  LOP3.LUT R9, R6.reuse, 0xffff, RZ, 0xc0, !PT ;  /* 0x0000ffff06097812 */ /* 0x040fe400078ec0ff */
[----:B------:R-:W-:Y:S02]  /*6920*/  LOP3.LUT R13, R6, 0xff, RZ, 0xc0, !PT ;  /* 0x000000ff060d7812 */ /* 0x000fe400078ec0ff */
[--C-:B------:R-:W-:Y:S02]  /*6930*/  SHF.R.U32.HI R7, RZ, 0x10, R6.reuse ;  /* 0x00000010ff077819 */ /* 0x100fe40000011606 */
[----:B-1----:R-:W-:Y:S01]  /*6940*/  SHF.R.U32.HI R8, RZ, 0x18, R6 ;  /* 0x00000018ff087819 */ /* 0x002fe20000011606 */
[----:B------:R-:W-:Y:S01]  /*6950*/  FFMA.FTZ R6, R59, c[0x0][0x23c], -R0 ;  /* 0x00008f003b067a23 */ /* 0x000fe20000010800 */
[----:B------:R-:W-:Y:S02]  /*6960*/  SHF.R.U32.HI R9, RZ, 0x8, R9 ;  /* 0x00000008ff097819 */ /* 0x000fe40000011609 */
[----:B------:R-:W-:Y:S01]  /*6970*/  LOP3.LUT R7, R7, 0xff, RZ, 0xc0, !PT ;  /* 0x000000ff07077812 */ /* 0x000fe200078ec0ff */
[----:B------:R4:W1:Y:S01]  /*6980*/  MUFU.EX2 R151, R6 ;  /* 0x0000000600977308 */ /* 0x0008620000000800 */
[----:B------:R-:W-:-:S02]  /*6990*/  PRMT R9, R13, 0x5410, R9 ;  /* 0x000054100d097816 */ /* 0x000fc40000000009 */
[----:B------:R-:W-:Y:S02]  /*69a0*/  PRMT R8, R7, 0x5410, R8 ;  /* 0x0000541007087816 */ /* 0x000fe40000000008 */
[----:B--2---:R-:W-:-:S04]  /*69b0*/  F2FP.PACK_AB R7, R134, R150 ;  /* 0x000000968607723e */ /* 0x004fc800000000ff */
[C---:B------:R-:W-:Y:S02]  /*69c0*/  PRMT R158, R7.reuse, 0x7610, R158 ;  /* 0x00007610079e7816 */ /* 0x040fe4000000009e */
[----:B------:R-:W-:Y:S01]  /*69d0*/  PRMT R156, R7, 0x7632, R156 ;  /* 0x00007632079c7816 */ /* 0x000fe2000000009c */
[----:B------:R-:W-:Y:S01]  /*69e0*/  FFMA.FTZ R7, R38, c[0x0][0x23c], -R0 ;  /* 0x00008f0026077a23 */ /* 0x000fe20000010800 */
[----:B----4-:R-:W-:-:S03]  /*69f0*/  F2FP.PACK_AB R6, R133, R132 ;  /* 0x000000848506723e */ /* 0x010fc600000000ff */
[----:B------:R2:W-:Y:S01]  /*6a00*/  MUFU.EX2 R183, R7 ;  /* 0x0000000700b77308 */ /* 0x0005e20000000800 */
[----:B-1----:R-:W-:Y:S02]  /*6a10*/  F2FP.PACK_AB R5, R151, R149 ;  /* 0x000000959705723e */ /* 0x002fe400000000ff */
[C---:B------:R-:W-:Y:S02]  /*6a20*/  PRMT R152, R6.reuse, 0x7610, R152 ;  /* 0x0000761006987816 */ /* 0x040fe40000000098 */
[----:B------:R-:W-:Y:S01]  /*6a30*/  PRMT R154, R6, 0x7632, R154 ;  /* 0x00007632069a7816 */ /* 0x000fe2000000009a */
[----:B------:R-:W-:Y:S01]  /*6a40*/  FFMA.FTZ R6, R57, c[0x0][0x23c], -R0 ;  /* 0x00008f0039067a23 */ /* 0x000fe20000010800 */
[C---:B------:R-:W-:Y:S02]  /*6a50*/  PRMT R159, R5.reuse, 0x7610, R159 ;  /* 0x00007610059f7816 */ /* 0x040fe4000000009f */
[----:B------:R-:W-:Y:S01]  /*6a60*/  PRMT R4, R152, 0x5410, R154 ;  /* 0x0000541098047816 */ /* 0x000fe2000000009a */
[----:B------:R1:W-:Y:S01]  /*6a70*/  MUFU.EX2 R127, R6 ;  /* 0x00000006007f7308 */ /* 0x0003e20000000800 */
[----:B------:R-:W-:Y:S01]  /*6a80*/  PRMT R157, R5, 0x7632, R157 ;  /* 0x00007632059d7816 */ /* 0x000fe2000000009d */
[----:B------:R-:W-:Y:S01]  /*6a90*/  HSET2.LE.AND R5, R8, R93, PT ;  /* 0x0000005d08057233 */ /* 0x000fe20003803000 */
[----:B--2---:R-:W-:-:S05]  /*6aa0*/  FFMA.FTZ R7, R37, c[0x0][0x23c], -R0 ;  /* 0x00008f0025077a23 */ /* 0x004fca0000010800 */
[----:B------:R2:W-:Y:S01]  /*6ab0*/  MUFU.EX2 R165, R7 ;  /* 0x0000000700a57308 */ /* 0x0005e20000000800 */
[----:B-1----:R-:W-:-:S04]  /*6ac0*/  F2FP.PACK_AB R6, R164, R148 ;  /* 0x00000094a406723e */ /* 0x002fc800000000ff */
[C---:B------:R-:W-:Y:S02]  /*6ad0*/  PRMT R155, R6.reuse, 0x7610, R155 ;  /* 0x00007610069b7816 */ /* 0x040fe4000000009b */
[----:B------:R-:W-:Y:S01]  /*6ae0*/  PRMT R153, R6, 0x7632, R153 ;  /* 0x0000763206997816 */ /* 0x000fe20000000099 */
[----:B------:R-:W-:Y:S01]  /*6af0*/  HSET2.LE.AND R6, R9, R93, PT ;  /* 0x0000005d09067233 */ /* 0x000fe20003803000 */
[--C-:B------:R-:W-:Y:S02]  /*6b00*/  FFMA.FTZ R9, R63, c[0x0][0x23c], -R12.reuse ;  /* 0x00008f003f097a23 */ /* 0x100fe4000001080c */
[----:B--2---:R-:W-:Y:S01]  /*6b10*/  FFMA.FTZ R7, R64, c[0x0][0x23c], -R12 ;  /* 0x00008f0040077a23 */ /* 0x004fe2000001080c */
[----:B------:R-:W-:Y:S01]  /*6b20*/  LDSM.16.MT88.4 R60, [R179+0xc000] ;  /* 0x00c00000b33c783b */ /* 0x000fe20000004200 */
[----:B------:R-:W-:Y:S01]  /*6b30*/  LOP3.LUT R4, R6, R4, RZ, 0xc0, !PT ;  /* 0x0000000406047212 */ /* 0x000fe200078ec0ff */
[----:B------:R1:W-:Y:S01]  /*6b40*/  MUFU.EX2 R166, R9 ;  /* 0x0000000900a67308 */ /* 0x0003e20000000800 */
[----:B------:R-:W-:-:S04]  /*6b50*/  PRMT R6, R158, 0x5410, R156 ;  /* 0x000054109e067816 */ /* 0x000fc8000000009c */
[----:B------:R-:W-:Y:S01]  /*6b60*/  LOP3.LUT R5, R5, R6, RZ, 0xc0, !PT ;  /* 0x0000000605057212 */ /* 0x000fe200078ec0ff */
[----:B------:R-:W-:Y:S01]  /*6b70*/  HSET2.LE.AND R6, R14, R93, PT ;  /* 0x0000005d0e067233 */ /* 0x000fe20003803000 */
[----:B------:R-:W-:Y:S01]  /*6b80*/  IMAD.WIDE.U32 R14, R15, -0x2daee0ad, RZ ;  /* 0xd2511f530f0e7825 */ /* 0x000fe200078e00ff */
[----:B------:R2:W3:Y:S04]  /*6b90*/  MUFU.EX2 R167, R7 ;  /* 0x0000000700a77308 */ /* 0x0004e80000000800 */
[C---:B------:R-:W-:Y:S02]  /*6ba0*/  LOP3.LUT R8, R14.reuse, 0xffff, RZ, 0xc0, !PT ;  /* 0x0000ffff0e087812 */ /* 0x040fe400078ec0ff */
[----:B------:R-:W-:Y:S02]  /*6bb0*/  LOP3.LUT R207, R14, 0xffff, RZ, 0xc0, !PT ;  /* 0x0000ffff0ecf7812 */ /* 0x000fe400078ec0ff */
[----:B-1----:R-:W-:-:S02]  /*6bc0*/  SHF.R.U32.HI R9, RZ, 0x8, R8 ;  /* 0x00000008ff097819 */ /* 0x002fc40000011608 */
[----:B------:R-:W-:Y:S02]  /*6bd0*/  PRMT R8, R159, 0x5410, R157 ;  /* 0x000054109f087816 */ /* 0x000fe4000000009d */
[--C-:B------:R-:W-:Y:S02]  /*6be0*/  SHF.R.U32.HI R252, RZ, 0x10, R14.reuse ;  /* 0x00000010fffc7819 */ /* 0x100fe4000001160e */
[----:B------:R-:W-:Y:S02]  /*6bf0*/  SHF.R.U32.HI R206, RZ, 0x18, R14 ;  /* 0x00000018ffce7819 */ /* 0x000fe4000001160e */
[----:B--2---:R-:W-:Y:S02]  /*6c00*/  PRMT R7, R155, 0x5410, R153 ;  /* 0x000054109b077816 */ /* 0x004fe40000000099 */
[----:B---3--:R-:W-:Y:S02]  /*6c10*/  F2FP.PACK_AB R2, R166, R167 ;  /* 0x000000a7a602723e */ /* 0x008fe400000000ff */
[----:B------:R-:W-:Y:S01]  /*6c20*/  LOP3.LUT R6, R6, R7, RZ, 0xc0, !PT ;  /* 0x0000000706067212 */ /* 0x000fe200078ec0ff */
[----:B------:R-:W-:Y:S01]  /*6c30*/  HSET2.LE.AND R7, R10, R93, PT ;  /* 0x0000005d0a077233 */ /* 0x000fe20003803000 */
[----:B------:R-:W-:-:S02]  /*6c40*/  LOP3.LUT R10, R14, 0xff, RZ, 0xc0, !PT ;  /* 0x000000ff0e0a7812 */ /* 0x000fc400078ec0ff */
[----:B------:R-:W-:Y:S02]  /*6c50*/  PRMT R146, R2, 0x7610, R146 ;  /* 0x0000761002927816 */ /* 0x000fe40000000092 */
[----:B------:R-:W-:Y:S01]  /*6c60*/  LOP3.LUT R7, R7, R8, RZ, 0xc0, !PT ;  /* 0x0000000807077212 */ /* 0x000fe200078ec0ff */
[--C-:B------:R-:W-:Y:S01]  /*6c70*/  FFMA.FTZ R8, R44, c[0x0][0x23c], -R12.reuse ;  /* 0x00008f002c087a23 */ /* 0x100fe2000001080c */
[----:B------:R-:W-:Y:S01]  /*6c80*/  PRMT R50, R10, 0x5410, R9 ;  /* 0x000054100a327816 */ /* 0x000fe20000000009 */
[----:B------:R-:W-:Y:S01]  /*6c90*/  FFMA.FTZ R10, R39, c[0x0][0x23c], -R12 ;  /* 0x00008f00270a7a23 */ /* 0x000fe2000001080c */
[----:B------:R-:W-:Y:S01]  /*6ca0*/  SHF.R.U32.HI R9, RZ, 0x10, R14 ;  /* 0x00000010ff097819 */ /* 0x000fe2000001160e */
[----:B------:R1:W-:Y:S01]  /*6cb0*/  MUFU.EX2 R121, R8 ;  /* 0x0000000800797308 */ /* 0x0003e20000000800 */
[----:B------:R-:W2:Y:S01]  /*6cc0*/  LDSM.16.MT88.4 R36, [R178+0xc800] ;  /* 0x00c80000b224783b */ /* 0x000ea20000004200 */
[----:B------:R-:W-:Y:S01]  /*6cd0*/  HMMA.16816.F32 R64, R4, R20, RZ ;  /* 0x000000140440723c */ /* 0x000fe200000018ff */
[----:B------:R-:W-:-:S02]  /*6ce0*/  LOP3.LUT R19, R9, 0xff, RZ, 0xc0, !PT ;  /* 0x000000ff09137812 */ /* 0x000fc400078ec0ff */
[----:B------:R-:W-:Y:S02]  /*6cf0*/  PRMT R145, R2, 0x7632, R145 ;  /* 0x0000763202917816 */ /* 0x000fe40000000091 */
[----:B------:R-:W-:Y:S01]  /*6d00*/  F2FP.PACK_AB R2, R125, R165 ;  /* 0x000000a57d02723e */ /* 0x000fe200000000ff */
[----:B------:R3:W4:Y:S01]  /*6d10*/  MUFU.EX2 R124, R10 ;  /* 0x0000000a007c7308 */ /* 0x0007220000000800 */
[----:B------:R-:W-:Y:S01]  /*6d20*/  SHF.R.U32.HI R20, RZ, 0x18, R14 ;  /* 0x00000018ff147819 */ /* 0x000fe2000001160e */
[----:B------:R-:W-:Y:S01]  /*6d30*/  HMMA.16816.F32 R56, R4, R22, RZ ;  /* 0x000000160438723c */ /* 0x000fe200000018ff */
[C---:B------:R-:W-:Y:S02]  /*6d40*/  PRMT R141, R2.reuse, 0x7610, R141 ;  /* 0x00007610028d7816 */ /* 0x040fe4000000008d */
[----:B------:R-:W-:Y:S02]  /*6d50*/  PRMT R19, R19, 0x5410, R20 ;  /* 0x0000541013137816 */ /* 0x000fe40000000014 */
[----:B------:R-:W-:-:S02]  /*6d60*/  PRMT R140, R2, 0x7632, R140 ;  /* 0x00007632028c7816 */ /* 0x000fc4000000008c */
[----:B-1----:R-:W-:Y:S01]  /*6d70*/  LOP3.LUT R8, R15, UR31, R96, 0x96, !PT ;  /* 0x0000001f0f087c12 */ /* 0x002fe2000f8e9660 */
[C---:B------:R-:W-:Y:S03]  /*6d80*/  HMMA.16816.F32 R44, R4.reuse, R24, RZ ;  /* 0x00000018042c723c */ /* 0x040fe600000018ff */
[C---:B------:R-:W-:Y:S02]  /*6d90*/  LOP3.LUT R9, R8.reuse, 0xffff, RZ, 0xc0, !PT ;  /* 0x0000ffff08097812 */ /* 0x040fe400078ec0ff */
[--C-:B------:R-:W-:Y:S02]  /*6da0*/  SHF.R.U32.HI R11, RZ, 0x10, R8.reuse ;  /* 0x00000010ff0b7819 */ /* 0x100fe40000011608 */
[----:B------:R-:W-:Y:S01]  /*6db0*/  LOP3.LUT R13, R8, 0xff, RZ, 0xc0, !PT ;  /* 0x000000ff080d7812 */ /* 0x000fe200078ec0ff */
[----:B------:R-:W-:Y:S01]  /*6dc0*/  HMMA.16816.F32 R28, R4, R26, RZ ;  /* 0x0000001a041c723c */ /* 0x000fe200000018ff */
[----:B---3--:R-:W-:-:S02]  /*6dd0*/  SHF.R.U32.HI R10, RZ, 0x18, R8 ;  /* 0x00000018ff0a7819 */ /* 0x008fc40000011608 */
[----:B------:R-:W-:Y:S02]  /*6de0*/  SHF.R.U32.HI R9, RZ, 0x8, R9 ;  /* 0x00000008ff097819 */ /* 0x000fe40000011609 */
[----:B------:R-:W-:Y:S02]  /*6df0*/  LOP3.LUT R8, R11, 0xff, RZ, 0xc0, !PT ;  /* 0x000000ff0b087812 */ /* 0x000fe400078ec0ff */
[----:B------:R-:W-:Y:S01]  /*6e00*/  PRMT R11, R13, 0x5410, R9 ;  /* 0x000054100d0b7816 */ /* 0x000fe20000000009 */
[----:B------:R-:W-:Y:S01]  /*6e10*/  HMMA.16816.F32 R24, R4, R52, RZ ;  /* 0x000000340418723c */ /* 0x000fe200000018ff */
[----:B------:R-:W-:Y:S02]  /*6e20*/  PRMT R10, R8, 0x5410, R10 ;  /* 0x00005410080a7816 */ /* 0x000fe4000000000a */
[----:B----4-:R-:W-:Y:S01]  /*6e30*/  F2FP.PACK_AB R8, R124, R121 ;  /* 0x000000797c08723e */ /* 0x010fe200000000ff */
[----:B------:R-:W-:Y:S01]  /*6e40*/  HSET2.LE.AND R2, R11, R93, PT ;  /* 0x0000005d0b027233 */ /* 0x000fe20003803000 */
[----:B------:R-:W-:-:S02]  /*6e50*/  F2FP.PACK_AB R9, R183, R127 ;  /* 0x0000007fb709723e */ /* 0x000fc400000000ff */
[C---:B------:R-:W-:Y:S01]  /*6e60*/  PRMT R144, R8.reuse, 0x7610, R144 ;  /* 0x0000761008907816 */ /* 0x040fe20000000090 */
[C---:B------:R-:W-:Y:S01]  /*6e70*/  HMMA.16816.F32 R20, R4.reuse, R54, RZ ;  /* 0x000000360414723c */ /* 0x040fe200000018ff */
[----:B------:R-:W-:Y:S01]  /*6e80*/  PRMT R142, R8, 0x7632, R142 ;  /* 0x00007632088e7816 */ /* 0x000fe2000000008e */
[----:B------:R-:W-:Y:S01]  /*6e90*/  LDSM.16.MT88.4 R52, [R180+0xe000] ;  /* 0x00e00000b434783b */ /* 0x000fe20000004200 */
[----:B------:R-:W-:Y:S02]  /*6ea0*/  PRMT R8, R146, 0x5410, R145 ;  /* 0x0000541092087816 */ /* 0x000fe40000000091 */
[C---:B------:R-:W-:Y:S02]  /*6eb0*/  PRMT R147, R9.reuse, 0x7610, R147 ;  /* 0x0000761009937816 */ /* 0x040fe40000000093 */
[----:B------:R-:W-:Y:S01]  /*6ec0*/  PRMT R143, R9, 0x7632, R143 ;  /* 0x00007632098f7816 */ /* 0x000fe2000000008f */
[--C-:B------:R-:W-:Y:S01]  /*6ed0*/  HSET2.LE.AND R9, R10, R93.reuse, PT ;  /* 0x0000005d0a097233 */ /* 0x100fe20003803000 */
[----:B------:R-:W-:Y:S01]  /*6ee0*/  LOP3.LUT R8, R2, R8, RZ, 0xc0, !PT ;  /* 0x0000000802087212 */ /* 0x000fe200078ec0ff */
[--C-:B------:R-:W-:Y:S01]  /*6ef0*/  HSET2.LE.AND R10, R50, R93.reuse, PT ;  /* 0x0000005d320a7233 */ /* 0x100fe20003803000 */
[----:B------:R-:W-:Y:S01]  /*6f00*/  PRMT R2, R147, 0x5410, R143 ;  /* 0x0000541093027816 */ /* 0x000fe2000000008f */
[----:B------:R-:W-:Y:S01]  /*6f10*/  HMMA.16816.F32 R104, R4, R88, RZ ;  /* 0x000000580468723c */ /* 0x000fe200000018ff */
[----:B------:R-:W-:Y:S01]  /*6f20*/  PRMT R11, R144, 0x5410, R142 ;  /* 0x00005410900b7816 */ /* 0x000fe2000000008e */
[----:B------:R-:W-:Y:S01]  /*6f30*/  IMAD.MOV.U32 R50, RZ, RZ, R150 ;  /* 0x000000ffff327224 */ /* 0x000fe200078e0096 */
[----:B------:R-:W-:Y:S01]  /*6f40*/  LOP3.LUT R9, R9, R2, RZ, 0xc0, !PT ;  /* 0x0000000209097212 */ /* 0x000fe200078ec0ff */
[----:B------:R-:W-:Y:S01]  /*6f50*/  HSET2.LE.AND R2, R19, R93, PT ;  /* 0x0000005d13027233 */ /* 0x000fe20003803000 */
[----:B------:R-:W-:-:S02]  /*6f60*/  LOP3.LUT R10, R10, R11, RZ, 0xc0, !PT ;  /* 0x0000000b0a0a7212 */ /* 0x000fc400078ec0ff */
[----:B------:R-:W-:Y:S01]  /*6f70*/  PRMT R11, R141, 0x5410, R140 ;  /* 0x000054108d0b7816 */ /* 0x000fe2000000008c */
[----:B------:R-:W-:Y:S03]  /*6f80*/  HMMA.16816.F32 R88, R4, R90, RZ ;  /* 0x0000005a0458723c */ /* 0x000fe600000018ff */
[----:B------:R-:W-:Y:S02]  /*6f90*/  LOP3.LUT R11, R2, R11, RZ, 0xc0, !PT ;  /* 0x0000000b020b7212 */ /* 0x000fe400078ec0ff */
[----:B------:R-:W-:-:S05]  /*6fa0*/  LOP3.LUT R2, R99, UR4, RZ, 0x3c, !PT ;  /* 0x0000000463027c12 */ /* 0x000fca000f8e3cff */
[C---:B--2---:R-:W-:Y:S08]  /*6fb0*/  HMMA.16816.F32 R248, R8.reuse, R36, R44 ;  /* 0x0000002408f8723c */ /* 0x044ff0000000182c */
[C---:B------:R-:W-:Y:S01]  /*6fc0*/  HMMA.16816.F32 R244, R8.reuse, R38, R28 ;  /* 0x0000002608f4723c */ /* 0x040fe2000000181c */
[----:B------:R-:W1:Y:S07]  /*6fd0*/  LDSM.16.MT88.4 R36, [R177+0xe800] ;  /* 0x00e80000b124783b */ /* 0x000e6e0000004200 */
[C---:B------:R-:W-:Y:S08]  /*6fe0*/  HMMA.16816.F32 R236, R8.reuse, R32, R24 ;  /* 0x0000002008ec723c */ /* 0x040ff00000001818 */
[C---:B------:R-:W-:Y:S08]  /*6ff0*/  HMMA.16816.F32 R228, R8.reuse, R34, R20 ;  /* 0x0000002208e4723c */ /* 0x040ff00000001814 */
[----:B------:R-:W-:Y:S01]  /*7000*/  HMMA.16816.F32 R232, R8, R42, R56 ;  /* 0x0000002a08e8723c */ /* 0x000fe20000001838 */
[----:B------:R-:W2:Y:S07]  /*7010*/  LDSM.16.MT88.4 R56, [R179+0xe000] ;  /* 0x00e00000b338783b */ /* 0x000eae0000004200 */
[C---:B------:R-:W-:Y:S08]  /*7020*/  HMMA.16816.F32 R32, R4.reuse, R60, RZ ;  /* 0x0000003c0420723c */ /* 0x040ff000000018ff */
[----:B------:R-:W-:Y:S01]  /*7030*/  HMMA.16816.F32 R28, R4, R62, RZ ;  /* 0x0000003e041c723c */ /* 0x000fe200000018ff */
[----:B------:R-:W3:Y:S07]  /*7040*/  LDSM.16.MT88.4 R60, [R177+0x10000] ;  /* 0x01000000b13c783b */ /* 0x000eee0000004200 */
[----:B------:R-:W-:Y:S01]  /*7050*/  HMMA.16816.F32 R240, R8, R40, R64 ;  /* 0x0000002808f0723c */ /* 0x000fe20000001840 */
[----:B------:R-:W4:Y:S04]  /*7060*/  LDSM.16.MT88.4 R64, [R178+0x10000] ;  /* 0x01000000b240783b */ /* 0x000f280000004200 */
[----:B------:R-:W2:Y:S03]  /*7070*/  LDSM.16.MT88.4 R40, [R178+0xe000] ;  /* 0x00e00000b228783b */ /* 0x000ea60000004200 */
[C---:B------:R-:W-:Y:S08]  /*7080*/  HMMA.16816.F32 R24, R4.reuse, R68, RZ ;  /* 0x000000440418723c */ /* 0x040ff000000018ff */
[----:B------:R-:W-:Y:S01]  /*7090*/  HMMA.16816.F32 R20, R4, R70, RZ ;  /* 0x000000460414723c */ /* 0x000fe200000018ff */
[----:B------:R-:W2:Y:S07]  /*70a0*/  LDSM.16.MT88.4 R68, [R180+0x10000] ;  /* 0x01000000b444783b */ /* 0x000eae0000004200 */
[C---:B------:R-:W-:Y:S08]  /*70b0*/  HMMA.16816.F32 R128, R8.reuse, R72, R32 ;  /* 0x000000480880723c */ /* 0x040ff00000001820 */
[C---:B------:R-:W-:Y:S01]  /*70c0*/  HMMA.16816.F32 R224, R8.reuse, R74, R28 ;  /* 0x0000004a08e0723c */ /* 0x040fe2000000181c */
[----:B------:R-:W-:Y:S07]  /*70d0*/  LDSM.16.MT88.4 R72, [R177+0x10800] ;  /* 0x01080000b148783b */ /* 0x000fee0000004200 */
[C---:B-1----:R-:W-:Y:S08]  /*70e0*/  HMMA.16816.F32 R220, R8.reuse, R36, R24 ;  /* 0x0000002408dc723c */ /* 0x042ff00000001818 */
[----:B------:R-:W-:Y:S08]  /*70f0*/  HMMA.16816.F32 R216, R8, R38, R20 ;  /* 0x0000002608d8723c */ /* 0x000ff00000001814 */
[C---:B------:R-:W-:Y:S08]  /*7100*/  HMMA.16816.F32 R36, R4.reuse, R52, RZ ;  /* 0x000000340424723c */ /* 0x040ff000000018ff */
[C---:B------:R-:W-:Y:S08]  /*7110*/  HMMA.16816.F32 R32, R4.reuse, R54, RZ ;  /* 0x000000360420723c */ /* 0x040ff000000018ff */
[C---:B--2---:R-:W-:Y:S08]  /*7120*/  HMMA.16816.F32 R28, R4.reuse, R56, RZ ;  /* 0x00000038041c723c */ /* 0x044ff000000018ff */
[C---:B------:R-:W-:Y:S08]  /*7130*/  HMMA.16816.F32 R24, R4.reuse, R58, RZ ;  /* 0x0000003a0418723c */ /* 0x040ff000000018ff */
[C---:B---3--:R-:W-:Y:S08]  /*7140*/  HMMA.16816.F32 R20, R4.reuse, R60, RZ ;  /* 0x0000003c0414723c */ /* 0x048ff000000018ff */
[C---:B------:R-:W-:Y:S08]  /*7150*/  HMMA.16816.F32 R52, R4.reuse, R62, RZ ;  /* 0x0000003e0434723c */ /* 0x040ff000000018ff */
[C---:B----4-:R-:W-:Y:S08]  /*7160*/  HMMA.16816.F32 R56, R4.reuse, R64, RZ ;  /* 0x000000400438723c */ /* 0x050ff000000018ff */
[C---:B------:R-:W-:Y:S08]  /*7170*/  HMMA.16816.F32 R60, R4.reuse, R66, RZ ;  /* 0x00000042043c723c */ /* 0x040ff000000018ff */
[C---:B------:R-:W-:Y:S08]  /*7180*/  HMMA.16816.F32 R44, R4.reuse, R40, RZ ;  /* 0x00000028042c723c */ /* 0x040ff000000018ff */
[C---:B------:R-:W-:Y:S08]  /*7190*/  HMMA.16816.F32 R64, R4.reuse, R68, RZ ;  /* 0x000000440440723c */ /* 0x040ff000000018ff */
[C---:B------:R-:W-:Y:S08]  /*71a0*/  HMMA.16816.F32 R40, R4.reuse, R42, RZ ;  /* 0x0000002a0428723c */ /* 0x040ff000000018ff */
[----:B------:R-:W-:Y:S01]  /*71b0*/  HMMA.16816.F32 R68, R4, R70, RZ ;  /* 0x000000460444723c */ /* 0x000fe200000018ff */
[----:B------:R-:W1:Y:S07]  /*71c0*/  LDSM.16.MT88.4 R4, [R178+0x10800] ;  /* 0x01080000b204783b */ /* 0x000e6e0000004200 */
[C---:B------:R-:W-:Y:S07]  /*71d0*/  HMMA.16816.F32 R212, R8.reuse, R84, R44 ;  /* 0x0000005408d4723c */ /* 0x040fee000000182c */
[----:B------:R-:W-:Y:S01]  /*71e0*/  IMAD.MOV.U32 R46, RZ, RZ, R164 ;  /* 0x000000ffff2e7224 */ /* 0x000fe200078e00a4 */
[----:B------:R-:W-:Y:S01]  /*71f0*/  HMMA.16816.F32 R160, R8, R86, R40 ;  /* 0x0000005608a0723c */ /* 0x000fe20000001828 */
[----:B------:R-:W-:-:S06]  /*7200*/  IMAD.MOV.U32 R47, RZ, RZ, R151 ;  /* 0x000000ffff2f7224 */ /* 0x000fcc00078e0097 */
[----:B------:R-:W-:Y:S01]  /*7210*/  IMAD.MOV.U32 R43, RZ, RZ, R167 ;  /* 0x000000ffff2b7224 */ /* 0x000fe200078e00a7 */
[C---:B------:R-:W-:Y:S01]  /*7220*/  HMMA.16816.F32 R84, R8.reuse, R80, R36 ;  /* 0x000000500854723c */ /* 0x040fe20000001824 */
[----:B------:R-:W-:Y:S02]  /*7230*/  IMAD.MOV.U32 R42, RZ, RZ, R166 ;  /* 0x000000ffff2a7224 */ /* 0x000fe400078e00a6 */
[----:B------:R-:W-:Y:S02]  /*7240*/  IMAD.MOV.U32 R41, RZ, RZ, R165 ;  /* 0x000000ffff297224 */ /* 0x000fe400078e00a5 */
[----:B------:R-:W-:Y:S02]  /*7250*/  IMAD.MOV.U32 R40, RZ, RZ, R149 ;  /* 0x000000ffff287224 */ /* 0x000fe400078e0095 */
[----:B------:R-:W-:Y:S01]  /*7260*/  IMAD.MOV.U32 R38, RZ, RZ, R135 ;  /* 0x000000ffff267224 */ /* 0x000fe200078e0087 */
[----:B------:R-:W-:Y:S01]  /*7270*/  HMMA.16816.F32 R80, R8, R82, R32 ;  /* 0x000000520850723c */ /* 0x000fe20000001820 */
[----:B------:R-:W-:-:S02]  /*7280*/  IMAD.MOV.U32 R37, RZ, RZ, R134 ;  /* 0x000000ffff257224 */ /* 0x000fc400078e0086 */
[----:B------:R-:W-:Y:S02]  /*7290*/  IMAD.MOV.U32 R36, RZ, RZ, R133 ;  /* 0x000000ffff247224 */ /* 0x000fe400078e0085 */
[----:B------:R-:W-:Y:S02]  /*72a0*/  IMAD.MOV.U32 R39, RZ, RZ, R148 ;  /* 0x000000ffff277224 */ /* 0x000fe400078e0094 */
[----:B------:R-:W-:Y:S01]  /*72b0*/  IMAD.MOV.U32 R34, RZ, RZ, R127 ;  /* 0x000000ffff227224 */ /* 0x000fe200078e007f */
[----:B------:R-:W-:Y:S01]  /*72c0*/  HMMA.16816.F32 R208, R8, R76, R28 ;  /* 0x0000004c08d0723c */ /* 0x000fe2000000181c */
[----:B------:R-:W-:Y:S02]  /*72d0*/  IMAD.MOV.U32 R33, RZ, RZ, R126 ;  /* 0x000000ffff217224 */ /* 0x000fe400078e007e */
[----:B------:R-:W-:Y:S02]  /*72e0*/  IMAD.MOV.U32 R32, RZ, RZ, R125 ;  /* 0x000000ffff207224 */ /* 0x000fe400078e007d */
[----:B------:R-:W-:-:S02]  /*72f0*/  IMAD.MOV.U32 R35, RZ, RZ, R132 ;  /* 0x000000ffff237224 */ /* 0x000fc400078e0084 */
[----:B------:R-:W-:Y:S01]  /*7300*/  IMAD.MOV.U32 R31, RZ, RZ, R124 ;  /* 0x000000ffff1f7224 */ /* 0x000fe200078e007c */
[C---:B-1----:R-:W-:Y:S07]  /*7310*/  HMMA.16816.F32 R56, R8.reuse, R4, R56 ;  /* 0x000000040838723c */ /* 0x042fee0000001838 */
[----:B------:R-:W-:Y:S01]  /*7320*/  IMAD.WIDE.U32 R4, R2, -0x326172a9, RZ ;  /* 0xcd9e8d5702047825 */ /* 0x000fe200078e00ff */
[----:B------:R-:W-:Y:S01]  /*7330*/  HMMA.16816.F32 R124, R8, R72, R20 ;  /* 0x00000048087c723c */ /* 0x000fe20000001814 */
[----:B------:R-:W1:Y:S03]  /*7340*/  LDSM.16.MT88.4 R20, [R180+0x10800] ;  /* 0x01080000b414783b */ /* 0x000e660000004200 */
[----:B------:R-:W-:-:S02]  /*7350*/  LOP3.LUT R5, R5, UR30, R122, 0x96, !PT ;  /* 0x0000001e05057c12 */ /* 0x000fc4000f8e967a */
[----:B------:R-:W-:Y:S01]  /*7360*/  LOP3.LUT R2, R49, UR29, R4, 0x96, !PT ;  /* 0x0000001d31027c12 */ /* 0x000fe2000f8e9604 */
[----:B------:R-:W-:Y:S01]  /*7370*/  IMAD.MOV.U32 R49, RZ, RZ, R41 ;  /* 0x000000ffff317224 */ /* 0x000fe200078e0029 */
[----:B------:R-:W-:Y:S01]  /*7380*/  HMMA.16816.F32 R164, R8, R6, R60 ;  /* 0x0000000608a4723c */ /* 0x000fe2000000183c */
[----:B------:R-:W-:-:S05]  /*7390*/  IMAD.WIDE.U32 R4, R5, -0x2daee0ad, RZ ;  /* 0xd2511f5305047825 */ /* 0x000fca00078e00ff */
[----:B------:R-:W-:Y:S01]  /*73a0*/  LOP3.LUT R5, R5, UR26, R94, 0x96, !PT ;  /* 0x0000001a05057c12 */ /* 0x000fe2000f8e965e */
[----:B------:R-:W-:Y:S01]  /*73b0*/  IMAD.WIDE.U32 R6, R2, -0x2daee0ad, RZ ;  /* 0xd2511f5302067825 */ /* 0x000fe200078e00ff */
[C---:B------:R-:W-:Y:S01]  /*73c0*/  HMMA.16816.F32 R132, R8.reuse, R78, R24 ;  /* 0x0000004e0884723c */ /* 0x040fe20000001818 */
[----:B------:R-:W-:Y:S01]  /*73d0*/  LOP3.LUT R61, R17, UR32, R92, 0x96, !PT ;  /* 0x00000020113d7c12 */ /* 0x000fe2000f8e965c */
[----:B------:R-:W2:Y:S01]  /*73e0*/  LDC.U8 R78, c[0x0][0x2d8] ;  /* 0x0000b600ff4e7b82 */ /* 0x000ea20000000000 */
[----:B------:R-:W-:Y:S01]  /*73f0*/  SHF.R.U32.HI R63, RZ, 0x10, R16 ;  /* 0x00000010ff3f7819 */ /* 0x000fe20000011610 */
[----:B------:R-:W-:Y:S01]  /*7400*/  IMAD.MOV.U32 R92, RZ, RZ, R34 ;  /* 0x000000ffff5c7224 */ /* 0x000fe200078e0022 */
[----:B------:R-:W-:Y:S01]  /*7410*/  LOP3.LUT R2, R7, UR23, R4, 0x96, !PT ;  /* 0x0000001707027c12 */ /* 0x000fe2000f8e9604 */
[----:B------:R-:W-:Y:S01]  /*7420*/  IMAD.WIDE.U32 R4, R5, -0x326172a9, RZ ;  /* 0xcd9e8d5705047825 */ /* 0x000fe200078e00ff */
[----:B------:R-:W-:Y:S01]  /*7430*/  LOP3.LUT R60, R15, UR31, R96, 0x96, !PT ;  /* 0x0000001f0f3c7c12 */ /* 0x000fe2000f8e9660 */
[----:B------:R-:W-:Y:S01]  /*7440*/  HMMA.16816.F32 R148, R8, R74, R52 ;  /* 0x0000004a0894723c */ /* 0x000fe20000001834 */
[----:B------:R-:W-:Y:S01]  /*7450*/  LOP3.LUT R62, R14, 0xff, RZ, 0xc0, !PT ;  /* 0x000000ff0e3e7812 */ /* 0x000fe200078ec0ff */
[----:B------:R-:W-:Y:S01]  /*7460*/  IMAD.WIDE.U32 R18, R2, -0x326172a9, RZ ;  /* 0xcd9e8d5702127825 */ /* 0x000fe200078e00ff */
[----:B------:R-:W-:-:S03]  /*7470*/  LOP3.LUT R2, R5, UR25, R48, 0x96, !PT ;  /* 0x0000001905027c12 */ /* 0x000fc6000f8e9630 */
[----:B------:R-:W-:Y:S01]  /*7480*/  IMAD.MOV.U32 R94, RZ, RZ, R31 ;  /* 0x000000ffff5e7224 */ /* 0x000fe200078e001f */
[C---:B------:R-:W-:Y:S01]  /*7490*/  LOP3.LUT R13, R19.reuse, UR22, R4, 0x96, !PT ;  /* 0x00000016130d7c12 */ /* 0x040fe2000f8e9604 */
[----:B------:R-:W-:Y:S01]  /*74a0*/  IMAD.MOV.U32 R55, RZ, RZ, R36 ;  /* 0x000000ffff377224 */ /* 0x000fe200078e0024 */
[----:B------:R-:W-:Y:S01]  /*74b0*/  LOP3.LUT R7, R19, UR22, R4, 0x96, !PT ;  /* 0x0000001613077c12 */ /* 0x000fe2000f8e9604 */
[----:B------:R-:W-:Y:S02]  /*74c0*/  IMAD.MOV.U32 R54, RZ, RZ, R37 ;  /* 0x000000ffff367224 */ /* 0x000fe400078e0025 */
[----:B------:R-:W-:-:S04]  /*74d0*/  IMAD.WIDE.U32 R24, R13, -0x2daee0ad, RZ ;  /* 0xd2511f530d187825 */ /* 0x000fc800078e00ff */
[----:B------:R-:W-:Y:S01]  /*74e0*/  IMAD.MOV.U32 R53, RZ, RZ, R38 ;  /* 0x000000ffff357224 */ /* 0x000fe200078e0026 */
[----:B-1----:R-:W-:Y:S01]  /*74f0*/  HMMA.16816.F32 R168, R8, R20, R64 ;  /* 0x0000001408a8723c */ /* 0x002fe20000001840 */
[----:B------:R-:W-:-:S06]  /*7500*/  IMAD.MOV.U32 R52, RZ, RZ, R39 ;  /* 0x000000ffff347224 */ /* 0x000fcc00078e0027 */
[----:B------:R-:W-:Y:S01]  /*7510*/  LOP3.LUT R20, R5, UR25, R48, 0x96, !PT ;  /* 0x0000001905147c12 */ /* 0x000fe2000f8e9630 */
[----:B------:R-:W-:Y:S01]  /*7520*/  IMAD.WIDE.U32 R4, R2, -0x2daee0ad, RZ ;  /* 0xd2511f5302047825 */ /* 0x000fe200078e00ff */
[----:B------:R-:W-:Y:S01]  /*7530*/  HMMA.16816.F32 R172, R8, R22, R68 ;  /* 0x0000001608ac723c */ /* 0x000fe20000001844 */
[----:B------:R-:W-:Y:S02]  /*7540*/  SHF.R.U32.HI R21, RZ, 0x18, R16 ;  /* 0x00000018ff157819 */ /* 0x000fe40000011610 */
[----:B------:R-:W-:Y:S01]  /*7550*/  IMAD R2, R20, -0x2daee0ad, RZ ;  /* 0xd2511f5314027824 */ /* 0x000fe200078e02ff */
[----:B------:R-:W-:Y:S01]  /*7560*/  LOP3.LUT R6, R5, UR5, R6, 0x96, !PT ;  /* 0x0000000505067c12 */ /* 0x000fe2000f8e9606 */
[----:B------:R-:W-:Y:S01]  /*7570*/  IMAD.MOV.U32 R67, RZ, RZ, R32 ;  /* 0x000000ffff437224 */ /* 0x000fe200078e0020 */
[----:B------:R-:W-:Y:S01]  /*7580*/  LOP3.LUT R4, R25, UR15, R4, 0x96, !PT ;  /* 0x0000000f19047c12 */ /* 0x000fe2000f8e9604 */
[----:B------:R-:W-:Y:S01]  /*7590*/  IMAD.MOV.U32 R65, RZ, RZ, R33 ;  /* 0x000000ffff417224 */ /* 0x000fe200078e0021 */
[----:B------:R-:W-:Y:S01]  /*75a0*/  LOP3.LUT R22, R16, 0xff, RZ, 0xc0, !PT ;  /* 0x000000ff10167812 */ /* 0x000fe200078ec0ff */
[----:B------:R-:W-:Y:S01]  /*75b0*/  IMAD.WIDE.U32 R16, R7, -0x2daee0ad, RZ ;  /* 0xd2511f5307107825 */ /* 0x000fe200078e00ff */
[----:B--2---:R-:W-:-:S02]  /*75c0*/  ISETP.GE.U32.AND P2, PT, R78, R21, PT ;  /* 0x000000154e00720c */ /* 0x004fc40003f46070 */
[----:B------:R-:W-:Y:S01]  /*75d0*/  ISETP.GE.U32.AND P4, PT, R78, R22, PT ;  /* 0x000000164e00720c */ /* 0x000fe20003f86070 */
[----:B------:R-:W-:Y:S01]  /*75e0*/  IMAD.WIDE.U32 R4, R4, -0x326172a9, RZ ;  /* 0xcd9e8d5704047825 */ /* 0x000fe200078e00ff */
[----:B------:R-:W-:-:S03]  /*75f0*/  LOP3.LUT R13, R17, UR15, R2, 0x96, !PT ;  /* 0x0000000f110d7c12 */ /* 0x000fc6000f8e9602 */
[----:B------:R-:W-:Y:S01]  /*7600*/  IMAD.WIDE.U32 R6, R6, -0x326172a9, RZ ;  /* 0xcd9e8d5706067825 */ /* 0x000fe200078e00ff */
[C---:B------:R-:W-:Y:S02]  /*7610*/  LOP3.LUT R19, R4.reuse, 0xff, RZ, 0xc0, !PT ;  /* 0x000000ff04137812 */ /* 0x040fe400078ec0ff */
[----:B------:R-:W-:Y:S01]  /*7620*/  LOP3.LUT R27, R4, 0xffff, RZ, 0xc0, !PT ;  /* 0x0000ffff041b7812 */ /* 0x000fe200078ec0ff */
[----:B------:R-:W-:Y:S01]  /*7630*/  IMAD.MOV.U32 R71, RZ, RZ, R35 ;  /* 0x000000ffff477224 */ /* 0x000fe200078e0023 */
[----:B------:R-:W-:Y:S01]  /*7640*/  SHF.R.U32.HI R25, RZ, 0x10, R4 ;  /* 0x00000010ff197819 */ /* 0x000fe20000011604 */
[----:B------:R-:W-:Y:S01]  /*7650*/  IMAD.MOV.U32 R70, RZ, RZ, R40 ;  /* 0x000000ffff467224 */ /* 0x000fe200078e0028 */
[----:B------:R-:W-:Y:S01]  /*7660*/  SHF.R.U32.HI R17, RZ, 0x18, R4 ;  /* 0x00000018ff117819 */ /* 0x000fe20000011604 */
[----:B------:R-:W-:Y:S01]  /*7670*/  IMAD.MOV.U32 R48, RZ, RZ, R43 ;  /* 0x000000ffff307224 */ /* 0x000fe200078e002b */
[----:B------:R-:W-:Y:S01]  /*7680*/  LOP3.LUT R2, R5, UR32, R6, 0x96, !PT ;  /* 0x0000002005027c12 */ /* 0x000fe2000f8e9606 */
[----:B------:R-:W-:Y:S01]  /*7690*/  IMAD.WIDE.U32 R4, R13, -0x326172a9, RZ ;  /* 0xcd9e8d570d047825 */ /* 0x000fe200078e00ff */
[----:B------:R-:W-:-:S02]  /*76a0*/  LOP3.LUT R29, R7, UR16, R18, 0x96, !PT ;  /* 0x00000010071d7c12 */ /* 0x000fc4000f8e9612 */
[----:B------:R-:W-:Y:S02]  /*76b0*/  LOP3.LUT R23, R7, UR16, R18, 0x96, !PT ;  /* 0x0000001007177c12 */ /* 0x000fe4000f8e9612 */
[C---:B------:R-:W-:Y:S02]  /*76c0*/  LOP3.LUT R7, R4.reuse, 0xffff, RZ, 0xc0, !PT ;  /* 0x0000ffff04077812 */ /* 0x040fe400078ec0ff */
[----:B------:R-:W-:Y:S02]  /*76d0*/  LOP3.LUT R20, R4, 0xff, RZ, 0xc0, !PT ;  /* 0x000000ff04147812 */ /* 0x000fe400078ec0ff */
[--C-:B------:R-:W-:Y:S02]  /*76e0*/  SHF.R.U32.HI R18, RZ, 0x10, R4.reuse ;  /* 0x00000010ff127819 */ /* 0x100fe40000011604 */
[----:B------:R-:W-:Y:S01]  /*76f0*/  SHF.R.U32.HI R13, RZ, 0x18, R4 ;  /* 0x00000018ff0d7819 */ /* 0x000fe20000011604 */
[----:B------:R-:W-:Y:S01]  /*7700*/  FFMA.FTZ R4, R110, c[0x0][0x23c], -R12 ;  /* 0x00008f006e047a23 */ /* 0x000fe2000001080c */
[----:B------:R-:W-:-:S02]  /*7710*/  LOP3.LUT R6, R5, UR32, R6, 0x96, !PT ;  /* 0x0000002005067c12 */ /* 0x000fc4000f8e9606 */
[----:B------:R-:W-:Y:S01]  /*7720*/  LOP3.LUT R5, R2, 0xff, RZ, 0xc0, !PT ;  /* 0x000000ff02057812 */ /* 0x000fe200078ec0ff */
[----:B------:R1:W-:Y:S01]  /*7730*/  MUFU.EX2 R95, R4 ;  /* 0x00000004005f7308 */ /* 0x0003e20000000800 */
[C---:B------:R-:W-:Y:S02]  /*7740*/  ISETP.GE.U32.AND P1, PT, R78.reuse, R17, PT ;  /* 0x000000114e00720c */ /* 0x040fe40003f26070 */
[----:B------:R-:W-:Y:S02]  /*7750*/  ISETP.GE.U32.AND P6, PT, R78, R5, PT ;  /* 0x000000054e00720c */ /* 0x000fe40003fc6070 */
[----:B------:R-:W-:Y:S02]  /*7760*/  LOP3.LUT R14, R6, 0xff, RZ, 0xc0, !PT ;  /* 0x000000ff060e7812 */ /* 0x000fe400078ec0ff */
[----:B------:R-:W-:Y:S01]  /*7770*/  ISETP.GE.U32.AND P3, PT, R78, R19, PT ;  /* 0x000000134e00720c */ /* 0x000fe20003f66070 */
[----:B-1----:R-:W-:-:S04]  /*7780*/  FFMA.FTZ R4, R102, c[0x0][0x23c], -R12 ;  /* 0x00008f0066047a23 */ /* 0x002fc8000001080c */
[----:B------:R1:W2:Y:S02]  /*7790*/  MUFU.EX2 R79, R4 ;  /* 0x00000004004f7308 */ /* 0x0002a40000000800 */
[----:B-1----:R-:W-:Y:S02]  /*77a0*/  LOP3.LUT R4, R2, 0xffff, RZ, 0xc0, !PT ;  /* 0x0000ffff02047812 */ /* 0x002fe400078ec0ff */
[----:B--2---:R-:W-:Y:S02]  /*77b0*/  F2FP.PACK_AB R5, R79, R95 ;  /* 0x0000005f4f05723e */ /* 0x004fe400000000ff */
[----:B------:R-:W-:Y:S02]  /*77c0*/  SHF.R.U32.HI R4, RZ, 0x8, R4 ;  /* 0x00000008ff047819 */ /* 0x000fe40000011604 */
[----:B------:R-:W-:Y:S02]  /*77d0*/  PRMT R139, R5, 0x7610, R139 ;  /* 0x00007610058b7816 */ /* 0x000fe4000000008b */
[----:B------:R-:W-:-:S02]  /*77e0*/  LOP3.LUT R4, R4, 0xffff, RZ, 0xc0, !PT ;  /* 0x0000ffff04047812 */ /* 0x000fc400078ec0ff */
[----:B------:R-:W-:Y:S01]  /*77f0*/  PRMT R138, R5, 0x7632, R138 ;  /* 0x00007632058a7816 */ /* 0x000fe2000000008a */
[----:B------:R-:W-:Y:S01]  /*7800*/  @!P6 HADD2 R51, -R139.H0_H0, -RZ.H0_H0 ;  /* 0xa00000ff8b33e230 */ /* 0x000fe20000000900 */
[----:B------:R-:W-:Y:S01]  /*7810*/  ISETP.GE.U32.AND P5, PT, R78, R4, PT ;  /* 0x000000044e00720c */ /* 0x000fe20003fa6070 */
[----:B------:R-:W-:Y:S01]  /*7820*/  FFMA.FTZ R4, R112, c[0x0][0x23c], -R0 ;  /* 0x00008f0070047a23 */ /* 0x000fe20000010800 */
[----:B------:R-:W-:Y:S02]  /*7830*/  PRMT R30, R139, 0x5410, R138 ;  /* 0x000054108b1e7816 */ /* 0x000fe4000000008a */
[----:B------:R-:W-:Y:S01]  /*7840*/  @!P6 PRMT R139, R51, 0x5410, RZ ;  /* 0x00005410338be816 */ /* 0x000fe200000000ff */
[----:B------:R1:W-:Y:S01]  /*7850*/  MUFU.EX2 R74, R4 ;  /* 0x00000004004a7308 */ /* 0x0003e20000000800 */
[----:B------:R-:W-:Y:S01]  /*7860*/  LOP3.LUT R5, R25, 0xff, RZ, 0xc0, !PT ;  /* 0x000000ff19057812 */ /* 0x000fe200078ec0ff */
[----:B-1----:R-:W-:-:S06]  /*7870*/  FFMA.FTZ R4, R101, c[0x0][0x23c], -R0 ;  /* 0x00008f0065047a23 */ /* 0x002fcc0000010800 */
[----:B------:R-:W-:Y:S01]  /*7880*/  @!P5 HADD2 R101, -R138.H0_H0, -RZ.H0_H0 ;  /* 0xa00000ff8a65d230 */ /* 0x000fe20000000900 */
[----:B------:R1:W2:Y:S04]  /*7890*/  MUFU.EX2 R73, R4 ;  /* 0x0000000400497308 */ /* 0x0002a80000000800 */
[----:B------:R-:W-:Y:S02]  /*78a0*/  @!P5 PRMT R138, R101, 0x5410, RZ ;  /* 0x00005410658ad816 */ /* 0x000fe400000000ff */
[--C-:B-1----:R-:W-:Y:S02]  /*78b0*/  SHF.R.U32.HI R4, RZ, 0x18, R2.reuse ;  /* 0x00000018ff047819 */ /* 0x102fe40000011602 */
[----:B------:R-:W-:Y:S02]  /*78c0*/  SHF.R.U32.HI R2, RZ, 0x10, R2 ;  /* 0x00000010ff027819 */ /* 0x000fe40000011602 */
[----:B------:R-:W-:-:S02]  /*78d0*/  ISETP.GE.U32.AND P6, PT, R78, R4, PT ;  /* 0x000000044e00720c */ /* 0x000fc40003fc6070 */
[----:B------:R-:W-:Y:S02]  /*78e0*/  LOP3.LUT R2, R2, 0xff, RZ, 0xc0, !PT ;  /* 0x000000ff02027812 */ /* 0x000fe400078ec0ff */
[----:B------:R-:W-:Y:S02]  /*78f0*/  SHF.R.U32.HI R4, RZ, 0x8, R7 ;  /* 0x00000008ff047819 */ /* 0x000fe40000011607 */
[----:B------:R-:W-:Y:S02]  /*7900*/  ISETP.GE.U32.AND P5, PT, R78, R2, PT ;  /* 0x000000024e00720c */ /* 0x000fe40003fa6070 */
[----:B--2---:R-:W-:Y:S02]  /*7910*/  F2FP.PACK_AB R2, R73, R74 ;  /* 0x0000004a4902723e */ /* 0x004fe400000000ff */
[----:B------:R-:W-:Y:S02]  /*7920*/  PRMT R26, R20, 0x5410, R4 ;  /* 0x00005410141a7816 */ /* 0x000fe40000000004 */
[----:B------:R-:W-:-:S02]  /*7930*/  PRMT R137, R2, 0x7632, R137 ;  /* 0x0000763202897816 */ /* 0x000fc40000000089 */
[----:B------:R-:W-:Y:S02]  /*7940*/  PRMT R136, R2, 0x7610, R136 ;  /* 0x0000761002887816 */ /* 0x000fe40000000088 */
[----:B------:R-:W-:Y:S01]  /*7950*/  LOP3.LUT R2, R18, 0xff, RZ, 0xc0, !PT ;  /* 0x000000ff12027812 */ /* 0x000fe200078ec0ff */
[----:B------:R-:W-:Y:S01]  /*7960*/  @!P6 HADD2 R102, -R137.H0_H0, -RZ.H0_H0 ;  /* 0xa00000ff8966e230 */ /* 0x000fe20000000900 */
[----:B------:R-:W-:Y:S01]  /*7970*/  PRMT R28, R136, 0x5410, R137 ;  /* 0x00005410881c7816 */ /* 0x000fe20000000089 */
[----:B------:R-:W-:Y:S01]  /*7980*/  @!P5 HADD2 R110, -R136.H0_H0, -RZ.H0_H0 ;  /* 0xa00000ff886ed230 */ /* 0x000fe20000000900 */
[----:B------:R-:W-:Y:S02]  /*7990*/  PRMT R25, R2, 0x5410, R13 ;  /* 0x0000541002197816 */ /* 0x000fe4000000000d */
[----:B------:R-:W-:Y:S02]  /*79a0*/  @!P6 PRMT R137, R102, 0x5410, RZ ;  /* 0x000054106689e816 */ /* 0x000fe400000000ff */
[----:B------:R-:W-:Y:S01]  /*79b0*/  ISETP.GE.U32.AND P6, PT, R78, R5, PT ;  /* 0x000000054e00720c */ /* 0x000fe20003fc6070 */
[----:B------:R-:W-:Y:S01]  /*79c0*/  IMAD.WIDE.U32 R4, R23, -0x2daee0ad, RZ ;  /* 0xd2511f5317047825 */ /* 0x000fe200078e00ff */
[----:B------:R-:W-:-:S02]  /*79d0*/  SHF.R.U32.HI R13, RZ, 0x10, R6 ;  /* 0x00000010ff0d7819 */ /* 0x000fc40000011606 */
[----:B------:R-:W-:Y:S01]  /*79e0*/  SHF.R.U32.HI R7, RZ, 0x18, R6 ;  /* 0x00000018ff077819 */ /* 0x000fe20000011606 */
[----:B------:R-:W-:Y:S01]  /*79f0*/  IMAD.WIDE.U32 R22, R29, -0x2daee0ad, RZ ;  /* 0xd2511f531d167825 */ /* 0x000fe200078e00ff */
[----:B------:R-:W-:Y:S02]  /*7a00*/  LOP3.LUT R2, R5, UR31, R16, 0x96, !PT ;  /* 0x0000001f05027c12 */ /* 0x000fe4000f8e9610 */
[C---:B------:R-:W-:Y:S02]  /*7a10*/  LOP3.LUT R15, R4.reuse, 0xffff, RZ, 0xc0, !PT ;  /* 0x0000ffff040f7812 */ /* 0x040fe400078ec0ff */
[----:B------:R-:W-:Y:S02]  /*7a20*/  LOP3.LUT R16, R4, 0xff, RZ, 0xc0, !PT ;  /* 0x000000ff04107812 */ /* 0x000fe400078ec0ff */
[--C-:B------:R-:W-:Y:S02]  /*7a30*/  SHF.R.U32.HI R17, RZ, 0x10, R4.reuse ;  /* 0x00000010ff117819 */ /* 0x100fe40000011604 */
[----:B------:R-:W-:-:S02]  /*7a40*/  SHF.R.U32.HI R18, RZ, 0x18, R4 ;  /* 0x00000018ff127819 */ /* 0x000fc40000011604 */
[----:B------:R-:W-:Y:S02]  /*7a50*/  SHF.R.U32.HI R5, RZ, 0x8, R27 ;  /* 0x00000008ff057819 */ /* 0x000fe4000001161b */
[----:B------:R-:W-:Y:S02]  /*7a60*/  LOP3.LUT R4, R6, 0xffff, RZ, 0xc0, !PT ;  /* 0x0000ffff06047812 */ /* 0x000fe400078ec0ff */
[----:B------:R-:W-:Y:S02]  /*7a70*/  LOP3.LUT R6, R5, 0xffff, RZ, 0xc0, !PT ;  /* 0x0000ffff05067812 */ /* 0x000fe400078ec0ff */
[----:B------:R-:W-:Y:S02]  /*7a80*/  SHF.R.U32.HI R5, RZ, 0x8, R4 ;  /* 0x00000008ff057819 */ /* 0x000fe40000011604 */
[----:B------:R-:W-:Y:S02]  /*7a90*/  LOP3.LUT R4, R13, 0xff, RZ, 0xc0, !PT ;  /* 0x000000ff0d047812 */ /* 0x000fe400078ec0ff */
[----:B------:R-:W-:Y:S01]  /*7aa0*/  PRMT R20, R14, 0x5410, R5 ;  /* 0x000054100e147816 */ /* 0x000fe20000000005 */
[----:B------:R-:W-:Y:S01]  /*7ab0*/  FFMA.FTZ R5, R119, c[0x0][0x23c], -R12 ;  /* 0x00008f0077057a23 */ /* 0x000fe2000001080c */
[----:B------:R-:W-:-:S02]  /*7ac0*/  PRMT R19, R4, 0x5410, R7 ;  /* 0x0000541004137816 */ /* 0x000fc40000000007 */
[----:B------:R-:W-:Y:S01]  /*7ad0*/  SHF.R.U32.HI R4, RZ, 0x8, R15 ;  /* 0x00000008ff047819 */ /* 0x000fe2000001160f */
[----:B------:R1:W-:Y:S01]  /*7ae0*/  MUFU.EX2 R181, R5 ;  /* 0x0000000500b57308 */ /* 0x0003e20000000800 */
[----:B------:R-:W-:Y:S02]  /*7af0*/  SHF.R.U32.HI R7, RZ, 0x10, R2 ;  /* 0x00000010ff077819 */ /* 0x000fe40000011602 */
[----:B------:R-:W-:Y:S02]  /*7b00*/  @!P5 PRMT R136, R110, 0x5410, RZ ;  /* 0x000054106e88d816 */ /* 0x000fe400000000ff */
[----:B------:R-:W-:Y:S02]  /*7b10*/  ISETP.GE.U32.AND P5, PT, R78, R6, PT ;  /* 0x000000064e00720c */ /* 0x000fe40003fa6070 */
[----:B------:R-:W-:Y:S02]  /*7b20*/  PRMT R15, R16, 0x5410, R4 ;  /* 0x00005410100f7816 */ /* 0x000fe40000000004 */
[----:B------:R-:W-:-:S02]  /*7b30*/  LOP3.LUT R4, R2, 0xffff, RZ, 0xc0, !PT ;  /* 0x0000ffff02047812 */ /* 0x000fc400078ec0ff */
[----:B------:R-:W-:Y:S01]  /*7b40*/  LOP3.LUT R13, R2, 0xff, RZ, 0xc0, !PT ;  /* 0x000000ff020d7812 */ /* 0x000fe200078ec0ff */
[--C-:B------:R-:W-:Y:S01]  /*7b50*/  HSET2.LE.AND R15, R15, R93.reuse, PT ;  /* 0x0000005d0f0f7233 */ /* 0x100fe20003803000 */
[----:B------:R-:W-:Y:S02]  /*7b60*/  SHF.R.U32.HI R6, RZ, 0x18, R2 ;  /* 0x00000018ff067819 */ /* 0x000fe40000011602 */
[----:B------:R-:W-:Y:S01]  /*7b70*/  LOP3.LUT R2, R7, 0xff, RZ, 0xc0, !PT ;  /* 0x000000ff07027812 */ /* 0x000fe200078ec0ff */
[----:B-1----:R-:W-:Y:S01]  /*7b80*/  FFMA.FTZ R5, R103, c[0x0][0x23c], -R12 ;  /* 0x00008f0067057a23 */ /* 0x002fe2000001080c */
[----:B------:R-:W-:Y:S01]  /*7b90*/  SHF.R.U32.HI R4, RZ, 0x8, R4 ;  /* 0x00000008ff047819 */ /* 0x000fe20000011604 */
[--C-:B------:R-:W-:Y:S01]  /*7ba0*/  HSET2.LE.AND R7, R25, R93.reuse, PT ;  /* 0x0000005d19077233 */ /* 0x100fe20003803000 */
[----:B------:R-:W-:Y:S01]  /*7bb0*/  PRMT R14, R2, 0x5410, R6 ;  /* 0x00005410020e7816 */ /* 0x000fe20000000006 */
[----:B------:R1:W2:Y:S01]  /*7bc0*/  MUFU.EX2 R76, R5 ;  /* 0x00000005004c7308 */ /* 0x0002a20000000800 */
[----:B------:R-:W-:Y:S01]  /*7bd0*/  FFMA.FTZ R2, R114, c[0x0][0x23c], -R0 ;  /* 0x00008f0072027a23 */ /* 0x000fe20000010800 */
[----:B------:R-:W-:Y:S01]  /*7be0*/  PRMT R13, R13, 0x5410, R4 ;  /* 0x000054100d0d7816 */ /* 0x000fe20000000004 */
[----:B------:R-:W-:Y:S01]  /*7bf0*/  FFMA.FTZ R4, R108, c[0x0][0x23c], -R0 ;  /* 0x00008f006c047a23 */ /* 0x000fe20000010800 */
[----:B------:R-:W-:Y:S01]  /*7c00*/  LOP3.LUT R21, R23, UR31, R24, 0x96, !PT ;  /* 0x0000001f17157c12 */ /* 0x000fe2000f8e9618 */
[----:B------:R-:W-:-:S02]  /*7c10*/  HSET2.LE.AND R6, R26, R93, PT ;  /* 0x0000005d1a067233 */ /* 0x000fc40003803000 */
[--C-:B------:R-:W-:Y:S01]  /*7c20*/  HSET2.LE.AND R13, R13, R93.reuse, PT ;  /* 0x0000005d0d0d7233 */ /* 0x100fe20003803000 */
[----:B------:R3:W-:Y:S01]  /*7c30*/  MUFU.EX2 R182, R2 ;  /* 0x0000000200b67308 */ /* 0x0007e20000000800 */
[----:B------:R-:W-:Y:S01]  /*7c40*/  HSET2.LE.AND R14, R14, R93, PT ;  /* 0x0000005d0e0e7233 */ /* 0x000fe20003803000 */
[----:B-1----:R-:W-:-:S06]  /*7c50*/  LOP3.LUT R5, R17, 0xff, RZ, 0xc0, !PT ;  /* 0x000000ff11057812 */ /* 0x002fcc00078ec0ff */
[----:B------:R1:W-:Y:S01]  /*7c60*/  MUFU.EX2 R72, R4 ;  /* 0x0000000400487308 */ /* 0x0003e20000000800 */
[----:B------:R-:W-:Y:S01]  /*7c70*/  FFMA.FTZ R17, R117, c[0x0][0x23c], -R12 ;  /* 0x00008f0075117a23 */ /* 0x000fe2000001080c */
[----:B------:R-:W-:Y:S02]  /*7c80*/  PRMT R16, R5, 0x5410, R18 ;  /* 0x0000541005107816 */ /* 0x000fe40000000012 */
[----:B--2---:R-:W-:Y:S01]  /*7c90*/  F2FP.PACK_AB R5, R76, R181 ;  /* 0x000000b54c05723e */ /* 0x004fe200000000ff */
[----:B---3--:R-:W-:-:S03]  /*7ca0*/  FFMA.FTZ R2, R116, c[0x0][0x23c], -R0 ;  /* 0x00008f0074027a23 */ /* 0x008fc60000010800 */
[----:B------:R-:W-:Y:S01]  /*7cb0*/  MUFU.EX2 R64, R17 ;  /* 0x0000001100407308 */ /* 0x000fe20000000800 */
[C---:B------:R-:W-:Y:S01]  /*7cc0*/  PRMT R103, R5.reuse, 0x7610, R103 ;  /* 0x0000761005677816 */ /* 0x040fe20000000067 */
[--C-:B------:R-:W-:Y:S01]  /*7cd0*/  HSET2.LE.AND R16, R16, R93.reuse, PT ;  /* 0x0000005d10107233 */ /* 0x100fe20003803000 */
[----:B------:R-:W-:Y:S01]  /*7ce0*/  PRMT R102, R5, 0x7632, R102 ;  /* 0x0000763205667816 */ /* 0x000fe20000000066 */
[----:B------:R-:W-:Y:S01]  /*7cf0*/  HSET2.LE.AND R5, R19, R93, PT ;  /* 0x0000005d13057233 */ /* 0x000fe20003803000 */
[----:B------:R-:W-:Y:S01]  /*7d00*/  FFMA.FTZ R19, R113, c[0x0][0x23c], -R0 ;  /* 0x00008f0071137a23 */ /* 0x000fe20000010800 */
[----:B------:R-:W-:Y:S01]  /*7d10*/  @!P3 HADD2 R112, -R103.H0_H0, -RZ.H0_H0 ;  /* 0xa00000ff6770b230 */ /* 0x000fe20000000900 */
[----:B------:R-:W-:Y:S01]  /*7d20*/  PRMT R18, R103, 0x5410, R102 ;  /* 0x0000541067127816 */ /* 0x000fe20000000066 */
[----:B------:R2:W3:Y:S01]  /*7d30*/  MUFU.EX2 R77, R2 ;  /* 0x00000002004d7308 */ /* 0x0004e20000000800 */
[----:B-1----:R-:W-:Y:S01]  /*7d40*/  FFMA.FTZ R4, R109, c[0x0][0x23c], -R0 ;  /* 0x00008f006d047a23 */ /* 0x002fe20000010800 */
[----:B------:R-:W-:Y:S01]  /*7d50*/  @!P5 HADD2 R108, -R102.H0_H0, -RZ.H0_H0 ;  /* 0xa00000ff666cd230 */ /* 0x000fe20000000900 */
[----:B------:R-:W-:-:S02]  /*7d60*/  @!P3 PRMT R103, R112, 0x5410, RZ ;  /* 0x000054107067b816 */ /* 0x000fc400000000ff */
[----:B------:R-:W-:Y:S02]  /*7d70*/  LOP3.LUT R6, R6, R18, RZ, 0xc0, !PT ;  /* 0x0000001206067212 */ /* 0x000fe400078ec0ff */
[----:B------:R-:W-:Y:S01]  /*7d80*/  @!P5 PRMT R102, R108, 0x5410, RZ ;  /* 0x000054106c66d816 */ /* 0x000fe200000000ff */
[----:B------:R1:W-:Y:S01]  /*7d90*/  MUFU.EX2 R66, R4 ;  /* 0x0000000400427308 */ /* 0x0003e20000000800 */
[----:B------:R-:W-:Y:S02]  /*7da0*/  LOP3.LUT R5, R5, R28, RZ, 0xc0, !PT ;  /* 0x0000001c05057212 */ /* 0x000fe400078ec0ff */
[----:B--2---:R-:W-:-:S05]  /*7db0*/  LOP3.LUT R2, R21, 0xffff, RZ, 0xc0, !PT ;  /* 0x0000ffff15027812 */ /* 0x004fca00078ec0ff */
[----:B------:R-:W-:Y:S01]  /*7dc0*/  MUFU.EX2 R68, R19 ;  /* 0x0000001300447308 */ /* 0x000fe20000000800 */
[----:B------:R-:W-:Y:S01]  /*7dd0*/  SHF.R.U32.HI R2, RZ, 0x8, R2 ;  /* 0x00000008ff027819 */ /* 0x000fe20000011602 */
[----:B-1----:R-:W-:-:S03]  /*7de0*/  FFMA.FTZ R4, R111, c[0x0][0x23c], -R0 ;  /* 0x00008f006f047a23 */ /* 0x002fc60000010800 */
[----:B------:R-:W-:Y:S01]  /*7df0*/  LOP3.LUT R2, R2, 0xffff, RZ, 0xc0, !PT ;  /* 0x0000ffff02027812 */ /* 0x000fe200078ec0ff */
[--C-:B------:R-:W-:Y:S02]  /*7e00*/  FFMA.FTZ R0, R118, c[0x0][0x23c], -R12.reuse ;  /* 0x00008f0076007a23 */ /* 0x100fe4000001080c */
[----:B------:R1:W-:Y:S01]  /*7e10*/  MUFU.EX2 R45, R4 ;  /* 0x00000004002d7308 */ /* 0x0003e20000000800 */
[----:B------:R-:W-:Y:S01]  /*7e20*/  ISETP.GE.U32.AND P3, PT, R78, R2, PT ;  /* 0x000000024e00720c */ /* 0x000fe20003f66070 */
[----:B------:R-:W-:Y:S01]  /*7e30*/  HSET2.LE.AND R2, R20, R93, PT ;  /* 0x0000005d14027233 */ /* 0x000fe20003803000 */
[----:B------:R-:W-:Y:S05]  /*7e40*/  LDSM.16.MT88.4 R116, [R178+0xd800] ;  /* 0x00d80000b274783b */ /* 0x000fea0000004200 */
[----:B------:R3:W-:Y:S01]  /*7e50*/  MUFU.EX2 R44, R0 ;  /* 0x00000000002c7308 */ /* 0x0007e20000000800 */
[----:B-1----:R-:W-:-:S02]  /*7e60*/  FFMA.FTZ R4, R120, c[0x0][0x23c], -R12 ;  /* 0x00008f0078047a23 */ /* 0x002fc4000001080c */
[----:B------:R-:W-:-:S05]  /*7e70*/  FFMA.FTZ R12, R115, c[0x0][0x23c], -R12 ;  /* 0x00008f00730c7a23 */ /* 0x000fca000001080c */
[----:B------:R1:W2:Y:S01]  /*7e80*/  MUFU.EX2 R75, R4 ;  /* 0x00000004004b7308 */ /* 0x0002a20000000800 */
[----:B---3--:R-:W-:-:S04]  /*7e90*/  F2FP.PACK_AB R0, R77, R182 ;  /* 0x000000b64d00723e */ /* 0x008fc800000000ff */
[----:B------:R-:W-:-:S03]  /*7ea0*/  PRMT R101, R0, 0x7632, R101 ;  /* 0x0000763200657816 */ /* 0x000fc60000000065 */
[----:B------:R-:W3:Y:S01]  /*7eb0*/  MUFU.EX2 R176, R12 ;  /* 0x0000000c00b07308 */ /* 0x000ee20000000800 */
[----:B------:R-:W-:Y:S01]  /*7ec0*/  PRMT R27, R0, 0x7610, R27 ;  /* 0x00007610001b7816 */ /* 0x000fe2000000001b */
[----:B------:R-:W-:-:S03]  /*7ed0*/  @!P1 HADD2 R109, -R101.H0_H0, -RZ.H0_H0 ;  /* 0xa00000ff656d9230 */ /* 0x000fc60000000900 */
[----:B------:R-:W-:Y:S02]  /*7ee0*/  PRMT R0, R27, 0x5410, R101 ;  /* 0x000054101b007816 */ /* 0x000fe40000000065 */
[----:B-1----:R-:W-:Y:S02]  /*7ef0*/  LOP3.LUT R4, R2, R30, RZ, 0xc0, !PT ;  /* 0x0000001e02047212 */ /* 0x002fe400078ec0ff */
[----:B------:R-:W-:Y:S02]  /*7f00*/  LOP3.LUT R2, R21, 0xff, RZ, 0xc0, !PT ;  /* 0x000000ff15027812 */ /* 0x000fe400078ec0ff */
[----:B------:R-:W-:Y:S02]  /*7f10*/  LOP3.LUT R7, R7, R0, RZ, 0xc0, !PT ;  /* 0x0000000007077212 */ /* 0x000fe400078ec0ff */
[----:B------:R-:W-:Y:S02]  /*7f20*/  SHF.R.U32.HI R0, RZ, 0x18, R21 ;  /* 0x00000018ff007819 */ /* 0x000fe40000011615 */
[----:B------:R-:W-:-:S02]  /*7f30*/  ISETP.GE.U32.AND P5, PT, R78, R2, PT ;  /* 0x000000024e00720c */ /* 0x000fc40003fa6070 */
[----:B--2---:R-:W-:Y:S02]  /*7f40*/  F2FP.PACK_AB R2, R44, R75 ;  /* 0x0000004b2c02723e */ /* 0x004fe400000000ff */
[----:B------:R-:W-:Y:S02]  /*7f50*/  @!P1 PRMT R101, R109, 0x5410, RZ ;  /* 0x000054106d659816 */ /* 0x000fe400000000ff */
[----:B------:R-:W-:Y:S01]  /*7f60*/  ISETP.GE.U32.AND P1, PT, R78, R0, PT ;  /* 0x000000004e00720c */ /* 0x000fe20003f26070 */
[----:B------:R-:W-:Y:S01]  /*7f70*/  IMAD.MOV.U32 R78, RZ, RZ, R42 ;  /* 0x000000ffff4e7224 */ /* 0x000fe200078e002a */
[----:B------:R-:W-:Y:S01]  /*7f80*/  F2FP.PACK_AB R0, R66, R72 ;  /* 0x000000484200723e */ /* 0x000fe200000000ff */
[----:B------:R-:W-:Y:S01]  /*7f90*/  LDSM.16.MT88.4 R108, [R177+0xd800] ;  /* 0x00d80000b16c783b */ /* 0x000fe20000004200 */
[C---:B------:R-:W-:Y:S02]  /*7fa0*/  PRMT R26, R2.reuse, 0x7610, R26 ;  /* 0x00007610021a7816 */ /* 0x040fe4000000001a */
[----:B------:R-:W-:-:S02]  /*7fb0*/  PRMT R25, R2, 0x7632, R25 ;  /* 0x0000763202197816 */ /* 0x000fc40000000019 */
[C---:B------:R-:W-:Y:S02]  /*7fc0*/  PRMT R24, R0.reuse, 0x7632, R24 ;  /* 0x0000763200187816 */ /* 0x040fe40000000018 */
[----:B------:R-:W-:Y:S02]  /*7fd0*/  PRMT R20, R0, 0x7610, R20 ;  /* 0x0000761000147816 */ /* 0x000fe40000000014 */
[----:B------:R-:W-:Y:S02]  /*7fe0*/  PRMT R0, R26, 0x5410, R25 ;  /* 0x000054101a007816 */ /* 0x000fe40000000019 */
[----:B---3--:R-:W-:Y:S02]  /*7ff0*/  F2FP.PACK_AB R2, R176, R64 ;  /* 0x00000040b002723e */ /* 0x008fe400000000ff */
[----:B------:R-:W-:Y:S02]  /*8000*/  LOP3.LUT R96, R13, R0, RZ, 0xc0, !PT ;  /* 0x000000000d607212 */ /* 0x000fe400078ec0ff */
[----:B------:R-:W-:-:S02]  /*8010*/  PRMT R0, R20, 0x5410, R24 ;  /* 0x0000541014007816 */ /* 0x000fc40000000018 */
[----:B------:R-:W-:Y:S02]  /*8020*/  PRMT R19, R2, 0x7610, R19 ;  /* 0x0000761002137816 */ /* 0x000fe40000000013 */
[----:B------:R-:W-:Y:S02]  /*8030*/  LOP3.LUT R97, R14, R0, RZ, 0xc0, !PT ;  /* 0x000000000e617212 */ /* 0x000fe400078ec0ff */
[----:B------:R-:W-:Y:S02]  /*8040*/  F2FP.PACK_AB R0, R68, R45 ;  /* 0x0000002d4400723e */ /* 0x000fe400000000ff */
[----:B------:R-:W-:Y:S02]  /*8050*/  PRMT R18, R2, 0x7632, R18 ;  /* 0x0000763202127816 */ /* 0x000fe40000000012 */
[C---:B------:R-:W-:Y:S02]  /*8060*/  PRMT R17, R0.reuse, 0x7610, R17 ;  /* 0x0000761000117816 */ /* 0x040fe40000000011 */
[----:B------:R-:W-:-:S02]  /*8070*/  PRMT R2, R0, 0x7632, R2 ;  /* 0x0000763200027816 */ /* 0x000fc40000000002 */
[----:B------:R-:W-:-:S04]  /*8080*/  PRMT R0, R19, 0x5410, R18 ;  /* 0x0000541013007816 */ /* 0x000fc80000000012 */
[----:B------:R-:W-:Y:S02]  /*8090*/  LOP3.LUT R98, R15, R0, RZ, 0xc0, !PT ;  /* 0x000000000f627212 */ /* 0x000fe400078ec0ff */
[----:B------:R-:W1:Y:S01]  /*80a0*/  LDSM.16.MT88.4 R12, [R179+0x10800] ;  /* 0x01080000b30c783b */ /* 0x000e620000004200 */
[----:B------:R-:W-:-:S04]  /*80b0*/  PRMT R0, R17, 0x5410, R2 ;  /* 0x0000541011007816 */ /* 0x000fc80000000002 */
[----:B------:R-:W-:Y:S01]  /*80c0*/  LOP3.LUT R99, R16, R0, RZ, 0xc0, !PT ;  /* 0x0000000010637212 */ /* 0x000fe200078ec0ff */
[----:B------:R-:W-:Y:S01]  /*80d0*/  IMAD.MOV.U32 R16, RZ, RZ, R68 ;  /* 0x000000ffff107224 */ /* 0x000fe200078e0044 */
[C---:B-1----:R-:W-:Y:S08]  /*80e0*/  HMMA.16816.F32 R36, R8.reuse, R12, R104 ;  /* 0x0000000c0824723c */ /* 0x042ff00000001868 */
[----:B------:R-:W-:Y:S01]  /*80f0*/  HMMA.16816.F32 R32, R8, R14, R88 ;  /* 0x0000000e0820723c */ /* 0x000fe20000001858 */
[----:B------:R-:W1:Y:S04]  /*8100*/  LDSM.16.MT88.4 R8, [R177+0xd000] ;  /* 0x00d00000b108783b */ /* 0x000e680000004200 */
[----:B------:R-:W2:Y:S03]  /*8110*/  LDSM.16.MT88.4 R12, [R178+0xd000] ;  /* 0x00d00000b20c783b */ /* 0x000ea60000004200 */
        /* <DEDUP_REMOVED lines=22> */
[----:B-1----:R-:W-:Y:S07]  /*8280*/  HMMA.16816.F32 R120, R4, R8, R236 ;  /* 0x000000080478723c */ /* 0x002fee00000018ec */
[----:B------:R-:W-:Y:S02]  /*8290*/  IMAD.MOV.U32 R238, RZ, RZ, R46 ;  /* 0x000000ffffee7224 */ /* 0x000fe400078e002e */
[----:B------:R-:W-:-:S02]  /*82a0*/  IMAD.MOV.U32 R237, RZ, RZ, R47 ;  /* 0x000000ffffed7224 */ /* 0x000fc400078e002f */
[----:B------:R-:W-:Y:S01]  /*82b0*/  HMMA.16816.F32 R44, R4, R10, R228 ;  /* 0x0000000a042c723c */ /* 0x000fe200000018e4 */
[----:B------:R-:W1:Y:S01]  /*82c0*/  LDSM.16.MT88.4 R8, [R177+0xf000] ;  /* 0x00f00000b108783b */ /* 0x000e620000004200 */
[----:B------:R-:W-:Y:S02]  /*82d0*/  IMAD.MOV.U32 R236, RZ, RZ, R48 ;  /* 0x000000ffffec7224 */ /* 0x000fe400078e0030 */
[----:B------:R-:W-:-:S03]  /*82e0*/  IMAD.MOV.U32 R239, RZ, RZ, R49 ;  /* 0x000000ffffef7224 */ /* 0x000fc600078e0031 */
[----:B------:R-:W-:Y:S01]  /*82f0*/  IMAD.MOV.U32 R230, RZ, RZ, R50 ;  /* 0x000000ffffe67224 */ /* 0x000fe200078e0032 */
[----:B--2---:R-:W-:Y:S01]  /*8300*/  HMMA.16816.F32 R128, R4, R12, R128 ;  /* 0x0000000c0480723c */ /* 0x004fe20000001880 */
[----:B------:R-:W-:Y:S02]  /*8310*/  IMAD.MOV.U32 R231, RZ, RZ, R54 ;  /* 0x000000ffffe77224 */ /* 0x000fe400078e0036 */
[----:B------:R-:W-:Y:S02]  /*8320*/  IMAD.MOV.U32 R228, RZ, RZ, R65 ;  /* 0x000000ffffe47224 */ /* 0x000fe400078e0041 */
[----:B------:R-:W-:-:S03]  /*8330*/  IMAD.MOV.U32 R229, RZ, RZ, R92 ;  /* 0x000000ffffe57224 */ /* 0x000fc600078e005c */
[----:B------:R-:W-:Y:S01]  /*8340*/  HMMA.16816.F32 R48, R4, R14, R224 ;  /* 0x0000000e0430723c */ /* 0x000fe200000018e0 */
[----:B------:R-:W-:Y:S06]  /*8350*/  LDSM.16.MT88.4 R12, [R178+0xf000] ;  /* 0x00f00000b20c783b */ /* 0x000fec0000004200 */
[----:B------:R-:W-:Y:S02]  /*8360*/  IMAD.MOV.U32 R225, RZ, RZ, R52 ;  /* 0x000000ffffe17224 */ /* 0x000fe400078e0034 */
[----:B------:R-:W-:Y:S02]  /*8370*/  IMAD.MOV.U32 R227, RZ, RZ, R53 ;  /* 0x000000ffffe37224 */ /* 0x000fe400078e0035 */
[----:B------:R-:W-:-:S02]  /*8380*/  IMAD.MOV.U32 R224, RZ, RZ, R55 ;  /* 0x000000ffffe07224 */ /* 0x000fc400078e0037 */
[----:B------:R-:W-:Y:S01]  /*8390*/  IMAD.MOV.U32 R226, RZ, RZ, R70 ;  /* 0x000000ffffe27224 */ /* 0x000fe200078e0046 */
[C---:B-1----:R-:W-:Y:S01]  /*83a0*/  HMMA.16816.F32 R52, R4.reuse, R8, R220 ;  /* 0x000000080434723c */ /* 0x042fe200000018dc */
[----:B------:R1:W2:Y:S06]  /*83b0*/  LDL.LU.S16 R220, [R1+0x4] ;  /* 0x0000040001dc7983 */ /* 0x0002ac0000300600 */
[----:B------:R-:W-:Y:S01]  /*83c0*/  IMAD.MOV.U32 R223, RZ, RZ, R71 ;  /* 0x000000ffffdf7224 */ /* 0x000fe200078e0047 */
[C---:B------:R-:W-:Y:S01]  /*83d0*/  HMMA.16816.F32 R64, R4.reuse, R10, R216 ;  /* 0x0000000a0440723c */ /* 0x040fe200000018d8 */
[----:B------:R-:W3:Y:S07]  /*83e0*/  LDSM.16.MT88.4 R8, [R180+0xf000] ;  /* 0x00f00000b408783b */ /* 0x000eee0000004200 */
[C---:B---3--:R-:W-:Y:S08]  /*83f0*/  HMMA.16816.F32 R76, R4.reuse, R8, R84 ;  /* 0x00000008044c723c */ /* 0x048ff00000001854 */
[C---:B------:R-:W-:Y:S01]  /*8400*/  HMMA.16816.F32 R80, R4.reuse, R10, R80 ;  /* 0x0000000a0450723c */ /* 0x040fe20000001850 */
[----:B------:R-:W3:Y:S07]  /*8410*/  LDSM.16.MT88.4 R8, [R177+0x11000] ;  /* 0x01100000b108783b */ /* 0x000eee0000004200 */
[C---:B---3--:R-:W-:Y:S08]  /*8420*/  HMMA.16816.F32 R92, R4.reuse, R8, R124 ;  /* 0x00000008045c723c */ /* 0x048ff0000000187c */
[C---:B------:R-:W-:Y:S08]  /*8430*/  HMMA.16816.F32 R68, R4.reuse, R12, R212 ;  /* 0x0000000c0444723c */ /* 0x040ff000000018d4 */
[----:B------:R-:W-:Y:S01]  /*8440*/  HMMA.16816.F32 R72, R4, R14, R160 ;  /* 0x0000000e0448723c */ /* 0x000fe200000018a0 */
[----:B------:R-:W-:Y:S07]  /*8450*/  LDSM.16.MT88.4 R12, [R179+0xf000] ;  /* 0x00f00000b30c783b */ /* 0x000fee0000004200 */
[----:B------:R-:W-:Y:S01]  /*8460*/  HMMA.16816.F32 R112, R96, R116, R112 ;  /* 0x000000746070723c */ /* 0x000fe20000001870 */
[----:B--2---:R-:W-:-:S07]  /*8470*/  @!P6 HADD2 R220, -R27.H0_H0, -RZ.H0_H0 ;  /* 0xa00000ff1bdce230 */ /* 0x004fce0000000900 */
[----:B------:R-:W-:Y:S01]  /*8480*/  HMMA.16816.F32 R148, R4, R10, R148 ;  /* 0x0000000a0494723c */ /* 0x000fe20000001894 */
[----:B------:R-:W2:Y:S01]  /*8490*/  LDSM.16.MT88.4 R8, [R180+0x11000] ;  /* 0x01100000b408783b */ /* 0x000ea20000004200 */
[----:B------:R-:W3:Y:S01]  /*84a0*/  LDC.U8 R222, c[0x0][0x2d8] ;  /* 0x0000b600ffde7b82 */ /* 0x000ee20000000000 */
[----:B------:R-:W-:-:S05]  /*84b0*/  SHF.R.U32.HI R0, RZ, 0x10, R21 ;  /* 0x00000010ff007819 */ /* 0x000fca0000011615 */
[C---:B------:R-:W-:Y:S01]  /*84c0*/  HMMA.16816.F32 R104, R96.reuse, R108, R104 ;  /* 0x0000006c6068723c */ /* 0x040fe20000001868 */
[----:B------:R-:W-:Y:S01]  /*84d0*/  IMAD.MOV.U32 R221, RZ, RZ, R223 ;  /* 0x000000ffffdd7224 */ /* 0x000fe200078e00df */
[----:B------:R-:W-:Y:S06]  /*84e0*/  LDSM.16.MT88.4 R124, [R180+0xd800] ;  /* 0x00d80000b47c783b */ /* 0x000fec0000004200 */
[----:B------:R-:W-:Y:S01]  /*84f0*/  HMMA.16816.F32 R116, R96, R118, R40 ;  /* 0x000000766074723c */ /* 0x000fe20000001828 */
[----:B------:R-:W-:Y:S07]  /*8500*/  LDSM.16.MT88.4 R40, [R177+0xf800] ;  /* 0x00f80000b128783b */ /* 0x000fee0000004200 */
[C---:B--2---:R-:W-:Y:S08]  /*8510*/  HMMA.16816.F32 R168, R4.reuse, R8, R168 ;  /* 0x0000000804a8723c */ /* 0x044ff000000018a8 */
[C---:B------:R-:W-:Y:S01]  /*8520*/  HMMA.16816.F32 R172, R4.reuse, R10, R172 ;  /* 0x0000000a04ac723c */ /* 0x040fe200000018ac */
[----:B------:R-:W2:Y:S07]  /*8530*/  LDSM.16.MT88.4 R8, [R179+0x11000] ;  /* 0x01100000b308783b */ /* 0x000eae0000004200 */
[C---:B------:R-:W-:Y:S08]  /*8540*/  HMMA.16816.F32 R84, R4.reuse, R12, R208 ;  /* 0x0000000c0454723c */ /* 0x040ff000000018d0 */
[----:B--2---:R-:W-:Y:S08]  /*8550*/  HMMA.16816.F32 R208, R4, R8, R36 ;  /* 0x0000000804d0723c */ /* 0x004ff00000001824 */
[C---:B------:R-:W-:Y:S08]  /*8560*/  HMMA.16816.F32 R36, R96.reuse, R40, R52 ;  /* 0x000000286024723c */ /* 0x040ff00000001834 */
[----:B------:R-:W-:Y:S07]  /*8570*/  HMMA.16816.F32 R40, R96, R42, R64 ;  /* 0x0000002a6028723c */ /* 0x000fee0000001840 */
[----:B------:R-:W-:-:S04]  /*8580*/  PRMT R66, R220, 0x7610, R66 ;  /* 0x00007610dc427816 */ /* 0x000fc80000000042 */
[----:B------:R-:W-:Y:S02]  /*8590*/  @!P6 PRMT R27, R66, 0x5410, RZ ;  /* 0x00005410421be816 */ /* 0x000fe400000000ff */
[----:B------:R1:W2:Y:S01]  /*85a0*/  LDL.LU.S16 R66, [R1+0x8] ;  /* 0x0000080001427983 */ /* 0x0002a20000300600 */
[----:B------:R-:W-:-:S04]  /*85b0*/  LOP3.LUT R0, R0, 0xff, RZ, 0xc0, !PT ;  /* 0x000000ff00007812 */ /* 0x000fc800078ec0ff */
[----:B---3--:R-:W-:Y:S02]  /*85c0*/  ISETP.GE.U32.AND P6, PT, R222, R0, PT ;  /* 0x00000000de00720c */ /* 0x008fe40003fc6070 */
[----:B------:R-:W-:-:S04]  /*85d0*/  LOP3.LUT R0, R60, 0xffff, RZ, 0xc0, !PT ;  /* 0x0000ffff3c007812 */ /* 0x000fc800078ec0ff */
[----:B------:R-:W-:-:S04]  /*85e0*/  SHF.R.U32.HI R0, RZ, 0x8, R0 ;  /* 0x00000008ff007819 */ /* 0x000fc80000011600 */
[----:B------:R-:W-:Y:S01]  /*85f0*/  LOP3.LUT R0, R0, 0xffff, RZ, 0xc0, !PT ;  /* 0x0000ffff00007812 */ /* 0x000fe200078ec0ff */
[----:B------:R-:W-:Y:S01]  /*8600*/  HMMA.16816.F32 R88, R4, R14, R132 ;  /* 0x0000000e0458723c */ /* 0x000fe20000001884 */
[----:B------:R-:W3:Y:S07]  /*8610*/  LDSM.16.MT88.4 R12, [R178+0x11000] ;  /* 0x01100000b20c783b */ /* 0x000eee0000004200 */
[----:B------:R-:W-:Y:S01]  /*8620*/  HMMA.16816.F32 R108, R96, R110, R28 ;  /* 0x0000006e606c723c */ /* 0x000fe2000000181c */
[----:B------:R-:W-:Y:S01]  /*8630*/  IMAD.MOV.U32 R223, RZ, RZ, R224 ;  /* 0x000000ffffdf7224 */ /* 0x000fe200078e00e0 */
[----:B------:R-:W-:Y:S01]  /*8640*/  LDSM.16.MT88.4 R132, [R179+0xd800] ;  /* 0x00d80000b384783b */ /* 0x000fe20000004200 */
[----:B--2---:R-:W-:-:S05]  /*8650*/  @!P5 HADD2 R66, -R26.H0_H0, -RZ.H0_H0 ;  /* 0xa00000ff1a42d230 */ /* 0x004fca0000000900 */
[----:B------:R-:W-:Y:S02]  /*8660*/  PRMT R65, R66, 0x7610, R65 ;  /* 0x0000761042417816 */ /* 0x000fe40000000041 */
[----:B------:R1:W2:Y:S02]  /*8670*/  LDL.LU.S16 R66, [R1+0x10] ;  /* 0x0000100001427983 */ /* 0x0002a40000300600 */
[----:B------:R-:W-:Y:S02]  /*8680*/  @!P5 PRMT R26, R65, 0x5410, RZ ;  /* 0x00005410411ad816 */ /* 0x000fe400000000ff */
[----:B------:R-:W-:Y:S02]  /*8690*/  ISETP.GE.U32.AND P5, PT, R222, R0, PT ;  /* 0x00000000de00720c */ /* 0x000fe40003fa6070 */
[----:B------:R1:W4:Y:S01]  /*86a0*/  LDL.LU.S16 R0, [R1+0xc] ;  /* 0x00000c0001007983 */ /* 0x0003220000300600 */
[----:B---3--:R-:W-:Y:S03]  /*86b0*/  HMMA.16816.F32 R160, R4, R12, R56 ;  /* 0x0000000c04a0723c */ /* 0x008fe60000001838 */
[----:B------:R-:W3:Y:S05]  /*86c0*/  LDSM.16.MT88.4 R56, [R180+0xf800] ;  /* 0x00f80000b438783b */ /* 0x000eea0000004200 */
[----:B---3--:R-:W-:Y:S01]  /*86d0*/  HMMA.16816.F32 R52, R96, R56, R76 ;  /* 0x000000386034723c */ /* 0x008fe2000000184c */
[----:B----4-:R-:W-:-:S06]  /*86e0*/  @!P1 HADD2 R0, -R24.H0_H0, -RZ.H0_H0 ;  /* 0xa00000ff18009230 */ /* 0x010fcc0000000900 */
[----:B------:R-:W-:-:S04]  /*86f0*/  PRMT R57, R0, 0x7610, R57 ;  /* 0x0000761000397816 */ /* 0x000fc80000000039 */
[----:B------:R-:W-:Y:S02]  /*8700*/  @!P1 PRMT R24, R57, 0x5410, RZ ;  /* 0x0000541039189816 */ /* 0x000fe400000000ff */
[----:B------:R1:W3:Y:S01]  /*8710*/  LDL.LU.S16 R57, [R1+0x14] ;  /* 0x0000140001397983 */ /* 0x0002e20000300600 */
[----:B--2---:R-:W-:Y:S01]  /*8720*/  @!P3 HADD2 R66, -R25.H0_H0, -RZ.H0_H0 ;  /* 0xa00000ff1942b230 */ /* 0x004fe20000000900 */
[----:B------:R-:W-:-:S04]  /*8730*/  LOP3.LUT R0, R60, 0xff, RZ, 0xc0, !PT ;  /* 0x000000ff3c007812 */ /* 0x000fc800078ec0ff */
[----:B------:R-:W-:Y:S01]  /*8740*/  PRMT R64, R66, 0x7610, R64 ;  /* 0x0000761042407816 */ /* 0x000fe20000000040 */
[----:B---3--:R-:W-:-:S05]  /*8750*/  @!P6 HADD2 R57, -R20.H0_H0, -RZ.H0_H0 ;  /* 0xa00000ff1439e230 */ /* 0x008fca0000000900 */
[----:B------:R-:W-:-:S04]  /*8760*/  PRMT R56, R57, 0x7610, R56 ;  /* 0x0000761039387816 */ /* 0x000fc80000000038 */
[----:B------:R-:W-:Y:S02]  /*8770*/  @!P6 PRMT R20, R56, 0x5410, RZ ;  /* 0x000054103814e816 */ /* 0x000fe400000000ff */
[----:B------:R1:W2:Y:S01]  /*8780*/  LDL.LU.S16 R56, [R1+0x18] ;  /* 0x0000180001387983 */ /* 0x0002a20000300600 */
[----:B------:R-:W-:Y:S02]  /*8790*/  @!P3 PRMT R25, R64, 0x5410, RZ ;  /* 0x000054104019b816 */ /* 0x000fe400000000ff */
[----:B------:R-:W-:Y:S01]  /*87a0*/  ISETP.GE.U32.AND P3, PT, R222, R0, PT ;  /* 0x00000000de00720c */ /* 0x000fe20003f66070 */
[----:B------:R-:W-:Y:S01]  /*87b0*/  HMMA.16816.F32 R164, R4, R14, R164 ;  /* 0x0000000e04a4723c */ /* 0x000fe200000018a4 */
[----:B------:R-:W-:-:S07]  /*87c0*/  SHF.R.U32.HI R0, RZ, 0x18, R60 ;  /* 0x00000018ff007819 */ /* 0x000fce000001163c */
[----:B------:R-:W-:Y:S01]  /*87d0*/  HMMA.16816.F32 R32, R4, R10, R32 ;  /* 0x0000000a0420723c */ /* 0x000fe20000001820 */
[----:B------:R-:W-:Y:S01]  /*87e0*/  ISETP.GE.U32.AND P1, PT, R222, R0, PT ;  /* 0x00000000de00720c */ /* 0x000fe20003f26070 */
[----:B------:R-:W-:Y:S01]  /*87f0*/  IMAD.MOV.U32 R224, RZ, RZ, R225 ;  /* 0x000000ffffe07224 */ /* 0x000fe200078e00e1 */
[----:B------:R-:W-:Y:S01]  /*8800*/  SHF.R.U32.HI R0, RZ, 0x10, R60 ;  /* 0x00000010ff007819 */ /* 0x000fe2000001163c */
[----:B------:R-:W-:Y:S01]  /*8810*/  IMAD.MOV.U32 R220, RZ, RZ, R223 ;  /* 0x000000ffffdc7224 */ /* 0x000fe200078e00df */
[----:B------:R-:W-:Y:S02]  /*8820*/  LDSM.16.MT88.4 R64, [R179+0xf800] ;  /* 0x00f80000b340783b */ /* 0x000fe40000004200 */
[----:B------:R-:W-:-:S04]  /*8830*/  LOP3.LUT R0, R0, 0xff, RZ, 0xc0, !PT ;  /* 0x000000ff00007812 */ /* 0x000fc800078ec0ff */
[----:B------:R-:W-:Y:S02]  /*8840*/  ISETP.GE.U32.AND P6, PT, R222, R0, PT ;  /* 0x00000000de00720c */ /* 0x000fe40003fc6070 */
[----:B------:R-:W-:-:S04]  /*8850*/  LOP3.LUT R0, R61, 0xffff, RZ, 0xc0, !PT ;  /* 0x0000ffff3d007812 */ /* 0x000fc800078ec0ff */
[----:B------:R-:W-:-:S04]  /*8860*/  SHF.R.U32.HI R0, RZ, 0x8, R0 ;  /* 0x00000008ff007819 */ /* 0x000fc80000011600 */
[----:B------:R-:W-:Y:S01]  /*8870*/  LOP3.LUT R0, R0, 0xffff, RZ, 0xc0, !PT ;  /* 0x0000ffff00007812 */ /* 0x000fe200078ec0ff */
[----:B--2---:R-:W-:-:S05]  /*8880*/  @!P3 HADD2 R56, -R146.H0_H0, -RZ.H0_H0 ;  /* 0xa00000ff9238b230 */ /* 0x004fca0000000900 */
[----:B------:R-:W-:Y:S02]  /*8890*/  PRMT R31, R56, 0x7610, R31 ;  /* 0x00007610381f7816 */ /* 0x000fe4000000001f */
[----:B------:R1:W2:Y:S02]  /*88a0*/  LDL.LU.S16 R56, [R1+0x20] ;  /* 0x0000200001387983 */ /* 0x0002a40000300600 */
[----:B------:R-:W-:Y:S02]  /*88b0*/  @!P3 PRMT R146, R31, 0x5410, RZ ;  /* 0x000054101f92b816 */ /* 0x000fe400000000ff */
[----:B------:R-:W-:Y:S02]  /*88c0*/  ISETP.GE.U32.AND P3, PT, R222, R0, PT ;  /* 0x00000000de00720c */ /* 0x000fe40003f66070 */
[----:B------:R1:W3:Y:S02]  /*88d0*/  LDL.LU.S16 R0, [R1+0x1c] ;  /* 0x00001c0001007983 */ /* 0x0002e40000300600 */
[----:B---3--:R-:W-:-:S05]  /*88e0*/  @!P6 HADD2 R0, -R147.H0_H0, -RZ.H0_H0 ;  /* 0xa00000ff9300e230 */ /* 0x008fca0000000900 */
[----:B------:R-:W-:-:S04]  /*88f0*/  PRMT R29, R0, 0x7610, R29 ;  /* 0x00007610001d7816 */ /* 0x000fc8000000001d */
[----:B------:R-:W-:Y:S02]  /*8900*/  @!P6 PRMT R147, R29, 0x5410, RZ ;  /* 0x000054101d93e816 */ /* 0x000fe400000000ff */
[----:B------:R1:W3:Y:S01]  /*8910*/  LDL.LU.S16 R29, [R1+0x24] ;  /* 0x00002400011d7983 */ /* 0x0002e20000300600 */
[----:B--2---:R-:W-:Y:S01]  /*8920*/  @!P5 HADD2 R56, -R145.H0_H0, -RZ.H0_H0 ;  /* 0xa00000ff9138d230 */ /* 0x004fe20000000900 */
[----:B------:R-:W-:-:S04]  /*8930*/  LOP3.LUT R0, R61, 0xff, RZ, 0xc0, !PT ;  /* 0x000000ff3d007812 */ /* 0x000fc800078ec0ff */
[----:B------:R-:W-:-:S04]  /*8940*/  PRMT R30, R56, 0x7610, R30 ;  /* 0x00007610381e7816 */ /* 0x000fc8000000001e */
[----:B------:R-:W-:Y:S02]  /*8950*/  @!P5 PRMT R145, R30, 0x5410, RZ ;  /* 0x000054101e91d816 */ /* 0x000fe400000000ff */
[----:B------:R-:W-:Y:S02]  /*8960*/  ISETP.GE.U32.AND P5, PT, R222, R0, PT ;  /* 0x00000000de00720c */ /* 0x000fe40003fa6070 */
[----:B------:R-:W-:-:S04]  /*8970*/  SHF.R.U32.HI R0, RZ, 0x18, R61 ;  /* 0x00000018ff007819 */ /* 0x000fc8000001163d */
[----:B------:R-:W-:Y:S02]  /*8980*/  ISETP.GE.U32.AND P6, PT, R222, R0, PT ;  /* 0x00000000de00720c */ /* 0x000fe40003fc6070 */
[----:B------:R-:W-:-:S04]  /*8990*/  SHF.R.U32.HI R0, RZ, 0x10, R61 ;  /* 0x00000010ff007819 */ /* 0x000fc8000001163d */
[----:B------:R-:W-:Y:S01]  /*89a0*/  LOP3.LUT R0, R0, 0xff, RZ, 0xc0, !PT ;  /* 0x000000ff00007812 */ /* 0x000fe200078ec0ff */
[----:B---3--:R-:W-:-:S05]  /*89b0*/  @!P1 HADD2 R29, -R143.H0_H0, -RZ.H0_H0 ;  /* 0xa00000ff8f1d9230 */ /* 0x008fca0000000900 */
[----:B------:R-:W-:-:S04]  /*89c0*/  PRMT R28, R29, 0x7610, R28 ;  /* 0x000076101d1c7816 */ /* 0x000fc8000000001c */
[----:B------:R-:W-:Y:S02]  /*89d0*/  @!P1 PRMT R143, R28, 0x5410, RZ ;  /* 0x000054101c8f9816 */ /* 0x000fe400000000ff */
[----:B------:R1:W2:Y:S01]  /*89e0*/  LDL.LU.S16 R28, [R1+0x2c] ;  /* 0x00002c00011c7983 */ /* 0x0002a20000300600 */
[----:B------:R-:W-:-:S03]  /*89f0*/  ISETP.GE.U32.AND P1, PT, R222, R0, PT ;  /* 0x00000000de00720c */ /* 0x000fc60003f26070 */
[----:B------:R1:W3:Y:S01]  /*8a00*/  LDL.LU.S16 R0, [R1+0x28] ;  /* 0x0000280001007983 */ /* 0x0002e20000300600 */
[----:B--2---:R-:W-:Y:S02]  /*8a10*/  @!P5 HADD2 R28, -R152.H0_H0, -RZ.H0_H0 ;  /* 0xa00000ff981cd230 */ /* 0x004fe40000000900 */
[----:B---3--:R-:W-:-:S03]  /*8a20*/  @!P3 HADD2 R0, -R154.H0_H0, -RZ.H0_H0 ;  /* 0xa00000ff9a00b230 */ /* 0x008fc60000000900 */
[----:B------:R-:W-:Y:S02]  /*8a30*/  PRMT R7, R28, 0x7610, R7 ;  /* 0x000076101c077816 */ /* 0x000fe40000000007 */
[----:B------:R-:W-:Y:S02]  /*8a40*/  PRMT R6, R0, 0x7610, R6 ;  /* 0x0000761000067816 */ /* 0x000fe40000000006 */
[----:B------:R-:W-:Y:S02]  /*8a50*/  LOP3.LUT R0, R63, 0xff, RZ, 0xc0, !PT ;  /* 0x000000ff3f007812 */ /* 0x000fe400078ec0ff */
[----:B------:R-:W-:Y:S02]  /*8a60*/  @!P5 PRMT R152, R7, 0x5410, RZ ;  /* 0x000054100798d816 */ /* 0x000fe400000000ff */
[----:B------:R-:W-:Y:S02]  /*8a70*/  ISETP.GE.U32.AND P5, PT, R222, R0, PT ;  /* 0x00000000de00720c */ /* 0x000fe40003fa6070 */
[----:B------:R1:W2:Y:S01]  /*8a80*/  LDL.LU.S16 R0, [R1+0x30] ;  /* 0x0000300001007983 */ /* 0x0002a20000300600 */
[----:B------:R-:W-:Y:S01]  /*8a90*/  @!P3 PRMT R154, R6, 0x5410, RZ ;  /* 0x00005410069ab816 */ /* 0x000fe200000000ff */
[----:B--2---:R-:W-:-:S05]  /*8aa0*/  @!P1 HADD2 R0, -R158.H0_H0, -RZ.H0_H0 ;  /* 0xa00000ff9e009230 */ /* 0x004fca0000000900 */
[----:B------:R-:W-:Y:S02]  /*8ab0*/  PRMT R5, R0, 0x7610, R5 ;  /* 0x0000761000057816 */ /* 0x000fe40000000005 */
[----:B------:R-:W-:Y:S02]  /*8ac0*/  SHF.R.U32.HI R0, RZ, 0x8, R184 ;  /* 0x00000008ff007819 */ /* 0x000fe400000116b8 */
[----:B------:R1:W5:Y:S02]  /*8ad0*/  LDL.LU R184, [R1+0xd8] ;  /* 0x0000d80001b87983 */ /* 0x0003640000300800 */
[----:B------:R-:W-:Y:S02]  /*8ae0*/  LOP3.LUT R0, R0, 0xffff, RZ, 0xc0, !PT ;  /* 0x0000ffff00007812 */ /* 0x000fe400078ec0ff */
[----:B------:R-:W-:Y:S01]  /*8af0*/  @!P1 PRMT R158, R5, 0x5410, RZ ;  /* 0x00005410059e9816 */ /* 0x000fe200000000ff */
[----:B------:R1:W2:Y:S01]  /*8b00*/  LDL.LU.S16 R6, [R1+0x34] ;  /* 0x0000340001067983 */ /* 0x0002a20000300600 */
[----:B------:R-:W-:-:S03]  /*8b10*/  ISETP.GE.U32.AND P1, PT, R222, R0, PT ;  /* 0x00000000de00720c */ /* 0x000fc60003f26070 */
[----:B------:R1:W3:Y:S01]  /*8b20*/  LDL.LU.S16 R0, [R1+0x38] ;  /* 0x0000380001007983 */ /* 0x0002e20000300600 */
        /* <DEDUP_REMOVED lines=14> */
[----:B---3--:R-:W-:-:S05]  /*8c10*/  @!P4 HADD2 R0, -R155.H0_H0, -RZ.H0_H0 ;  /* 0xa00000ff9b00c230 */ /* 0x008fca0000000900 */
[----:B------:R-:W-:-:S04]  /*8c20*/  PRMT R21, R0, 0x7610, R21 ;  /* 0x0000761000157816 */ /* 0x000fc80000000015 */
[----:B------:R-:W-:Y:S02]  /*8c30*/  @!P4 PRMT R155, R21, 0x5410, RZ ;  /* 0x00005410159bc816 */ /* 0x000fe400000000ff */
[----:B------:R1:W3:Y:S01]  /*8c40*/  LDL.LU.S16 R21, [R1+0x3c] ;  /* 0x00003c0001157983 */ /* 0x0002e20000300600 */
[----:B------:R-:W-:-:S04]  /*8c50*/  SHF.R.U32.HI R0, RZ, 0x8, R207 ;  /* 0x00000008ff007819 */ /* 0x000fc800000116cf */
[----:B------:R-:W-:-:S04]  /*8c60*/  LOP3.LUT R0, R0, 0xffff, RZ, 0xc0, !PT ;  /* 0x0000ffff00007812 */ /* 0x000fc800078ec0ff */
[----:B------:R-:W-:Y:S02]  /*8c70*/  ISETP.GE.U32.AND P4, PT, R222, R0, PT ;  /* 0x00000000de00720c */ /* 0x000fe40003f86070 */
[----:B------:R1:W4:Y:S01]  /*8c80*/  LDL.LU.S16 R0, [R1+0x48] ;  /* 0x0000480001007983 */ /* 0x0003220000300600 */
[----:B---3--:R-:W-:-:S05]  /*8c90*/  @!P1 HADD2 R21, -R153.H0_H0, -RZ.H0_H0 ;  /* 0xa00000ff99159230 */ /* 0x008fca0000000900 */
[----:B------:R-:W-:Y:S02]  /*8ca0*/  PRMT R15, R21, 0x7610, R15 ;  /* 0x00007610150f7816 */ /* 0x000fe4000000000f */
[----:B------:R1:W3:Y:S01]  /*8cb0*/  LDL.LU.S16 R21, [R1+0x44] ;  /* 0x0000440001157983 */ /* 0x0002e20000300600 */
[----:B----4-:R-:W-:Y:S01]  /*8cc0*/  @!P5 HADD2 R0, -R159.H0_H0, -RZ.H0_H0 ;  /* 0xa00000ff9f00d230 */ /* 0x010fe20000000900 */
[----:B------:R-:W-:Y:S02]  /*8cd0*/  IMAD.MOV.U32 R219, RZ, RZ, R226 ;  /* 0x000000ffffdb7224 */ /* 0x000fe400078e00e2 */
[----:B------:R-:W-:Y:S02]  /*8ce0*/  IMAD.MOV.U32 R226, RZ, RZ, R237 ;  /* 0x000000ffffe27224 */ /* 0x000fe400078e00ed */
[----:B------:R-:W-:Y:S01]  /*8cf0*/  PRMT R14, R0, 0x7610, R14 ;  /* 0x00007610000e7816 */ /* 0x000fe2000000000e */
[----:B------:R-:W-:Y:S01]  /*8d00*/  IMAD.MOV.U32 R237, RZ, RZ, R238 ;  /* 0x000000ffffed7224 */ /* 0x000fe200078e00ee */
[----:B------:R-:W-:Y:S01]  /*8d10*/  LOP3.LUT R0, R252, 0xff, RZ, 0xc0, !PT ;  /* 0x000000fffc007812 */ /* 0x000fe200078ec0ff */
[----:B------:R-:W-:-:S02]  /*8d20*/  IMAD.MOV.U32 R218, RZ, RZ, R230 ;  /* 0x000000ffffda7224 */ /* 0x000fc400078e00e6 */
[----:B------:R-:W-:Y:S01]  /*8d30*/  IMAD.MOV.U32 R238, RZ, RZ, R239 ;  /* 0x000000ffffee7224 */ /* 0x000fe200078e00ef */
[----:B------:R-:W-:Y:S01]  /*8d40*/  @!P1 PRMT R153, R15, 0x5410, RZ ;  /* 0x000054100f999816 */ /* 0x000fe200000000ff */
[----:B------:R-:W-:Y:S01]  /*8d50*/  IMAD.MOV.U32 R223, RZ, RZ, R225 ;  /* 0x000000ffffdf7224 */ /* 0x000fe200078e00e1 */
[----:B------:R1:W4:Y:S01]  /*8d60*/  LDL.LU.S16 R15, [R1+0x40] ;  /* 0x00004000010f7983 */ /* 0x0003220000300600 */
[----:B------:R-:W-:Y:S02]  /*8d70*/  IMAD.MOV.U32 R230, RZ, RZ, R231 ;  /* 0x000000ffffe67224 */ /* 0x000fe400078e00e7 */
[----:B------:R-:W-:Y:S01]  /*8d80*/  IMAD.MOV.U32 R239, RZ, RZ, R244 ;  /* 0x000000ffffef7224 */ /* 0x000fe200078e00f4 */
[----:B------:R-:W-:Y:S01]  /*8d90*/  ISETP.GE.U32.AND P1, PT, R222, R0, PT ;  /* 0x00000000de00720c */ /* 0x000fe20003f26070 */
[----:B------:R-:W-:Y:S01]  /*8da0*/  IMAD.MOV.U32 R225, RZ, RZ, R236 ;  /* 0x000000ffffe17224 */ /* 0x000fe200078e00ec */
[----:B------:R1:W4:Y:S01]  /*8db0*/  LDL.LU.S16 R0, [R1+0x4c] ;  /* 0x00004c0001007983 */ /* 0x0003220000300600 */
        /* <DEDUP_REMOVED lines=8> */
[----:B------:R-:W-:Y:S01]  /*8e40*/  IMAD.MOV.U32 R243, RZ, RZ, R16 ;  /* 0x000000fffff37224 */ /* 0x000fe200078e0010 */
[----:B------:R1:W5:Y:S01]  /*8e50*/  LDL.LU R182, [R1+0xd0] ;  /* 0x0000d00001b67983 */ /* 0x0003620000300800 */
[----:B------:R-:W-:Y:S02]  /*8e60*/  IMAD.MOV.U32 R250, RZ, RZ, R181 ;  /* 0x000000fffffa7224 */ /* 0x000fe400078e00b5 */
[----:B------:R-:W-:Y:S01]  /*8e70*/  IMAD.MOV.U32 R16, RZ, RZ, R176 ;  /* 0x000000ffff107224 */ /* 0x000fe200078e00b0 */
[----:B------:R1:W5:Y:S04]  /*8e80*/  LDL.LU R181, [R1+0xcc] ;  /* 0x0000cc0001b57983 */ /* 0x0003680000300800 */
[----:B------:R1:W5:Y:S01]  /*8e90*/  LDL.LU R176, [R1+0xc8] ;  /* 0x0000c80001b07983 */ /* 0x0003620000300800 */
[----:B---3--:R-:W-:-:S05]  /*8ea0*/  @!P2 HADD2 R21, -R157.H0_H0, -RZ.H0_H0 ;  /* 0xa00000ff9d15a230 */ /* 0x008fca0000000900 */
[----:B------:R-:W-:Y:S02]  /*8eb0*/  PRMT R13, R21, 0x7610, R13 ;  /* 0x00007610150d7816 */ /* 0x000fe4000000000d */
[----:B------:R1:W3:Y:S01]  /*8ec0*/  LDL.LU.S16 R21, [R1+0x50] ;  /* 0x0000500001157983 */ /* 0x0002e20000300600 */
[----:B--2---:R-:W-:Y:S01]  /*8ed0*/  @!P6 HADD2 R6, -R156.H0_H0, -RZ.H0_H0 ;  /* 0xa00000ff9c06e230 */ /* 0x004fe20000000900 */
[----:B------:R-:W-:Y:S02]  /*8ee0*/  LOP3.LUT R7, R22, 0xffff, RZ, 0xc0, !PT ;  /* 0x0000ffff16077812 */ /* 0x000fe400078ec0ff */
[----:B------:R1:W2:Y:S02]  /*8ef0*/  LDL.LU.S16 R29, [R1+0x68] ;  /* 0x00006800011d7983 */ /* 0x0002a40000300600 */
[----:B------:R-:W-:Y:S02]  /*8f00*/  PRMT R4, R6, 0x7610, R4 ;  /* 0x0000761006047816 */ /* 0x000fe40000000004 */
[----:B------:R1:W2:Y:S01]  /*8f10*/  LDL.LU.S16 R28, [R1+0x64] ;  /* 0x00006400011c7983 */ /* 0x0002a20000300600 */
[----:B------:R-:W-:-:S02]  /*8f20*/  LOP3.LUT R6, R22, 0xff, RZ, 0xc0, !PT ;  /* 0x000000ff16067812 */ /* 0x000fc400078ec0ff */
[----:B------:R-:W-:Y:S01]  /*8f30*/  @!P6 PRMT R156, R4, 0x5410, RZ ;  /* 0x00005410049ce816 */ /* 0x000fe200000000ff */
[----:B------:R1:W2:Y:S01]  /*8f40*/  LDL.LU.S16 R23, [R1+0x60] ;  /* 0x0000600001177983 */ /* 0x0002a20000300600 */
[--C-:B------:R-:W-:Y:S02]  /*8f50*/  SHF.R.U32.HI R5, RZ, 0x10, R22.reuse ;  /* 0x00000010ff057819 */ /* 0x100fe40000011616 */
[----:B------:R-:W-:Y:S02]  /*8f60*/  SHF.R.U32.HI R4, RZ, 0x18, R22 ;  /* 0x00000018ff047819 */ /* 0x000fe40000011616 */
[----:B------:R1:W2:Y:S01]  /*8f70*/  LDL.LU.S16 R22, [R1+0x58] ;  /* 0x0000580001167983 */ /* 0x0002a20000300600 */
[----:B------:R-:W-:Y:S01]  /*8f80*/  ISETP.GE.U32.AND P3, PT, R222, R62, PT ;  /* 0x0000003ede00720c */ /* 0x000fe20003f66070 */
[----:B----4-:R-:W-:Y:S02]  /*8f90*/  @!P4 HADD2 R0, -R142.H0_H0, -RZ.H0_H0 ;  /* 0xa00000ff8e00c230 */ /* 0x010fe40000000900 */
[----:B---3--:R-:W-:-:S05]  /*8fa0*/  @!P1 HADD2 R21, -R141.H0_H0, -RZ.H0_H0 ;  /* 0xa00000ff8d159230 */ /* 0x008fca0000000900 */
[----:B------:R-:W-:Y:S02]  /*8fb0*/  PRMT R10, R21, 0x7610, R10 ;  /* 0x00007610150a7816 */ /* 0x000fe4000000000a */
[----:B------:R1:W3:Y:S03]  /*8fc0*/  LDL.LU.S16 R21, [R1+0x54] ;  /* 0x0000540001157983 */ /* 0x0002e60000300600 */
[----:B------:R-:W-:Y:S01]  /*8fd0*/  @!P3 HADD2 R15, -R144.H0_H0, -RZ.H0_H0 ;  /* 0xa00000ff900fb230 */ /* 0x000fe20000000900 */
[----:B------:R-:W-:Y:S02]  /*8fe0*/  @!P2 PRMT R157, R13, 0x5410, RZ ;  /* 0x000054100d9da816 */ /* 0x000fe400000000ff */
[----:B------:R-:W-:Y:S02]  /*8ff0*/  PRMT R11, R0, 0x7610, R11 ;  /* 0x00007610000b7816 */ /* 0x000fe4000000000b */
[----:B------:R-:W-:-:S02]  /*9000*/  PRMT R12, R15, 0x7610, R12 ;  /* 0x000076100f0c7816 */ /* 0x000fc4000000000c */
[----:B------:R-:W-:Y:S02]  /*9010*/  ISETP.GE.U32.AND P2, PT, R222, R4, PT ;  /* 0x00000004de00720c */ /* 0x000fe40003f46070 */
[----:B------:R-:W-:Y:S02]  /*9020*/  LOP3.LUT R0, R5, 0xff, RZ, 0xc0, !PT ;  /* 0x000000ff05007812 */ /* 0x000fe400078ec0ff */
[----:B------:R-:W-:Y:S02]  /*9030*/  SHF.R.U32.HI R4, RZ, 0x8, R7 ;  /* 0x00000008ff047819 */ /* 0x000fe40000011607 */
[----:B------:R-:W-:Y:S02]  /*9040*/  @!P3 PRMT R144, R12, 0x5410, RZ ;  /* 0x000054100c90b816 */ /* 0x000fe400000000ff */
[----:B------:R-:W-:Y:S02]  /*9050*/  ISETP.GE.U32.AND P3, PT, R222, R0, PT ;  /* 0x00000000de00720c */ /* 0x000fe40003f66070 */
[----:B------:R-:W-:Y:S01]  /*9060*/  LOP3.LUT R0, R4, 0xffff, RZ, 0xc0, !PT ;  /* 0x0000ffff04007812 */ /* 0x000fe200078ec0ff */
[----:B------:R-:W-:Y:S01]  /*9070*/  HMMA.16816.F32 R128, R96, R132, R128 ;  /* 0x000000846080723c */ /* 0x000fe20000001880 */
[----:B------:R-:W-:-:S02]  /*9080*/  @!P4 PRMT R142, R11, 0x5410, RZ ;  /* 0x000054100b8ec816 */ /* 0x000fc400000000ff */
[----:B------:R-:W-:-:S05]  /*9090*/  ISETP.GE.U32.AND P4, PT, R222, R0, PT ;  /* 0x00000000de00720c */ /* 0x000fca0003f86070 */
[C---:B------:R-:W-:Y:S01]  /*90a0*/  HMMA.16816.F32 R132, R96.reuse, R134, R48 ;  /* 0x000000866084723c */ /* 0x040fe20000001830 */
[----:B------:R-:W4:Y:S01]  /*90b0*/  LDSM.16.MT88.4 R48, [R178+0xf800] ;  /* 0x00f80000b230783b */ /* 0x000f220000004200 */
[----:B------:R-:W-:Y:S01]  /*90c0*/  @!P5 PRMT R159, R14, 0x5410, RZ ;  /* 0x000054100e9fd816 */ /* 0x000fe200000000ff */
[----:B------:R-:W-:Y:S01]  /*90d0*/  FADD.FTZ R5, R219, R218 ;  /* 0x000000dadb057221 */ /* 0x000fe20000010000 */
[C---:B------:R-:W-:Y:S01]  /*90e0*/  ISETP.GE.U32.AND P5, PT, R222.reuse, R6, PT ;  /* 0x00000006de00720c */ /* 0x040fe20003fa6070 */
[----:B------:R-:W-:Y:S01]  /*90f0*/  FADD.FTZ R6, R221, R220 ;  /* 0x000000dcdd067221 */ /* 0x000fe20000010000 */
[----:B------:R-:W-:Y:S01]  /*9100*/  ISETP.GE.U32.AND P6, PT, R222, R206, PT ;  /* 0x000000cede00720c */ /* 0x000fe20003fc6070 */
[--C-:B------:R-:W-:Y:S01]  /*9110*/  FADD.FTZ R0, R223, R5.reuse ;  /* 0x00000005df007221 */ /* 0x100fe20000010000 */
[----:B--2---:R-:W-:Y:S01]  /*9120*/  @!P4 HADD2 R23, -R18.H0_H0, -RZ.H0_H0 ;  /* 0xa00000ff1217c230 */ /* 0x004fe20000000900 */
[----:B------:R-:W-:Y:S01]  /*9130*/  FADD.FTZ R4, R224, R6 ;  /* 0x00000006e0047221 */ /* 0x000fe20000010000 */
[----:B------:R-:W-:Y:S01]  /*9140*/  @!P1 PRMT R141, R10, 0x5410, RZ ;  /* 0x000054100a8d9816 */ /* 0x000fe200000000ff */
[----:B------:R-:W-:Y:S01]  /*9150*/  FADD.FTZ R0, R225, R0 ;  /* 0x00000000e1007221 */ /* 0x000fe20000010000 */
[----:B------:R-:W-:Y:S01]  /*9160*/  HMMA.16816.F32 R120, R96, R124, R120 ;  /* 0x0000007c6078723c */ /* 0x000fe20000001878 */
[----:B------:R-:W-:Y:S01]  /*9170*/  FADD.FTZ R4, R226, R4 ;  /* 0x00000004e2047221 */ /* 0x000fe20000010000 */
[----:B------:R-:W-:Y:S01]  /*9180*/  PRMT R5, R23, 0x7610, R5 ;  /* 0x0000761017057816 */ /* 0x000fe20000000005 */
[----:B------:R-:W-:Y:S01]  /*9190*/  FADD.FTZ R0, R229, R0 ;  /* 0x00000000e5007221 */ /* 0x000fe20000010000 */
[----:B------:R-:W-:Y:S01]  /*91a0*/  LDSM.16.MT88.4 R12, [R179+0x11800] ;  /* 0x01180000b30c783b */ /* 0x000fe20000004200 */
[----:B------:R-:W-:Y:S01]  /*91b0*/  FADD.FTZ R4, R230, R4 ;  /* 0x00000004e6047221 */ /* 0x000fe20000010000 */
[C---:B------:R-:W-:Y:S01]  /*91c0*/  LEA R10, P1, R228.reuse, c[0x0][0x1f8], 0x1 ;  /* 0x00007e00e40a7a11 */ /* 0x040fe200078208ff */
[----:B------:R-:W-:Y:S01]  /*91d0*/  FADD.FTZ R0, R231, R0 ;  /* 0x00000000e7007221 */ /* 0x000fe20000010000 */
[----:B------:R-:W-:Y:S01]  /*91e0*/  @!P4 PRMT R18, R5, 0x5410, RZ ;  /* 0x000054100512c816 */ /* 0x000fe200000000ff */
[----:B------:R-:W-:Y:S01]  /*91f0*/  IMAD.MOV.U32 R5, RZ, RZ, c[0x0][0x228] ;  /* 0x00008a00ff057624 */ /* 0x000fe200078e00ff */
[----:B------:R-:W-:Y:S01]  /*9200*/  LEA.HI.X R11, R228, c[0x0][0x1fc], R227, 0x1, P1 ;  /* 0x00007f00e40b7a11 */ /* 0x000fe200008f0ce3 */
[----:B------:R-:W-:Y:S01]  /*9210*/  FADD.FTZ R0, R237, R0 ;  /* 0x00000000ed007221 */ /* 0x000fe20000010000 */
[----:B------:R-:W-:Y:S01]  /*9220*/  @!P6 HADD2 R29, -R140.H0_H0, -RZ.H0_H0 ;  /* 0xa00000ff8c1de230 */ /* 0x000fe20000000900 */
[----:B------:R-:W-:-:S02]  /*9230*/  IMAD.SHL.U32 R5, R5, 0x8, RZ ;  /* 0x0000000805057824 */ /* 0x000fc400078e00ff */
[----:B------:R-:W-:Y:S02]  /*9240*/  FADD.FTZ R0, R239, R0 ;  /* 0x00000000ef007221 */ /* 0x000fe40000010000 */
[----:B------:R-:W-:Y:S01]  /*9250*/  PRMT R9, R29, 0x7610, R9 ;  /* 0x000076101d097816 */ /* 0x000fe20000000009 */
[----:B------:R-:W-:Y:S01]  /*9260*/  @!P5 HADD2 R28, -R19.H0_H0, -RZ.H0_H0 ;  /* 0xa00000ff131cd230 */ /* 0x000fe20000000900 */
[----:B------:R-:W-:Y:S01]  /*9270*/  FADD.FTZ R0, R245, R0 ;  /* 0x00000000f5007221 */ /* 0x000fe20000010000 */
[----:B------:R-:W-:Y:S01]  /*9280*/  STG.E.U16 [R10.64], R152 ;  /* 0x000000980a007986 */ /* 0x000fe2000c101512 */
[----:B------:R-:W-:-:S03]  /*9290*/  @!P6 PRMT R140, R9, 0x5410, RZ ;  /* 0x00005410098ce816 */ /* 0x000fc600000000ff */
[----:B------:R-:W-:Y:S01]  /*92a0*/  STG.E.U16 [R10.64+0x2], R154 ;  /* 0x0000029a0a007986 */ /* 0x000fe2000c101512 */
[----:B------:R-:W-:Y:S01]  /*92b0*/  FADD.FTZ R0, R247, R0 ;  /* 0x00000000f7007221 */ /* 0x000fe20000010000 */
[----:B------:R-:W-:Y:S01]  /*92c0*/  HMMA.16816.F32 R124, R96, R126, R44 ;  /* 0x0000007e607c723c */ /* 0x000fe2000000182c */
[----:B------:R-:W-:Y:S02]  /*92d0*/  PRMT R8, R28, 0x7610, R8 ;  /* 0x000076101c087816 */ /* 0x000fe40000000008 */
[----:B------:R-:W-:Y:S02]  /*92e0*/  FADD.FTZ R0, R249, R0 ;  /* 0x00000000f9007221 */ /* 0x000fe40000010000 */
[----:B------:R-:W-:-:S03]  /*92f0*/  @!P5 PRMT R19, R8, 0x5410, RZ ;  /* 0x000054100813d816 */ /* 0x000fc600000000ff */
[----:B----4-:R-:W-:Y:S01]  /*9300*/  HMMA.16816.F32 R44, R96, R48, R68 ;  /* 0x00000030602c723c */ /* 0x010fe20000001844 */
[----:B------:R-:W-:-:S07]  /*9310*/  FADD.FTZ R0, R251, R0 ;  /* 0x00000000fb007221 */ /* 0x000fce0000010000 */
[C---:B------:R-:W-:Y:S08]  /*9320*/  HMMA.16816.F32 R60, R96.reuse, R64, R84 ;  /* 0x00000040603c723c */ /* 0x040ff00000001854 */
[C---:B------:R-:W-:Y:S01]  /*9330*/  HMMA.16816.F32 R48, R96.reuse, R50, R72 ;  /* 0x000000326030723c */ /* 0x040fe20000001848 */
[----:B------:R-:W2:Y:S07]  /*9340*/  LDSM.16.MT88.4 R72, [R177+0x11800] ;  /* 0x01180000b148783b */ /* 0x000eae0000004200 */
[C---:B------:R-:W-:Y:S01]  /*9350*/  HMMA.16816.F32 R56, R96.reuse, R58, R80 ;  /* 0x0000003a6038723c */ /* 0x040fe20000001850 */
[----:B------:R-:W4:Y:S07]  /*9360*/  LDSM.16.MT88.4 R80, [R178+0x11800] ;  /* 0x01180000b250783b */ /* 0x000f2e0000004200 */
[----:B------:R-:W-:Y:S01]  /*9370*/  HMMA.16816.F32 R64, R96, R66, R88 ;  /* 0x000000426040723c */ /* 0x000fe20000001858 */
[----:B------:R-:W1:Y:S01]  /*9380*/  LDSM.16.MT88.4 R88, [R180+0x11800] ;  /* 0x01180000b458783b */ /* 0x000e620000004200 */
[----:B------:R-:W-:Y:S01]  /*9390*/  FADD.FTZ R0, R233, R0 ;  /* 0x00000000e9007221 */ /* 0x000fe20000010000 */
[----:B------:R-:W-:-:S03]  /*93a0*/  @!P3 HADD2 R22, -R17.H0_H0, -RZ.H0_H0 ;  /* 0xa00000ff1116b230 */ /* 0x000fc60000000900 */
[----:B------:R-:W-:Y:S02]  /*93b0*/  FADD.FTZ R0, R235, R0 ;  /* 0x00000000eb007221 */ /* 0x000fe40000010000 */
[----:B------:R-:W-:Y:S02]  /*93c0*/  PRMT R7, R22, 0x7610, R7 ;  /* 0x0000761016077816 */ /* 0x000fe40000000007 */
[----:B------:R-:W-:Y:S02]  /*93d0*/  FADD.FTZ R0, R241, R0 ;  /* 0x00000000f1007221 */ /* 0x000fe40000010000 */
[----:B------:R-:W-:Y:S02]  /*93e0*/  @!P3 PRMT R17, R7, 0x5410, RZ ;  /* 0x000054100711b816 */ /* 0x000fe400000000ff */
[----:B------:R-:W-:-:S05]  /*93f0*/  FADD.FTZ R0, R243, R0 ;  /* 0x00000000f3007221 */ /* 0x000fca0000010000 */
[----:B------:R-:W-:Y:S01]  /*9400*/  STL [R1+0x6c], R0 ;  /* 0x00006c0001007387 */ /* 0x000fe20000100800 */
[----:B------:R-:W-:Y:S01]  /*9410*/  IADD3 R206, P1, R10, -0x80, RZ ;  /* 0xffffff800ace7810 */ /* 0x000fe20007f3e0ff */
[C---:B--2---:R-:W-:Y:S08]  /*9420*/  HMMA.16816.F32 R68, R96.reuse, R72, R92 ;  /* 0x000000486044723c */ /* 0x044ff0000000185c */
[C---:B----4-:R-:W-:Y:S08]  /*9430*/  HMMA.16816.F32 R76, R96.reuse, R80, R160 ;  /* 0x00000050604c723c */ /* 0x050ff000000018a0 */
[C---:B-1----:R-:W-:Y:S08]  /*9440*/  HMMA.16816.F32 R84, R96.reuse, R88, R168 ;  /* 0x000000586054723c */ /* 0x042ff000000018a8 */
[C---:B------:R-:W-:Y:S08]  /*9450*/  HMMA.16816.F32 R72, R96.reuse, R74, R148 ;  /* 0x0000004a6048723c */ /* 0x040ff00000001894 */
[C---:B------:R-:W-:Y:S08]  /*9460*/  HMMA.16816.F32 R80, R96.reuse, R82, R164 ;  /* 0x000000526050723c */ /* 0x040ff000000018a4 */
[C---:B------:R-:W-:Y:S08]  /*9470*/  HMMA.16816.F32 R88, R96.reuse, R90, R172 ;  /* 0x0000005a6058723c */ /* 0x040ff000000018ac */
[C---:B------:R-:W-:Y:S08]  /*9480*/  HMMA.16816.F32 R92, R96.reuse, R12, R208 ;  /* 0x0000000c605c723c */ /* 0x040ff000000018d0 */
[----:B------:R-:W-:Y:S01]  /*9490*/  HMMA.16816.F32 R96, R96, R14, R32 ;  /* 0x0000000e6060723c */ /* 0x000fe20000001820 */
[----:B---3--:R-:W-:-:S05]  /*94a0*/  @!P2 HADD2 R21, -R2.H0_H0, -RZ.H0_H0 ;  /* 0xa00000ff0215a230 */ /* 0x008fca0000000900 */
        /* <DEDUP_REMOVED lines=38> */
[----:B------:R1:W-:Y:S04]  /*9710*/  STG.E.U16 [R4.64+0x72], R2 ;  /* 0x0000720204007986 */ /* 0x0003e8000c101512 */
[----:B------:R2:W-:Y:S01]  /*9720*/  STG.E.U16 [R4.64+0x70], R17 ;  /* 0x0000701104007986 */ /* 0x0005e2000c101512 */
[----:B-1----:R-:W-:-:S04]  /*9730*/  FADD.FTZ R2, R234, R6 ;  /* 0x00000006ea027221 */ /* 0x002fc80000010000 */
[----:B------:R-:W-:-:S04]  /*9740*/  FADD.FTZ R2, R240, R2 ;  /* 0x00000002f0027221 */ /* 0x000fc80000010000 */
[----:B------:R-:W-:-:S04]  /*9750*/  FADD.FTZ R2, R242, R2 ;  /* 0x00000002f2027221 */ /* 0x000fc80000010000 */
[----:B------:R-:W-:-:S05]  /*9760*/  FADD.FTZ R102, R16, R2 ;  /* 0x0000000210667221 */ /* 0x000fca0000010000 */
[----:B------:R2:W-:Y:S01]  /*9770*/  STL [R1+0x68], R102 ;  /* 0x0000686601007387 */ /* 0x0005e20000100800 */
[----:B------:R-:W-:Y:S01]  /*9780*/  IADD3.X R103, R11, -0x1, RZ, P1, !PT ;  /* 0xffffffff0b677810 */ /* 0x000fe20000ffe4ff */
[----:B------:R-:W-:Y:S05]  /*9790*/  @!P0 BRA `(.L_x_1200) ;  /* 0x0000645000008947 */ /* 0x000fea0003800000 */
[----:B------:R-:W3:Y:S01]  /*97a0*/  LDL R243, [R1+0x80] ;  /* 0x0000800001f37983 */ /* 0x000ee20000100800 */
[----:B------:R-:W-:-:S04]  /*97b0*/  DEPBAR.LE SB0, 0x0 ;  /* 0x000080000000791a */ /* 0x000fc80000000000 */
[----:B------:R-:W4:Y:S04]  /*97c0*/  LDL.64 R232, [R1+0x78] ;  /* 0x0000780001e87983 */ /* 0x000f280000100a00 */
[----:B--2---:R-:W2:Y:S04]  /*97d0*/  LDL R16, [R1+0x90] ;  /* 0x0000900001107983 */ /* 0x004ea80000100800 */
[----:B------:R-:W2:Y:S01]  /*97e0*/  LDL.64 R240, [R1+0xa8] ;  /* 0x0000a80001f07983 */ /* 0x000ea20000100a00 */
[----:B------:R-:W-:Y:S01]  /*97f0*/  UIADD3 UR24, UR8, -0x2, URZ ;  /* 0xfffffffe08187890 */ /* 0x000fe2000fffe03f */
[----:B---3--:R-:W-:-:S02]  /*9800*/  IMAD.MOV.U32 R235, RZ, RZ, R243 ;  /* 0x000000ffffeb7224 */ /* 0x008fc400078e00f3 */
[----:B------:R-:W3:Y:S01]  /*9810*/  LDL.64 R242, [R1+0xb8] ;  /* 0x0000b80001f27983 */ /* 0x000ee20000100a00 */
[----:B----4-:R-:W-:-:S03]  /*9820*/  ISETP.GE.AND P4, PT, R232, c[0x0][0x220], PT ;  /* 0x00008800e8007a0c */ /* 0x010fc60003f86270 */
[----:B------:R-:W-:Y:S01]  /*9830*/  BAR.SYNC.DEFER_BLOCKING 0x0 ;  /* 0x0000000000007b1d */ /* 0x000fe20000010000 */
[----:B------:R-:W-:Y:S02]  /*9840*/  ISETP.GE.AND P3, PT, R235, c[0x0][0x220], PT ;  /* 0x00008800eb007a0c */ /* 0x000fe40003f66270 */
[----:B--2---:R-:W-:Y:S01]  /*9850*/  ISETP.GE.AND P2, PT, R16, c[0x0][0x220], PT ;  /* 0x0000880010007a0c */ /* 0x004fe20003f46270 */
[----:B------:R-:W-:Y:S01]  /*9860*/  USHF.R.S32.HI UR5, URZ, 0x1f, UR24 ;  /* 0x0000001f3f057899 */ /* 0x000fe20008011418 */
[----:B------:R-:W-:Y:S01]  /*9870*/  IMAD.U32 R0, RZ, RZ, UR24 ;  /* 0x00000018ff007e24 */ /* 0x000fe2000f8e00ff */
[----:B------:R-:W-:Y:S01]  /*9880*/  UIMAD UR4, UR6, UR24, URZ ;  /* 0x00000018060472a4 */ /* 0x000fe2000f8e023f */
[----:B------:R-:W-:-:S03]  /*9890*/  IMAD.MOV.U32 R5, RZ, RZ, R241 ;  /* 0x000000ffff057224 */ /* 0x000fc600078e00f1 */
[----:B------:R-:W-:Y:S01]  /*98a0*/  UIMAD UR4, UR5, UR7, UR4 ;  /* 0x00000007050472a4 */ /* 0x000fe2000f8e0204 */
[----:B------:R-:W-:Y:S01]  /*98b0*/  @P4 STS.128 [R199+0xc000], RZ ;  /* 0x00c000ffc7004388 */ /* 0x000fe20000000c00 */
[----:B---3--:R-:W-:-:S04]  /*98c0*/  IMAD.MOV.U32 R4, RZ, RZ, R242 ;  /* 0x000000ffff047224 */ /* 0x008fc800078e00f2 */
        /* <DEDUP_REMOVED lines=14> */
[C---:B------:R-:W-:Y:S02]  /*99b0*/  @!P4 LEA R24, P6, R2.reuse, c[0x0][0x170], 0x1 ;  /* 0x00005c000218ca11 */ /* 0x040fe400078c08ff */
[C---:B------:R-:W-:Y:S02]  /*99c0*/  @!P3 LEA R22, P1, R2.reuse, c[0x0][0x170], 0x1 ;  /* 0x00005c000216ba11 */ /* 0x040fe400078208ff */
[----:B------:R-:W-:-:S02]  /*99d0*/  @!P2 LEA R20, P0, R2, c[0x0][0x170], 0x1 ;  /* 0x00005c000214aa11 */ /* 0x000fc400078008ff */
[C---:B------:R-:W-:Y:S01]  /*99e0*/  IADD3 R0, P5, R2.reuse, UR12, RZ ;  /* 0x0000000c02007c10 */ /* 0x040fe2000ffbe0ff */
[----:B------:R-:W-:Y:S01]  /*99f0*/  @P3 STS.128 [R199+0xe000], RZ ;  /* 0x00e000ffc7003388 */ /* 0x000fe20000000c00 */
[C-C-:B------:R-:W-:Y:S02]  /*9a00*/  @!P4 LEA.HI.X R25, R2.reuse, c[0x0][0x174], R4.reuse, 0x1, P6 ;  /* 0x00005d000219ca11 */ /* 0x140fe400030f0c04 */
[C-C-:B------:R-:W-:Y:S01]  /*9a10*/  @!P3 LEA.HI.X R23, R2.reuse, c[0x0][0x174], R4.reuse, 0x1, P1 ;  /* 0x00005d000217ba11 */ /* 0x140fe200008f0c04 */
[----:B------:R-:W-:Y:S01]  /*9a20*/  @!PT LDS RZ, [RZ] ;  /* 0x00000000fffff984 */ /* 0x000fe20000000800 */
[----:B------:R-:W-:Y:S01]  /*9a30*/  @!PT LDS RZ, [RZ] ;  /* 0x00000000fffff984 */ /* 0x000fe20000000800 */
[----:B------:R-:W-:Y:S01]  /*9a40*/  @!PT LDS RZ, [RZ] ;  /* 0x00000000fffff984 */ /* 0x000fe20000000800 */
[----:B------:R1:W-:Y:S01]  /*9a50*/  @!P3 LDGSTS.E.BYPASS.LTC128B.128 [R199+0xe000], [R28.64+0x80] ;  /* 0x0e0000801cc7bfae */ /* 0x0003e2000b901d52 */
[----:B------:R-:W-:Y:S02]  /*9a60*/  @!P2 LEA.HI.X R21, R2, c[0x0][0x174], R4, 0x1, P0 ;  /* 0x00005d000215aa11 */ /* 0x000fe400000f0c04 */
        /* <DEDUP_REMOVED lines=8> */
[C---:B------:R-:W-:Y:S02]  /*9af0*/  @!P2 LEA R14, P0, R0.reuse, c[0x0][0x170], 0x1 ;  /* 0x00005c00000eaa11 */ /* 0x040fe400078008ff */
[C---:B------:R-:W-:Y:S01]  /*9b00*/  IADD3 R2, P5, R0.reuse, UR12, RZ ;  /* 0x0000000c00027c10 */ /* 0x040fe2000ffbe0ff */
[----:B------:R-:W-:Y:S01]  /*9b10*/  @P4 STS.128 [R199+0xc800], RZ ;  /* 0x00c800ffc7004388 */ /* 0x000fe20000000c00 */
[C-C-:B------:R-:W-:Y:S02]  /*9b20*/  @!P4 LEA.HI.X R19, R0.reuse, c[0x0][0x174], R4.reuse, 0x1, P6 ;  /* 0x00005d000013ca11 */ /* 0x140fe400030f0c04 */
[C-C-:B------:R-:W-:Y:S01]  /*9b30*/  @!P3 LEA.HI.X R17, R0.reuse, c[0x0][0x174], R4.reuse, 0x1, P1 ;  /* 0x00005d000011ba11 */ /* 0x140fe200008f0c04 */
[----:B------:R-:W-:Y:S01]  /*9b40*/  @!PT LDS RZ, [RZ] ;  /* 0x00000000fffff984 */ /* 0x000fe20000000800 */
[----:B------:R-:W-:Y:S01]  /*9b50*/  @!PT LDS RZ, [RZ] ;  /* 0x00000000fffff984 */ /* 0x000fe20000000800 */
[----:B------:R-:W-:Y:S01]  /*9b60*/  @!PT LDS RZ, [RZ] ;  /* 0x00000000fffff984 */ /* 0x000fe20000000800 */
[----:B------:R2:W-:Y:S01]  /*9b70*/  @!P4 LDGSTS.E.BYPASS.LTC128B.128 [R199+0xc800], [R24.64] ;  /* 0x0c80000018c7cfae */ /* 0x0005e2000b901d52 */
[----:B------:R-:W-:-:S02]  /*9b80*/  @!P2 LEA.HI.X R15, R0, c[0x0][0x174], R4, 0x1, P0 ;  /* 0x00005d00000faa11 */ /* 0x000fc400000f0c04 */
[----:B------:R-:W-:Y:S01]  /*9b90*/  IADD3.X R4, R4, UR10, RZ, P5, !PT ;  /* 0x0000000a04047c10 */ /* 0x000fe2000affe4ff */
[----:B------:R-:W-:Y:S01]  /*9ba0*/  @P3 STS.128 [R199+0xe800], RZ ;  /* 0x00e800ffc7003388 */ /* 0x000fe20000000c00 */
[----:B------:R-:W-:-:S03]  /*9bb0*/  @!P4 LEA R12, P5, R2, c[0x0][0x170], 0x1 ;  /* 0x00005c00020cca11 */ /* 0x000fc600078a08ff */
[----:B------:R-:W-:Y:S01]  /*9bc0*/  @!PT LDS RZ, [RZ] ;  /* 0x00000000fffff984 */ /* 0x000fe20000000800 */
[----:B------:R-:W-:Y:S01]  /*9bd0*/  @!PT LDS RZ, [RZ] ;  /* 0x00000000fffff984 */ /* 0x000fe20000000800 */
[----:B------:R-:W-:Y:S01]  /*9be0*/  @!PT LDS RZ, [RZ] ;  /* 0x00000000fffff984 */ /* 0x000fe20000000800 */
[----:B------:R3:W-:Y:S01]  /*9bf0*/  @!P3 LDGSTS.E.BYPASS.LTC128B.128 [R199+0xe800], [R22.64+0x80] ;  /* 0x0e80008016c7bfae */ /* 0x0007e2000b901d52 */
[----:B------:R-:W-:-:S03]  /*9c00*/  @!P3 LEA R8, P1, R2, c[0x0][0x170], 0x1 ;  /* 0x00005c000208ba11 */ /* 0x000fc600078208ff */
[----:B------:R-:W-:Y:S01]  /*9c10*/  @P2 STS.128 [R199+0x10800], RZ ;  /* 0x010800ffc7002388 */ /* 0x000fe20000000c00 */
[----:B------:R-:W-:-:S03]  /*9c20*/  @!P2 LEA R6, P0, R2, c[0x0][0x170], 0x1 ;  /* 0x00005c000206aa11 */ /* 0x000fc600078008ff */
[----:B------:R-:W-:Y:S01]  /*9c30*/  @!PT LDS RZ, [RZ] ;  /* 0x00000000fffff984 */ /* 0x000fe20000000800 */
[----:B------:R-:W-:Y:S01]  /*9c40*/  @!PT LDS RZ, [RZ] ;  /* 0x00000000fffff984 */ /* 0x000fe20000000800 */
[----:B------:R-:W-:Y:S01]  /*9c50*/  @!PT LDS RZ, [RZ] ;  /* 0x00000000fffff984 */ /* 0x000fe20000000800 */
[----:B------:R3:W-:Y:S01]  /*9c60*/  @!P2 LDGSTS.E.BYPASS.LTC128B.128 [R199+0x10800], [R20.64+0x100] ;  /* 0x1080010014c7afae */ /* 0x0007e2000b901d52 */
[----:B------:R-:W-:-:S03]  /*9c70*/  @!P4 LEA.HI.X R13, R2, c[0x0][0x174], R4, 0x1, P5 ;  /* 0x00005d00020dca11 */ /* 0x000fc600028f0c04 */
[----:B------:R-:W-:Y:S01]  /*9c80*/  @P4 STS.128 [R199+0xd000], RZ ;  /* 0x00d000ffc7004388 */ /* 0x000fe20000000c00 */
[----:B------:R-:W-:-:S03]  /*9c90*/  @!P3 LEA.HI.X R9, R2, c[0x0][0x174], R4, 0x1, P1 ;  /* 0x00005d000209ba11 */ /* 0x000fc600008f0c04 */
[----:B------:R-:W-:Y:S01]  /*9ca0*/  @!PT LDS RZ, [RZ] ;  /* 0x00000000fffff984 */ /* 0x000fe20000000800 */
[----:B------:R-:W-:Y:S01]  /*9cb0*/  @!PT LDS RZ, [RZ] ;  /* 0x00000000fffff984 */ /* 0x000fe20000000800 */
[----:B------:R-:W-:Y:S01]  /*9cc0*/  @!PT LDS RZ, [RZ] ;  /* 0x00000000fffff984 */ /* 0x000fe20000000800 */
[----:B------:R4:W-:Y:S04]  /*9cd0*/  @!P4 LDGSTS.E.BYPASS.LTC128B.128 [R199+0xd000], [R18.64] ;  /* 0x0d00000012c7cfae */ /* 0x0009e8000b901d52 */
        /* <DEDUP_REMOVED lines=26> */
[----:B---3-5:R-:W-:Y:S04]  /*9e80*/  LDSM.16.M88.4 R20, [R176+0x6000] ;  /* 0x00600000b014783b */ /* 0x028fe80000000200 */
[----:B--2---:R-:W-:Y:S04]  /*9e90*/  LDSM.16.M88.4 R24, [R176+0x6800] ;  /* 0x00680000b018783b */ /* 0x004fe80000000200 */
[----:B------:R-:W-:Y:S04]  /*9ea0*/  LDSM.16.M88.4 R136, [R176+0x7000] ;  /* 0x00700000b088783b */ /* 0x000fe80000000200 */
[----:B------:R-:W-:Y:S04]  /*9eb0*/  LDSM.16.M88.4 R32, [R176+0x7800] ;  /* 0x00780000b020783b */ /* 0x000fe80000000200 */
[----:B-1----:R-:W-:Y:S04]  /*9ec0*/  LDSM.16.M88.4 R12, [R184] ;  /* 0x00000000b80c783b */ /* 0x002fe80000000200 */
[----:B------:R-:W-:Y:S04]  /*9ed0*/  LDSM.16.M88.4 R156, [R198] ;  /* 0x00000000c69c783b */ /* 0x000fe80000000200 */
[----:B----4-:R-:W1:Y:S04]  /*9ee0*/  LDSM.16.M88.4 R4, [R183] ;  /* 0x00000000b704783b */ /* 0x010e680000000200 */
[----:B------:R-:W2:Y:S04]  /*9ef0*/  LDSM.16.M88.4 R140, [R187] ;  /* 0x00000000bb8c783b */ /* 0x000ea80000000200 */
[----:B------:R-:W3:Y:S04]  /*9f00*/  LDSM.16.M88.4 R208, [R197] ;  /* 0x00000000c5d0783b */ /* 0x000ee80000000200 */
[----:B------:R-:W4:Y:S04]  /*9f10*/  LDSM.16.M88.4 R216, [R196] ;  /* 0x00000000c4d8783b */ /* 0x000f280000000200 */
[----:B------:R-:W-:Y:S04]  /*9f20*/  LDSM.16.M88.4 R172, [R182+0x6800] ;  /* 0x00680000b6ac783b */ /* 0x000fe80000000200 */
[----:B------:R-:W-:Y:S04]  /*9f30*/  LDSM.16.M88.4 R164, [R182+0x6000] ;  /* 0x00600000b6a4783b */ /* 0x000fe80000000200 */
[----:B------:R-:W-:Y:S04]  /*9f40*/  LDSM.16.M88.4 R212, [R182+0x7000] ;  /* 0x00700000b6d4783b */ /* 0x000fe80000000200 */
[----:B------:R-:W-:Y:S04]  /*9f50*/  LDSM.16.M88.4 R224, [R182+0x7800] ;  /* 0x00780000b6e0783b */ /* 0x000fe80000000200 */
[----:B------:R-:W-:Y:S04]  /*9f60*/  LDSM.16.M88.4 R228, [R181+0x800] ;  /* 0x00080000b5e4783b */ /* 0x000fe80000000200 */
[----:B------:R-:W-:Y:S01]  /*9f70*/  LDSM.16.M88.4 R232, [R181+0x1000] ;  /* 0x00100000b5e8783b */ /* 0x000fe20000000200 */
[C---:B-1----:R-:W-:Y:S03]  /*9f80*/  HMMA.16816.F32 R16, R4.reuse, R20, RZ ;  /* 0x000000140410723c */ /* 0x042fe600000018ff */
[----:B------:R-:W-:Y:S04]  /*9f90*/  LDSM.16.M88.4 R220, [R181] ;  /* 0x00000000b5dc783b */ /* 0x000fe80000000200 */
[----:B------:R-:W1:Y:S01]  /*9fa0*/  S2R R243, SR_TID.X ;  /* 0x0000000000f37919 */ /* 0x000e620000002100 */
[----:B------:R-:W-:Y:S01]  /*9fb0*/  HMMA.16816.F32 R28, R4, R22, RZ ;  /* 0x00000016041c723c */ /* 0x000fe200000018ff */
[----:B------:R-:W-:-:S02]  /*9fc0*/  IMAD.U32 R0, RZ, RZ, UR24 ;  /* 0x00000018ff007e24 */ /* 0x000fc4000f8e00ff */
[----:B------:R-:W0:Y:S05]  /*9fd0*/  LDGDEPBAR ;  /* 0x00000000000079af */ /* 0x000e2a0000000000 */
[C---:B------:R-:W-:Y:S08]  /*9fe0*/  HMMA.16816.F32 R20, R4.reuse, R24, RZ ;  /* 0x000000180414723c */ /* 0x040ff000000018ff */
[C---:B------:R-:W-:Y:S08]  /*9ff0*/  HMMA.16816.F32 R24, R4.reuse, R26, RZ ;  /* 0x0000001a0418723c */ /* 0x040ff000000018ff */
[C---:B------:R-:W-:Y:S08]  /*a000*/  HMMA.16816.F32 R148, R4.reuse, R136, RZ ;  /* 0x000000880494723c */ /* 0x040ff000000018ff */
[C---:B------:R-:W-:Y:S08]  /*a010*/  HMMA.16816.F32 R152, R4.reuse, R138, RZ ;  /* 0x0000008a0498723c */ /* 0x040ff000000018ff */
[C---:B------:R-:W-:Y:S08]  /*a020*/  HMMA.16816.F32 R160, R4.reuse, R32, RZ ;  /* 0x0000002004a0723c */ /* 0x040ff000000018ff */
[----:B------:R-:W-:Y:S01]  /*a030*/  HMMA.16816.F32 R168, R4, R34, RZ ;  /* 0x0000002204a8723c */ /* 0x000fe200000018ff */
[----:B------:R-:W1:Y:S07]  /*a040*/  LDSM.16.M88.4 R4, [R186] ;  /* 0x00000000ba04783b */ /* 0x000e6e0000000200 */
[C---:B------:R-:W-:Y:S01]  /*a050*/  HMMA.16816.F32 R136, R12.reuse, R156, R20 ;  /* 0x0000009c0c88723c */ /* 0x040fe20000001814 */
[----:B------:R-:W1:Y:S07]  /*a060*/  LDSM.16.M88.4 R20, [R185] ;  /* 0x00000000b914783b */ /* 0x000e6e0000000200 */
[C---:B------:R-:W-:Y:S08]  /*a070*/  HMMA.16816.F32 R32, R12.reuse, R158, R24 ;  /* 0x0000009e0c20723c */ /* 0x040ff00000001818 */
[C---:B--2---:R-:W-:Y:S08]  /*a080*/  HMMA.16816.F32 R144, R12.reuse, R140, R16 ;  /* 0x0000008c0c90723c */ /* 0x044ff00000001810 */
[C---:B------:R-:W-:Y:S08]  /*a090*/  HMMA.16816.F32 R140, R12.reuse, R142, R28 ;  /* 0x0000008e0c8c723c */ /* 0x040ff0000000181c */
[C---:B---3--:R-:W-:Y:S08]  /*a0a0*/  HMMA.16816.F32 R24, R12.reuse, R210, R152 ;  /* 0x000000d20c18723c */ /* 0x048ff00000001898 */
[C---:B------:R-:W-:Y:S01]  /*a0b0*/  HMMA.16816.F32 R28, R12.reuse, R208, R148 ;  /* 0x000000d00c1c723c */ /* 0x040fe20000001894 */
[----:B------:R-:W-:Y:S07]  /*a0c0*/  LDSM.16.M88.4 R208, [R176+0x8000] ;  /* 0x00800000b0d0783b */ /* 0x000fee0000000200 */
[C---:B----4-:R-:W-:Y:S08]  /*a0d0*/  HMMA.16816.F32 R16, R12.reuse, R216, R160 ;  /* 0x000000d80c10723c */ /* 0x050ff000000018a0 */
[----:B------:R-:W-:Y:S01]  /*a0e0*/  HMMA.16816.F32 R160, R12, R218, R168 ;  /* 0x000000da0ca0723c */ /* 0x000fe200000018a8 */
[----:B------:R-:W-:Y:S07]  /*a0f0*/  LDSM.16.M88.4 R216, [R176+0x9800] ;  /* 0x00980000b0d8783b */ /* 0x000fee0000000200 */
[C---:B-1----:R-:W-:Y:S08]  /*a100*/  HMMA.16816.F32 R12, R4.reuse, R172, R136 ;  /* 0x000000ac040c723c */ /* 0x042ff00000001888 */
[C---:B------:R-:W-:Y:S01]  /*a110*/  HMMA.16816.F32 R152, R4.reuse, R174, R32 ;  /* 0x000000ae0498723c */ /* 0x040fe20000001820 */
[----:B------:R-:W1:Y:S07]  /*a120*/  LDSM.16.M88.4 R172, [R181+0x1800] ;  /* 0x00180000b5ac783b */ /* 0x000e6e0000000200 */
[C---:B------:R-:W-:Y:S08]  /*a130*/  HMMA.16816.F32 R148, R4.reuse, R166, R140 ;  /* 0x000000a60494723c */ /* 0x040ff0000000188c */
[C---:B------:R-:W-:Y:S08]  /*a140*/  HMMA.16816.F32 R140, R4.reuse, R214, R24 ;  /* 0x000000d6048c723c */ /* 0x040ff00000001818 */
[C---:B------:R-:W-:Y:S08]  /*a150*/  HMMA.16816.F32 R156, R4.reuse, R164, R144 ;  /* 0x000000a4049c723c */ /* 0x040ff00000001890 */
[C---:B------:R-:W-:Y:S01]  /*a160*/  HMMA.16816.F32 R144, R4.reuse, R212, R28 ;  /* 0x000000d40490723c */ /* 0x040fe2000000181c */
[----:B------:R-:W-:Y:S07]  /*a170*/  LDSM.16.M88.4 R212, [R176+0x8800] ;  /* 0x00880000b0d4783b */ /* 0x000fee0000000200 */
[C---:B------:R-:W-:Y:S01]  /*a180*/  HMMA.16816.F32 R136, R4.reuse, R224, R16 ;  /* 0x000000e00488723c */ /* 0x040fe20000001810 */
[----:B------:R-:W2:Y:S07]  /*a190*/  LDSM.16.M88.4 R16, [R183+0x2000] ;  /* 0x00200000b710783b */ /* 0x000eae0000000200 */
[----:B------:R-:W-:Y:S01]  /*a1a0*/  HMMA.16816.F32 R32, R4, R226, R160 ;  /* 0x000000e20420723c */ /* 0x000fe200000018a0 */
[----:B------:R-:W3:Y:S04]  /*a1b0*/  LDSM.16.M88.4 R224, [R176+0x9000] ;  /* 0x00900000b0e0783b */ /* 0x000ee80000000200 */
[----:B------:R-:W-:Y:S03]  /*a1c0*/  LDSM.16.M88.4 R4, [R184+0x2000] ;  /* 0x00200000b804783b */ /* 0x000fe60000000200 */
[C---:B------:R-:W-:Y:S08]  /*a1d0*/  HMMA.16816.F32 R12, R20.reuse, R228, R12 ;  /* 0x000000e4140c723c */ /* 0x040ff0000000180c */
[C---:B------:R-:W-:Y:S01]  /*a1e0*/  HMMA.16816.F32 R168, R20.reuse, R234, R140 ;  /* 0x000000ea14a8723c */ /* 0x040fe2000000188c */
[----:B------:R-:W4:Y:S07]  /*a1f0*/  LDSM.16.M88.4 R140, [R194] ;  /* 0x00000000c28c783b */ /* 0x000f2e0000000200 */
[C---:B------:R-:W-:Y:S08]  /*a200*/  HMMA.16816.F32 R28, R20.reuse, R220, R156 ;  /* 0x000000dc141c723c */ /* 0x040ff0000000189c */
[C---:B-1----:R-:W-:Y:S01]  /*a210*/  HMMA.16816.F32 R164, R20.reuse, R172, R136 ;  /* 0x000000ac14a4723c */ /* 0x042fe20000001888 */
[----:B------:R-:W1:Y:S07]  /*a220*/  LDSM.16.M88.4 R136, [R193] ;  /* 0x00000000c188783b */ /* 0x000e6e0000000200 */
[C---:B------:R-:W-:Y:S01]  /*a230*/  HMMA.16816.F32 R24, R20.reuse, R222, R148 ;  /* 0x000000de1418723c */ /* 0x040fe20000001894 */
[----:B------:R-:W1:Y:S07]  /*a240*/  LDSM.16.M88.4 R220, [R195] ;  /* 0x00000000c3dc783b */ /* 0x000e6e0000000200 */
[C---:B------:R-:W-:Y:S08]  /*a250*/  HMMA.16816.F32 R152, R20.reuse, R230, R152 ;  /* 0x000000e61498723c */ /* 0x040ff00000001898 */
[C---:B------:R-:W-:Y:S08]  /*a260*/  HMMA.16816.F32 R148, R20.reuse, R232, R144 ;  /* 0x000000e81494723c */ /* 0x040ff00000001890 */
[----:B------:R-:W-:Y:S08]  /*a270*/  HMMA.16816.F32 R160, R20, R174, R32 ;  /* 0x000000ae14a0723c */ /* 0x000ff00000001820 */
[C---:B--2---:R-:W-:Y:S01]  /*a280*/  HMMA.16816.F32 R32, R16.reuse, R212, R12 ;  /* 0x000000d41020723c */ /* 0x044fe2000000180c */
[----:B------:R-:W-:Y:S07]  /*a290*/  LDSM.16.M88.4 R12, [R186+0x2000] ;  /* 0x00200000ba0c783b */ /* 0x000fee0000000200 */
[C---:B---3--:R-:W-:Y:S01]  /*a2a0*/  HMMA.16816.F32 R20, R16.reuse, R226, R168 ;  /* 0x000000e21014723c */ /* 0x048fe200000018a8 */
[----:B------:R-:W2:Y:S07]  /*a2b0*/  LDSM.16.M88.4 R168, [R192] ;  /* 0x00000000c0a8783b */ /* 0x000eae0000000200 */
[C---:B------:R-:W-:Y:S08]  /*a2c0*/  HMMA.16816.F32 R156, R16.reuse, R208, R28 ;  /* 0x000000d0109c723c */ /* 0x040ff0000000181c */
[C---:B------:R-:W-:Y:S01]  /*a2d0*/  HMMA.16816.F32 R144, R16.reuse, R210, R24 ;  /* 0x000000d21090723c */ /* 0x040fe20000001818 */
[----:B------:R-:W-:Y:S07]  /*a2e0*/  LDSM.16.M88.4 R208, [R182+0x8800] ;  /* 0x00880000b6d0783b */ /* 0x000fee0000000200 */
[C---:B------:R-:W-:Y:S01]  /*a2f0*/  HMMA.16816.F32 R28, R16.reuse, R214, R152 ;  /* 0x000000d6101c723c */ /* 0x040fe20000001898 */
[----:B------:R-:W-:Y:S07]  /*a300*/  LDSM.16.M88.4 R212, [R182+0x9000] ;  /* 0x00900000b6d4783b */ /* 0x000fee0000000200 */
[C---:B------:R-:W-:Y:S01]  /*a310*/  HMMA.16816.F32 R152, R16.reuse, R216, R164 ;  /* 0x000000d81098723c */ /* 0x040fe200000018a4 */
[----:B------:R-:W3:Y:S07]  /*a320*/  LDSM.16.M88.4 R164, [R182+0x8000] ;  /* 0x00800000b6a4783b */ /* 0x000eee0000000200 */
[C---:B------:R-:W-:Y:S08]  /*a330*/  HMMA.16816.F32 R24, R16.reuse, R224, R148 ;  /* 0x000000e01018723c */ /* 0x040ff00000001894 */
[----:B------:R-:W-:Y:S08]  /*a340*/  HMMA.16816.F32 R16, R16, R218, R160 ;  /* 0x000000da1010723c */ /* 0x000ff000000018a0 */
[C---:B----4-:R-:W-:Y:S08]  /*a350*/  HMMA.16816.F32 R160, R4.reuse, R140, R32 ;  /* 0x0000008c04a0723c */ /* 0x050ff00000001820 */
[C---:B-1----:R-:W-:Y:S01]  /*a360*/  HMMA.16816.F32 R32, R4.reuse, R138, R20 ;  /* 0x0000008a0420723c */ /* 0x042fe20000001814 */
[----:B------:R-:W1:Y:S07]  /*a370*/  LDSM.16.M88.4 R20, [R182+0x9800] ;  /* 0x00980000b614783b */ /* 0x000e6e0000000200 */
[C---:B------:R-:W-:Y:S08]  /*a380*/  HMMA.16816.F32 R156, R4.reuse, R220, R156 ;  /* 0x000000dc049c723c */ /* 0x040ff0000000189c */
[C---:B------:R-:W-:Y:S01]  /*a390*/  HMMA.16816.F32 R148, R4.reuse, R222, R144 ;  /* 0x000000de0494723c */ /* 0x040fe20000001890 */
[----:B------:R-:W-:Y:S07]  /*a3a0*/  LDSM.16.M88.4 R220, [R191] ;  /* 0x00000000bfdc783b */ /* 0x000fee0000000200 */
[C---:B------:R-:W-:Y:S08]  /*a3b0*/  HMMA.16816.F32 R144, R4.reuse, R142, R28 ;  /* 0x0000008e0490723c */ /* 0x040ff0000000181c */
[C---:B------:R-:W-:Y:S01]  /*a3c0*/  HMMA.16816.F32 R140, R4.reuse, R136, R24 ;  /* 0x00000088048c723c */ /* 0x040fe20000001818 */
[----:B------:R-:W-:Y:S07]  /*a3d0*/  LDSM.16.M88.4 R136, [R181+0x2000] ;  /* 0x00200000b588783b */ /* 0x000fee0000000200 */
[C---:B--2---:R-:W-:Y:S08]  /*a3e0*/  HMMA.16816.F32 R28, R4.reuse, R168, R152 ;  /* 0x000000a8041c723c */ /* 0x044ff00000001898 */
[----:B------:R-:W-:Y:S01]  /*a3f0*/  HMMA.16816.F32 R16, R4, R170, R16 ;  /* 0x000000aa0410723c */ /* 0x000fe20000001810 */
[----:B------:R-:W2:Y:S07]  /*a400*/  LDSM.16.M88.4 R4, [R185+0x2000] ;  /* 0x00200000b904783b */ /* 0x000eae0000000200 */
[C---:B---3--:R-:W-:Y:S01]  /*a410*/  HMMA.16816.F32 R24, R12.reuse, R164, R156 ;  /* 0x000000a40c18723c */ /* 0x048fe2000000189c */
[----:B------:R-:W3:Y:S07]  /*a420*/  LDSM.16.M88.4 R156, [R181+0x2800] ;  /* 0x00280000b59c783b */ /* 0x000eee0000000200 */
[C---:B------:R-:W-:Y:S08]  /*a430*/  HMMA.16816.F32 R148, R12.reuse, R166, R148 ;  /* 0x000000a60c94723c */ /* 0x040ff00000001894 */
[C---:B------:R-:W-:Y:S08]  /*a440*/  HMMA.16816.F32 R172, R12.reuse, R208, R160 ;  /* 0x000000d00cac723c */ /* 0x040ff000000018a0 */
[C---:B------:R-:W-:Y:S08]  /*a450*/  HMMA.16816.F32 R164, R12.reuse, R212, R140 ;  /* 0x000000d40ca4723c */ /* 0x040ff0000000188c */
[C---:B------:R-:W-:Y:S01]  /*a460*/  HMMA.16816.F32 R160, R12.reuse, R214, R32 ;  /* 0x000000d60ca0723c */ /* 0x040fe20000001820 */
[----:B------:R-:W4:Y:S07]  /*a470*/  LDSM.16.M88.4 R212, [R181+0x3800] ;  /* 0x00380000b5d4783b */ /* 0x000f2e0000000200 */
[C---:B------:R-:W-:Y:S01]  /*a480*/  HMMA.16816.F32 R168, R12.reuse, R210, R144 ;  /* 0x000000d20ca8723c */ /* 0x040fe20000001890 */
[----:B------:R-:W4:Y:S04]  /*a490*/  LDSM.16.M88.4 R208, [R181+0x3000] ;  /* 0x00300000b5d0783b */ /* 0x000f280000000200 */
[----:B------:R-:W-:Y:S03]  /*a4a0*/  LDSM.16.M88.4 R144, [R176+0xa000] ;  /* 0x00a00000b090783b */ /* 0x000fe60000000200 */
[C---:B-1----:R-:W-:Y:S01]  /*a4b0*/  HMMA.16816.F32 R140, R12.reuse, R22, R16 ;  /* 0x000000160c8c723c */ /* 0x042fe20000001810 */
[----:B------:R-:W1:Y:S07]  /*a4c0*/  LDSM.16.M88.4 R16, [R183+0x4000] ;  /* 0x00400000b710783b */ /* 0x000e6e0000000200 */
[----:B------:R-:W-:Y:S01]  /*a4d0*/  HMMA.16816.F32 R152, R12, R20, R28 ;  /* 0x000000140c98723c */ /* 0x000fe2000000181c */
[----:B------:R-:W-:Y:S07]  /*a4e0*/  LDSM.16.M88.4 R20, [R184+0x4000] ;  /* 0x00400000b814783b */ /* 0x000fee0000000200 */
[C---:B--2---:R-:W-:Y:S08]  /*a4f0*/  HMMA.16816.F32 R12, R4.reuse, R136, R24 ;  /* 0x00000088040c723c */ /* 0x044ff00000001818 */
[C---:B------:R-:W-:Y:S01]  /*a500*/  HMMA.16816.F32 R32, R4.reuse, R138, R148 ;  /* 0x0000008a0420723c */ /* 0x040fe20000001894 */
[----:B------:R-:W2:Y:S07]  /*a510*/  LDSM.16.M88.4 R136, [R176+0xa800] ;  /* 0x00a80000b088783b */ /* 0x000eae0000000200 */
[C---:B---3--:R-:W-:Y:S01]  /*a520*/  HMMA.16816.F32 R24, R4.reuse, R158, R168 ;  /* 0x0000009e0418723c */ /* 0x048fe200000018a8 */
[----:B------:R-:W3:Y:S07]  /*a530*/  LDSM.16.M88.4 R168, [R176+0xb000] ;  /* 0x00b00000b0a8783b */ /* 0x000eee0000000200 */
[C---:B----4-:R-:W-:Y:S08]  /*a540*/  HMMA.16816.F32 R224, R4.reuse, R212, R152 ;  /* 0x000000d404e0723c */ /* 0x050ff00000001898 */
[C---:B------:R-:W-:Y:S01]  /*a550*/  HMMA.16816.F32 R28, R4.reuse, R156, R172 ;  /* 0x0000009c041c723c */ /* 0x040fe200000018ac */
[----:B------:R-:W-:Y:S07]  /*a560*/  LDSM.16.M88.4 R172, [R182+0xa000] ;  /* 0x00a00000b6ac783b */ /* 0x000fee0000000200 */
[C---:B------:R-:W-:Y:S01]  /*a570*/  HMMA.16816.F32 R148, R4.reuse, R208, R164 ;  /* 0x000000d00494723c */ /* 0x040fe200000018a4 */
[----:B------:R-:W4:Y:S07]  /*a580*/  LDSM.16.M88.4 R164, [R176+0xb800] ;  /* 0x00b80000b0a4783b */ /* 0x000f2e0000000200 */
[----:B------:R-:W-:Y:S01]  /*a590*/  HMMA.16816.F32 R216, R4, R210, R160 ;  /* 0x000000d204d8723c */ /* 0x000fe200000018a0 */
[----:B------:R-:W-:Y:S01]  /*a5a0*/  LDSM.16.M88.4 R160, [R190] ;  /* 0x00000000bea0783b */ /* 0x000fe20000000200 */
[----:B------:R-:W-:-:S03]  /*a5b0*/  IMAD.SHL.U32 R243, R243, 0x2, RZ ;  /* 0x00000002f3f37824 */ /* 0x000fc600078e00ff */
[----:B------:R-:W-:Y:S03]  /*a5c0*/  LDSM.16.M88.4 R208, [R188] ;  /* 0x00000000bcd0783b */ /* 0x000fe60000000200 */
[----:B------:R-:W-:Y:S08]  /*a5d0*/  HMMA.16816.F32 R212, R4, R214, R140 ;  /* 0x000000d604d4723c */ /* 0x000ff0000000188c */
[C---:B-1----:R-:W-:Y:S01]  /*a5e0*/  HMMA.16816.F32 R4, R16.reuse, R144, R12 ;  /* 0x000000901004723c */ /* 0x042fe2000000180c */
[----:B------:R-:W1:Y:S07]  /*a5f0*/  LDSM.16.M88.4 R12, [R186+0x4000] ;  /* 0x00400000ba0c783b */ /* 0x000e6e0000000200 */
[C---:B--2---:R-:W-:Y:S08]  /*a600*/  HMMA.16816.F32 R140, R16.reuse, R138, R24 ;  /* 0x0000008a108c723c */ /* 0x044ff00000001818 */
[----:B------:R-:W-:Y:S08]  /*a610*/  HMMA.16816.F32 R156, R16, R146, R32 ;  /* 0x00000092109c723c */ /* 0x000ff00000001820 */
[----:B------:R-:W-:Y:S01]  /*a620*/  HMMA.16816.F32 R24, R20, R220, R4 ;  /* 0x000000dc1418723c */ /* 0x000fe20000001804 */
[----:B------:R-:W-:Y:S07]  /*a630*/  LDSM.16.M88.4 R4, [R185+0x4000] ;  /* 0x00400000b904783b */ /* 0x000fee0000000200 */
[C---:B------:R-:W-:Y:S08]  /*a640*/  HMMA.16816.F32 R152, R16.reuse, R136, R28 ;  /* 0x000000881098723c */ /* 0x040ff0000000181c */
[C---:B---3--:R-:W-:Y:S01]  /*a650*/  HMMA.16816.F32 R144, R16.reuse, R168, R148 ;  /* 0x000000a81090723c */ /* 0x048fe20000001894 */
[----:B------:R-:W-:Y:S01]  /*a660*/  LOP3.LUT R243, R243, 0x6, RZ, 0xc0, !PT ;  /* 0x00000006f3f37812 */ /* 0x000fe200078ec0ff */
[----:B------:R-:W-:Y:S06]  /*a670*/  LDSM.16.M88.4 R148, [R189] ;  /* 0x00000000bd94783b */ /* 0x000fec0000000200 */
[C---:B------:R-:W-:Y:S01]  /*a680*/  HMMA.16816.F32 R136, R16.reuse, R170, R216 ;  /* 0x000000aa1088723c */ /* 0x040fe200000018d8 */
[----:B------:R-:W2:Y:S07]  /*a690*/  LDSM.16.M88.4 R168, [R181+0x4000] ;  /* 0x00400000b5a8783b */ /* 0x000eae0000000200 */
[C---:B----4-:R-:W-:Y:S08]  /*a6a0*/  HMMA.16816.F32 R32, R16.reuse, R164, R224 ;  /* 0x000000a41020723c */ /* 0x050ff000000018e0 */
[----:B------:R-:W-:Y:S08]  /*a6b0*/  HMMA.16816.F32 R164, R16, R166, R212 ;  /* 0x000000a610a4723c */ /* 0x000ff000000018d4 */
[----:B-1----:R-:W-:Y:S01]  /*a6c0*/  HMMA.16816.F32 R16, R12, R172, R24 ;  /* 0x000000ac0c10723c */ /* 0x002fe20000001818 */
[----:B------:R-:W-:-:S07]  /*a6d0*/  IMAD R0, R0, 0x40, R243 ;  /* 0x0000004000007824 */ /* 0x000fce00078e02f3 */
[----:B------:R-:W-:Y:S01]  /*a6e0*/  HMMA.16816.F32 R28, R20, R222, R156 ;  /* 0x000000de141c723c */ /* 0x000fe2000000189c */
[--C-:B------:R-:W-:Y:S01]  /*a6f0*/  IMAD.IADD R2, R200, 0x1, -R0.reuse ;  /* 0x00000001c8027824 */ /* 0x100fe200078e0a00 */
[----:B------:R-:W1:Y:S01]  /*a700*/  LDSM.16.M88.4 R156, [R182+0xa800] ;  /* 0x00a80000b69c783b */ /* 0x000e620000000200 */
[----:B------:R-:W-:-:S03]  /*a710*/  IMAD.IADD R9, R203, 0x1, -R0 ;  /* 0x00000001cb097824 */ /* 0x000fc600078e0a00 */
[----:B------:R-:W-:-:S05]  /*a720*/  IABS R2, R2 ;  /* 0x0000000200027213 */ /* 0x000fca0000000000 */
[----:B------:R-:W-:Y:S01]  /*a730*/  IMAD.MOV.U32 R8, RZ, RZ, R2 ;  /* 0x000000ffff087224 */ /* 0x000fe200078e0002 */
[----:B------:R-:W-:-:S04]  /*a740*/  IABS R2, R9 ;  /* 0x0000000900027213 */ /* 0x000fc80000000000 */
[----:B--2---:R-:W-:Y:S01]  /*a750*/  HMMA.16816.F32 R24, R4, R168, R16 ;  /* 0x000000a80418723c */ /* 0x004fe20000001810 */
[----:B------:R2:W-:Y:S07]  /*a760*/  I2F R16, R2 ;  /* 0x0000000200107306 */ /* 0x0005ee0000201400 */
[----:B------:R-:W-:Y:S01]  /*a770*/  HMMA.16816.F32 R28, R12, R174, R28 ;  /* 0x000000ae0c1c723c */ /* 0x000fe2000000181c */
[----:B------:R3:W4:Y:S01]  /*a780*/  I2F R18, R8 ;  /* 0x0000000800127306 */ /* 0x0007220000201400 */
[----:B--2---:R-:W-:-:S06]  /*a790*/  IADD3 R2, R0, 0x1, RZ ;  /* 0x0000000100027810 */ /* 0x004fcc0007ffe0ff */
[----:B------:R-:W-:Y:S01]  /*a7a0*/  HMMA.16816.F32 R152, R20, R160, R152 ;  /* 0x000000a01498723c */ /* 0x000fe20000001898 */
[--C-:B---3--:R-:W-:Y:S01]  /*a7b0*/  IMAD.IADD R8, R200, 0x1, -R2.reuse ;  /* 0x00000001c8087824 */ /* 0x108fe200078e0a02 */
[C---:B------:R-:W-:Y:S02]  /*a7c0*/  ISETP.GE.AND P6, PT, R2.reuse, R205, PT ;  /* 0x000000cd0200720c */ /* 0x040fe40003fc6270 */
[C---:B------:R-:W-:Y:S02]  /*a7d0*/  ISETP.GE.AND P1, PT, R2.reuse, R204, PT ;  /* 0x000000cc0200720c */ /* 0x040fe40003f26270 */
[----:B------:R-:W-:Y:S01]  /*a7e0*/  IABS R8, R8 ;  /* 0x0000000800087213 */ /* 0x000fe20000000000 */
[----:B------:R-:W-:Y:S01]  /*a7f0*/  IMAD.IADD R9, R203, 0x1, -R2 ;  /* 0x00000001cb097824 */ /* 0x000fe200078e0a02 */
[C---:B------:R-:W-:Y:S02]  /*a800*/  ISETP.LT.OR P6, PT, R2.reuse, R202, P6 ;  /* 0x000000ca0200720c */ /* 0x040fe400037c1670 */
[----:B------:R-:W-:Y:S01]  /*a810*/  ISETP.LT.OR P1, PT, R2, R201, P1 ;  /* 0x000000c90200720c */ /* 0x000fe20000f21670 */
[----:B------:R-:W-:Y:S01]  /*a820*/  IMAD.MOV.U32 R2, RZ, RZ, R8 ;  /* 0x000000ffff027224 */ /* 0x000fe200078e0008 */
[----:B------:R-:W-:Y:S01]  /*a830*/  IABS R9, R9 ;  /* 0x0000000900097213 */ /* 0x000fe20000000000 */
[----:B----4-:R-:W-:-:S02]  /*a840*/  FFMA.FTZ R18, R18, -UR13, R24 ;  /* 0x8000000d12127c23 */ /* 0x010fc40008010018 */
[----:B------:R2:W3:Y:S01]  /*a850*/  I2F R17, R2 ;  /* 0x0000000200117306 */ /* 0x0004e20000201400 */
[----:B------:R-:W-:Y:S01]  /*a860*/  ISETP.GE.AND P5, PT, R0, R204, PT ;  /* 0x000000cc0000720c */ /* 0x000fe20003fa6270 */
[----:B------:R-:W-:Y:S01]  /*a870*/  FFMA.FTZ R16, R16, -UR13, R26 ;  /* 0x8000000d10107c23 */ /* 0x000fe2000801001a */
[----:B------:R-:W-:-:S05]  /*a880*/  ISETP.GE.AND P0, PT, R0, R205, PT ;  /* 0x000000cd0000720c */ /* 0x000fca0003f06270 */
[----:B------:R4:W1:Y:S01]  /*a890*/  I2F R24, R9 ;  /* 0x0000000900187306 */ /* 0x0008620000201400 */
[C---:B------:R-:W-:Y:S01]  /*a8a0*/  ISETP.LT.OR P5, PT, R0.reuse, R201, P5 ;  /* 0x000000c90000720c */ /* 0x040fe20002fa1670 */
[----:B------:R-:W-:Y:S01]  /*a8b0*/  HMMA.16816.F32 R160, R20, R162, R140 ;  /* 0x000000a214a0723c */ /* 0x000fe2000000188c */
[----:B--2---:R-:W-:-:S07]  /*a8c0*/  IADD3 R2, R0, 0x8, RZ ;  /* 0x0000000800027810 */ /* 0x004fce0007ffe0ff */
[----:B------:R-:W-:Y:S01]  /*a8d0*/  HMMA.16816.F32 R220, R20, R208, R32 ;  /* 0x000000d014dc723c */ /* 0x000fe20000001820 */
[----:B------:R-:W-:Y:S01]  /*a8e0*/  ISETP.LT.OR P0, PT, R0, R202, P0 ;  /* 0x000000ca0000720c */ /* 0x000fe20000701670 */
[----:B------:R-:W2:Y:S01]  /*a8f0*/  LDSM.16.M88.4 R32, [R181+0x4800] ;  /* 0x00480000b520783b */ /* 0x000ea20000000200 */
[--C-:B------:R-:W-:Y:S02]  /*a900*/  IMAD.IADD R8, R200, 0x1, -R2.reuse ;  /* 0x00000001c8087824 */ /* 0x100fe400078e0a02 */
[----:B----4-:R-:W-:-:S03]  /*a910*/  IMAD.IADD R9, R203, 0x1, -R2 ;  /* 0x00000001cb097824 */ /* 0x010fc600078e0a02 */
[----:B------:R-:W-:Y:S01]  /*a920*/  HMMA.16816.F32 R140, R4, R170, R28 ;  /* 0x000000aa048c723c */ /* 0x000fe2000000181c */
[----:B------:R-:W-:-:S07]  /*a930*/  IABS R8, R8 ;  /* 0x0000000800087213 */ /* 0x000fce0000000000 */
[C---:B------:R-:W-:Y:S01]  /*a940*/  HMMA.16816.F32 R208, R20.reuse, R210, R164 ;  /* 0x000000d214d0723c */ /* 0x040fe200000018a4 */
[----:B------:R4:W1:Y:S06]  /*a950*/  I2F R19, R8 ;  /* 0x0000000800137306 */ /* 0x00086c0000201400 */
[----:B------:R-:W-:Y:S01]  /*a960*/  FSEL R164, R16, -INF , !P5 ;  /* 0xff80000010a47808 */ /* 0x000fe20006800000 */
[----:B------:R-:W-:Y:S01]  /*a970*/  HMMA.16816.F32 R212, R20, R148, R144 ;  /* 0x0000009414d4723c */ /* 0x000fe20000001890 */
[----:B------:R-:W-:Y:S02]  /*a980*/  IABS R16, R9 ;  /* 0x0000000900107213 */ /* 0x000fe40000000000 */
[----:B------:R-:W-:-:S05]  /*a990*/  ISETP.GE.AND P5, PT, R2, R204, PT ;  /* 0x000000cc0200720c */ /* 0x000fca0003fa6270 */
[----:B------:R-:W-:Y:S01]  /*a9a0*/  HMMA.16816.F32 R216, R20, R150, R136 ;  /* 0x0000009614d8723c */ /* 0x000fe20000001888 */
[----:B---3--:R-:W-:Y:S01]  /*a9b0*/  FFMA.FTZ R9, R17, -UR13, R25 ;  /* 0x8000000d11097c23 */ /* 0x008fe20008010019 */
[----:B------:R-:W-:Y:S01]  /*a9c0*/  ISETP.LT.OR P5, PT, R2, R201, P5 ;  /* 0x000000c90200720c */ /* 0x000fe20002fa1670 */
[----:B------:R-:W-:Y:S01]  /*a9d0*/  IMAD.MOV.U32 R17, RZ, RZ, R16 ;  /* 0x000000ffff117224 */ /* 0x000fe200078e0010 */
[----:B------:R-:W3:Y:S04]  /*a9e0*/  LDSM.16.M88.4 R144, [R182+0xb000] ;  /* 0x00b00000b690783b */ /* 0x000ee80000000200 */
[----:B-1----:R-:W-:Y:S01]  /*a9f0*/  HMMA.16816.F32 R20, R12, R156, R152 ;  /* 0x0000009c0c14723c */ /* 0x002fe20000001898 */
[----:B------:R-:W-:-:S06]  /*aa00*/  FFMA.FTZ R16, R24, -UR13, R27 ;  /* 0x8000000d18107c23 */ /* 0x000fcc000801001b */
[----:B------:R-:W-:Y:S02]  /*aa10*/  FSEL R155, R18, -INF , !P0 ;  /* 0xff800000129b7808 */ /* 0x000fe40004000000 */
[----:B------:R-:W-:-:S04]  /*aa20*/  ISETP.GE.AND P0, PT, R2, R205, PT ;  /* 0x000000cd0200720c */ /* 0x000fc80003f06270 */
[----:B------:R-:W-:Y:S02]  /*aa30*/  ISETP.LT.OR P0, PT, R2, R202, P0 ;  /* 0x000000ca0200720c */ /* 0x000fe40000701670 */
[----:B------:R-:W-:Y:S02]  /*aa40*/  IADD3 R2, R0, 0x9, RZ ;  /* 0x0000000900027810 */ /* 0x000fe40007ffe0ff */
[----:B------:R-:W-:Y:S02]  /*aa50*/  FSEL R154, R9, -INF , !P6 ;  /* 0xff800000099a7808 */ /* 0x000fe40007000000 */
[----:B------:R-:W-:Y:S01]  /*aa60*/  FSEL R157, R16, -INF , !P1 ;  /* 0xff800000109d7808 */ /* 0x000fe20004800000 */
[--C-:B------:R-:W-:Y:S01]  /*aa70*/  IMAD.IADD R9, R203, 0x1, -R2.reuse ;  /* 0x00000001cb097824 */ /* 0x100fe200078e0a02 */
[C---:B------:R-:W-:Y:S02]  /*aa80*/  ISETP.GE.AND P6, PT, R2.reuse, R205, PT ;  /* 0x000000cd0200720c */ /* 0x040fe40003fc6270 */
[----:B------:R-:W-:Y:S01]  /*aa90*/  ISETP.GE.AND P1, PT, R2, R204, PT ;  /* 0x000000cc0200720c */ /* 0x000fe20003f26270 */
[----:B----4-:R-:W-:Y:S01]  /*aaa0*/  IMAD.IADD R8, R200, 0x1, -R2 ;  /* 0x00000001c8087824 */ /* 0x010fe200078e0a02 */
[----:B------:R-:W-:-:S02]  /*aab0*/  ISETP.LT.OR P6, PT, R2, R202, P6 ;  /* 0x000000ca0200720c */ /* 0x000fc400037c1670 */
[----:B------:R-:W-:Y:S02]  /*aac0*/  ISETP.LT.OR P1, PT, R2, R201, P1 ;  /* 0x000000c90200720c */ /* 0x000fe40000f21670 */
[----:B------:R-:W-:Y:S01]  /*aad0*/  IABS R2, R9 ;  /* 0x0000000900027213 */ /* 0x000fe20000000000 */
[----:B------:R-:W-:Y:S01]  /*aae0*/  FFMA.FTZ R16, R19, -UR13, R140 ;  /* 0x8000000d13107c23 */ /* 0x000fe2000801008c */
[----:B------:R-:W1:Y:S01]  /*aaf0*/  I2F R17, R17 ;  /* 0x0000001100117306 */ /* 0x000e620000201400 */
[----:B------:R-:W-:Y:S02]  /*ab00*/  IABS R8, R8 ;  /* 0x0000000800087213 */ /* 0x000fe40000000000 */
[----:B------:R-:W-:-:S05]  /*ab10*/  IMAD.MOV.U32 R19, RZ, RZ, R2 ;  /* 0x000000ffff137224 */ /* 0x000fca00078e0002 */
[----:B------:R4:W1:Y:S01]  /*ab20*/  I2F R18, R8 ;  /* 0x0000000800127306 */ /* 0x0008620000201400 */
[----:B------:R-:W-:-:S07]  /*ab30*/  FSEL R152, R16, -INF , !P0 ;  /* 0xff80000010987808 */ /* 0x000fce0004000000 */
[----:B------:R-:W1:Y:S01]  /*ab40*/  I2F R19, R19 ;  /* 0x0000001300137306 */ /* 0x000e620000201400 */
[----:B----4-:R-:W-:-:S05]  /*ab50*/  IADD3 R8, R0, 0x10, RZ ;  /* 0x0000001000087810 */ /* 0x010fca0007ffe0ff */
[--C-:B------:R-:W-:Y:S02]  /*ab60*/  IMAD.IADD R9, R200, 0x1, -R8.reuse ;  /* 0x00000001c8097824 */ /* 0x100fe400078e0a08 */
[----:B------:R-:W-:Y:S01]  /*ab70*/  IMAD.IADD R16, R203, 0x1, -R8 ;  /* 0x00000001cb107824 */ /* 0x000fe200078e0a08 */
[----:B--2---:R-:W-:Y:S01]  /*ab80*/  HMMA.16816.F32 R28, R4, R32, R20 ;  /* 0x00000020041c723c */ /* 0x004fe20000001814 */
[----:B-1----:R-:W-:Y:S01]  /*ab90*/  FFMA.FTZ R17, R17, -UR13, R142 ;  /* 0x8000000d11117c23 */ /* 0x002fe2000801008e */
[----:B------:R-:W-:Y:S02]  /*aba0*/  IABS R9, R9 ;  /* 0x0000000900097213 */ /* 0x000fe40000000000 */
[----:B------:R-:W-:Y:S02]  /*abb0*/  IABS R16, R16 ;  /* 0x0000001000107213 */ /* 0x000fe40000000000 */
[----:B------:R1:W-:Y:S01]  /*abc0*/  I2F R20, R9 ;  /* 0x0000000900147306 */ /* 0x0003e20000201400 */
[----:B------:R-:W-:Y:S01]  /*abd0*/  FSEL R156, R17, -INF , !P5 ;  /* 0xff800000119c7808 */ /* 0x000fe20006800000 */
[----:B------:R-:W-:Y:S01]  /*abe0*/  FFMA.FTZ R17, R18, -UR13, R141 ;  /* 0x8000000d12117c23 */ /* 0x000fe2000801008d */
[----:B------:R-:W-:Y:S01]  /*abf0*/  IADD3 R2, R0, 0x11, RZ ;  /* 0x0000001100027810 */ /* 0x000fe20007ffe0ff */
[----:B------:R-:W-:Y:S01]  /*ac00*/  HMMA.16816.F32 R148, R12, R158, R160 ;  /* 0x0000009e0c94723c */ /* 0x000fe200000018a0 */
[----:B------:R-:W-:-:S02]  /*ac10*/  ISETP.GE.AND P0, PT, R8, R205, PT ;  /* 0x000000cd0800720c */ /* 0x000fc40003f06270 */
[C---:B------:R-:W-:Y:S02]  /*ac20*/  ISETP.GE.AND P5, PT, R8.reuse, R204, PT ;  /* 0x000000cc0800720c */ /* 0x040fe40003fa6270 */
[C---:B------:R-:W-:Y:S02]  /*ac30*/  ISETP.LT.OR P0, PT, R8.reuse, R202, P0 ;  /* 0x000000ca0800720c */ /* 0x040fe40000701670 */
[----:B------:R-:W-:Y:S01]  /*ac40*/  ISETP.LT.OR P5, PT, R8, R201, P5 ;  /* 0x000000c90800720c */ /* 0x000fe20002fa1670 */
[----:B-1----:R-:W-:Y:S02]  /*ac50*/  IMAD.MOV.U32 R9, RZ, RZ, R16 ;  /* 0x000000ffff097224 */ /* 0x002fe400078e0010 */
[----:B------:R-:W-:Y:S02]  /*ac60*/  FFMA.FTZ R16, R19, -UR13, R143 ;  /* 0x8000000d13107c23 */ /* 0x000fe4000801008f */
[----:B------:R1:W2:Y:S01]  /*ac70*/  I2F R18, R9 ;  /* 0x0000000900127306 */ /* 0x0002a20000201400 */
[----:B------:R-:W-:Y:S01]  /*ac80*/  IMAD.IADD R8, R200, 0x1, -R2 ;  /* 0x00000001c8087824 */ /* 0x000fe200078e0a02 */
[----:B------:R-:W-:Y:S01]  /*ac90*/  FSEL R101, R17, -INF , !P6 ;  /* 0xff80000011657808 */ /* 0x000fe20007000000 */
[----:B------:R-:W4:Y:S01]  /*aca0*/  LDSM.16.M88.4 R140, [R181+0x5000] ;  /* 0x00500000b58c783b */ /* 0x000f220000000200 */
[----:B------:R-:W-:-:S02]  /*acb0*/  FSEL R153, R16, -INF , !P1 ;  /* 0xff80000010997808 */ /* 0x000fc40004800000 */
[C---:B------:R-:W-:Y:S02]  /*acc0*/  ISETP.GE.AND P6, PT, R2.reuse, R205, PT ;  /* 0x000000cd0200720c */ /* 0x040fe40003fc6270 */
[C---:B------:R-:W-:Y:S02]  /*acd0*/  ISETP.GE.AND P1, PT, R2.reuse, R204, PT ;  /* 0x000000cc0200720c */ /* 0x040fe40003f26270 */
[----:B------:R-:W-:Y:S01]  /*ace0*/  IABS R8, R8 ;  /* 0x0000000800087213 */ /* 0x000fe20000000000 */
[----:B-1----:R-:W-:Y:S01]  /*acf0*/  IMAD.IADD R9, R203, 0x1, -R2 ;  /* 0x00000001cb097824 */ /* 0x002fe200078e0a02 */
[C---:B------:R-:W-:Y:S02]  /*ad00*/  ISETP.LT.OR P6, PT, R2.reuse, R202, P6 ;  /* 0x000000ca0200720c */ /* 0x040fe400037c1670 */
[----:B------:R-:W-:Y:S02]  /*ad10*/  ISETP.LT.OR P1, PT, R2, R201, P1 ;  /* 0x000000c90200720c */ /* 0x000fe40000f21670 */
[----:B------:R-:W-:-:S02]  /*ad20*/  IABS R9, R9 ;  /* 0x0000000900097213 */ /* 0x000fc40000000000 */
[----:B------:R-:W-:Y:S01]  /*ad30*/  IADD3 R2, R0, 0x18, RZ ;  /* 0x0000001800027810 */ /* 0x000fe20007ffe0ff */
[----:B------:R1:W1:Y:S01]  /*ad40*/  I2F R19, R8 ;  /* 0x0000000800137306 */ /* 0x0002620000201400 */
[----:B--2---:R-:W-:Y:S02]  /*ad50*/  FFMA.FTZ R16, R18, -UR13, R30 ;  /* 0x8000000d12107c23 */ /* 0x004fe4000801001e */
[----:B------:R-:W-:Y:S01]  /*ad60*/  FFMA.FTZ R17, R20, -UR13, R28 ;  /* 0x8000000d14117c23 */ /* 0x000fe2000801001c */
[----:B------:R-:W-:Y:S01]  /*ad70*/  HMMA.16816.F32 R24, R4, R34, R148 ;  /* 0x000000220418723c */ /* 0x000fe20000001894 */
[----:B------:R-:W2:Y:S01]  /*ad80*/  LDSM.16.M88.4 R148, [R182+0xb800] ;  /* 0x00b80000b694783b */ /* 0x000ea20000000200 */
[----:B-1----:R-:W-:Y:S02]  /*ad90*/  IMAD.MOV.U32 R8, RZ, RZ, R9 ;  /* 0x000000ffff087224 */ /* 0x002fe400078e0009 */
[----:B------:R-:W-:Y:S02]  /*ada0*/  IMAD.IADD R9, R200, 0x1, -R2 ;  /* 0x00000001c8097824 */ /* 0x000fe400078e0a02 */
[----:B------:R1:W1:Y:S01]  /*adb0*/  I2F R18, R8 ;  /* 0x0000000800127306 */ /* 0x0002620000201400 */
[----:B------:R-:W-:Y:S01]  /*adc0*/  FSEL R237, R16, -INF , !P5 ;  /* 0xff80000010ed7808 */ /* 0x000fe20006800000 */
[----:B---3--:R-:W-:Y:S01]  /*add0*/  HMMA.16816.F32 R136, R12, R144, R212 ;  /* 0x000000900c88723c */ /* 0x008fe200000018d4 */
[----:B------:R-:W-:-:S02]  /*ade0*/  FSEL R236, R17, -INF , !P0 ;  /* 0xff80000011ec7808 */ /* 0x000fc40004000000 */
[C---:B------:R-:W-:Y:S02]  /*adf0*/  ISETP.GE.AND P0, PT, R2.reuse, R205, PT ;  /* 0x000000cd0200720c */ /* 0x040fe40003f06270 */
[----:B------:R-:W-:Y:S02]  /*ae00*/  ISETP.GE.AND P5, PT, R2, R204, PT ;  /* 0x000000cc0200720c */ /* 0x000fe40003fa6270 */
[----:B-1----:R-:W-:Y:S01]  /*ae10*/  IABS R8, R9 ;  /* 0x0000000900087213 */ /* 0x002fe20000000000 */
[----:B------:R-:W-:-:S05]  /*ae20*/  IMAD.IADD R9, R203, 0x1, -R2 ;  /* 0x00000001cb097824 */ /* 0x000fca00078e0a02 */
[----:B------:R-:W-:Y:S01]  /*ae30*/  IABS R16, R9 ;  /* 0x0000000900107213 */ /* 0x000fe20000000000 */
[----:B------:R-:W-:Y:S01]  /*ae40*/  FFMA.FTZ R9, R19, -UR13, R29 ;  /* 0x8000000d13097c23 */ /* 0x000fe2000801001d */
[C---:B------:R-:W-:Y:S01]  /*ae50*/  ISETP.LT.OR P0, PT, R2.reuse, R202, P0 ;  /* 0x000000ca0200720c */ /* 0x040fe20000701670 */
[----:B------:R1:W3:Y:S01]  /*ae60*/  I2F R17, R8 ;  /* 0x0000000800117306 */ /* 0x0002e20000201400 */
[----:B------:R-:W-:Y:S01]  /*ae70*/  ISETP.LT.OR P5, PT, R2, R201, P5 ;  /* 0x000000c90200720c */ /* 0x000fe20002fa1670 */
[----:B------:R-:W-:Y:S01]  /*ae80*/  IMAD.MOV.U32 R19, RZ, RZ, R16 ;  /* 0x000000ffff137224 */ /* 0x000fe200078e0010 */
[----:B------:R-:W-:Y:S01]  /*ae90*/  IADD3 R2, R0, 0x19, RZ ;  /* 0x0000001900027810 */ /* 0x000fe20007ffe0ff */
[----:B------:R-:W-:Y:S01]  /*aea0*/  FFMA.FTZ R16, R18, -UR13, R31 ;  /* 0x8000000d12107c23 */ /* 0x000fe2000801001f */
[----:B------:R-:W-:-:S03]  /*aeb0*/  FSEL R230, R9, -INF , !P6 ;  /* 0xff80000009e67808 */ /* 0x000fc60007000000 */
[----:B------:R-:W2:Y:S01]  /*aec0*/  I2F R20, R19 ;  /* 0x0000001300147306 */ /* 0x000ea20000201400 */
[--C-:B------:R-:W-:Y:S01]  /*aed0*/  IMAD.IADD R9, R203, 0x1, -R2.reuse ;  /* 0x00000001cb097824 */ /* 0x100fe200078e0a02 */
[----:B------:R-:W-:Y:S02]  /*aee0*/  FSEL R231, R16, -INF , !P1 ;  /* 0xff80000010e77808 */ /* 0x000fe40004800000 */
[----:B------:R-:W-:Y:S02]  /*aef0*/  ISETP.GE.AND P6, PT, R2, R205, PT ;  /* 0x000000cd0200720c */ /* 0x000fe40003fc6270 */
[----:B------:R-:W-:Y:S01]  /*af00*/  IABS R9, R9 ;  /* 0x0000000900097213 */ /* 0x000fe20000000000 */
[----:B-1----:R-:W-:Y:S01]  /*af10*/  IMAD.IADD R8, R200, 0x1, -R2 ;  /* 0x00000001c8087824 */ /* 0x002fe200078e0a02 */
[C---:B------:R-:W-:Y:S01]  /*af20*/  ISETP.GE.AND P1, PT, R2.reuse, R204, PT ;  /* 0x000000cc0200720c */ /* 0x040fe20003f26270 */
[----:B---3--:R-:W-:Y:S01]  /*af30*/  FFMA.FTZ R16, R17, -UR13, R24 ;  /* 0x8000000d11107c23 */ /* 0x008fe20008010018 */
[C---:B------:R-:W-:Y:S01]  /*af40*/  ISETP.LT.OR P6, PT, R2.reuse, R202, P6 ;  /* 0x000000ca0200720c */ /* 0x040fe200037c1670 */
[----:B------:R-:W-:Y:S01]  /*af50*/  IMAD.MOV.U32 R18, RZ, RZ, R9 ;  /* 0x000000ffff127224 */ /* 0x000fe200078e0009 */
[----:B------:R-:W-:-:S02]  /*af60*/  ISETP.LT.OR P1, PT, R2, R201, P1 ;  /* 0x000000c90200720c */ /* 0x000fc40000f21670 */
[----:B------:R-:W-:Y:S02]  /*af70*/  IABS R8, R8 ;  /* 0x0000000800087213 */ /* 0x000fe40000000000 */
[----:B------:R-:W-:Y:S01]  /*af80*/  IADD3 R2, R0, 0x20, RZ ;  /* 0x0000002000027810 */ /* 0x000fe20007ffe0ff */
[----:B--2---:R-:W-:Y:S01]  /*af90*/  FFMA.FTZ R17, R20, -UR13, R26 ;  /* 0x8000000d14117c23 */ /* 0x004fe2000801001a */
[----:B----4-:R-:W-:Y:S01]  /*afa0*/  HMMA.16816.F32 R28, R4, R140, R136 ;  /* 0x0000008c041c723c */ /* 0x010fe20000001888 */
[----:B------:R1:W2:Y:S01]  /*afb0*/  I2F R19, R8 ;  /* 0x0000000800137306 */ /* 0x0002a20000201400 */
[----:B------:R-:W-:Y:S02]  /*afc0*/  IADD3 R9, R0, 0x21, RZ ;  /* 0x0000002100097810 */ /* 0x000fe40007ffe0ff */
[----:B------:R-:W-:-:S03]  /*afd0*/  FSEL R229, R17, -INF , !P5 ;  /* 0xff80000011e57808 */ /* 0x000fc60006800000 */
[----:B------:R-:W-:Y:S01]  /*afe0*/  FSEL R141, R16, -INF , !P0 ;  /* 0xff800000108d7808 */ /* 0x000fe20004000000 */
[--C-:B------:R-:W-:Y:S01]  /*aff0*/  IMAD.IADD R16, R203, 0x1, -R2.reuse ;  /* 0x00000001cb107824 */ /* 0x100fe200078e0a02 */
[----:B------:R-:W3:Y:S01]  /*b000*/  I2F R18, R18 ;  /* 0x0000001200127306 */ /* 0x000ee20000201400 */
[----:B------:R-:W-:Y:S01]  /*b010*/  HMMA.16816.F32 R32, R12, R146, R216 ;  /* 0x000000920c20723c */ /* 0x000fe200000018d8 */
[C---:B------:R-:W-:Y:S02]  /*b020*/  ISETP.GE.AND P0, PT, R2.reuse, R205, PT ;  /* 0x000000cd0200720c */ /* 0x040fe40003f06270 */
[----:B------:R-:W-:Y:S01]  /*b030*/  ISETP.GE.AND P5, PT, R2, R204, PT ;  /* 0x000000cc0200720c */ /* 0x000fe20003fa6270 */
[----:B-1----:R-:W-:Y:S01]  /*b040*/  IMAD.IADD R8, R200, 0x1, -R2 ;  /* 0x00000001c8087824 */ /* 0x002fe200078e0a02 */
[----:B------:R-:W-:Y:S02]  /*b050*/  IABS R16, R16 ;  /* 0x0000001000107213 */ /* 0x000fe40000000000 */
[----:B------:R-:W-:-:S02]  /*b060*/  ISETP.LT.OR P0, PT, R2, R202, P0 ;  /* 0x000000ca0200720c */ /* 0x000fc40000701670 */
[----:B------:R-:W-:Y:S02]  /*b070*/  IABS R8, R8 ;  /* 0x0000000800087213 */ /* 0x000fe40000000000 */
[----:B------:R-:W-:Y:S01]  /*b080*/  ISETP.LT.OR P5, PT, R2, R201, P5 ;  /* 0x000000c90200720c */ /* 0x000fe20002fa1670 */
[--C-:B------:R-:W-:Y:S01]  /*b090*/  IMAD.IADD R2, R200, 0x1, -R9.reuse ;  /* 0x00000001c8027824 */ /* 0x100fe200078e0a09 */
[----:B------:R1:W-:Y:S01]  /*b0a0*/  I2F R21, R8 ;  /* 0x0000000800157306 */ /* 0x0003e20000201400 */
[----:B------:R-:W-:-:S03]  /*b0b0*/  IMAD.IADD R17, R203, 0x1, -R9 ;  /* 0x00000001cb117824 */ /* 0x000fc600078e0a09 */
[----:B------:R-:W-:Y:S01]  /*b0c0*/  IABS R2, R2 ;  /* 0x0000000200027213 */ /* 0x000fe20000000000 */
[----:B--2---:R-:W-:Y:S02]  /*b0d0*/  FFMA.FTZ R19, R19, -UR13, R25 ;  /* 0x8000000d13137c23 */ /* 0x004fe40008010019 */
[----:B---3--:R-:W-:Y:S02]  /*b0e0*/  FFMA.FTZ R18, R18, -UR13, R27 ;  /* 0x8000000d12127c23 */ /* 0x008fe4000801001b */
[----:B-1----:R-:W-:-:S04]  /*b0f0*/  IMAD.MOV.U32 R8, RZ, RZ, R16 ;  /* 0x000000ffff087224 */ /* 0x002fc800078e0010 */
[----:B------:R1:W2:Y:S01]  /*b100*/  I2F R20, R8 ;  /* 0x0000000800147306 */ /* 0x0002a20000201400 */
[----:B------:R-:W-:Y:S01]  /*b110*/  IMAD.MOV.U32 R16, RZ, RZ, R2 ;  /* 0x000000ffff107224 */ /* 0x000fe200078e0002 */
[----:B------:R-:W-:Y:S02]  /*b120*/  IABS R2, R17 ;  /* 0x0000001100027213 */ /* 0x000fe40000000000 */
[----:B------:R-:W-:Y:S02]  /*b130*/  FSEL R140, R19, -INF , !P6 ;  /* 0xff800000138c7808 */ /* 0x000fe40007000000 */
[----:B------:R-:W-:Y:S02]  /*b140*/  FSEL R228, R18, -INF , !P1 ;  /* 0xff80000012e47808 */ /* 0x000fe40004800000 */
[C---:B------:R-:W-:Y:S02]  /*b150*/  ISETP.GE.AND P6, PT, R9.reuse, R205, PT ;  /* 0x000000cd0900720c */ /* 0x040fe40003fc6270 */
[----:B-1----:R-:W-:Y:S01]  /*b160*/  IADD3 R8, R0, 0x28, RZ ;  /* 0x0000002800087810 */ /* 0x002fe20007ffe0ff */
[----:B------:R1:W3:Y:S01]  /*b170*/  I2F R22, R16 ;  /* 0x0000001000167306 */ /* 0x0002e20000201400 */
[----:B------:R-:W-:-:S03]  /*b180*/  ISETP.GE.AND P1, PT, R9, R204, PT ;  /* 0x000000cc0900720c */ /* 0x000fc60003f26270 */
[--C-:B------:R-:W-:Y:S01]  /*b190*/  IMAD.IADD R17, R200, 0x1, -R8.reuse ;  /* 0x00000001c8117824 */ /* 0x100fe200078e0a08 */
[C---:B------:R-:W-:Y:S01]  /*b1a0*/  ISETP.LT.OR P6, PT, R9.reuse, R202, P6 ;  /* 0x000000ca0900720c */ /* 0x040fe200037c1670 */
[----:B------:R-:W-:Y:S01]  /*b1b0*/  HMMA.16816.F32 R136, R4, R142, R32 ;  /* 0x0000008e0488723c */ /* 0x000fe20000001820 */
[----:B------:R-:W-:Y:S01]  /*b1c0*/  ISETP.LT.OR P1, PT, R9, R201, P1 ;  /* 0x000000c90900720c */ /* 0x000fe20000f21670 */
[----:B------:R-:W-:Y:S01]  /*b1d0*/  IMAD.IADD R9, R203, 0x1, -R8 ;  /* 0x00000001cb097824 */ /* 0x000fe200078e0a08 */
[----:B------:R-:W4:Y:S01]  /*b1e0*/  LDSM.16.M88.4 R32, [R181+0x5800] ;  /* 0x00580000b520783b */ /* 0x000f220000000200 */
[----:B--2---:R-:W-:Y:S01]  /*b1f0*/  FFMA.FTZ R18, R20, -UR13, R30 ;  /* 0x8000000d14127c23 */ /* 0x004fe2000801001e */
[----:B------:R-:W-:Y:S01]  /*b200*/  UISETP.GT.AND UP0, UPT, UR24, UR9, UPT ;  /* 0x000000091800728c */ /* 0x000fe2000bf04270 */
[----:B------:R-:W-:-:S04]  /*b210*/  DEPBAR.LE SB0, 0x0 ;  /* 0x000080000000791a */ /* 0x000fc80000000000 */
[----:B-1----:R-:W-:Y:S01]  /*b220*/  IMAD.MOV.U32 R16, RZ, RZ, R2 ;  /* 0x000000ffff107224 */ /* 0x002fe200078e0002 */
[----:B------:R-:W-:Y:S01]  /*b230*/  IABS R2, R17 ;  /* 0x0000001100027213 */ /* 0x000fe20000000000 */
[----:B------:R-:W-:Y:S02]  /*b240*/  FFMA.FTZ R17, R21, -UR13, R28 ;  /* 0x8000000d15117c23 */ /* 0x000fe4000801001c */
[----:B------:R1:W2:Y:S01]  /*b250*/  I2F R19, R16 ;  /* 0x0000001000137306 */ /* 0x0002a20000201400 */
[----:B------:R-:W-:Y:S02]  /*b260*/  IABS R9, R9 ;  /* 0x0000000900097213 */ /* 0x000fe40000000000 */
[----:B------:R-:W-:Y:S02]  /*b270*/  FSEL R239, R17, -INF , !P0 ;  /* 0xff80000011ef7808 */ /* 0x000fe40004000000 */
[----:B------:R-:W-:Y:S01]  /*b280*/  FSEL R247, R18, -INF , !P5 ;  /* 0xff80000012f77808 */ /* 0x000fe20006800000 */
[----:B-1----:R-:W-:Y:S01]  /*b290*/  IMAD.MOV.U32 R16, RZ, RZ, R2 ;  /* 0x000000ffff107224 */ /* 0x002fe200078e0002 */
[----:B------:R-:W-:-:S03]  /*b2a0*/  IADD3 R2, R0, 0x29, RZ ;  /* 0x0000002900027810 */ /* 0x000fc60007ffe0ff */
[----:B------:R1:W1:Y:S02]  /*b2b0*/  I2F R24, R16 ;  /* 0x0000001000187306 */ /* 0x0002640000201400 */
[----:B------:R-:W-:Y:S01]  /*b2c0*/  IMAD.IADD R17, R200, 0x1, -R2 ;  /* 0x00000001c8117824 */ /* 0x000fe200078e0a02 */
[----:B------:R-:W-:Y:S01]  /*b2d0*/  BAR.SYNC.DEFER_BLOCKING 0x0 ;  /* 0x0000000000007b1d */ /* 0x000fe20000010000 */
[C---:B------:R-:W-:Y:S02]  /*b2e0*/  ISETP.GE.AND P0, PT, R8.reuse, R205, PT ;  /* 0x000000cd0800720c */ /* 0x040fe40003f06270 */
[C---:B------:R-:W-:Y:S01]  /*b2f0*/  ISETP.GE.AND P5, PT, R8.reuse, R204, PT ;  /* 0x000000cc0800720c */ /* 0x040fe20003fa6270 */
[----:B------:R-:W-:Y:S01]  /*b300*/  HMMA.16816.F32 R144, R12, R148, R220 ;  /* 0x000000940c90723c */ /* 0x000fe200000018dc */
[----:B------:R-:W-:Y:S01]  /*b310*/  ISETP.LT.OR P0, PT, R8, R202, P0 ;  /* 0x000000ca0800720c */ /* 0x000fe20000701670 */
[----:B-1----:R-:W-:Y:S01]  /*b320*/  IMAD.MOV.U32 R16, RZ, RZ, R9 ;  /* 0x000000ffff107224 */ /* 0x002fe200078e0009 */
[----:B------:R-:W-:-:S03]  /*b330*/  IABS R9, R17 ;  /* 0x0000001100097213 */ /* 0x000fc60000000000 */
[----:B------:R1:W1:Y:S01]  /*b340*/  I2F R18, R16 ;  /* 0x0000001000127306 */ /* 0x0002620000201400 */
[----:B---3--:R-:W-:Y:S01]  /*b350*/  FFMA.FTZ R17, R22, -UR13, R29 ;  /* 0x8000000d16117c23 */ /* 0x008fe2000801001d */
[----:B------:R-:W-:Y:S01]  /*b360*/  ISETP.LT.OR P5, PT, R8, R201, P5 ;  /* 0x000000c90800720c */ /* 0x000fe20002fa1670 */
[----:B------:R-:W-:Y:S01]  /*b370*/  HMMA.16816.F32 R20, R12, R150, R208 ;  /* 0x000000960c14723c */ /* 0x000fe200000018d0 */
[----:B------:R-:W-:Y:S01]  /*b380*/  IMAD.MOV.U32 R8, RZ, RZ, R9 ;  /* 0x000000ffff087224 */ /* 0x000fe200078e0009 */
[----:B------:R-:W-:-:S05]  /*b390*/  IADD3 R9, R0, 0x30, RZ ;  /* 0x0000003000097810 */ /* 0x000fca0007ffe0ff */
[----:B--2---:R-:W-:Y:S01]  /*b3a0*/  FFMA.FTZ R13, R19, -UR13, R31 ;  /* 0x8000000d130d7c23 */ /* 0x004fe2000801001f */
[----:B------:R-:W-:Y:S02]  /*b3b0*/  FSEL R243, R17, -INF , !P6 ;  /* 0xff80000011f37808 */ /* 0x000fe40007000000 */
[C---:B------:R-:W-:Y:S02]  /*b3c0*/  ISETP.GE.AND P6, PT, R2.reuse, R205, PT ;  /* 0x000000cd0200720c */ /* 0x040fe40003fc6270 */
[----:B------:R-:W-:Y:S01]  /*b3d0*/  FSEL R246, R13, -INF , !P1 ;  /* 0xff8000000df67808 */ /* 0x000fe20004800000 */
[C---:B------:R-:W-:Y:S01]  /*b3e0*/  IMAD.IADD R13, R203.reuse, 0x1, -R9 ;  /* 0x00000001cb0d7824 */ /* 0x040fe200078e0a09 */
[C---:B------:R-:W-:Y:S01]  /*b3f0*/  ISETP.GE.AND P1, PT, R2.reuse, R204, PT ;  /* 0x000000cc0200720c */ /* 0x040fe20003f26270 */
[----:B-1----:R-:W-:Y:S01]  /*b400*/  IMAD.IADD R16, R203, 0x1, -R2 ;  /* 0x00000001cb107824 */ /* 0x002fe200078e0a02 */
[----:B------:R-:W-:Y:S01]  /*b410*/  ISETP.LT.OR P6, PT, R2, R202, P6 ;  /* 0x000000ca0200720c */ /* 0x000fe200037c1670 */
[----:B------:R-:W-:Y:S01]  /*b420*/  FFMA.FTZ R14, R24, -UR13, R136 ;  /* 0x8000000d180e7c23 */ /* 0x000fe20008010088 */
[----:B------:R-:W-:Y:S01]  /*b430*/  ISETP.LT.OR P1, PT, R2, R201, P1 ;  /* 0x000000c90200720c */ /* 0x000fe20000f21670 */
[----:B------:R-:W-:Y:S01]  /*b440*/  FFMA.FTZ R15, R18, -UR13, R138 ;  /* 0x8000000d120f7c23 */ /* 0x000fe2000801008a */
[----:B------:R-:W-:Y:S01]  /*b450*/  IABS R2, R13 ;  /* 0x0000000d00027213 */ /* 0x000fe20000000000 */
[----:B------:R1:W-:Y:S01]  /*b460*/  I2F R25, R8 ;  /* 0x0000000800197306 */ /* 0x0003e20000201400 */
[----:B------:R-:W-:-:S02]  /*b470*/  IABS R16, R16 ;  /* 0x0000001000107213 */ /* 0x000fc40000000000 */
[----:B------:R-:W-:Y:S01]  /*b480*/  FSEL R242, R14, -INF , !P0 ;  /* 0xff8000000ef27808 */ /* 0x000fe20004000000 */
[----:B------:R-:W-:Y:S01]  /*b490*/  IMAD.MOV.U32 R13, RZ, RZ, R2 ;  /* 0x000000ffff0d7224 */ /* 0x000fe200078e0002 */
[----:B------:R-:W-:Y:S02]  /*b4a0*/  FSEL R244, R15, -INF , !P5 ;  /* 0xff8000000ff47808 */ /* 0x000fe40006800000 */
[----:B------:R-:W-:Y:S02]  /*b4b0*/  IADD3 R2, R0, 0x38, RZ ;  /* 0x0000003800027810 */ /* 0x000fe40007ffe0ff */
[C---:B------:R-:W-:Y:S02]  /*b4c0*/  ISETP.GE.AND P0, PT, R9.reuse, R205, PT ;  /* 0x000000cd0900720c */ /* 0x040fe40003f06270 */
[C---:B------:R-:W-:Y:S01]  /*b4d0*/  ISETP.GE.AND P5, PT, R9.reuse, R204, PT ;  /* 0x000000cc0900720c */ /* 0x040fe20003fa6270 */
[----:B-1----:R-:W-:Y:S02]  /*b4e0*/  IMAD.IADD R8, R200, 0x1, -R9 ;  /* 0x00000001c8087824 */ /* 0x002fe400078e0a09 */
[----:B------:R-:W-:Y:S01]  /*b4f0*/  IMAD.MOV.U32 R12, RZ, RZ, R16 ;  /* 0x000000ffff0c7224 */ /* 0x000fe200078e0010 */
[----:B------:R-:W-:-:S02]  /*b500*/  ISETP.LT.OR P0, PT, R9, R202, P0 ;  /* 0x000000ca0900720c */ /* 0x000fc40000701670 */
[----:B------:R-:W-:Y:S01]  /*b510*/  IABS R8, R8 ;  /* 0x0000000800087213 */ /* 0x000fe20000000000 */
[C---:B----4-:R-:W-:Y:S01]  /*b520*/  HMMA.16816.F32 R28, R4.reuse, R32, R144 ;  /* 0x00000020041c723c */ /* 0x050fe20000001890 */
[----:B------:R-:W-:Y:S01]  /*b530*/  ISETP.LT.OR P5, PT, R9, R201, P5 ;  /* 0x000000c90900720c */ /* 0x000fe20002fa1670 */
[----:B------:R-:W-:Y:S01]  /*b540*/  IMAD.IADD R9, R200, 0x1, -R2 ;  /* 0x00000001c8097824 */ /* 0x000fe200078e0a02 */
[----:B------:R1:W2:Y:S05]  /*b550*/  I2F R19, R12 ;  /* 0x0000000c00137306 */ /* 0x0002aa0000201400 */
[----:B------:R-:W-:Y:S03]  /*b560*/  HMMA.16816.F32 R20, R4, R34, R20 ;  /* 0x000000220414723c */ /* 0x000fe60000001814 */
[----:B------:R3:W4:Y:S04]  /*b570*/  I2F R16, R13 ;  /* 0x0000000d00107306 */ /* 0x0007280000201400 */
[----:B------:R-:W-:Y:S01]  /*b580*/  IABS R4, R9 ;  /* 0x0000000900047213 */ /* 0x000fe20000000000 */
[----:B-1----:R-:W-:Y:S01]  /*b590*/  IMAD.MOV.U32 R12, RZ, RZ, R8 ;  /* 0x000000ffff0c7224 */ /* 0x002fe200078e0008 */
[C---:B------:R-:W-:Y:S01]  /*b5a0*/  IADD3 R8, R0.reuse, 0x31, RZ ;  /* 0x0000003100087810 */ /* 0x040fe20007ffe0ff */
[----:B------:R-:W-:Y:S01]  /*b5b0*/  IMAD.IADD R6, R203, 0x1, -R2 ;  /* 0x00000001cb067824 */ /* 0x000fe200078e0a02 */
[----:B------:R-:W-:Y:S01]  /*b5c0*/  IADD3 R0, R0, 0x39, RZ ;  /* 0x0000003900007810 */ /* 0x000fe20007ffe0ff */
[----:B------:R1:W1:Y:S01]  /*b5d0*/  I2F R17, R12 ;  /* 0x0000000c00117306 */ /* 0x0002620000201400 */
[----:B------:R-:W-:-:S02]  /*b5e0*/  IMAD.MOV.U32 R5, RZ, RZ, R4 ;  /* 0x000000ffff057224 */ /* 0x000fc400078e0004 */
[----:B---3--:R-:W-:Y:S01]  /*b5f0*/  IMAD.IADD R13, R203, 0x1, -R8 ;  /* 0x00000001cb0d7824 */ /* 0x008fe200078e0a08 */
[----:B------:R-:W-:Y:S01]  /*b600*/  IABS R4, R6 ;  /* 0x0000000600047213 */ /* 0x000fe20000000000 */
[----:B------:R-:W-:-:S03]  /*b610*/  IMAD.IADD R6, R200, 0x1, -R0 ;  /* 0x00000001c8067824 */ /* 0x000fc600078e0a00 */
[----:B------:R-:W-:Y:S01]  /*b620*/  IABS R13, R13 ;  /* 0x0000000d000d7213 */ /* 0x000fe20000000000 */
[----:B-1----:R-:W-:Y:S01]  /*b630*/  IMAD.IADD R12, R200, 0x1, -R8 ;  /* 0x00000001c80c7824 */ /* 0x002fe200078e0a08 */
[----:B------:R1:W-:Y:S04]  /*b640*/  I2F R15, R5 ;  /* 0x00000005000f7306 */ /* 0x0003e80000201400 */
[----:B------:R-:W-:-:S04]  /*b650*/  IABS R12, R12 ;  /* 0x0000000c000c7213 */ /* 0x000fc80000000000 */
[----:B------:R3:W3:Y:S01]  /*b660*/  I2F R24, R12 ;  /* 0x0000000c00187306 */ /* 0x0006e20000201400 */
[----:B--2---:R-:W-:Y:S02]  /*b670*/  FFMA.FTZ R7, R19, -UR13, R139 ;  /* 0x8000000d13077c23 */ /* 0x004fe4000801008b */
[----:B-1----:R-:W-:Y:S01]  /*b680*/  IMAD.MOV.U32 R5, RZ, RZ, R4 ;  /* 0x000000ffff057224 */ /* 0x002fe200078e0004 */
[----:B------:R-:W-:Y:S01]  /*b690*/  IABS R4, R6 ;  /* 0x0000000600047213 */ /* 0x000fe20000000000 */
[----:B------:R-:W-:-:S03]  /*b6a0*/  IMAD.IADD R6, R203, 0x1, -R0 ;  /* 0x00000001cb067824 */ /* 0x000fc600078e0a00 */
[----:B------:R1:W-:Y:S01]  /*b6b0*/  I2F R9, R5 ;  /* 0x0000000500097306 */ /* 0x0003e20000201400 */
[----:B---3--:R-:W-:-:S07]  /*b6c0*/  IMAD.MOV.U32 R12, RZ, RZ, R13 ;  /* 0x000000ffff0c7224 */ /* 0x008fce00078e000d */
[----:B------:R2:W3:Y:S01]  /*b6d0*/  I2F R18, R12 ;  /* 0x0000000c00127306 */ /* 0x0004e20000201400 */
[----:B------:R-:W-:Y:S01]  /*b6e0*/  FSEL R241, R7, -INF , !P1 ;  /* 0xff80000007f17808 */ /* 0x000fe20004800000 */
[----:B----4-:R-:W-:Y:S02]  /*b6f0*/  FFMA.FTZ R14, R16, -UR13, R30 ;  /* 0x8000000d100e7c23 */ /* 0x010fe4000801001e */
[----:B-1----:R-:W-:Y:S01]  /*b700*/  IMAD.MOV.U32 R5, RZ, RZ, R4 ;  /* 0x000000ffff057224 */ /* 0x002fe200078e0004 */
[----:B------:R-:W-:Y:S01]  /*b710*/  IABS R4, R6 ;  /* 0x0000000600047213 */ /* 0x000fe20000000000 */
[----:B------:R-:W-:Y:S02]  /*b720*/  FFMA.FTZ R13, R25, -UR13, R137 ;  /* 0x8000000d190d7c23 */ /* 0x000fe40008010089 */
[----:B------:R1:W4:Y:S01]  /*b730*/  I2F R7, R5 ;  /* 0x0000000500077306 */ /* 0x0003220000201400 */
[----:B--2---:R-:W-:Y:S01]  /*b740*/  FFMA.FTZ R12, R17, -UR13, R28 ;  /* 0x8000000d110c7c23 */ /* 0x004fe2000801001c */
[----:B------:R-:W-:-:S04]  /*b750*/  FSEL R245, R14, -INF , !P5 ;  /* 0xff8000000ef57808 */ /* 0x000fc80006800000 */
[----:B------:R-:W-:Y:S02]  /*b760*/  FSEL R250, R12, -INF , !P0 ;  /* 0xff8000000cfa7808 */ /* 0x000fe40004000000 */
[C---:B------:R-:W-:Y:S01]  /*b770*/  ISETP.GE.AND P0, PT, R2.reuse, R205, PT ;  /* 0x000000cd0200720c */ /* 0x040fe20003f06270 */
[----:B-1----:R-:W-:Y:S01]  /*b780*/  IMAD.MOV.U32 R5, RZ, RZ, R4 ;  /* 0x000000ffff057224 */ /* 0x002fe200078e0004 */
[----:B------:R-:W-:-:S03]  /*b790*/  ISETP.GE.AND P5, PT, R2, R204, PT ;  /* 0x000000cc0200720c */ /* 0x000fc60003fa6270 */
[----:B------:R1:W2:Y:S01]  /*b7a0*/  I2F R6, R5 ;  /* 0x0000000500067306 */ /* 0x0002a20000201400 */
[----:B------:R-:W-:Y:S02]  /*b7b0*/  FSEL R240, R13, -INF , !P6 ;  /* 0xff8000000df07808 */ /* 0x000fe40007000000 */
[----:B------:R-:W-:Y:S02]  /*b7c0*/  ISETP.LT.OR P0, PT, R2, R202, P0 ;  /* 0x000000ca0200720c */ /* 0x000fe40000701670 */
[C---:B------:R-:W-:Y:S02]  /*b7d0*/  ISETP.GE.AND P6, PT, R8.reuse, R205, PT ;  /* 0x000000cd0800720c */ /* 0x040fe40003fc6270 */
[----:B------:R-:W-:Y:S01]  /*b7e0*/  ISETP.GE.AND P1, PT, R8, R204, PT ;  /* 0x000000cc0800720c */ /* 0x000fe20003f26270 */
[----:B------:R-:W-:Y:S01]  /*b7f0*/  FFMA.FTZ R4, R24, -UR13, R29 ;  /* 0x8000000d18047c23 */ /* 0x000fe2000801001d */
[----:B------:R-:W-:Y:S01]  /*b800*/  ISETP.LT.OR P5, PT, R2, R201, P5 ;  /* 0x000000c90200720c */ /* 0x000fe20002fa1670 */
[----:B---3--:R-:W-:-:S02]  /*b810*/  FFMA.FTZ R2, R18, -UR13, R31 ;  /* 0x8000000d12027c23 */ /* 0x008fc4000801001f */
[----:B-1----:R-:W-:Y:S01]  /*b820*/  FFMA.FTZ R5, R15, -UR13, R20 ;  /* 0x8000000d0f057c23 */ /* 0x002fe20008010014 */
[C---:B------:R-:W-:Y:S02]  /*b830*/  ISETP.LT.OR P6, PT, R8.reuse, R202, P6 ;  /* 0x000000ca0800720c */ /* 0x040fe400037c1670 */
[----:B------:R-:W-:Y:S02]  /*b840*/  ISETP.LT.OR P1, PT, R8, R201, P1 ;  /* 0x000000c90800720c */ /* 0x000fe40000f21670 */
[----:B------:R-:W-:Y:S02]  /*b850*/  FSEL R248, R5, -INF , !P0 ;  /* 0xff80000005f87808 */ /* 0x000fe40004000000 */
[----:B------:R-:W-:Y:S02]  /*b860*/  PLOP3.LUT P0, PT, PT, PT, UP0, 0x80, 0x0 ;  /* 0x000000000000781c */ /* 0x000fe40003f0f008 */
[----:B------:R-:W-:Y:S02]  /*b870*/  FSEL R249, R4, -INF , !P6 ;  /* 0xff80000004f97808 */ /* 0x000fe40007000000 */
[----:B------:R-:W-:-:S02]  /*b880*/  FSEL R172, R2, -INF , !P1 ;  /* 0xff80000002ac7808 */ /* 0x000fc40004800000 */
[C---:B------:R-:W-:Y:S02]  /*b890*/  ISETP.GE.AND P6, PT, R0.reuse, R205, PT ;  /* 0x000000cd0000720c */ /* 0x040fe40003fc6270 */
[C---:B------:R-:W-:Y:S01]  /*b8a0*/  ISETP.GE.AND P1, PT, R0.reuse, R204, PT ;  /* 0x000000cc0000720c */ /* 0x040fe20003f26270 */
[----:B------:R-:W-:Y:S01]  /*b8b0*/  FFMA.FTZ R2, R9, -UR13, R22 ;  /* 0x8000000d09027c23 */ /* 0x000fe20008010016 */
[C---:B------:R-:W-:Y:S01]  /*b8c0*/  ISETP.LT.OR P6, PT, R0.reuse, R202, P6 ;  /* 0x000000ca0000720c */ /* 0x040fe200037c1670 */
[----:B----4-:R-:W-:Y:S01]  /*b8d0*/  FFMA.FTZ R4, R7, -UR13, R21 ;  /* 0x8000000d07047c23 */ /* 0x010fe20008010015 */
[----:B------:R-:W-:Y:S01]  /*b8e0*/  ISETP.LT.OR P1, PT, R0, R201, P1 ;  /* 0x000000c90000720c */ /* 0x000fe20000f21670 */
[----:B--2---:R-:W-:Y:S01]  /*b8f0*/  FFMA.FTZ R0, R6, -UR13, R23 ;  /* 0x8000000d06007c23 */ /* 0x004fe20008010017 */
[----:B------:R-:W-:Y:S02]  /*b900*/  FSEL R252, R2, -INF , !P5 ;  /* 0xff80000002fc7808 */ /* 0x000fe40006800000 */
[----:B------:R-:W-:-:S02]  /*b910*/  FSEL R149, R4, -INF , !P6 ;  /* 0xff80000004957808 */ /* 0x000fc40007000000 */
        /* <DEDUP_REMOVED lines=109> */
.L_x_1203:
[----:B------:R-:W-:Y:S05]  /*bff0*/  BSYNC B0 ;  /* 0x0000000000007941 */ /* 0x000fea0003800000 */
.L_x_1202:
[----:B------:R-:W0:Y:S02]  /*c000*/  LDGDEPBAR ;  /* 0x00000000000079af */ /* 0x000e240000000000 */
.L_x_1201:
[----:B------:R-:W2:Y:S04]  /*c010*/  LDL.LU R5, [R1+0x6c] ;  /* 0x00006c0001057983 */ /* 0x000ea80000300800 */
[----:B-1----:R-:W3:Y:S04]  /*c020*/  LDL R12, [R1+0xa0] ;  /* 0x0000a000010c7983 */ /* 0x002ee80000100800 */
[----:B------:R-:W4:Y:S04]  /*c030*/  LDL R9, [R1+0xb0] ;  /* 0x0000b00001097983 */ /* 0x000f280000100800 */
[----:B------:R-:W5:Y:S01]  /*c040*/  LDL R8, [R1+0xc0] ;  /* 0x0000c00001087983 */ /* 0x000f620000100800 */
[----:B------:R-:W-:Y:S01]  /*c050*/  FMNMX.FTZ R0, R100, R155, !PT ;  /* 0x0000009b64007209 */ /* 0x000fe20007810000 */
[----:B------:R-:W-:Y:S01]  /*c060*/  USHF.L.U32 UR30, UR24, 0x1, URZ ;  /* 0x00000001181e7899 */ /* 0x000fe2000800063f */
[----:B------:R-:W-:Y:S01]  /*c070*/  IMAD.MOV.U32 R17, RZ, RZ, R102 ;  /* 0x000000ffff117224 */ /* 0x000fe200078e0066 */
[----:B------:R-:W-:Y:S01]  /*c080*/  UIADD3 UR4, UR21, -0x4498517b, URZ ;  /* 0xbb67ae8515047890 */ /* 0x000fe2000fffe03f */
[----:B------:R-:W-:Y:S01]  /*c090*/  FMNMX.FTZ R0, R154, R0, !PT ;  /* 0x000000009a007209 */ /* 0x000fe20007810000 */
[----:B------:R-:W-:-:S02]  /*c0a0*/  ULOP3.LUT UR5, UR30, UR21, URZ, 0x3c, !UPT ;  /* 0x000000151e057292 */ /* 0x000fc4000f8e3c3f */
[----:B------:R-:W-:Y:S01]  /*c0b0*/  UIADD3 UR26, UR20, -0x61c88647, URZ ;  /* 0x9e3779b9141a7890 */ /* 0x000fe2000fffe03f */
[----:B------:R-:W-:Y:S01]  /*c0c0*/  FMNMX.FTZ R0, R152, R0, !PT ;  /* 0x0000000098007209 */ /* 0x000fe20007810000 */
[----:B------:R-:W-:Y:S02]  /*c0d0*/  UIADD3 UR25, UR20, 0x3c6ef372, URZ ;  /* 0x3c6ef37214197890 */ /* 0x000fe4000fffe03f */
[----:B------:R-:W-:Y:S01]  /*c0e0*/  UIADD3 UR23, UR21, 0x76cf5d0a, URZ ;  /* 0x76cf5d0a15177890 */ /* 0x000fe2000fffe03f */
[----:B------:R-:W-:Y:S01]  /*c0f0*/  FMNMX.FTZ R0, R101, R0, !PT ;  /* 0x0000000065007209 */ /* 0x000fe20007810000 */
[----:B------:R-:W-:Y:S02]  /*c100*/  UIADD3 UR8, UR21, 0x32370b8f, URZ ;  /* 0x32370b8f15087890 */ /* 0x000fe4000fffe03f */
        /* <DEDUP_REMOVED lines=35> */
[----:B------:R-:W1:Y:S02]  /*c340*/  SHFL.BFLY PT, R7, R0, 0x1, 0x1f ;  /* 0x0c201f0000077f89 */ /* 0x000e6400000e0000 */
[----:B-1----:R-:W-:Y:S02]  /*c350*/  FMNMX.FTZ R2, R2, R6, !PT ;  /* 0x0000000602027209 */ /* 0x002fe40007810000 */
[----:B------:R-:W-:-:S04]  /*c360*/  FMNMX.FTZ R215, R0, R7, !PT ;  /* 0x0000000700d77209 */ /* 0x000fc80007810000 */
[C---:B------:R-:W-:Y:S01]  /*c370*/  FSETP.NEU.FTZ.AND P1, PT, R215.reuse, -INF , PT ;  /* 0xff800000d700780b */ /* 0x040fe20003f3d000 */
[----:B------:R-:W-:-:S05]  /*c380*/  FMUL.FTZ R13, R215, c[0x0][0x23c] ;  /* 0x00008f00d70d7a20 */ /* 0x000fca0000410000 */
[----:B------:R-:W-:-:S05]  /*c390*/  FSEL R13, R13, RZ, P1 ;  /* 0x000000ff0d0d7208 */ /* 0x000fca0000800000 */
[----:B------:R-:W-:Y:S02]  /*c3a0*/  FFMA.FTZ R0, R155, c[0x0][0x23c], -R13 ;  /* 0x00008f009b007a23 */ /* 0x000fe4000001080d */
[----:B------:R-:W-:Y:S02]  /*c3b0*/  IMAD.MOV.U32 R155, RZ, RZ, R172 ;  /* 0x000000ffff9b7224 */ /* 0x000fe400078e00ac */
[----:B------:R1:W-:Y:S01]  /*c3c0*/  MUFU.EX2 R16, R0 ;  /* 0x0000000000107308 */ /* 0x0003e20000000800 */
[----:B--2---:R-:W-:Y:S02]  /*c3d0*/  IMAD.MOV.U32 R19, RZ, RZ, R5 ;  /* 0x000000ffff137224 */ /* 0x004fe400078e0005 */
[----:B---3--:R-:W-:Y:S02]  /*c3e0*/  IMAD.WIDE.U32 R150, R12, -0x326172a9, RZ ;  /* 0xcd9e8d570c967825 */ /* 0x008fe400078e00ff */
[----:B------:R-:W2:Y:S03]  /*c3f0*/  SHFL.BFLY PT, R12, R2, 0x1, 0x1f ;  /* 0x0c201f00020c7f89 */ /* 0x000ea600000e0000 */
[----:B----4-:R-:W-:Y:S01]  /*c400*/  LOP3.LUT R4, R151, R9, RZ, 0x3c, !PT ;  /* 0x0000000997047212 */ /* 0x010fe200078e3cff */
[----:B-----5:R-:W-:-:S04]  /*c410*/  IMAD.WIDE.U32 R32, R8, -0x2daee0ad, RZ ;  /* 0xd2511f5308207825 */ /* 0x020fc800078e00ff */
[----:B------:R-:W-:Y:S01]  /*c420*/  IMAD.WIDE.U32 R102, R4, -0x2daee0ad, RZ ;  /* 0xd2511f5304667825 */ /* 0x000fe200078e00ff */
[----:B------:R-:W-:Y:S01]  /*c430*/  LOP3.LUT R4, R33, UR5, RZ, 0x3c, !PT ;  /* 0x0000000521047c12 */ /* 0x000fe2000f8e3cff */
[----:B------:R-:W-:-:S03]  /*c440*/  UIADD3 UR5, UR20, 0x78dde6e4, URZ ;  /* 0x78dde6e414057890 */ /* 0x000fc6000fffe03f */
[----:B------:R-:W-:Y:S01]  /*c450*/  LOP3.LUT R34, R103, UR4, R32, 0x96, !PT ;  /* 0x0000000467227c12 */ /* 0x000fe2000f8e9620 */
[----:B------:R-:W-:Y:S01]  /*c460*/  IMAD.WIDE.U32 R4, R4, -0x326172a9, RZ ;  /* 0xcd9e8d5704047825 */ /* 0x000fe200078e00ff */
[----:B------:R-:W-:-:S03]  /*c470*/  UIADD3 UR4, UR21, -0x126145ec, URZ ;  /* 0xed9eba1415047890 */ /* 0x000fc6000fffe03f */
[----:B------:R-:W-:Y:S01]  /*c480*/  IMAD.WIDE.U32 R34, R34, -0x326172a9, RZ ;  /* 0xcd9e8d5722227825 */ /* 0x000fe200078e00ff */
[----:B------:R-:W-:Y:S02]  /*c490*/  LOP3.LUT R5, R5, UR26, R150, 0x96, !PT ;  /* 0x0000001a05057c12 */ /* 0x000fe4000f8e9696 */
[----:B--2---:R-:W-:Y:S02]  /*c4a0*/  FMNMX.FTZ R214, R2, R12, !PT ;  /* 0x0000000c02d67209 */ /* 0x004fe40007810000 */
        /* <DEDUP_REMOVED lines=10> */
[C-C-:B-1----:R-:W-:Y:S02]  /*c550*/  LOP3.LUT R0, R9.reuse, UR22, R34.reuse, 0x96, !PT ;  /* 0x0000001609007c12 */ /* 0x142fe4000f8e9622 */
[----:B------:R-:W-:Y:S01]  /*c560*/  LOP3.LUT R7, R9, UR22, R34, 0x96, !PT ;  /* 0x0000001609077c12 */ /* 0x000fe2000f8e9622 */
[----:B------:R-:W-:Y:S01]  /*c570*/  FFMA.FTZ R4, R154, c[0x0][0x23c], -R13 ;  /* 0x00008f009a047a23 */ /* 0x000fe2000001080d */
[----:B------:R-:W-:-:S03]  /*c580*/  LOP3.LUT R5, R21, UR5, R8, 0x96, !PT ;  /* 0x0000000515057c12 */ /* 0x000fc6000f8e9608 */
[----:B------:R1:W-:Y:S01]  /*c590*/  MUFU.EX2 R18, R4 ;  /* 0x0000000400127308 */ /* 0x0003e20000000800 */
[----:B------:R-:W-:-:S04]  /*c5a0*/  IMAD.WIDE.U32 R28, R7, -0x2daee0ad, RZ ;  /* 0xd2511f53071c7825 */ /* 0x000fc800078e00ff */
[----:B------:R-:W-:Y:S01]  /*c5b0*/  IMAD.WIDE.U32 R30, R5, -0x2daee0ad, RZ ;  /* 0xd2511f53051e7825 */ /* 0x000fe200078e00ff */
[----:B------:R-:W-:-:S03]  /*c5c0*/  LOP3.LUT R22, R29, UR4, R6, 0x96, !PT ;  /* 0x000000041d167c12 */ /* 0x000fc6000f8e9606 */
[----:B------:R-:W-:Y:S02]  /*c5d0*/  FFMA.FTZ R6, R164, c[0x0][0x23c], -R12 ;  /* 0x00008f00a4067a23 */ /* 0x000fe4000001080c */
[----:B------:R-:W-:Y:S02]  /*c5e0*/  IMAD.WIDE.U32 R22, R22, -0x326172a9, RZ ;  /* 0xcd9e8d5716167825 */ /* 0x000fe400078e00ff */
[----:B------:R-:W-:Y:S02]  /*c5f0*/  MUFU.EX2 R154, R6 ;  /* 0x00000006009a7308 */ /* 0x000fe40000000800 */
[----:B------:R-:W-:Y:S02]  /*c600*/  IMAD.MOV.U32 R164, RZ, RZ, R19 ;  /* 0x000000ffffa47224 */ /* 0x000fe400078e0013 */
[----:B-1----:R-:W-:Y:S02]  /*c610*/  IMAD R4, R0, -0x2daee0ad, RZ ;  /* 0xd2511f5300047824 */ /* 0x002fe400078e02ff */
[----:B------:R-:W-:-:S03]  /*c620*/  FFMA.FTZ R0, R152, c[0x0][0x23c], -R13 ;  /* 0x00008f0098007a23 */ /* 0x000fc6000001080d */
[----:B------:R-:W-:Y:S01]  /*c630*/  LOP3.LUT R4, R31, UR15, R4, 0x96, !PT ;  /* 0x0000000f1f047c12 */ /* 0x000fe2000f8e9604 */
[----:B------:R1:W-:Y:S04]  /*c640*/  MUFU.EX2 R152, R0 ;  /* 0x0000000000987308 */ /* 0x0003e80000000800 */
[----:B------:R-:W-:-:S05]  /*c650*/  IMAD.WIDE.U32 R4, R4, -0x326172a9, RZ ;  /* 0xcd9e8d5704047825 */ /* 0x000fca00078e00ff */
[----:B------:R-:W-:Y:S02]  /*c660*/  LOP3.LUT R9, R4, 0xff, RZ, 0xc0, !PT ;  /* 0x000000ff04097812 */ /* 0x000fe400078ec0ff */
[--C-:B------:R-:W-:Y:S02]  /*c670*/  SHF.R.U32.HI R2, RZ, 0x10, R4.reuse ;  /* 0x00000010ff027819 */ /* 0x100fe40000011604 */
[----:B------:R-:W-:Y:S01]  /*c680*/  SHF.R.U32.HI R7, RZ, 0x18, R4 ;  /* 0x00000018ff077819 */ /* 0x000fe20000011604 */
[----:B-1----:R-:W-:-:S04]  /*c690*/  FFMA.FTZ R0, R101, c[0x0][0x23c], -R13 ;  /* 0x00008f0065007a23 */ /* 0x002fc8000001080d */
[----:B------:R1:W-:Y:S02]  /*c6a0*/  MUFU.EX2 R165, R0 ;  /* 0x0000000000a57308 */ /* 0x0003e40000000800 */
[----:B-1----:R-:W-:Y:S02]  /*c6b0*/  LOP3.LUT R0, R4, 0xffff, RZ, 0xc0, !PT ;  /* 0x0000ffff04007812 */ /* 0x002fe400078ec0ff */
[----:B------:R-:W-:Y:S01]  /*c6c0*/  LOP3.LUT R4, R5, UR29, R22, 0x96, !PT ;  /* 0x0000001d05047c12 */ /* 0x000fe2000f8e9616 */
[----:B------:R-:W-:Y:S01]  /*c6d0*/  FFMA.FTZ R5, R156, c[0x0][0x23c], -R12 ;  /* 0x00008f009c057a23 */ /* 0x000fe2000001080c */
[----:B------:R-:W-:Y:S02]  /*c6e0*/  SHF.R.U32.HI R6, RZ, 0x8, R0 ;  /* 0x00000008ff067819 */ /* 0x000fe40000011600 */
[----:B------:R-:W-:Y:S01]  /*c6f0*/  LOP3.LUT R0, R2, 0xff, RZ, 0xc0, !PT ;  /* 0x000000ff02007812 */ /* 0x000fe200078ec0ff */
[----:B------:R1:W2:Y:S01]  /*c700*/  MUFU.EX2 R24, R5 ;  /* 0x0000000500187308 */ /* 0x0002a20000000800 */
[----:B------:R-:W-:Y:S01]  /*c710*/  FFMA.FTZ R2, R157, c[0x0][0x23c], -R12 ;  /* 0x00008f009d027a23 */ /* 0x000fe2000001080c */
[----:B------:R-:W-:-:S02]  /*c720*/  PRMT R15, R9, 0x5410, R6 ;  /* 0x00005410090f7816 */ /* 0x000fc40000000006 */
[----:B------:R-:W-:Y:S02]  /*c730*/  PRMT R14, R0, 0x5410, R7 ;  /* 0x00005410000e7816 */ /* 0x000fe40000000007 */
[C---:B------:R-:W-:Y:S02]  /*c740*/  LOP3.LUT R0, R4.reuse, 0xffff, RZ, 0xc0, !PT ;  /* 0x0000ffff04007812 */ /* 0x040fe400078ec0ff */
[----:B------:R3:W4:Y:S01]  /*c750*/  MUFU.EX2 R167, R2 ;  /* 0x0000000200a77308 */ /* 0x0007220000000800 */
[----:B------:R-:W-:Y:S02]  /*c760*/  LOP3.LUT R9, R4, 0xff, RZ, 0xc0, !PT ;  /* 0x000000ff04097812 */ /* 0x000fe400078ec0ff */
[----:B------:R-:W-:Y:S02]  /*c770*/  SHF.R.U32.HI R6, RZ, 0x18, R4 ;  /* 0x00000018ff067819 */ /* 0x000fe40000011604 */
[----:B------:R-:W-:Y:S02]  /*c780*/  SHF.R.U32.HI R7, RZ, 0x8, R0 ;  /* 0x00000008ff077819 */ /* 0x000fe40000011600 */
[----:B-1----:R-:W-:-:S02]  /*c790*/  FSEL R5, R214, RZ, P0 ;  /* 0x000000ffd6057208 */ /* 0x002fc40000000000 */
[----:B------:R-:W-:-:S03]  /*c7a0*/  PRMT R7, R9, 0x5410, R7 ;  /* 0x0000541009077816 */ /* 0x000fc60000000007 */
[----:B------:R-:W-:Y:S01]  /*c7b0*/  FADD.FTZ R3, R3, -R5 ;  /* 0x8000000503037221 */ /* 0x000fe20000010000 */
[----:B---3--:R-:W-:Y:S01]  /*c7c0*/  SHF.R.U32.HI R2, RZ, 0x10, R4 ;  /* 0x00000010ff027819 */ /* 0x008fe20000011604 */
[----:B------:R-:W-:Y:S02]  /*c7d0*/  FFMA.FTZ R4, R153, c[0x0][0x23c], -R12 ;  /* 0x00008f0099047a23 */ /* 0x000fe4000001080c */
[----:B--2---:R-:W-:Y:S01]  /*c7e0*/  IMAD.MOV.U32 R153, RZ, RZ, R24 ;  /* 0x000000ffff997224 */ /* 0x004fe200078e0018 */
[----:B------:R-:W-:Y:S01]  /*c7f0*/  LOP3.LUT R0, R2, 0xff, RZ, 0xc0, !PT ;  /* 0x000000ff02007812 */ /* 0x000fe200078ec0ff */
[----:B------:R-:W1:Y:S01]  /*c800*/  LDC.U8 R24, c[0x0][0x2d8] ;  /* 0x0000b600ff187b82 */ /* 0x000e620000000000 */
[----:B------:R-:W-:Y:S01]  /*c810*/  FSEL R2, R215, RZ, P1 ;  /* 0x000000ffd7027208 */ /* 0x000fe20000800000 */
[----:B------:R-:W-:Y:S01]  /*c820*/  MUFU.EX2 R166, R4 ;  /* 0x0000000400a67308 */ /* 0x000fe20000000800 */
[----:B------:R-:W-:Y:S01]  /*c830*/  PRMT R6, R0, 0x5410, R6 ;  /* 0x0000541000067816 */ /* 0x000fe20000000006 */
[----:B------:R-:W-:Y:S01]  /*c840*/  FMUL.FTZ R101, R3, c[0x0][0x23c] ;  /* 0x00008f0003657a20 */ /* 0x000fe20000410000 */
[----:B------:R-:W-:Y:S01]  /*c850*/  F2FP.PACK_AB R0, R18, R16 ;  /* 0x000000101200723e */ /* 0x000fe200000000ff */
[----:B------:R-:W-:-:S03]  /*c860*/  FADD.FTZ R2, R100, -R2 ;  /* 0x8000000264027221 */ /* 0x000fc60000010000 */
[----:B------:R-:W-:Y:S01]  /*c870*/  PRMT R212, R0, 0x7610, R212 ;  /* 0x0000761000d47816 */ /* 0x000fe200000000d4 */
[----:B------:R-:W-:Y:S01]  /*c880*/  FMUL.FTZ R100, R2, c[0x0][0x23c] ;  /* 0x00008f0002647a20 */ /* 0x000fe20000410000 */
[----:B------:R-:W-:Y:S01]  /*c890*/  PRMT R213, R0, 0x7632, R213 ;  /* 0x0000763200d57816 */ /* 0x000fe200000000d5 */
[----:B------:R-:W2:Y:S01]  /*c8a0*/  MUFU.EX2 R101, R101 ;  /* 0x0000006500657308 */ /* 0x000ea20000000800 */
[----:B----4-:R-:W-:Y:S02]  /*c8b0*/  F2FP.PACK_AB R2, R167, R154 ;  /* 0x0000009aa702723e */ /* 0x010fe400000000ff */
[----:B------:R-:W-:Y:S02]  /*c8c0*/  PRMT R3, R212, 0x5410, R213 ;  /* 0x00005410d4037816 */ /* 0x000fe400000000d5 */
[C---:B------:R-:W-:Y:S02]  /*c8d0*/  PRMT R211, R2.reuse, 0x7610, R211 ;  /* 0x0000761002d37816 */ /* 0x040fe400000000d3 */
[----:B------:R-:W-:Y:S01]  /*c8e0*/  PRMT R210, R2, 0x7632, R210 ;  /* 0x0000763202d27816 */ /* 0x000fe200000000d2 */
[----:B------:R-:W3:Y:S01]  /*c8f0*/  MUFU.EX2 R100, R100 ;  /* 0x0000006400647308 */ /* 0x000ee20000000800 */
[----:B-1----:R-:W-:-:S02]  /*c900*/  PRMT R148, R24, 0x7054, R24 ;  /* 0x0000705418947816 */ /* 0x002fc40000000018 */
[----:B------:R-:W1:Y:S01]  /*c910*/  LDSM.16.MT88.4 R24, [R177+0xc000] ;  /* 0x00c00000b118783b */ /* 0x000e620000004200 */
[-C--:B--2---:R-:W-:Y:S02]  /*c920*/  FMUL.FTZ R106, R106, R101.reuse ;  /* 0x000000656a6a7220 */ /* 0x084fe40000410000 */
[--C-:B------:R-:W-:Y:S01]  /*c930*/  HSET2.LE.AND R0, R7, R148.reuse, PT ;  /* 0x0000009407007233 */ /* 0x100fe20003803000 */
[-C--:B------:R-:W-:Y:S01]  /*c940*/  FMUL.FTZ R107, R107, R101.reuse ;  /* 0x000000656b6b7220 */ /* 0x080fe20000410000 */
[--C-:B------:R-:W-:Y:S01]  /*c950*/  HSET2.LE.AND R2, R6, R148.reuse, PT ;  /* 0x0000009406027233 */ /* 0x100fe20003803000 */
[----:B------:R-:W-:Y:S02]  /*c960*/  FMUL.FTZ R110, R110, R101 ;  /* 0x000000656e6e7220 */ /* 0x000fe40000410000 */
[----:B------:R-:W-:Y:S01]  /*c970*/  LOP3.LUT R4, R0, R3, RZ, 0xc0, !PT ;  /* 0x0000000300047212 */ /* 0x000fe200078ec0ff */
[----:B------:R-:W-:Y:S01]  /*c980*/  FMUL.FTZ R111, R111, R101 ;  /* 0x000000656f6f7220 */ /* 0x000fe20000410000 */
[----:B------:R-:W-:Y:S01]  /*c990*/  F2FP.PACK_AB R3, R165, R152 ;  /* 0x00000098a503723e */ /* 0x000fe200000000ff */
[-C--:B---3--:R-:W-:Y:S01]  /*c9a0*/  FMUL.FTZ R104, R104, R100.reuse ;  /* 0x0000006468687220 */ /* 0x088fe20000410000 */
[----:B------:R-:W-:Y:S01]  /*c9b0*/  PRMT R0, R211, 0x5410, R210 ;  /* 0x00005410d3007816 */ /* 0x000fe200000000d2 */
[-C--:B------:R-:W-:Y:S01]  /*c9c0*/  FMUL.FTZ R105, R105, R100.reuse ;  /* 0x0000006469697220 */ /* 0x080fe20000410000 */
[C---:B------:R-:W-:Y:S01]  /*c9d0*/  PRMT R209, R3.reuse, 0x7610, R209 ;  /* 0x0000761003d17816 */ /* 0x040fe200000000d1 */
[-C--:B------:R-:W-:Y:S01]  /*c9e0*/  FMUL.FTZ R108, R108, R100.reuse ;  /* 0x000000646c6c7220 */ /* 0x080fe20000410000 */
[----:B------:R-:W-:Y:S01]  /*c9f0*/  PRMT R207, R3, 0x7632, R207 ;  /* 0x0000763203cf7816 */ /* 0x000fe200000000cf */
[----:B------:R-:W-:Y:S01]  /*ca00*/  FMUL.FTZ R109, R109, R100 ;  /* 0x000000646d6d7220 */ /* 0x000fe20000410000 */
[----:B------:R-:W-:Y:S01]  /*ca10*/  LOP3.LUT R5, R2, R0, RZ, 0xc0, !PT ;  /* 0x0000000002057212 */ /* 0x000fe200078ec0ff */
[--C-:B------:R-:W-:Y:S01]  /*ca20*/  HSET2.LE.AND R0, R15, R148.reuse, PT ;  /* 0x000000940f007233 */ /* 0x100fe20003803000 */
[----:B------:R-:W-:Y:S01]  /*ca30*/  F2FP.PACK_AB R2, R166, R153 ;  /* 0x00000099a602723e */ /* 0x000fe200000000ff */
[----:B------:R-:W-:Y:S01]  /*ca40*/  IMAD.MOV.U32 R15, RZ, RZ, R18 ;  /* 0x000000ffff0f7224 */ /* 0x000fe200078e0012 */
[----:B------:R-:W-:Y:S01]  /*ca50*/  PRMT R3, R209, 0x5410, R207 ;  /* 0x00005410d1037816 */ /* 0x000fe200000000cf */
[-C--:B------:R-:W-:Y:S01]  /*ca60*/  FMUL.FTZ R112, R112, R100.reuse ;  /* 0x0000006470707220 */ /* 0x080fe20000410000 */
[C---:B------:R-:W-:Y:S01]  /*ca70*/  PRMT R208, R2.reuse, 0x7610, R208 ;  /* 0x0000761002d07816 */ /* 0x040fe200000000d0 */
[----:B------:R-:W-:Y:S01]  /*ca80*/  FMUL.FTZ R113, R113, R100 ;  /* 0x0000006471717220 */ /* 0x000fe20000410000 */
[----:B------:R-:W-:Y:S01]  /*ca90*/  PRMT R206, R2, 0x7632, R206 ;  /* 0x0000763202ce7816 */ /* 0x000fe200000000ce */
[----:B------:R-:W-:Y:S01]  /*caa0*/  HSET2.LE.AND R2, R14, R148, PT ;  /* 0x000000940e027233 */ /* 0x000fe20003803000 */
[----:B------:R-:W-:Y:S01]  /*cab0*/  LOP3.LUT R6, R0, R3, RZ, 0xc0, !PT ;  /* 0x0000000300067212 */ /* 0x000fe200078ec0ff */
[----:B------:R-:W-:Y:S01]  /*cac0*/  IMAD.MOV.U32 R14, RZ, RZ, R17 ;  /* 0x000000ffff0e7224 */ /* 0x000fe200078e0011 */
[----:B------:R-:W-:Y:S01]  /*cad0*/  PRMT R0, R208, 0x5410, R206 ;  /* 0x00005410d0007816 */ /* 0x000fe200000000ce */
[----:B------:R-:W-:-:S02]  /*cae0*/  IMAD.MOV.U32 R3, RZ, RZ, R16 ;  /* 0x000000ffff037224 */ /* 0x000fc400078e0010 */
[----:B------:R-:W2:Y:S01]  /*caf0*/  LDSM.16.MT88.4 R16, [R178+0xc000] ;  /* 0x00c00000b210783b */ /* 0x000ea20000004200 */
[----:B------:R-:W-:Y:S01]  /*cb00*/  LOP3.LUT R7, R2, R0, RZ, 0xc0, !PT ;  /* 0x0000000002077212 */ /* 0x000fe200078ec0ff */
[-C--:B------:R-:W-:Y:S01]  /*cb10*/  FMUL.FTZ R114, R114, R101.reuse ;  /* 0x0000006572727220 */ /* 0x080fe20000410000 */
[----:B------:R-:W-:Y:S01]  /*cb20*/  LOP3.LUT R0, R33, UR30, RZ, 0x3c, !PT ;  /* 0x0000001e21007c12 */ /* 0x000fe2000f8e3cff */
[-C--:B------:R-:W-:Y:S01]  /*cb30*/  FMUL.FTZ R115, R115, R101.reuse ;  /* 0x0000006573737220 */ /* 0x080fe20000410000 */
[----:B------:R-:W-:Y:S01]  /*cb40*/  UIADD3 UR30, UR21, 0x646e171e, URZ ;  /* 0x646e171e151e7890 */ /* 0x000fe2000fffe03f */
        /* <DEDUP_REMOVED lines=30> */
[-C--:B------:R-:W-:Y:S01]  /*cd30*/  FMUL.FTZ R40, R40, R100.reuse ;  /* 0x0000006428287220 */ /* 0x080fe20000410000 */
[----:B-1----:R-:W-:Y:S01]  /*cd40*/  HMMA.16816.F32 R120, R4, R24, R120 ;  /* 0x000000180478723c */ /* 0x002fe20000001878 */
[----:B------:R-:W-:Y:S02]  /*cd50*/  FMUL.FTZ R41, R41, R100 ;  /* 0x0000006429297220 */ /* 0x000fe40000410000 */
[-C--:B------:R-:W-:Y:S02]  /*cd60*/  FMUL.FTZ R42, R42, R101.reuse ;  /* 0x000000652a2a7220 */ /* 0x080fe40000410000 */
[----:B------:R-:W-:-:S02]  /*cd70*/  FMUL.FTZ R43, R43, R101 ;  /* 0x000000652b2b7220 */ /* 0x000fc40000410000 */
[-C--:B------:R-:W-:Y:S01]  /*cd80*/  FMUL.FTZ R44, R44, R100.reuse ;  /* 0x000000642c2c7220 */ /* 0x080fe20000410000 */
[----:B------:R-:W-:Y:S01]  /*cd90*/  HMMA.16816.F32 R220, R4, R26, R124 ;  /* 0x0000001a04dc723c */ /* 0x000fe2000000187c */
[----:B------:R-:W1:Y:S01]  /*cda0*/  LDSM.16.MT88.4 R24, [R177+0xe000] ;  /* 0x00e00000b118783b */ /* 0x000e620000004200 */
[-C--:B------:R-:W-:Y:S02]  /*cdb0*/  FMUL.FTZ R45, R45, R100.reuse ;  /* 0x000000642d2d7220 */ /* 0x080fe40000410000 */
[-C--:B------:R-:W-:Y:S02]  /*cdc0*/  FMUL.FTZ R46, R46, R101.reuse ;  /* 0x000000652e2e7220 */ /* 0x080fe40000410000 */
[----:B------:R-:W-:Y:S02]  /*cdd0*/  FMUL.FTZ R47, R47, R101 ;  /* 0x000000652f2f7220 */ /* 0x000fe40000410000 */
[-C--:B------:R-:W-:Y:S02]  /*cde0*/  FMUL.FTZ R48, R48, R100.reuse ;  /* 0x0000006430307220 */ /* 0x080fe40000410000 */
[----:B------:R-:W-:-:S02]  /*cdf0*/  FMUL.FTZ R49, R49, R100 ;  /* 0x0000006431317220 */ /* 0x000fc40000410000 */
[-C--:B------:R-:W-:Y:S02]  /*ce00*/  FMUL.FTZ R50, R50, R101.reuse ;  /* 0x0000006532327220 */ /* 0x080fe40000410000 */
[-C--:B------:R-:W-:Y:S02]  /*ce10*/  FMUL.FTZ R51, R51, R101.reuse ;  /* 0x0000006533337220 */ /* 0x080fe40000410000 */
[-C--:B------:R-:W-:Y:S02]  /*ce20*/  FMUL.FTZ R56, R56, R100.reuse ;  /* 0x0000006438387220 */ /* 0x080fe40000410000 */
[-C--:B------:R-:W-:Y:S02]  /*ce30*/  FMUL.FTZ R57, R57, R100.reuse ;  /* 0x0000006439397220 */ /* 0x080fe40000410000 */
[-C--:B------:R-:W-:Y:S02]  /*ce40*/  FMUL.FTZ R58, R58, R101.reuse ;  /* 0x000000653a3a7220 */ /* 0x080fe40000410000 */
[----:B------:R-:W-:Y:S01]  /*ce50*/  FMUL.FTZ R59, R59, R101 ;  /* 0x000000653b3b7220 */ /* 0x000fe20000410000 */
[----:B--2---:R-:W-:Y:S01]  /*ce60*/  HMMA.16816.F32 R128, R4, R16, R128 ;  /* 0x000000100480723c */ /* 0x004fe20000001880 */
[----:B------:R-:W-:-:S02]  /*ce70*/  FMUL.FTZ R52, R52, R100 ;  /* 0x0000006434347220 */ /* 0x000fc40000410000 */
[-C--:B------:R-:W-:Y:S02]  /*ce80*/  FMUL.FTZ R53, R53, R100.reuse ;  /* 0x0000006435357220 */ /* 0x080fe40000410000 */
[-C--:B------:R-:W-:Y:S02]  /*ce90*/  FMUL.FTZ R54, R54, R101.reuse ;  /* 0x0000006536367220 */ /* 0x080fe40000410000 */
[-C--:B------:R-:W-:Y:S01]  /*cea0*/  FMUL.FTZ R55, R55, R101.reuse ;  /* 0x0000006537377220 */ /* 0x080fe20000410000 */
[----:B------:R-:W-:Y:S01]  /*ceb0*/  HMMA.16816.F32 R216, R4, R18, R132 ;  /* 0x0000001204d8723c */ /* 0x000fe20000001884 */
[----:B------:R-:W2:Y:S01]  /*cec0*/  LDSM.16.MT88.4 R16, [R178+0xe000] ;  /* 0x00e00000b210783b */ /* 0x000ea20000004200 */
        /* <DEDUP_REMOVED lines=22> */
[----:B--2---:R-:W-:Y:S01]  /*d030*/  HMMA.16816.F32 R160, R4, R16, R44 ;  /* 0x0000001004a0723c */ /* 0x004fe2000000182c */
[----:B------:R-:W-:Y:S02]  /*d040*/  FMUL.FTZ R79, R79, R101 ;  /* 0x000000654f4f7220 */ /* 0x000fe40000410000 */
[----:B------:R-:W-:-:S02]  /*d050*/  FMUL.FTZ R80, R80, R100 ;  /* 0x0000006450507220 */ /* 0x000fc40000410000 */
[----:B------:R-:W-:Y:S02]  /*d060*/  FMUL.FTZ R81, R81, R100 ;  /* 0x0000006451517220 */ /* 0x000fe40000410000 */
[-C--:B------:R-:W-:Y:S01]  /*d070*/  FMUL.FTZ R82, R82, R101.reuse ;  /* 0x0000006552527220 */ /* 0x080fe20000410000 */
[C---:B------:R-:W-:Y:S01]  /*d080*/  HMMA.16816.F32 R156, R4.reuse, R18, R48 ;  /* 0x00000012049c723c */ /* 0x040fe20000001830 */
[----:B------:R-:W2:Y:S01]  /*d090*/  LDSM.16.MT88.4 R16, [R179+0xe000] ;  /* 0x00e00000b310783b */ /* 0x000ea20000004200 */
[----:B------:R-:W-:Y:S02]  /*d0a0*/  FMUL.FTZ R83, R83, R101 ;  /* 0x0000006553537220 */ /* 0x000fe40000410000 */
[----:B------:R-:W-:Y:S02]  /*d0b0*/  IMAD.MOV.U32 R45, RZ, RZ, R166 ;  /* 0x000000ffff2d7224 */ /* 0x000fe400078e00a6 */
[----:B------:R-:W-:Y:S02]  /*d0c0*/  IMAD.MOV.U32 R46, RZ, RZ, R165 ;  /* 0x000000ffff2e7224 */ /* 0x000fe400078e00a5 */
[----:B------:R-:W-:Y:S01]  /*d0d0*/  IMAD.MOV.U32 R51, RZ, RZ, R149 ;  /* 0x000000ffff337224 */ /* 0x000fe200078e0095 */
[----:B-1----:R-:W-:Y:S01]  /*d0e0*/  HMMA.16816.F32 R132, R4, R26, R56 ;  /* 0x0000001a0484723c */ /* 0x002fe20000001838 */
[----:B------:R-:W-:-:S02]  /*d0f0*/  IMAD.MOV.U32 R49, RZ, RZ, R155 ;  /* 0x000000ffff317224 */ /* 0x000fc400078e009b */
[----:B------:R-:W-:Y:S02]  /*d100*/  IMAD.MOV.U32 R50, RZ, RZ, R167 ;  /* 0x000000ffff327224 */ /* 0x000fe400078e00a7 */
[----:B------:R-:W-:-:S03]  /*d110*/  IMAD.WIDE.U32 R32, R0, -0x326172a9, RZ ;  /* 0xcd9e8d5700207825 */ /* 0x000fc600078e00ff */
[----:B------:R-:W-:Y:S01]  /*d120*/  HMMA.16816.F32 R108, R4, R24, R52 ;  /* 0x00000018046c723c */ /* 0x000fe20000001834 */
[----:B------:R-:W-:Y:S01]  /*d130*/  IMAD.MOV.U32 R58, RZ, RZ, R150 ;  /* 0x000000ffff3a7224 */ /* 0x000fe200078e0096 */
[----:B------:R-:W1:Y:S01]  /*d140*/  LDSM.16.MT88.4 R24, [R177+0x10000] ;  /* 0x01000000b118783b */ /* 0x000e620000004200 */
[----:B------:R-:W-:Y:S01]  /*d150*/  IMAD.MOV.U32 R59, RZ, RZ, R151 ;  /* 0x000000ffff3b7224 */ /* 0x000fe200078e0097 */
[----:B------:R-:W-:Y:S01]  /*d160*/  LOP3.LUT R0, R35, UR25, R32, 0x96, !PT ;  /* 0x0000001923007c12 */ /* 0x000fe2000f8e9620 */
[----:B------:R-:W-:Y:S01]  /*d170*/  IMAD.MOV.U32 R56, RZ, RZ, R164 ;  /* 0x000000ffff387224 */ /* 0x000fe200078e00a4 */
[----:B------:R-:W-:Y:S01]  /*d180*/  LOP3.LUT R2, R33, UR26, R58, 0x96, !PT ;  /* 0x0000001a21027c12 */ /* 0x000fe2000f8e963a */
[----:B------:R-:W-:Y:S02]  /*d190*/  IMAD.MOV.U32 R54, RZ, RZ, R153 ;  /* 0x000000ffff367224 */ /* 0x000fe400078e0099 */
[----:B------:R-:W-:Y:S02]  /*d1a0*/  IMAD.MOV.U32 R55, RZ, RZ, R152 ;  /* 0x000000ffff377224 */ /* 0x000fe400078e0098 */
[----:B------:R-:W-:-:S02]  /*d1b0*/  FMUL.FTZ R84, R84, R100 ;  /* 0x0000006454547220 */ /* 0x000fc40000410000 */
        /* <DEDUP_REMOVED lines=9> */
[----:B------:R-:W-:Y:S02]  /*d250*/  IMAD.MOV.U32 R63, RZ, RZ, R154 ;  /* 0x000000ffff3f7224 */ /* 0x000fe400078e009a */
[----:B------:R-:W-:Y:S01]  /*d260*/  HMMA.16816.F32 R152, R4, R18, R64 ;  /* 0x000000120498723c */ /* 0x000fe20000001840 */
[----:B------:R-:W2:Y:S01]  /*d270*/  LDSM.16.MT88.4 R16, [R178+0x10000] ;  /* 0x01000000b210783b */ /* 0x000ea20000004200 */
[----:B------:R-:W-:Y:S01]  /*d280*/  FMUL.FTZ R93, R93, R100 ;  /* 0x000000645d5d7220 */ /* 0x000fe20000410000 */
[----:B------:R-:W3:Y:S01]  /*d290*/  LDC.U8 R67, c[0x0][0x2d8] ;  /* 0x0000b600ff437b82 */ /* 0x000ee20000000000 */
[----:B------:R-:W-:-:S02]  /*d2a0*/  FMUL.FTZ R94, R94, R101 ;  /* 0x000000655e5e7220 */ /* 0x000fc40000410000 */
[-C--:B------:R-:W-:Y:S02]  /*d2b0*/  FMUL.FTZ R95, R95, R101.reuse ;  /* 0x000000655f5f7220 */ /* 0x080fe40000410000 */
[-C--:B------:R-:W-:Y:S01]  /*d2c0*/  FMUL.FTZ R96, R96, R100.reuse ;  /* 0x0000006460607220 */ /* 0x080fe20000410000 */
[C---:B-1----:R-:W-:Y:S01]  /*d2d0*/  HMMA.16816.F32 R124, R4.reuse, R26, R72 ;  /* 0x0000001a047c723c */ /* 0x042fe20000001848 */
[----:B------:R-:W-:Y:S02]  /*d2e0*/  FMUL.FTZ R97, R97, R100 ;  /* 0x0000006461617220 */ /* 0x000fe40000410000 */
[-C--:B------:R-:W-:Y:S02]  /*d2f0*/  FMUL.FTZ R98, R98, R101.reuse ;  /* 0x0000006562627220 */ /* 0x080fe40000410000 */
[----:B------:R-:W-:Y:S02]  /*d300*/  FMUL.FTZ R99, R99, R101 ;  /* 0x0000006563637220 */ /* 0x000fe40000410000 */
[----:B------:R-:W-:Y:S01]  /*d310*/  IMAD.MOV.U32 R61, RZ, RZ, R3 ;  /* 0x000000ffff3d7224 */ /* 0x000fe200078e0003 */
[----:B------:R-:W-:Y:S01]  /*d320*/  HMMA.16816.F32 R164, R4, R24, R68 ;  /* 0x0000001804a4723c */ /* 0x000fe20000001844 */
[----:B------:R-:W1:Y:S01]  /*d330*/  LDSM.16.MT88.4 R24, [R180+0x10000] ;  /* 0x01000000b418783b */ /* 0x000e620000004200 */
[----:B------:R-:W-:-:S04]  /*d340*/  IMAD.WIDE.U32 R2, R2, -0x2daee0ad, RZ ;  /* 0xd2511f5302027825 */ /* 0x000fc800078e00ff */
[----:B------:R-:W-:Y:S01]  /*d350*/  IMAD.MOV.U32 R62, RZ, RZ, R14 ;  /* 0x000000ffff3e7224 */ /* 0x000fe200078e000e */
[----:B------:R-:W-:Y:S01]  /*d360*/  LOP3.LUT R3, R3, UR23, R102, 0x96, !PT ;  /* 0x0000001703037c12 */ /* 0x000fe2000f8e9666 */
[----:B------:R-:W-:Y:S02]  /*d370*/  IMAD.MOV.U32 R57, RZ, RZ, R15 ;  /* 0x000000ffff397224 */ /* 0x000fe400078e000f */
[----:B------:R-:W-:Y:S02]  /*d380*/  IMAD.MOV.U32 R47, RZ, RZ, R245 ;  /* 0x000000ffff2f7224 */ /* 0x000fe400078e00f5 */
[----:B------:R-:W-:Y:S01]  /*d390*/  IMAD.MOV.U32 R66, RZ, RZ, R49 ;  /* 0x000000ffff427224 */ /* 0x000fe200078e0031 */
[C---:B--2---:R-:W-:Y:S08]  /*d3a0*/  HMMA.16816.F32 R72, R4.reuse, R16, R76 ;  /* 0x000000100448723c */ /* 0x044ff0000000184c */
[C---:B------:R-:W-:Y:S01]  /*d3b0*/  HMMA.16816.F32 R80, R4.reuse, R18, R80 ;  /* 0x000000120450723c */ /* 0x040fe20000001850 */
[----:B------:R-:W2:Y:S07]  /*d3c0*/  LDSM.16.MT88.4 R16, [R179+0x10000] ;  /* 0x01000000b310783b */ /* 0x000eae0000004200 */
[C---:B-1----:R-:W-:Y:S08]  /*d3d0*/  HMMA.16816.F32 R84, R4.reuse, R24, R84 ;  /* 0x000000180454723c */ /* 0x042ff00000001854 */
[C---:B------:R-:W-:Y:S01]  /*d3e0*/  HMMA.16816.F32 R88, R4.reuse, R26, R88 ;  /* 0x0000001a0458723c */ /* 0x040fe20000001858 */
[----:B------:R-:W1:Y:S07]  /*d3f0*/  LDSM.16.MT88.4 R24, [R177+0xc800] ;  /* 0x00c80000b118783b */ /* 0x000e6e0000004200 */
[C---:B--2---:R-:W-:Y:S07]  /*d400*/  HMMA.16816.F32 R92, R4.reuse, R16, R92 ;  /* 0x00000010045c723c */ /* 0x044fee000000185c */
[C-C-:B------:R-:W-:Y:S01]  /*d410*/  LOP3.LUT R16, R23.reuse, UR16, R20.reuse, 0x96, !PT ;  /* 0x0000001017107c12 */ /* 0x140fe2000f8e9614 */
[----:B------:R-:W-:Y:S01]  /*d420*/  HMMA.16816.F32 R116, R4, R18, R96 ;  /* 0x000000120474723c */ /* 0x000fe20000001860 */
[----:B------:R-:W-:-:S06]  /*d430*/  LOP3.LUT R17, R23, UR16, R20, 0x96, !PT ;  /* 0x0000001017117c12 */ /* 0x000fcc000f8e9614 */
[----:B------:R-:W-:Y:S01]  /*d440*/  IMAD.WIDE.U32 R6, R0, -0x2daee0ad, RZ ;  /* 0xd2511f5300067825 */ /* 0x000fe200078e00ff */
[----:B------:R-:W-:-:S04]  /*d450*/  LOP3.LUT R4, R21, UR5, R8, 0x96, !PT ;  /* 0x0000000515047c12 */ /* 0x000fc8000f8e9608 */
[----:B------:R-:W-:Y:S01]  /*d460*/  LOP3.LUT R0, R7, UR8, R2, 0x96, !PT ;  /* 0x0000000807007c12 */ /* 0x000fe2000f8e9602 */
[----:B------:R-:W-:-:S04]  /*d470*/  IMAD.WIDE.U32 R2, R3, -0x326172a9, RZ ;  /* 0xcd9e8d5703027825 */ /* 0x000fc800078e00ff */
[----:B------:R-:W-:Y:S01]  /*d480*/  IMAD.WIDE.U32 R8, R0, -0x326172a9, RZ ;  /* 0xcd9e8d5700087825 */ /* 0x000fe200078e00ff */
[----:B------:R-:W-:-:S03]  /*d490*/  LOP3.LUT R0, R3, UR22, R34, 0x96, !PT ;  /* 0x0000001603007c12 */ /* 0x000fc6000f8e9622 */
        /* <DEDUP_REMOVED lines=9> */
[----:B------:R-:W-:Y:S02]  /*d530*/  LOP3.LUT R4, R3, UR29, R22, 0x96, !PT ;  /* 0x0000001d03047c12 */ /* 0x000fe4000f8e9616 */
[C---:B------:R-:W-:Y:S01]  /*d540*/  LOP3.LUT R15, R2.reuse, 0xff, RZ, 0xc0, !PT ;  /* 0x000000ff020f7812 */ /* 0x040fe200078ec0ff */
[----:B------:R-:W2:Y:S01]  /*d550*/  LDSM.16.MT88.4 R20, [R180+0xc800] ;  /* 0x00c80000b414783b */ /* 0x000ea20000004200 */
[----:B------:R-:W-:Y:S02]  /*d560*/  LOP3.LUT R18, R2, 0xffff, RZ, 0xc0, !PT ;  /* 0x0000ffff02127812 */ /* 0x000fe400078ec0ff */
[--C-:B------:R-:W-:Y:S02]  /*d570*/  SHF.R.U32.HI R19, RZ, 0x10, R2.reuse ;  /* 0x00000010ff137819 */ /* 0x100fe40000011602 */
[----:B------:R-:W-:Y:S01]  /*d580*/  SHF.R.U32.HI R9, RZ, 0x18, R2 ;  /* 0x00000018ff097819 */ /* 0x000fe20000011602 */
[----:B------:R-:W-:Y:S01]  /*d590*/  IMAD.WIDE.U32 R2, R0, -0x326172a9, RZ ;  /* 0xcd9e8d5700027825 */ /* 0x000fe200078e00ff */
[----:B---3--:R-:W-:-:S02]  /*d5a0*/  ISETP.GE.U32.AND P1, PT, R67, R15, PT ;  /* 0x0000000f4300720c */ /* 0x008fc40003f26070 */
[----:B------:R-:W-:Y:S02]  /*d5b0*/  LOP3.LUT R42, R7, UR16, R8, 0x96, !PT ;  /* 0x00000010072a7c12 */ /* 0x000fe4000f8e9608 */
[----:B------:R-:W-:Y:S02]  /*d5c0*/  LOP3.LUT R36, R3, UR29, R6, 0x96, !PT ;  /* 0x0000001d03247c12 */ /* 0x000fe4000f8e9606 */
[C---:B------:R-:W-:Y:S02]  /*d5d0*/  LOP3.LUT R5, R2.reuse, 0xff, RZ, 0xc0, !PT ;  /* 0x000000ff02057812 */ /* 0x040fe400078ec0ff */
[----:B------:R-:W-:Y:S02]  /*d5e0*/  LOP3.LUT R245, R2, 0xffff, RZ, 0xc0, !PT ;  /* 0x0000ffff02f57812 */ /* 0x000fe400078ec0ff */
[--C-:B------:R-:W-:Y:S02]  /*d5f0*/  SHF.R.U32.HI R39, RZ, 0x10, R2.reuse ;  /* 0x00000010ff277819 */ /* 0x100fe40000011602 */
[----:B------:R-:W-:Y:S01]  /*d600*/  SHF.R.U32.HI R0, RZ, 0x18, R2 ;  /* 0x00000018ff007819 */ /* 0x000fe20000011602 */
[----:B------:R-:W-:Y:S01]  /*d610*/  IMAD.WIDE.U32 R2, R16, -0x2daee0ad, RZ ;  /* 0xd2511f5310027825 */ /* 0x000fe200078e00ff */
[----:B------:R-:W-:-:S02]  /*d620*/  ISETP.GE.U32.AND P3, PT, R67, R5, PT ;  /* 0x000000054300720c */ /* 0x000fc40003f66070 */
[----:B------:R-:W-:Y:S01]  /*d630*/  ISETP.GE.U32.AND P4, PT, R67, R0, PT ;  /* 0x000000004300720c */ /* 0x000fe20003f86070 */
[----:B------:R-:W-:Y:S01]  /*d640*/  FFMA.FTZ R5, R237, c[0x0][0x23c], -R12 ;  /* 0x00008f00ed057a23 */ /* 0x000fe2000001080c */
[----:B------:R-:W-:Y:S02]  /*d650*/  LOP3.LUT R15, R3, UR30, R14, 0x96, !PT ;  /* 0x0000001e030f7c12 */ /* 0x000fe4000f8e960e */
[C---:B------:R-:W-:Y:S01]  /*d660*/  LOP3.LUT R38, R2.reuse, 0xff, RZ, 0xc0, !PT ;  /* 0x000000ff02267812 */ /* 0x040fe200078ec0ff */
[----:B------:R3:W-:Y:S01]  /*d670*/  MUFU.EX2 R53, R5 ;  /* 0x0000000500357308 */ /* 0x0007e20000000800 */
[----:B------:R-:W-:Y:S02]  /*d680*/  LOP3.LUT R41, R2, 0xffff, RZ, 0xc0, !PT ;  /* 0x0000ffff02297812 */ /* 0x000fe400078ec0ff */
[--C-:B------:R-:W-:Y:S02]  /*d690*/  SHF.R.U32.HI R43, RZ, 0x10, R2.reuse ;  /* 0x00000010ff2b7819 */ /* 0x100fe40000011602 */
[----:B------:R-:W-:Y:S01]  /*d6a0*/  SHF.R.U32.HI R37, RZ, 0x18, R2 ;  /* 0x00000018ff257819 */ /* 0x000fe20000011602 */
[----:B------:R-:W-:Y:S01]  /*d6b0*/  IMAD.WIDE.U32 R2, R17, -0x2daee0ad, RZ ;  /* 0xd2511f5311027825 */ /* 0x000fe200078e00ff */
[----:B------:R-:W-:-:S04]  /*d6c0*/  ISETP.GE.U32.AND P0, PT, R67, R9, PT ;  /* 0x000000094300720c */ /* 0x000fc80003f06070 */
[C---:B------:R-:W-:Y:S02]  /*d6d0*/  LOP3.LUT R6, R2.reuse, 0xffff, RZ, 0xc0, !PT ;  /* 0x0000ffff02067812 */ /* 0x040fe400078ec0ff */
[----:B------:R-:W-:Y:S02]  /*d6e0*/  LOP3.LUT R7, R2, 0xff, RZ, 0xc0, !PT ;  /* 0x000000ff02077812 */ /* 0x000fe400078ec0ff */
[----:B------:R-:W-:Y:S01]  /*d6f0*/  SHF.R.U32.HI R8, RZ, 0x10, R2 ;  /* 0x00000010ff087819 */ /* 0x000fe20000011602 */
[----:B---3--:R-:W-:Y:S01]  /*d700*/  FFMA.FTZ R5, R229, c[0x0][0x23c], -R12 ;  /* 0x00008f00e5057a23 */ /* 0x008fe2000001080c */
[----:B------:R-:W-:Y:S02]  /*d710*/  SHF.R.U32.HI R14, RZ, 0x18, R2 ;  /* 0x00000018ff0e7819 */ /* 0x000fe40000011602 */
[----:B------:R-:W-:Y:S01]  /*d720*/  LOP3.LUT R2, R4, 0xffff, RZ, 0xc0, !PT ;  /* 0x0000ffff04027812 */ /* 0x000fe200078ec0ff */
[----:B------:R-:W-:Y:S01]  /*d730*/  MUFU.EX2 R16, R5 ;  /* 0x0000000500107308 */ /* 0x000fe20000000800 */
[----:B------:R-:W-:Y:S01]  /*d740*/  LOP3.LUT R0, R3, UR30, R30, 0x96, !PT ;  /* 0x0000001e03007c12 */ /* 0x000fe2000f8e961e */
[----:B------:R-:W-:Y:S01]  /*d750*/  @!P0 HADD2 R139, -R206.H0_H0, -RZ.H0_H0 ;  /* 0xa00000ffce8b8230 */ /* 0x000fe20000000900 */
[----:B------:R-:W-:-:S02]  /*d760*/  SHF.R.U32.HI R2, RZ, 0x8, R2 ;  /* 0x00000008ff027819 */ /* 0x000fc40000011602 */
[----:B------:R-:W-:Y:S02]  /*d770*/  LOP3.LUT R3, R4, 0xff, RZ, 0xc0, !PT ;  /* 0x000000ff04037812 */ /* 0x000fe400078ec0ff */
[----:B------:R-:W-:Y:S02]  /*d780*/  LOP3.LUT R2, R2, 0xffff, RZ, 0xc0, !PT ;  /* 0x0000ffff02027812 */ /* 0x000fe400078ec0ff */
[C---:B------:R-:W-:Y:S01]  /*d790*/  ISETP.GE.U32.AND P6, PT, R67.reuse, R3, PT ;  /* 0x000000034300720c */ /* 0x040fe20003fc6070 */
[----:B------:R-:W-:Y:S01]  /*d7a0*/  FFMA.FTZ R3, R236, c[0x0][0x23c], -R13 ;  /* 0x00008f00ec037a23 */ /* 0x000fe2000001080d */
[----:B------:R-:W-:Y:S02]  /*d7b0*/  ISETP.GE.U32.AND P5, PT, R67, R2, PT ;  /* 0x000000024300720c */ /* 0x000fe40003fa6070 */
[----:B------:R-:W-:Y:S01]  /*d7c0*/  SHF.R.U32.HI R2, RZ, 0x10, R4 ;  /* 0x00000010ff027819 */ /* 0x000fe20000011604 */
[----:B------:R3:W-:Y:S01]  /*d7d0*/  MUFU.EX2 R52, R3 ;  /* 0x0000000300347308 */ /* 0x0007e20000000800 */
[----:B------:R-:W-:-:S02]  /*d7e0*/  @!P0 PRMT R206, R139, 0x5410, RZ ;  /* 0x000054108bce8816 */ /* 0x000fc400000000ff */
[----:B------:R-:W-:-:S04]  /*d7f0*/  LOP3.LUT R2, R2, 0xff, RZ, 0xc0, !PT ;  /* 0x000000ff02027812 */ /* 0x000fc800078ec0ff */
[----:B------:R-:W-:Y:S01]  /*d800*/  ISETP.GE.U32.AND P2, PT, R67, R2, PT ;  /* 0x000000024300720c */ /* 0x000fe20003f46070 */
[----:B------:R-:W-:Y:S01]  /*d810*/  @!P6 HADD2 R137, -R212.H0_H0, -RZ.H0_H0 ;  /* 0xa00000ffd489e230 */ /* 0x000fe20000000900 */
[----:B------:R-:W-:Y:S01]  /*d820*/  SHF.R.U32.HI R2, RZ, 0x18, R4 ;  /* 0x00000018ff027819 */ /* 0x000fe20000011604 */
[----:B------:R-:W-:Y:S01]  /*d830*/  @!P5 HADD2 R136, -R213.H0_H0, -RZ.H0_H0 ;  /* 0xa00000ffd588d230 */ /* 0x000fe20000000900 */
[----:B------:R-:W-:Y:S02]  /*d840*/  LOP3.LUT R4, R19, 0xff, RZ, 0xc0, !PT ;  /* 0x000000ff13047812 */ /* 0x000fe400078ec0ff */
[----:B------:R-:W-:Y:S02]  /*d850*/  @!P6 PRMT R212, R137, 0x5410, RZ ;  /* 0x0000541089d4e816 */ /* 0x000fe400000000ff */
[C---:B------:R-:W-:Y:S01]  /*d860*/  ISETP.GE.U32.AND P6, PT, R67.reuse, R2, PT ;  /* 0x000000024300720c */ /* 0x040fe20003fc6070 */
[--C-:B---3--:R-:W-:Y:S01]  /*d870*/  FFMA.FTZ R3, R230, c[0x0][0x23c], -R13.reuse ;  /* 0x00008f00e6037a23 */ /* 0x108fe2000001080d */
[----:B------:R-:W-:Y:S01]  /*d880*/  @!P5 PRMT R213, R136, 0x5410, RZ ;  /* 0x0000541088d5d816 */ /* 0x000fe200000000ff */
[----:B------:R-:W-:Y:S01]  /*d890*/  FFMA.FTZ R2, R140, c[0x0][0x23c], -R13 ;  /* 0x00008f008c027a23 */ /* 0x000fe2000001080d */
[----:B------:R-:W-:Y:S01]  /*d8a0*/  ISETP.GE.U32.AND P5, PT, R67, R4, PT ;  /* 0x000000044300720c */ /* 0x000fe20003fa6070 */
[----:B------:R3:W4:Y:S01]  /*d8b0*/  MUFU.EX2 R48, R3 ;  /* 0x0000000300307308 */ /* 0x0007220000000800 */
[----:B------:R-:W-:Y:S01]  /*d8c0*/  FFMA.FTZ R4, R231, c[0x0][0x23c], -R12 ;  /* 0x00008f00e7047a23 */ /* 0x000fe2000001080c */
[----:B------:R-:W-:-:S02]  /*d8d0*/  @!P2 HADD2 R138, -R211.H0_H0, -RZ.H0_H0 ;  /* 0xa00000ffd38aa230 */ /* 0x000fc40000000900 */
[----:B------:R-:W-:-:S03]  /*d8e0*/  @!P1 HADD2 R231, -R209.H0_H0, -RZ.H0_H0 ;  /* 0xa00000ffd1e79230 */ /* 0x000fc60000000900 */
[----:B------:R-:W-:Y:S01]  /*d8f0*/  @!P2 PRMT R211, R138, 0x5410, RZ ;  /* 0x000054108ad3a816 */ /* 0x000fe200000000ff */
[----:B------:R5:W-:Y:S01]  /*d900*/  MUFU.EX2 R44, R2 ;  /* 0x00000002002c7308 */ /* 0x000be20000000800 */
[----:B------:R-:W-:-:S03]  /*d910*/  @!P1 PRMT R209, R231, 0x5410, RZ ;  /* 0x00005410e7d19816 */ /* 0x000fc600000000ff */
[----:B------:R-:W-:Y:S01]  /*d920*/  @!P5 HADD2 R230, -R208.H0_H0, -RZ.H0_H0 ;  /* 0xa00000ffd0e6d230 */ /* 0x000fe20000000900 */
[----:B---3--:R-:W-:-:S03]  /*d930*/  FFMA.FTZ R3, R141, c[0x0][0x23c], -R13 ;  /* 0x00008f008d037a23 */ /* 0x008fc6000001080d */
[----:B------:R3:W1:Y:S01]  /*d940*/  MUFU.EX2 R28, R4 ;  /* 0x00000004001c7308 */ /* 0x0006620000000800 */
[----:B------:R-:W-:Y:S02]  /*d950*/  @!P5 PRMT R208, R230, 0x5410, RZ ;  /* 0x00005410e6d0d816 */ /* 0x000fe400000000ff */
[----:B-----5:R-:W-:-:S05]  /*d960*/  SHF.R.U32.HI R2, RZ, 0x8, R18 ;  /* 0x00000008ff027819 */ /* 0x020fca0000011612 */
[----:B------:R5:W-:Y:S01]  /*d970*/  MUFU.EX2 R60, R3 ;  /* 0x00000003003c7308 */ /* 0x000be20000000800 */
[----:B------:R-:W-:-:S04]  /*d980*/  LOP3.LUT R2, R2, 0xffff, RZ, 0xc0, !PT ;  /* 0x0000ffff02027812 */ /* 0x000fc800078ec0ff */
[C---:B------:R-:W-:Y:S02]  /*d990*/  ISETP.GE.U32.AND P2, PT, R67.reuse, R2, PT ;  /* 0x000000024300720c */ /* 0x040fe40003f46070 */
[----:B------:R-:W-:Y:S02]  /*d9a0*/  LOP3.LUT R2, R0, 0xffff, RZ, 0xc0, !PT ;  /* 0x0000ffff00027812 */ /* 0x000fe400078ec0ff */
[----:B---3--:R-:W-:Y:S02]  /*d9b0*/  SHF.R.U32.HI R4, RZ, 0x10, R0 ;  /* 0x00000010ff047819 */ /* 0x008fe40000011600 */
[----:B------:R-:W-:Y:S02]  /*d9c0*/  PRMT R67, R67, 0x7054, R67 ;  /* 0x0000705443437816 */ /* 0x000fe40000000043 */
[----:B-----5:R-:W-:Y:S02]  /*d9d0*/  SHF.R.U32.HI R3, RZ, 0x8, R6 ;  /* 0x00000008ff037819 */ /* 0x020fe40000011606 */
[----:B------:R-:W-:-:S02]  /*d9e0*/  SHF.R.U32.HI R6, RZ, 0x18, R0 ;  /* 0x00000018ff067819 */ /* 0x000fc40000011600 */
[----:B------:R-:W-:Y:S01]  /*d9f0*/  PRMT R9, R7, 0x5410, R3 ;  /* 0x0000541007097816 */ /* 0x000fe20000000003 */
[----:B------:R-:W-:Y:S01]  /*da00*/  @!P2 HADD2 R229, -R207.H0_H0, -RZ.H0_H0 ;  /* 0xa00000ffcfe5a230 */ /* 0x000fe20000000900 */
[----:B------:R-:W-:Y:S02]  /*da10*/  LOP3.LUT R3, R8, 0xff, RZ, 0xc0, !PT ;  /* 0x000000ff08037812 */ /* 0x000fe400078ec0ff */
[----:B------:R-:W-:Y:S02]  /*da20*/  LOP3.LUT R7, R0, 0xff, RZ, 0xc0, !PT ;  /* 0x000000ff00077812 */ /* 0x000fe400078ec0ff */
[----:B------:R-:W-:Y:S01]  /*da30*/  PRMT R8, R3, 0x5410, R14 ;  /* 0x0000541003087816 */ /* 0x000fe2000000000e */
[----:B------:R-:W-:Y:S01]  /*da40*/  FFMA.FTZ R3, R228, c[0x0][0x23c], -R12 ;  /* 0x00008f00e4037a23 */ /* 0x000fe2000001080c */
[----:B------:R-:W-:Y:S01]  /*da50*/  SHF.R.U32.HI R0, RZ, 0x8, R2 ;  /* 0x00000008ff007819 */ /* 0x000fe20000011602 */
[----:B------:R-:W-:Y:S01]  /*da60*/  IMAD.MOV.U32 R14, RZ, RZ, R61 ;  /* 0x000000ffff0e7224 */ /* 0x000fe200078e003d */
[----:B------:R-:W-:Y:S01]  /*da70*/  LOP3.LUT R2, R4, 0xff, RZ, 0xc0, !PT ;  /* 0x000000ff04027812 */ /* 0x000fe200078ec0ff */
[----:B------:R1:W3:Y:S01]  /*da80*/  MUFU.EX2 R29, R3 ;  /* 0x00000003001d7308 */ /* 0x0002e20000000800 */
[----:B----4-:R-:W-:Y:S01]  /*da90*/  F2FP.PACK_AB R4, R48, R52 ;  /* 0x000000343004723e */ /* 0x010fe200000000ff */
[----:B------:R-:W-:Y:S01]  /*daa0*/  IMAD.MOV.U32 R61, RZ, RZ, R46 ;  /* 0x000000ffff3d7224 */ /* 0x000fe200078e002e */
[----:B------:R-:W-:Y:S01]  /*dab0*/  PRMT R0, R7, 0x5410, R0 ;  /* 0x0000541007007816 */ /* 0x000fe20000000000 */
[----:B------:R-:W-:Y:S01]  /*dac0*/  @!P6 HADD2 R228, -R210.H0_H0, -RZ.H0_H0 ;  /* 0xa00000ffd2e4e230 */ /* 0x000fe20000000900 */
[----:B------:R-:W-:-:S02]  /*dad0*/  PRMT R146, R4, 0x7610, R146 ;  /* 0x0000761004927816 */ /* 0x000fc40000000092 */
[----:B------:R-:W-:Y:S01]  /*dae0*/  PRMT R144, R4, 0x7632, R144 ;  /* 0x0000763204907816 */ /* 0x000fe20000000090 */
[--C-:B------:R-:W-:Y:S01]  /*daf0*/  HSET2.LE.AND R0, R0, R67.reuse, PT ;  /* 0x0000004300007233 */ /* 0x100fe20003803000 */
[----:B------:R-:W-:Y:S02]  /*db00*/  PRMT R2, R2, 0x5410, R6 ;  /* 0x0000541002027816 */ /* 0x000fe40000000006 */
[----:B------:R-:W-:Y:S02]  /*db10*/  @!P6 PRMT R210, R228, 0x5410, RZ ;  /* 0x00005410e4d2e816 */ /* 0x000fe400000000ff */
[----:B------:R-:W-:Y:S01]  /*db20*/  @!P2 PRMT R207, R229, 0x5410, RZ ;  /* 0x00005410e5cfa816 */ /* 0x000fe200000000ff */
[----:B------:R-:W-:Y:S01]  /*db30*/  HSET2.LE.AND R2, R2, R67, PT ;  /* 0x0000004302027233 */ /* 0x000fe20003803000 */
[----:B-1----:R-:W-:-:S04]  /*db40*/  F2FP.PACK_AB R3, R28, R53 ;  /* 0x000000351c03723e */ /* 0x002fc800000000ff */
[C---:B------:R-:W-:Y:S02]  /*db50*/  PRMT R147, R3.reuse, 0x7610, R147 ;  /* 0x0000761003937816 */ /* 0x040fe40000000093 */
[----:B------:R-:W-:Y:S02]  /*db60*/  PRMT R145, R3, 0x7632, R145 ;  /* 0x0000763203917816 */ /* 0x000fe40000000091 */
[----:B------:R-:W-:-:S04]  /*db70*/  PRMT R3, R146, 0x5410, R144 ;  /* 0x0000541092037816 */ /* 0x000fc80000000090 */
[----:B------:R-:W-:Y:S02]  /*db80*/  LOP3.LUT R4, R0, R3, RZ, 0xc0, !PT ;  /* 0x0000000300047212 */ /* 0x000fe400078ec0ff */
[----:B------:R-:W-:Y:S02]  /*db90*/  PRMT R0, R147, 0x5410, R145 ;  /* 0x0000541093007816 */ /* 0x000fe40000000091 */
[----:B---3--:R-:W-:Y:S02]  /*dba0*/  F2FP.PACK_AB R3, R29, R16 ;  /* 0x000000101d03723e */ /* 0x008fe400000000ff */
[----:B------:R-:W-:Y:S01]  /*dbb0*/  LOP3.LUT R5, R2, R0, RZ, 0xc0, !PT ;  /* 0x0000000002057212 */ /* 0x000fe200078ec0ff */
[--C-:B------:R-:W-:Y:S01]  /*dbc0*/  HSET2.LE.AND R2, R8, R67.reuse, PT ;  /* 0x0000004308027233 */ /* 0x100fe20003803000 */
[----:B------:R-:W-:Y:S01]  /*dbd0*/  IMAD.MOV.U32 R8, RZ, RZ, R60 ;  /* 0x000000ffff087224 */ /* 0x000fe200078e003c */
[----:B------:R-:W-:Y:S01]  /*dbe0*/  HSET2.LE.AND R0, R9, R67, PT ;  /* 0x0000004309007233 */ /* 0x000fe20003803000 */
[C---:B------:R-:W-:Y:S01]  /*dbf0*/  PRMT R143, R3.reuse, 0x7610, R143 ;  /* 0x00007610038f7816 */ /* 0x040fe2000000008f */
[----:B------:R-:W-:Y:S01]  /*dc00*/  IMAD.MOV.U32 R9, RZ, RZ, R62 ;  /* 0x000000ffff097224 */ /* 0x000fe200078e003e */
[----:B------:R-:W-:Y:S01]  /*dc10*/  PRMT R141, R3, 0x7632, R141 ;  /* 0x00007632038d7816 */ /* 0x000fe2000000008d */
[----:B------:R-:W-:Y:S01]  /*dc20*/  IMAD.MOV.U32 R62, RZ, RZ, R45 ;  /* 0x000000ffff3e7224 */ /* 0x000fe200078e002d */
[----:B------:R-:W-:Y:S01]  /*dc30*/  F2FP.PACK_AB R6, R44, R8 ;  /* 0x000000082c06723e */ /* 0x000fe200000000ff */
[----:B------:R-:W-:-:S02]  /*dc40*/  IMAD.MOV.U32 R60, RZ, RZ, R47 ;  /* 0x000000ffff3c7224 */ /* 0x000fc400078e002f */
[----:B------:R-:W-:Y:S01]  /*dc50*/  IMAD.MOV.U32 R67, RZ, RZ, R63 ;  /* 0x000000ffff437224 */ /* 0x000fe200078e003f */
[C---:B------:R-:W-:Y:S01]  /*dc60*/  PRMT R142, R6.reuse, 0x7610, R142 ;  /* 0x00007610068e7816 */ /* 0x040fe2000000008e */
[----:B------:R-:W-:Y:S01]  /*dc70*/  IMAD.MOV.U32 R63, RZ, RZ, R50 ;  /* 0x000000ffff3f7224 */ /* 0x000fe200078e0032 */
[----:B------:R-:W-:-:S04]  /*dc80*/  PRMT R140, R6, 0x7632, R140 ;  /* 0x00007632068c7816 */ /* 0x000fc8000000008c */
[----:B------:R-:W-:-:S04]  /*dc90*/  PRMT R3, R142, 0x5410, R140 ;  /* 0x000054108e037816 */ /* 0x000fc8000000008c */
[----:B------:R-:W-:Y:S02]  /*dca0*/  LOP3.LUT R6, R0, R3, RZ, 0xc0, !PT ;  /* 0x0000000300067212 */ /* 0x000fe400078ec0ff */
[----:B------:R-:W-:-:S04]  /*dcb0*/  PRMT R0, R143, 0x5410, R141 ;  /* 0x000054108f007816 */ /* 0x000fc8000000008d */
[----:B------:R-:W-:Y:S01]  /*dcc0*/  LOP3.LUT R7, R2, R0, RZ, 0xc0, !PT ;  /* 0x0000000002077212 */ /* 0x000fe200078ec0ff */
[----:B------:R-:W-:Y:S02]  /*dcd0*/  IMAD.MOV.U32 R0, RZ, RZ, R16 ;  /* 0x000000ffff007224 */ /* 0x000fe400078e0010 */
[----:B------:R-:W1:Y:S01]  /*dce0*/  LDSM.16.MT88.4 R16, [R178+0xc800] ;  /* 0x00c80000b210783b */ /* 0x000e620000004200 */
[----:B------:R-:W-:-:S03]  /*dcf0*/  IMAD.MOV.U32 R2, RZ, RZ, R44 ;  /* 0x000000ffff027224 */ /* 0x000fc600078e002c */
[C---:B------:R-:W-:Y:S07]  /*dd00*/  HMMA.16816.F32 R44, R4.reuse, R26, R232 ;  /* 0x0000001a042c723c */ /* 0x040fee00000018e8 */
[----:B------:R-:W-:Y:S01]  /*dd10*/  IMAD.MOV.U32 R233, RZ, RZ, R51 ;  /* 0x000000ffffe97224 */ /* 0x000fe200078e0033 */
[----:B--2---:R-:W-:Y:S01]  /*dd20*/  HMMA.16816.F32 R120, R4, R20, R120 ;  /* 0x000000140478723c */ /* 0x004fe20000001878 */
[----:B------:R-:W-:Y:S02]  /*dd30*/  IMAD.MOV.U32 R232, RZ, RZ, R48 ;  /* 0x000000ffffe87224 */ /* 0x000fe400078e0030 */
[----:B------:R-:W-:-:S02]  /*dd40*/  IMAD.MOV.U32 R235, RZ, RZ, R29 ;  /* 0x000000ffffeb7224 */ /* 0x000fc400078e001d */
[----:B------:R-:W-:Y:S02]  /*dd50*/  IMAD.MOV.U32 R234, RZ, RZ, R28 ;  /* 0x000000ffffea7224 */ /* 0x000fe400078e001c */
[----:B------:R-:W2:Y:S01]  /*dd60*/  LDSM.16.MT88.4 R28, [R177+0xe800] ;  /* 0x00e80000b11c783b */ /* 0x000ea20000004200 */
[C---:B------:R-:W-:Y:S03]  /*dd70*/  HMMA.16816.F32 R104, R4.reuse, R24, R104 ;  /* 0x000000180468723c */ /* 0x040fe60000001868 */
[----:B------:R-:W3:Y:S05]  /*dd80*/  LDSM.16.MT88.4 R24, [R180+0xe800] ;  /* 0x00e80000b418783b */ /* 0x000eea0000004200 */
[C---:B-1----:R-:W-:Y:S08]  /*dd90*/  HMMA.16816.F32 R112, R4.reuse, R16, R112 ;  /* 0x000000100470723c */ /* 0x042ff00000001870 */
[----:B------:R-:W-:Y:S01]  /*dda0*/  HMMA.16816.F32 R48, R4, R18, R224 ;  /* 0x000000120430723c */ /* 0x000fe200000018e0 */
[----:B------:R-:W1:Y:S06]  /*ddb0*/  LDSM.16.MT88.4 R16, [R179+0xc800] ;  /* 0x00c80000b310783b */ /* 0x000e6c0000004200 */
[----:B------:R-:W-:-:S02]  /*ddc0*/  IMAD.MOV.U32 R227, RZ, RZ, R54 ;  /* 0x000000ffffe37224 */ /* 0x000fc400078e0036 */
[----:B------:R-:W-:Y:S02]  /*ddd0*/  IMAD.MOV.U32 R226, RZ, RZ, R53 ;  /* 0x000000ffffe27224 */ /* 0x000fe400078e0035 */
[----:B------:R-:W-:Y:S01]  /*dde0*/  IMAD.MOV.U32 R225, RZ, RZ, R55 ;  /* 0x000000ffffe17224 */ /* 0x000fe200078e0037 */
[----:B--2---:R-:W-:Y:S01]  /*ddf0*/  HMMA.16816.F32 R68, R4, R30, R172 ;  /* 0x0000001e0444723c */ /* 0x004fe200000018ac */
[----:B------:R-:W-:-:S07]  /*de00*/  IMAD.MOV.U32 R224, RZ, RZ, R52 ;  /* 0x000000ffffe07224 */ /* 0x000fce00078e0034 */
[C---:B------:R-:W-:Y:S01]  /*de10*/  HMMA.16816.F32 R52, R4.reuse, R22, R220 ;  /* 0x000000160434723c */ /* 0x040fe200000018dc */
[----:B------:R-:W2:Y:S06]  /*de20*/  LDSM.16.MT88.4 R20, [R177+0x10800] ;  /* 0x01080000b114783b */ /* 0x000eac0000004200 */
[----:B------:R-:W-:Y:S01]  /*de30*/  IMAD.MOV.U32 R220, RZ, RZ, R60 ;  /* 0x000000ffffdc7224 */ /* 0x000fe200078e003c */
[----:B---3--:R-:W-:Y:S01]  /*de40*/  HMMA.16816.F32 R96, R4, R24, R108 ;  /* 0x000000180460723c */ /* 0x008fe2000000186c */
[----:B------:R-:W-:Y:S02]  /*de50*/  IMAD.MOV.U32 R221, RZ, RZ, R61 ;  /* 0x000000ffffdd7224 */ /* 0x000fe400078e003d */
[----:B------:R-:W-:-:S02]  /*de60*/  IMAD.MOV.U32 R222, RZ, RZ, R62 ;  /* 0x000000ffffde7224 */ /* 0x000fc400078e003e */
[----:B------:R-:W-:Y:S02]  /*de70*/  IMAD.MOV.U32 R223, RZ, RZ, R63 ;  /* 0x000000ffffdf7224 */ /* 0x000fe400078e003f */
[----:B------:R-:W-:Y:S01]  /*de80*/  IMAD.MOV.U32 R31, RZ, RZ, R222 ;  /* 0x000000ffff1f7224 */ /* 0x000fe200078e00de */
[----:B------:R-:W-:Y:S01]  /*de90*/  HMMA.16816.F32 R108, R4, R26, R132 ;  /* 0x0000001a046c723c */ /* 0x000fe20000001884 */
[----:B------:R-:W3:Y:S01]  /*dea0*/  LDSM.16.MT88.4 R24, [R180+0x10800] ;  /* 0x01080000b418783b */ /* 0x000ee20000004200 */
[----:B------:R-:W-:-:S06]  /*deb0*/  IMAD.MOV.U32 R30, RZ, RZ, R223 ;  /* 0x000000ffff1e7224 */ /* 0x000fcc00078e00df */
[C---:B-1----:R-:W-:Y:S08]  /*dec0*/  HMMA.16816.F32 R128, R4.reuse, R16, R128 ;  /* 0x000000100480723c */ /* 0x042ff00000001880 */
[----:B------:R-:W-:Y:S01]  /*ded0*/  HMMA.16816.F32 R60, R4, R18, R216 ;  /* 0x00000012043c723c */ /* 0x000fe200000018d8 */
[----:B------:R-:W1:Y:S06]  /*dee0*/  LDSM.16.MT88.4 R16, [R178+0xe800] ;  /* 0x00e80000b210783b */ /* 0x000e6c0000004200 */
[----:B------:R-:W-:-:S02]  /*def0*/  IMAD.MOV.U32 R219, RZ, RZ, R66 ;  /* 0x000000ffffdb7224 */ /* 0x000fc400078e0042 */
[----:B------:R-:W-:Y:S01]  /*df00*/  IMAD.MOV.U32 R218, RZ, RZ, R67 ;  /* 0x000000ffffda7224 */ /* 0x000fe200078e0043 */
[----:B--2---:R-:W-:Y:S01]  /*df10*/  HMMA.16816.F32 R164, R4, R20, R164 ;  /* 0x0000001404a4723c */ /* 0x004fe200000018a4 */
[----:B------:R-:W-:Y:S02]  /*df20*/  IMAD.MOV.U32 R217, RZ, RZ, R56 ;  /* 0x000000ffffd97224 */ /* 0x000fe400078e0038 */
[----:B------:R-:W-:-:S04]  /*df30*/  IMAD.MOV.U32 R216, RZ, RZ, R57 ;  /* 0x000000ffffd87224 */ /* 0x000fc800078e0039 */
[----:B------:R-:W-:Y:S01]  /*df40*/  IMAD.MOV.U32 R20, RZ, RZ, R233 ;  /* 0x000000ffff147224 */ /* 0x000fe200078e00e9 */
[C---:B------:R-:W-:Y:S01]  /*df50*/  HMMA.16816.F32 R64, R4.reuse, R28, R168 ;  /* 0x0000001c0440723c */ /* 0x040fe200000018a8 */
[----:B------:R-:W-:Y:S01]  /*df60*/  IMAD.MOV.U32 R233, RZ, RZ, R0 ;  /* 0x000000ffffe97224 */ /* 0x000fe200078e0000 */
[----:B------:R-:W-:Y:S01]  /*df70*/  LOP3.LUT R0, R15, 0xff, RZ, 0xc0, !PT ;  /* 0x000000ff0f007812 */ /* 0x000fe200078ec0ff */
[----:B------:R-:W-:Y:S02]  /*df80*/  IMAD.MOV.U32 R21, RZ, RZ, R232 ;  /* 0x000000ffff157224 */ /* 0x000fe400078e00e8 */
[----:B------:R-:W-:Y:S01]  /*df90*/  IMAD.MOV.U32 R232, RZ, RZ, R8 ;  /* 0x000000ffffe87224 */ /* 0x000fe200078e0008 */
[----:B------:R-:W-:Y:S01]  /*dfa0*/  LOP3.LUT R8, R35, UR25, R32, 0x96, !PT ;  /* 0x0000001923087c12 */ /* 0x000fe2000f8e9620 */
[----:B------:R-:W-:Y:S01]  /*dfb0*/  IMAD.MOV.U32 R28, RZ, RZ, R58 ;  /* 0x000000ffff1c7224 */ /* 0x000fe200078e003a */
[----:B------:R-:W-:Y:S01]  /*dfc0*/  HMMA.16816.F32 R124, R4, R22, R124 ;  /* 0x00000016047c723c */ /* 0x000fe2000000187c */
[----:B------:R-:W-:-:S02]  /*dfd0*/  IMAD.MOV.U32 R29, RZ, RZ, R59 ;  /* 0x000000ffff1d7224 */ /* 0x000fc400078e003b */
[----:B------:R-:W-:Y:S01]  /*dfe0*/  IMAD.MOV.U32 R29, RZ, RZ, R216 ;  /* 0x000000ffff1d7224 */ /* 0x000fe200078e00d8 */
[----:B------:R-:W-:Y:S01]  /*dff0*/  LOP3.LUT R3, R33, UR26, R28, 0x96, !PT ;  /* 0x0000001a21037c12 */ /* 0x000fe2000f8e961c */
[----:B------:R-:W-:Y:S02]  /*e000*/  IMAD.MOV.U32 R28, RZ, RZ, R221 ;  /* 0x000000ffff1c7224 */ /* 0x000fe400078e00dd */
[----:B------:R-:W-:Y:S01]  /*e010*/  IMAD.MOV.U32 R23, RZ, RZ, R234 ;  /* 0x000000ffff177224 */ /* 0x000fe200078e00ea */
[----:B---3--:R-:W-:Y:S01]  /*e020*/  HMMA.16816.F32 R132, R4, R26, R88 ;  /* 0x0000001a0484723c */ /* 0x008fe20000001858 */
[----:B------:R-:W-:Y:S01]  /*e030*/  IMAD.MOV.U32 R234, RZ, RZ, R2 ;  /* 0x000000ffffea7224 */ /* 0x000fe200078e0002 */
[----:B------:R-:W-:Y:S01]  /*e040*/  SHF.R.U32.HI R2, RZ, 0x10, R15 ;  /* 0x00000010ff027819 */ /* 0x000fe2000001160f */
[----:B------:R-:W-:Y:S02]  /*e050*/  IMAD.MOV.U32 R22, RZ, RZ, R9 ;  /* 0x000000ffff167224 */ /* 0x000fe400078e0009 */
[----:B------:R-:W-:Y:S01]  /*e060*/  IMAD.WIDE.U32 R8, R8, -0x2daee0ad, RZ ;  /* 0xd2511f5308087825 */ /* 0x000fe200078e00ff */
[----:B------:R-:W-:-:S02]  /*e070*/  LOP3.LUT R2, R2, 0xff, RZ, 0xc0, !PT ;  /* 0x000000ff02027812 */ /* 0x000fc400078ec0ff */
[----:B-1----:R-:W-:Y:S01]  /*e080*/  HMMA.16816.F32 R76, R4, R16, R160 ;  /* 0x00000010044c723c */ /* 0x002fe200000018a0 */
[----:B------:R-:W-:Y:S02]  /*e090*/  IMAD.MOV.U32 R231, RZ, RZ, R23 ;  /* 0x000000ffffe77224 */ /* 0x000fe400078e0017 */
[----:B------:R-:W-:-:S04]  /*e0a0*/  IMAD.MOV.U32 R229, RZ, RZ, R21 ;  /* 0x000000ffffe57224 */ /* 0x000fc800078e0015 */
[----:B------:R-:W-:Y:S01]  /*e0b0*/  IMAD.MOV.U32 R160, RZ, RZ, R227 ;  /* 0x000000ffffa07224 */ /* 0x000fe200078e00e3 */
[C---:B------:R-:W-:Y:S01]  /*e0c0*/  HMMA.16816.F32 R56, R4.reuse, R18, R156 ;  /* 0x000000120438723c */ /* 0x040fe2000000189c */
[----:B------:R-:W1:Y:S01]  /*e0d0*/  LDSM.16.MT88.4 R16, [R179+0xe800] ;  /* 0x00e80000b310783b */ /* 0x000e620000004200 */
[----:B------:R-:W-:Y:S02]  /*e0e0*/  IMAD.MOV.U32 R161, RZ, RZ, R226 ;  /* 0x000000ffffa17224 */ /* 0x000fe400078e00e2 */
[----:B------:R-:W-:Y:S02]  /*e0f0*/  IMAD.MOV.U32 R162, RZ, RZ, R225 ;  /* 0x000000ffffa27224 */ /* 0x000fe400078e00e1 */
[----:B------:R-:W-:Y:S02]  /*e100*/  IMAD.MOV.U32 R163, RZ, RZ, R224 ;  /* 0x000000ffffa37224 */ /* 0x000fe400078e00e0 */
[----:B------:R-:W-:Y:S01]  /*e110*/  HMMA.16816.F32 R156, R4, R24, R84 ;  /* 0x00000018049c723c */ /* 0x000fe20000001854 */
[----:B------:R-:W-:Y:S01]  /*e120*/  LDSM.16.MT88.4 R24, [R180+0xd000] ;  /* 0x00d00000b418783b */ /* 0x000fe20000004200 */
[----:B------:R-:W-:-:S06]  /*e130*/  IMAD.MOV.U32 R230, RZ, RZ, R161 ;  /* 0x000000ffffe67224 */ /* 0x000fcc00078e00a1 */
[C---:B-1----:R-:W-:Y:S08]  /*e140*/  HMMA.16816.F32 R148, R4.reuse, R16, R148 ;  /* 0x000000100494723c */ /* 0x042ff00000001894 */
[C---:B------:R-:W-:Y:S01]  /*e150*/  HMMA.16816.F32 R152, R4.reuse, R18, R152 ;  /* 0x000000120498723c */ /* 0x040fe20000001898 */
[----:B------:R-:W1:Y:S07]  /*e160*/  LDSM.16.MT88.4 R16, [R178+0x10800] ;  /* 0x01080000b210783b */ /* 0x000e6e0000004200 */
[C---:B-1----:R-:W-:Y:S01]  /*e170*/  HMMA.16816.F32 R172, R4.reuse, R16, R72 ;  /* 0x0000001004ac723c */ /* 0x042fe20000001848 */
[----:B------:R-:W1:Y:S06]  /*e180*/  LDC.U8 R74, c[0x0][0x2d8] ;  /* 0x0000b600ff4a7b82 */ /* 0x000e6c0000000000 */
[----:B------:R-:W-:Y:S01]  /*e190*/  IMAD.MOV.U32 R75, RZ, RZ, R14 ;  /* 0x000000ffff4b7224 */ /* 0x000fe200078e000e */
[----:B------:R-:W-:Y:S01]  /*e1a0*/  HMMA.16816.F32 R168, R4, R18, R80 ;  /* 0x0000001204a8723c */ /* 0x000fe20000001850 */
[----:B------:R-:W2:Y:S01]  /*e1b0*/  LDSM.16.MT88.4 R16, [R179+0x10800] ;  /* 0x01080000b310783b */ /* 0x000ea20000004200 */
[----:B------:R-:W-:Y:S01]  /*e1c0*/  IMAD.MOV.U32 R73, RZ, RZ, R29 ;  /* 0x000000ffff497224 */ /* 0x000fe200078e001d */
[----:B-1----:R-:W-:-:S02]  /*e1d0*/  ISETP.GE.U32.AND P6, PT, R74, R0, PT ;  /* 0x000000004a00720c */ /* 0x002fc40003fc6070 */
[----:B------:R-:W-:Y:S02]  /*e1e0*/  LOP3.LUT R0, R39, 0xff, RZ, 0xc0, !PT ;  /* 0x000000ff27007812 */ /* 0x000fe400078ec0ff */
[C---:B------:R-:W-:Y:S01]  /*e1f0*/  ISETP.GE.U32.AND P0, PT, R74.reuse, R2, PT ;  /* 0x000000024a00720c */ /* 0x040fe20003f06070 */
[----:B------:R-:W-:Y:S01]  /*e200*/  IMAD.WIDE.U32 R2, R3, -0x2daee0ad, RZ ;  /* 0xd2511f5303027825 */ /* 0x000fe200078e00ff */
[C---:B------:R-:W-:Y:S02]  /*e210*/  ISETP.GE.U32.AND P5, PT, R74.reuse, R0, PT ;  /* 0x000000004a00720c */ /* 0x040fe40003fa6070 */
[----:B------:R-:W-:Y:S02]  /*e220*/  LOP3.LUT R0, R15, 0xffff, RZ, 0xc0, !PT ;  /* 0x0000ffff0f007812 */ /* 0x000fe400078ec0ff */
[----:B------:R-:W-:Y:S02]  /*e230*/  LOP3.LUT R3, R3, UR23, R102, 0x96, !PT ;  /* 0x0000001703037c12 */ /* 0x000fe4000f8e9666 */
[----:B------:R-:W-:Y:S01]  /*e240*/  SHF.R.U32.HI R0, RZ, 0x8, R0 ;  /* 0x00000008ff007819 */ /* 0x000fe20000011600 */
[----:B------:R-:W-:Y:S01]  /*e250*/  @!P6 HADD2 R236, -R146.H0_H0, -RZ.H0_H0 ;  /* 0xa00000ff92ece230 */ /* 0x000fe20000000900 */
[----:B------:R-:W-:-:S02]  /*e260*/  ISETP.GE.U32.AND P1, PT, R74, R38, PT ;  /* 0x000000264a00720c */ /* 0x000fc40003f26070 */
[----:B------:R-:W-:Y:S01]  /*e270*/  LOP3.LUT R0, R0, 0xffff, RZ, 0xc0, !PT ;  /* 0x0000ffff00007812 */ /* 0x000fe200078ec0ff */
[----:B------:R-:W-:Y:S01]  /*e280*/  @!P0 HADD2 R238, -R147.H0_H0, -RZ.H0_H0 ;  /* 0xa00000ff93ee8230 */ /* 0x000fe20000000900 */
[----:B------:R-:W-:Y:S01]  /*e290*/  @!P6 PRMT R146, R236, 0x5410, RZ ;  /* 0x00005410ec92e816 */ /* 0x000fe200000000ff */
[----:B------:R-:W-:Y:S01]  /*e2a0*/  IMAD.MOV.U32 R236, RZ, RZ, R163 ;  /* 0x000000ffffec7224 */ /* 0x000fe200078e00a3 */
[C---:B------:R-:W-:Y:S02]  /*e2b0*/  ISETP.GE.U32.AND P6, PT, R74.reuse, R0, PT ;  /* 0x000000004a00720c */ /* 0x040fe40003fc6070 */
[----:B------:R-:W-:Y:S01]  /*e2c0*/  LOP3.LUT R0, R9, UR8, R2, 0x96, !PT ;  /* 0x0000000809007c12 */ /* 0x000fe2000f8e9602 */
[----:B------:R-:W-:Y:S01]  /*e2d0*/  IMAD.WIDE.U32 R2, R3, -0x326172a9, RZ ;  /* 0xcd9e8d5703027825 */ /* 0x000fe200078e00ff */
[----:B------:R-:W-:Y:S01]  /*e2e0*/  ISETP.GE.U32.AND P2, PT, R74, R37, PT ;  /* 0x000000254a00720c */ /* 0x000fe20003f46070 */
[----:B--2---:R-:W-:Y:S01]  /*e2f0*/  HMMA.16816.F32 R92, R4, R16, R92 ;  /* 0x00000010045c723c */ /* 0x004fe2000000185c */
[----:B------:R-:W-:Y:S01]  /*e300*/  @!P0 PRMT R147, R238, 0x5410, RZ ;  /* 0x00005410ee938816 */ /* 0x000fe200000000ff */
[----:B------:R-:W-:Y:S01]  /*e310*/  IMAD.WIDE.U32 R38, R0, -0x326172a9, RZ ;  /* 0xcd9e8d5700267825 */ /* 0x000fe200078e00ff */
[----:B------:R-:W-:-:S03]  /*e320*/  LOP3.LUT R3, R3, UR22, R34, 0x96, !PT ;  /* 0x0000001603037c12 */ /* 0x000fc6000f8e9622 */
[----:B------:R-:W-:Y:S01]  /*e330*/  IMAD.MOV.U32 R238, RZ, RZ, R162 ;  /* 0x000000ffffee7224 */ /* 0x000fe200078e00a2 */
[----:B------:R-:W-:Y:S01]  /*e340*/  LOP3.LUT R0, R39, UR5, R2, 0x96, !PT ;  /* 0x0000000527007c12 */ /* 0x000fe2000f8e9602 */
[----:B------:R-:W-:Y:S01]  /*e350*/  IMAD.WIDE.U32 R2, R3, -0x2daee0ad, RZ ;  /* 0xd2511f5303027825 */ /* 0x000fe200078e00ff */
[----:B------:R-:W-:Y:S01]  /*e360*/  @!P6 HADD2 R237, -R144.H0_H0, -RZ.H0_H0 ;  /* 0xa00000ff90ede230 */ /* 0x000fe20000000900 */
[----:B------:R-:W-:Y:S01]  /*e370*/  HMMA.16816.F32 R116, R4, R18, R116 ;  /* 0x000000120474723c */ /* 0x000fe20000001874 */
[----:B------:R-:W1:Y:S01]  /*e380*/  LDSM.16.MT88.4 R16, [R177+0xd000] ;  /* 0x00d00000b110783b */ /* 0x000e620000004200 */
[----:B------:R-:W-:Y:S01]  /*e390*/  IMAD.WIDE.U32 R34, R0, -0x2daee0ad, RZ ;  /* 0xd2511f5300227825 */ /* 0x000fe200078e00ff */
[----:B------:R-:W-:Y:S02]  /*e3a0*/  SHF.R.U32.HI R0, RZ, 0x18, R15 ;  /* 0x00000018ff007819 */ /* 0x000fe4000001160f */
[----:B------:R-:W-:Y:S01]  /*e3b0*/  LOP3.LUT R14, R3, UR4, R8, 0x96, !PT ;  /* 0x00000004030e7c12 */ /* 0x000fe2000f8e9608 */
[----:B------:R-:W-:Y:S01]  /*e3c0*/  IMAD.WIDE.U32 R8, R42, -0x2daee0ad, RZ ;  /* 0xd2511f532a087825 */ /* 0x000fe200078e00ff */
[----:B------:R-:W-:-:S02]  /*e3d0*/  LOP3.LUT R2, R35, UR15, R2, 0x96, !PT ;  /* 0x0000000f23027c12 */ /* 0x000fc4000f8e9602 */
[----:B------:R-:W-:Y:S01]  /*e3e0*/  @!P6 PRMT R144, R237, 0x5410, RZ ;  /* 0x00005410ed90e816 */ /* 0x000fe200000000ff */
[----:B------:R-:W-:Y:S01]  /*e3f0*/  IMAD.WIDE.U32 R32, R14, -0x326172a9, RZ ;  /* 0xcd9e8d570e207825 */ /* 0x000fe200078e00ff */
[----:B------:R-:W-:Y:S02]  /*e400*/  ISETP.GE.U32.AND P6, PT, R74, R0, PT ;  /* 0x000000004a00720c */ /* 0x000fe40003fc6070 */
[----:B------:R-:W-:Y:S01]  /*e410*/  SHF.R.U32.HI R0, RZ, 0x8, R41 ;  /* 0x00000008ff007819 */ /* 0x000fe20000011629 */
[----:B------:R-:W-:Y:S01]  /*e420*/  IMAD.WIDE.U32 R2, R2, -0x326172a9, RZ ;  /* 0xcd9e8d5702027825 */ /* 0x000fe200078e00ff */
[----:B------:R-:W-:Y:S02]  /*e430*/  LOP3.LUT R72, R9, UR30, R40, 0x96, !PT ;  /* 0x0000001e09487c12 */ /* 0x000fe4000f8e9628 */
[C---:B------:R-:W-:Y:S01]  /*e440*/  LOP3.LUT R39, R8.reuse, 0xff, RZ, 0xc0, !PT ;  /* 0x000000ff08277812 */ /* 0x040fe200078ec0ff */
[----:B------:R-:W-:Y:S01]  /*e450*/  FFMA.FTZ R4, R247, c[0x0][0x23c], -R12 ;  /* 0x00008f00f7047a23 */ /* 0x000fe2000001080c */
[----:B------:R-:W-:Y:S01]  /*e460*/  LOP3.LUT R216, R8, 0xffff, RZ, 0xc0, !PT ;  /* 0x0000ffff08d87812 */ /* 0x000fe200078ec0ff */
[----:B------:R-:W-:Y:S01]  /*e470*/  FFMA.FTZ R9, R239, c[0x0][0x23c], -R13 ;  /* 0x00008f00ef097a23 */ /* 0x000fe2000001080d */
[--C-:B------:R-:W-:Y:S01]  /*e480*/  SHF.R.U32.HI R40, RZ, 0x10, R8.reuse ;  /* 0x00000010ff287819 */ /* 0x100fe20000011608 */
[----:B------:R-:W-:Y:S01]  /*e490*/  MUFU.EX2 R222, R4 ;  /* 0x0000000400de7308 */ /* 0x000fe20000000800 */
[----:B------:R-:W-:Y:S01]  /*e4a0*/  SHF.R.U32.HI R37, RZ, 0x18, R8 ;  /* 0x00000018ff257819 */ /* 0x000fe20000011608 */
[----:B------:R-:W-:Y:S01]  /*e4b0*/  @!P6 HADD2 R239, -R145.H0_H0, -RZ.H0_H0 ;  /* 0xa00000ff91efe230 */ /* 0x000fe20000000900 */
[----:B------:R-:W-:Y:S01]  /*e4c0*/  LOP3.LUT R8, R0, 0xffff, RZ, 0xc0, !PT ;  /* 0x0000ffff00087812 */ /* 0x000fe200078ec0ff */
[----:B------:R-:W-:Y:S01]  /*e4d0*/  IMAD.MOV.U32 R41, RZ, RZ, R30 ;  /* 0x000000ffff297224 */ /* 0x000fe200078e001e */
[----:B------:R-:W-:Y:S01]  /*e4e0*/  LOP3.LUT R0, R2, 0xffff, RZ, 0xc0, !PT ;  /* 0x0000ffff02007812 */ /* 0x000fe200078ec0ff */
[----:B------:R-:W-:Y:S01]  /*e4f0*/  IMAD.MOV.U32 R237, RZ, RZ, R31 ;  /* 0x000000ffffed7224 */ /* 0x000fe200078e001f */
[----:B------:R-:W-:Y:S01]  /*e500*/  ISETP.GE.U32.AND P0, PT, R74, R8, PT ;  /* 0x000000084a00720c */ /* 0x000fe20003f06070 */
[----:B------:R2:W-:Y:S01]  /*e510*/  MUFU.EX2 R228, R9 ;  /* 0x0000000900e47308 */ /* 0x0005e20000000800 */
[----:B------:R-:W-:Y:S01]  /*e520*/  SHF.R.U32.HI R8, RZ, 0x8, R0 ;  /* 0x00000008ff087819 */ /* 0x000fe20000011600 */
[----:B------:R-:W-:Y:S01]  /*e530*/  IMAD.MOV.U32 R42, RZ, RZ, R28 ;  /* 0x000000ffff2a7224 */ /* 0x000fe200078e001c */
[----:B------:R-:W-:Y:S01]  /*e540*/  LOP3.LUT R0, R2, 0xff, RZ, 0xc0, !PT ;  /* 0x000000ff02007812 */ /* 0x000fe200078ec0ff */
[----:B------:R-:W-:Y:S01]  /*e550*/  LDSM.16.MT88.4 R28, [R178+0xd000] ;  /* 0x00d00000b21c783b */ /* 0x000fe20000004200 */
[----:B------:R-:W-:Y:S01]  /*e560*/  @!P6 PRMT R145, R239, 0x5410, RZ ;  /* 0x00005410ef91e816 */ /* 0x000fe200000000ff */
[----:B------:R-:W-:Y:S01]  /*e570*/  IMAD.MOV.U32 R239, RZ, RZ, R22 ;  /* 0x000000ffffef7224 */ /* 0x000fe200078e0016 */
[----:B------:R-:W-:Y:S01]  /*e580*/  PRMT R15, R0, 0x5410, R8 ;  /* 0x00005410000f7816 */ /* 0x000fe20000000008 */
[----:B------:R-:W-:Y:S01]  /*e590*/  FFMA.FTZ R8, R244, c[0x0][0x23c], -R12 ;  /* 0x00008f00f4087a23 */ /* 0x000fe2000001080c */
[----:B------:R-:W-:Y:S01]  /*e5a0*/  LOP3.LUT R0, R43, 0xff, RZ, 0xc0, !PT ;  /* 0x000000ff2b007812 */ /* 0x000fe200078ec0ff */
[----:B------:R-:W-:Y:S01]  /*e5b0*/  IMAD.MOV.U32 R43, RZ, RZ, R160 ;  /* 0x000000ffff2b7224 */ /* 0x000fe200078e00a0 */
[----:B------:R-:W-:Y:S01]  /*e5c0*/  SHF.R.U32.HI R14, RZ, 0x18, R2 ;  /* 0x00000018ff0e7819 */ /* 0x000fe20000011602 */
[----:B------:R-:W-:Y:S01]  /*e5d0*/  MUFU.EX2 R224, R8 ;  /* 0x0000000800e07308 */ /* 0x000fe20000000800 */
[----:B------:R-:W-:Y:S01]  /*e5e0*/  ISETP.GE.U32.AND P6, PT, R74, R0, PT ;  /* 0x000000004a00720c */ /* 0x000fe20003fc6070 */
[--C-:B------:R-:W-:Y:S01]  /*e5f0*/  FFMA.FTZ R0, R242, c[0x0][0x23c], -R13.reuse ;  /* 0x00008f00f2007a23 */ /* 0x100fe2000001080d */
[----:B------:R-:W-:Y:S01]  /*e600*/  @!P0 HADD2 R242, -R140.H0_H0, -RZ.H0_H0 ;  /* 0xa00000ff8cf28230 */ /* 0x000fe20000000900 */
[----:B--2---:R-:W-:Y:S01]  /*e610*/  FFMA.FTZ R9, R243, c[0x0][0x23c], -R13 ;  /* 0x00008f00f3097a23 */ /* 0x004fe2000001080d */
[----:B------:R-:W-:Y:S01]  /*e620*/  @!P1 HADD2 R243, -R142.H0_H0, -RZ.H0_H0 ;  /* 0xa00000ff8ef39230 */ /* 0x000fe20000000900 */
[----:B------:R-:W-:-:S02]  /*e630*/  LOP3.LUT R5, R36, 0xffff, RZ, 0xc0, !PT ;  /* 0x0000ffff24057812 */ /* 0x000fc400078ec0ff */
[----:B------:R2:W-:Y:S01]  /*e640*/  MUFU.EX2 R227, R9 ;  /* 0x0000000900e37308 */ /* 0x0005e20000000800 */
[----:B------:R-:W-:Y:S02]  /*e650*/  @!P0 PRMT R140, R242, 0x5410, RZ ;  /* 0x00005410f28c8816 */ /* 0x000fe400000000ff */
[----:B------:R-:W-:Y:S01]  /*e660*/  @!P1 PRMT R142, R243, 0x5410, RZ ;  /* 0x00005410f38e9816 */ /* 0x000fe200000000ff */
[----:B------:R-:W-:Y:S01]  /*e670*/  IMAD.MOV.U32 R243, RZ, RZ, R75 ;  /* 0x000000fffff37224 */ /* 0x000fe200078e004b */
[----:B------:R-:W-:Y:S01]  /*e680*/  PRMT R242, R74, 0x7054, R74 ;  /* 0x000070544af27816 */ /* 0x000fe2000000004a */
[----:B------:R-:W-:Y:S02]  /*e690*/  IMAD.MOV.U32 R75, RZ, RZ, R218 ;  /* 0x000000ffff4b7224 */ /* 0x000fe400078e00da */
[----:B------:R3:W-:Y:S01]  /*e6a0*/  MUFU.EX2 R226, R0 ;  /* 0x0000000000e27308 */ /* 0x0007e20000000800 */
[----:B--2---:R-:W-:Y:S02]  /*e6b0*/  SHF.R.U32.HI R9, RZ, 0x10, R2 ;  /* 0x00000010ff097819 */ /* 0x004fe40000011602 */
[----:B------:R-:W-:Y:S01]  /*e6c0*/  LOP3.LUT R2, R3, UR29, R32, 0x96, !PT ;  /* 0x0000001d03027c12 */ /* 0x000fe2000f8e9620 */
[----:B------:R-:W-:Y:S01]  /*e6d0*/  FFMA.FTZ R3, R240, c[0x0][0x23c], -R13 ;  /* 0x00008f00f0037a23 */ /* 0x000fe2000001080d */
[----:B------:R-:W-:Y:S01]  /*e6e0*/  @!P6 HADD2 R240, -R143.H0_H0, -RZ.H0_H0 ;  /* 0xa00000ff8ff0e230 */ /* 0x000fe20000000900 */
[----:B------:R-:W-:-:S02]  /*e6f0*/  LOP3.LUT R9, R9, 0xff, RZ, 0xc0, !PT ;  /* 0x000000ff09097812 */ /* 0x000fc400078ec0ff */
[----:B------:R2:W-:Y:S01]  /*e700*/  MUFU.EX2 R225, R3 ;  /* 0x0000000300e17308 */ /* 0x0005e20000000800 */
[----:B---3--:R-:W-:Y:S02]  /*e710*/  LOP3.LUT R0, R36, 0xff, RZ, 0xc0, !PT ;  /* 0x000000ff24007812 */ /* 0x008fe400078ec0ff */
[----:B------:R-:W-:Y:S01]  /*e720*/  @!P6 PRMT R143, R240, 0x5410, RZ ;  /* 0x00005410f08fe816 */ /* 0x000fe200000000ff */
[----:B------:R-:W-:Y:S01]  /*e730*/  IMAD.MOV.U32 R240, RZ, RZ, R20 ;  /* 0x000000fffff07224 */ /* 0x000fe200078e0014 */
[----:B------:R-:W-:Y:S01]  /*e740*/  ISETP.GE.U32.AND P1, PT, R74, R0, PT ;  /* 0x000000004a00720c */ /* 0x000fe20003f26070 */
[----:B------:R-:W3:Y:S01]  /*e750*/  LDSM.16.MT88.4 R20, [R179+0xd000] ;  /* 0x00d00000b314783b */ /* 0x000ee20000004200 */
[----:B------:R-:W-:Y:S02]  /*e760*/  SHF.R.U32.HI R0, RZ, 0x18, R36 ;  /* 0x00000018ff007819 */ /* 0x000fe40000011624 */
[----:B------:R-:W-:Y:S02]  /*e770*/  LOP3.LUT R8, R2, 0xff, RZ, 0xc0, !PT ;  /* 0x000000ff02087812 */ /* 0x000fe400078ec0ff */
[----:B------:R-:W-:-:S02]  /*e780*/  ISETP.GE.U32.AND P0, PT, R74, R0, PT ;  /* 0x000000004a00720c */ /* 0x000fc40003f06070 */
[----:B------:R-:W-:Y:S02]  /*e790*/  SHF.R.U32.HI R7, RZ, 0x18, R2 ;  /* 0x00000018ff077819 */ /* 0x000fe40000011602 */
[----:B------:R-:W-:Y:S02]  /*e7a0*/  PRMT R9, R9, 0x5410, R14 ;  /* 0x0000541009097816 */ /* 0x000fe4000000000e */
[----:B--2---:R-:W-:Y:S01]  /*e7b0*/  SHF.R.U32.HI R3, RZ, 0x10, R36 ;  /* 0x00000010ff037819 */ /* 0x004fe20000011624 */
[----:B------:R-:W-:-:S03]  /*e7c0*/  IMAD.MOV.U32 R36, RZ, RZ, R219 ;  /* 0x000000ffff247224 */ /* 0x000fc600078e00db */
[----:B------:R-:W-:Y:S01]  /*e7d0*/  LOP3.LUT R0, R3, 0xff, RZ, 0xc0, !PT ;  /* 0x000000ff03007812 */ /* 0x000fe200078ec0ff */
[----:B------:R-:W-:Y:S01]  /*e7e0*/  FFMA.FTZ R3, R241, c[0x0][0x23c], -R12 ;  /* 0x00008f00f1037a23 */ /* 0x000fe2000001080c */
[----:B------:R-:W-:Y:S02]  /*e7f0*/  @!P2 HADD2 R241, -R141.H0_H0, -RZ.H0_H0 ;  /* 0xa00000ff8df1a230 */ /* 0x000fe40000000900 */
[----:B------:R-:W-:Y:S01]  /*e800*/  ISETP.GE.U32.AND P6, PT, R74, R0, PT ;  /* 0x000000004a00720c */ /* 0x000fe20003fc6070 */
[----:B------:R2:W4:Y:S01]  /*e810*/  MUFU.EX2 R223, R3 ;  /* 0x0000000300df7308 */ /* 0x0005220000000800 */
[----:B------:R-:W-:Y:S02]  /*e820*/  LOP3.LUT R0, R2, 0xffff, RZ, 0xc0, !PT ;  /* 0x0000ffff02007812 */ /* 0x000fe400078ec0ff */
[----:B------:R-:W-:Y:S01]  /*e830*/  @!P2 PRMT R141, R241, 0x5410, RZ ;  /* 0x00005410f18da816 */ /* 0x000fe200000000ff */
[----:B------:R-:W-:Y:S01]  /*e840*/  IMAD.MOV.U32 R241, RZ, RZ, R73 ;  /* 0x000000fffff17224 */ /* 0x000fe200078e0049 */
[----:B------:R-:W-:Y:S01]  /*e850*/  SHF.R.U32.HI R6, RZ, 0x8, R0 ;  /* 0x00000008ff067819 */ /* 0x000fe20000011600 */
[----:B------:R1:W5:Y:S01]  /*e860*/  LDL.LU.S16 R73, [R1] ;  /* 0x0000000001497983 */ /* 0x0003620000300600 */
[----:B--2---:R-:W-:-:S02]  /*e870*/  SHF.R.U32.HI R3, RZ, 0x10, R2 ;  /* 0x00000010ff037819 */ /* 0x004fc40000011602 */
[----:B------:R-:W-:Y:S02]  /*e880*/  SHF.R.U32.HI R2, RZ, 0x8, R5 ;  /* 0x00000008ff027819 */ /* 0x000fe40000011605 */
[----:B------:R-:W-:Y:S01]  /*e890*/  LOP3.LUT R0, R3, 0xff, RZ, 0xc0, !PT ;  /* 0x000000ff03007812 */ /* 0x000fe200078ec0ff */
[----:B------:R-:W-:Y:S01]  /*e8a0*/  FFMA.FTZ R3, R246, c[0x0][0x23c], -R12 ;  /* 0x00008f00f6037a23 */ /* 0x000fe2000001080c */
[----:B------:R-:W-:Y:S02]  /*e8b0*/  PRMT R5, R8, 0x5410, R6 ;  /* 0x0000541008057816 */ /* 0x000fe40000000006 */
[----:B------:R-:W-:Y:S01]  /*e8c0*/  PRMT R4, R0, 0x5410, R7 ;  /* 0x0000541000047816 */ /* 0x000fe20000000007 */
[----:B------:R2:W1:Y:S01]  /*e8d0*/  MUFU.EX2 R221, R3 ;  /* 0x0000000300dd7308 */ /* 0x0004620000000800 */
[----:B------:R-:W-:Y:S02]  /*e8e0*/  LOP3.LUT R0, R2, 0xffff, RZ, 0xc0, !PT ;  /* 0x0000ffff02007812 */ /* 0x000fe400078ec0ff */
[----:B----4-:R-:W-:-:S02]  /*e8f0*/  F2FP.PACK_AB R2, R223, R224 ;  /* 0x000000e0df02723e */ /* 0x010fc400000000ff */
[----:B------:R-:W-:Y:S01]  /*e900*/  ISETP.GE.U32.AND P2, PT, R74, R0, PT ;  /* 0x000000004a00720c */ /* 0x000fe20003f46070 */
[--C-:B------:R-:W-:Y:S01]  /*e910*/  HSET2.LE.AND R0, R15, R242.reuse, PT ;  /* 0x000000f20f007233 */ /* 0x100fe20003803000 */
[C---:B------:R-:W-:Y:S01]  /*e920*/  PRMT R137, R2.reuse, 0x7632, R137 ;  /* 0x0000763202897816 */ /* 0x040fe20000000089 */
[----:B------:R-:W-:Y:S01]  /*e930*/  IMAD.MOV.U32 R74, RZ, RZ, R217 ;  /* 0x000000ffff4a7224 */ /* 0x000fe200078e00d9 */
[----:B------:R-:W-:Y:S01]  /*e940*/  PRMT R136, R2, 0x7610, R136 ;  /* 0x0000761002887816 */ /* 0x000fe20000000088 */
[----:B------:R-:W-:Y:S01]  /*e950*/  HSET2.LE.AND R2, R9, R242, PT ;  /* 0x000000f209027233 */ /* 0x000fe20003803000 */
[----:B------:R-:W-:Y:S01]  /*e960*/  IMAD.MOV.U32 R217, RZ, RZ, R220 ;  /* 0x000000ffffd97224 */ /* 0x000fe200078e00dc */
[----:B------:R-:W-:Y:S02]  /*e970*/  LOP3.LUT R8, R40, 0xff, RZ, 0xc0, !PT ;  /* 0x000000ff28087812 */ /* 0x000fe400078ec0ff */
[----:B------:R-:W-:Y:S02]  /*e980*/  SHF.R.U32.HI R9, RZ, 0x18, R72 ;  /* 0x00000018ff097819 */ /* 0x000fe40000011648 */
[----:B--2---:R-:W-:-:S04]  /*e990*/  F2FP.PACK_AB R3, R225, R226 ;  /* 0x000000e2e103723e */ /* 0x004fc800000000ff */
[C---:B------:R-:W-:Y:S02]  /*e9a0*/  PRMT R139, R3.reuse, 0x7610, R139 ;  /* 0x00007610038b7816 */ /* 0x040fe4000000008b */
[----:B------:R-:W-:-:S04]  /*e9b0*/  PRMT R138, R3, 0x7632, R138 ;  /* 0x00007632038a7816 */ /* 0x000fc8000000008a */
[----:B------:R-:W-:-:S04]  /*e9c0*/  PRMT R3, R139, 0x5410, R138 ;  /* 0x000054108b037816 */ /* 0x000fc8000000008a */
[----:B------:R-:W-:Y:S02]  /*e9d0*/  LOP3.LUT R6, R0, R3, RZ, 0xc0, !PT ;  /* 0x0000000300067212 */ /* 0x000fe400078ec0ff */
[----:B------:R-:W-:Y:S02]  /*e9e0*/  F2FP.PACK_AB R3, R227, R228 ;  /* 0x000000e4e303723e */ /* 0x000fe400000000ff */
[----:B------:R-:W-:Y:S02]  /*e9f0*/  PRMT R0, R136, 0x5410, R137 ;  /* 0x0000541088007816 */ /* 0x000fe40000000089 */
[C---:B------:R-:W-:Y:S02]  /*ea00*/  PRMT R103, R3.reuse, 0x7610, R103 ;  /* 0x0000761003677816 */ /* 0x040fe40000000067 */
[----:B------:R-:W-:Y:S01]  /*ea10*/  LOP3.LUT R7, R2, R0, RZ, 0xc0, !PT ;  /* 0x0000000002077212 */ /* 0x000fe200078ec0ff */
[----:B------:R-:W-:Y:S01]  /*ea20*/  HSET2.LE.AND R0, R5, R242, PT ;  /* 0x000000f205007233 */ /* 0x000fe20003803000 */
[----:B------:R-:W-:Y:S01]  /*ea30*/  PRMT R102, R3, 0x7632, R102 ;  /* 0x0000763203667816 */ /* 0x000fe20000000066 */
[----:B------:R-:W-:Y:S01]  /*ea40*/  @!P1 HADD2 R246, -R103.H0_H0, -RZ.H0_H0 ;  /* 0xa00000ff67f69230 */ /* 0x000fe20000000900 */
[----:B-1----:R-:W-:-:S02]  /*ea50*/  F2FP.PACK_AB R2, R221, R222 ;  /* 0x000000dedd02723e */ /* 0x002fc400000000ff */
[----:B------:R-:W-:Y:S01]  /*ea60*/  PRMT R3, R103, 0x5410, R102 ;  /* 0x0000541067037816 */ /* 0x000fe20000000066 */
[----:B------:R-:W-:Y:S01]  /*ea70*/  @!P2 HADD2 R244, -R102.H0_H0, -RZ.H0_H0 ;  /* 0xa00000ff66f4a230 */ /* 0x000fe20000000900 */
[C---:B------:R-:W-:Y:S02]  /*ea80*/  PRMT R35, R2.reuse, 0x7632, R35 ;  /* 0x0000763202237816 */ /* 0x040fe40000000023 */
[----:B------:R-:W-:Y:S01]  /*ea90*/  PRMT R32, R2, 0x7610, R32 ;  /* 0x0000761002207816 */ /* 0x000fe20000000020 */
[----:B------:R-:W-:Y:S01]  /*eaa0*/  HSET2.LE.AND R2, R4, R242, PT ;  /* 0x000000f204027233 */ /* 0x000fe20003803000 */
[----:B------:R-:W-:Y:S01]  /*eab0*/  LOP3.LUT R4, R0, R3, RZ, 0xc0, !PT ;  /* 0x0000000300047212 */ /* 0x000fe200078ec0ff */
[----:B------:R-:W-:Y:S01]  /*eac0*/  @!P0 HADD2 R247, -R35.H0_H0, -RZ.H0_H0 ;  /* 0xa00000ff23f78230 */ /* 0x000fe20000000900 */
[----:B------:R-:W-:Y:S02]  /*ead0*/  PRMT R0, R32, 0x5410, R35 ;  /* 0x0000541020007816 */ /* 0x000fe40000000023 */
[----:B------:R-:W-:Y:S01]  /*eae0*/  @!P1 PRMT R103, R246, 0x5410, RZ ;  /* 0x00005410f6679816 */ /* 0x000fe200000000ff */
[----:B------:R-:W-:Y:S01]  /*eaf0*/  IMAD.MOV.U32 R246, RZ, RZ, R74 ;  /* 0x000000fffff67224 */ /* 0x000fe200078e004a */
[----:B------:R-:W-:-:S02]  /*eb00*/  LOP3.LUT R5, R2, R0, RZ, 0xc0, !PT ;  /* 0x0000000002057212 */ /* 0x000fc400078ec0ff */
[----:B------:R-:W-:Y:S02]  /*eb10*/  LOP3.LUT R2, R33, UR16, R38, 0x96, !PT ;  /* 0x0000001021027c12 */ /* 0x000fe4000f8e9626 */
[----:B------:R-:W-:Y:S02]  /*eb20*/  @!P2 PRMT R102, R244, 0x5410, RZ ;  /* 0x00005410f466a816 */ /* 0x000fe400000000ff */
[----:B------:R1:W2:Y:S01]  /*eb30*/  LDL.LU.S16 R244, [R1+0x4] ;  /* 0x0000040001f47983 */ /* 0x0002a20000300600 */
[----:B------:R-:W-:Y:S01]  /*eb40*/  HMMA.16816.F32 R104, R4, R16, R104 ;  /* 0x000000100468723c */ /* 0x000fe20000001868 */
[----:B------:R-:W-:Y:S01]  /*eb50*/  IMAD.WIDE.U32 R2, R2, -0x2daee0ad, RZ ;  /* 0xd2511f5302027825 */ /* 0x000fe200078e00ff */
[----:B------:R-:W-:-:S03]  /*eb60*/  @!P0 PRMT R35, R247, 0x5410, RZ ;  /* 0x00005410f7238816 */ /* 0x000fc600000000ff */
[----:B------:R-:W-:Y:S01]  /*eb70*/  IMAD.MOV.U32 R247, RZ, RZ, R75 ;  /* 0x000000fffff77224 */ /* 0x000fe200078e004b */
[----:B------:R-:W-:Y:S02]  /*eb80*/  LOP3.LUT R14, R2, 0xffff, RZ, 0xc0, !PT ;  /* 0x0000ffff020e7812 */ /* 0x000fe400078ec0ff */
[----:B------:R-:W-:Y:S01]  /*eb90*/  HMMA.16816.F32 R44, R4, R18, R44 ;  /* 0x00000012042c723c */ /* 0x000fe2000000182c */
[----:B------:R-:W4:Y:S01]  /*eba0*/  LDSM.16.MT88.4 R16, [R177+0xf000] ;  /* 0x00f00000b110783b */ /* 0x000f220000004200 */
[----:B------:R-:W-:Y:S02]  /*ebb0*/  SHF.R.U32.HI R15, RZ, 0x18, R2 ;  /* 0x00000018ff0f7819 */ /* 0x000fe40000011602 */
[----:B------:R-:W-:Y:S01]  /*ebc0*/  LOP3.LUT R0, R3, UR30, R34, 0x96, !PT ;  /* 0x0000001e03007c12 */ /* 0x000fe2000f8e9622 */
[----:B------:R-:W-:-:S03]  /*ebd0*/  FFMA.FTZ R3, R248, c[0x0][0x23c], -R13 ;  /* 0x00008f00f8037a23 */ /* 0x000fc6000001080d */
[C---:B---3--:R-:W-:Y:S01]  /*ebe0*/  HMMA.16816.F32 R128, R4.reuse, R20, R128 ;  /* 0x000000140480723c */ /* 0x048fe20000001880 */
[----:B------:R3:W-:Y:S07]  /*ebf0*/  MUFU.EX2 R219, R3 ;  /* 0x0000000300db7308 */ /* 0x0007ee0000000800 */
[C---:B------:R-:W-:Y:S01]  /*ec00*/  HMMA.16816.F32 R60, R4.reuse, R22, R60 ;  /* 0x00000016043c723c */ /* 0x040fe2000000183c */
[----:B------:R-:W1:Y:S07]  /*ec10*/  LDSM.16.MT88.4 R20, [R180+0xf000] ;  /* 0x00f00000b414783b */ /* 0x000e6e0000004200 */
[----:B------:R-:W-:Y:S01]  /*ec20*/  HMMA.16816.F32 R112, R4, R28, R112 ;  /* 0x0000001c0470723c */ /* 0x000fe20000001870 */
[----:B---3--:R-:W-:Y:S01]  /*ec30*/  SHF.R.U32.HI R3, RZ, 0x8, R14 ;  /* 0x00000008ff037819 */ /* 0x008fe2000001160e */
[----:B------:R-:W-:-:S04]  /*ec40*/  FFMA.FTZ R14, R36, c[0x0][0x23c], -R12 ;  /* 0x00008f00240e7a23 */ /* 0x000fc8000001080c */
[----:B------:R3:W-:Y:S02]  /*ec50*/  MUFU.EX2 R34, R14 ;  /* 0x0000000e00227308 */ /* 0x0007e40000000800 */
[C---:B------:R-:W-:Y:S01]  /*ec60*/  HMMA.16816.F32 R48, R4.reuse, R30, R48 ;  /* 0x0000001e0430723c */ /* 0x040fe20000001830 */
[----:B------:R-:W1:Y:S07]  /*ec70*/  LDSM.16.MT88.4 R28, [R177+0x11000] ;  /* 0x01100000b11c783b */ /* 0x000e6e0000004200 */
[----:B------:R-:W-:Y:S01]  /*ec80*/  HMMA.16816.F32 R120, R4, R24, R120 ;  /* 0x000000180478723c */ /* 0x000fe20000001878 */
[----:B---3--:R-:W-:Y:S01]  /*ec90*/  FFMA.FTZ R14, R251, c[0x0][0x23c], -R12 ;  /* 0x00008f00fb0e7a23 */ /* 0x008fe2000001080c */
[----:B------:R-:W-:-:S06]  /*eca0*/  @!P4 HADD2 R251, -R137.H0_H0, -RZ.H0_H0 ;  /* 0xa00000ff89fbc230 */ /* 0x000fcc0000000900 */
[----:B----4-:R-:W-:Y:S01]  /*ecb0*/  HMMA.16816.F32 R64, R4, R16, R64 ;  /* 0x000000100440723c */ /* 0x010fe20000001840 */
[----:B------:R-:W-:-:S07]  /*ecc0*/  @!P4 PRMT R137, R251, 0x5410, RZ ;  /* 0x00005410fb89c816 */ /* 0x000fce00000000ff */
[C---:B------:R-:W-:Y:S01]  /*ecd0*/  HMMA.16816.F32 R68, R4.reuse, R18, R68 ;  /* 0x000000120444723c */ /* 0x040fe20000001844 */
[----:B------:R-:W3:Y:S07]  /*ece0*/  LDSM.16.MT88.4 R16, [R179+0xf000] ;  /* 0x00f00000b310783b */ /* 0x000eee0000004200 */
[C---:B-1----:R-:W-:Y:S07]  /*ecf0*/  HMMA.16816.F32 R84, R4.reuse, R20, R96 ;  /* 0x000000140454723c */ /* 0x042fee0000001860 */
[----:B------:R-:W-:Y:S01]  /*ed00*/  LOP3.LUT R21, R2, 0xff, RZ, 0xc0, !PT ;  /* 0x000000ff02157812 */ /* 0x000fe200078ec0ff */
[----:B------:R-:W-:Y:S01]  /*ed10*/  HMMA.16816.F32 R52, R4, R26, R52 ;  /* 0x0000001a0434723c */ /* 0x000fe20000001834 */
[----:B------:R-:W-:Y:S01]  /*ed20*/  SHF.R.U32.HI R20, RZ, 0x10, R2 ;  /* 0x00000010ff147819 */ /* 0x000fe20000011602 */
[----:B------:R-:W1:Y:S01]  /*ed30*/  LDSM.16.MT88.4 R24, [R178+0xf000] ;  /* 0x00f00000b218783b */ /* 0x000e620000004200 */
[----:B------:R-:W-:-:S02]  /*ed40*/  SHF.R.U32.HI R2, RZ, 0x8, R245 ;  /* 0x00000008ff027819 */ /* 0x000fc400000116f5 */
[----:B------:R-:W4:Y:S02]  /*ed50*/  LDC.U8 R245, c[0x0][0x2d8] ;  /* 0x0000b600fff57b82 */ /* 0x000f240000000000 */
[----:B------:R-:W-:Y:S01]  /*ed60*/  LOP3.LUT R2, R2, 0xffff, RZ, 0xc0, !PT ;  /* 0x0000ffff02027812 */ /* 0x000fe200078ec0ff */
[C---:B------:R-:W-:Y:S08]  /*ed70*/  HMMA.16816.F32 R164, R4.reuse, R28, R164 ;  /* 0x0000001c04a4723c */ /* 0x040ff000000018a4 */
[C---:B------:R-:W-:Y:S01]  /*ed80*/  HMMA.16816.F32 R160, R4.reuse, R30, R124 ;  /* 0x0000001e04a0723c */ /* 0x040fe2000000187c */
[----:B------:R-:W-:Y:S04]  /*ed90*/  LDSM.16.MT88.4 R28, [R179+0x11000] ;  /* 0x01100000b31c783b */ /* 0x000fe80000004200 */
[----:B------:R-:W-:Y:S03]  /*eda0*/  LDSM.16.MT88.4 R124, [R180+0xd800] ;  /* 0x00d80000b47c783b */ /* 0x000fe60000004200 */
[----:B------:R-:W-:Y:S01]  /*edb0*/  HMMA.16816.F32 R88, R4, R22, R108 ;  /* 0x000000160458723c */ /* 0x000fe2000000186c */
[----:B------:R-:W-:Y:S01]  /*edc0*/  LDSM.16.MT88.4 R108, [R177+0xd800] ;  /* 0x00d80000b16c783b */ /* 0x000fe20000004200 */
[----:B----4-:R-:W-:Y:S01]  /*edd0*/  ISETP.GE.U32.AND P1, PT, R245, R2, PT ;  /* 0x00000002f500720c */ /* 0x010fe20003f26070 */
[----:B------:R-:W-:Y:S01]  /*ede0*/  FFMA.FTZ R2, R250, c[0x0][0x23c], -R13 ;  /* 0x00008f00fa027a23 */ /* 0x000fe2000001080d */
[----:B------:R-:W-:-:S04]  /*edf0*/  @!P3 HADD2 R250, -R139.H0_H0, -RZ.H0_H0 ;  /* 0xa00000ff8bfab230 */ /* 0x000fc80000000900 */
[C---:B---3--:R-:W-:Y:S01]  /*ee00*/  HMMA.16816.F32 R148, R4.reuse, R16, R148 ;  /* 0x000000100494723c */ /* 0x048fe20000001894 */
[C---:B------:R-:W-:Y:S01]  /*ee10*/  ISETP.GE.U32.AND P2, PT, R245.reuse, R39, PT ;  /* 0x00000027f500720c */ /* 0x040fe20003f46070 */
[----:B------:R3:W-:Y:S01]  /*ee20*/  MUFU.EX2 R220, R2 ;  /* 0x0000000200dc7308 */ /* 0x0007e20000000800 */
[C---:B------:R-:W-:Y:S02]  /*ee30*/  ISETP.GE.U32.AND P0, PT, R245.reuse, R37, PT ;  /* 0x00000025f500720c */ /* 0x040fe40003f06070 */
[----:B------:R-:W-:Y:S02]  /*ee40*/  @!P3 PRMT R139, R250, 0x5410, RZ ;  /* 0x00005410fa8bb816 */ /* 0x000fe400000000ff */
[----:B------:R-:W-:Y:S01]  /*ee50*/  ISETP.GE.U32.AND P3, PT, R245, R9, PT ;  /* 0x00000009f500720c */ /* 0x000fe20003f66070 */
[----:B------:R-:W-:Y:S01]  /*ee60*/  HMMA.16816.F32 R152, R4, R18, R152 ;  /* 0x000000120498723c */ /* 0x000fe20000001898 */
[----:B------:R-:W4:Y:S01]  /*ee70*/  LDSM.16.MT88.4 R16, [R178+0x11000] ;  /* 0x01100000b210783b */ /* 0x000f220000004200 */
[----:B------:R-:W-:Y:S01]  /*ee80*/  @!P1 HADD2 R248, -R138.H0_H0, -RZ.H0_H0 ;  /* 0xa00000ff8af89230 */ /* 0x000fe20000000900 */
[----:B------:R-:W-:-:S04]  /*ee90*/  LOP3.LUT R9, R0, 0xff, RZ, 0xc0, !PT ;  /* 0x000000ff00097812 */ /* 0x000fc800078ec0ff */
[----:B------:R-:W-:Y:S01]  /*eea0*/  @!P1 PRMT R138, R248, 0x5410, RZ ;  /* 0x00005410f88a9816 */ /* 0x000fe200000000ff */
[C---:B-1----:R-:W-:Y:S01]  /*eeb0*/  HMMA.16816.F32 R76, R4.reuse, R24, R76 ;  /* 0x00000018044c723c */ /* 0x042fe2000000184c */
[----:B------:R-:W-:Y:S01]  /*eec0*/  ISETP.GE.U32.AND P1, PT, R245, R8, PT ;  /* 0x00000008f500720c */ /* 0x000fe20003f26070 */
[----:B---3--:R-:W-:Y:S01]  /*eed0*/  FFMA.FTZ R2, R249, c[0x0][0x23c], -R13 ;  /* 0x00008f00f9027a23 */ /* 0x008fe2000001080d */
[----:B------:R-:W-:Y:S01]  /*eee0*/  @!P6 HADD2 R249, -R32.H0_H0, -RZ.H0_H0 ;  /* 0xa00000ff20f9e230 */ /* 0x000fe20000000900 */
[----:B------:R-:W-:Y:S02]  /*eef0*/  SHF.R.U32.HI R8, RZ, 0x10, R0 ;  /* 0x00000010ff087819 */ /* 0x000fe40000011600 */
[----:B------:R1:W-:Y:S02]  /*ef00*/  MUFU.EX2 R218, R2 ;  /* 0x0000000200da7308 */ /* 0x0003e40000000800 */
[----:B------:R-:W-:Y:S01]  /*ef10*/  @!P6 PRMT R32, R249, 0x5410, RZ ;  /* 0x00005410f920e816 */ /* 0x000fe200000000ff */
[----:B------:R-:W-:Y:S01]  /*ef20*/  HMMA.16816.F32 R80, R4, R26, R56 ;  /* 0x0000001a0450723c */ /* 0x000fe20000001838 */
[----:B------:R-:W3:Y:S04]  /*ef30*/  LDSM.16.MT88.4 R24, [R180+0x11000] ;  /* 0x01100000b418783b */ /* 0x000ee80000004200 */
[----:B------:R-:W5:Y:S01]  /*ef40*/  LDSM.16.MT88.4 R56, [R180+0xf800] ;  /* 0x00f80000b438783b */ /* 0x000f620000004200 */
[----:B-1----:R-:W-:-:S04]  /*ef50*/  LOP3.LUT R2, R72, 0xff, RZ, 0xc0, !PT ;  /* 0x000000ff48027812 */ /* 0x002fc800078ec0ff */
[----:B------:R-:W-:Y:S01]  /*ef60*/  ISETP.GE.U32.AND P6, PT, R245, R2, PT ;  /* 0x00000002f500720c */ /* 0x000fe20003fc6070 */
[----:B------:R-:W-:-:S04]  /*ef70*/  FFMA.FTZ R2, R217, c[0x0][0x23c], -R12 ;  /* 0x00008f00d9027a23 */ /* 0x000fc8000001080c */
[----:B------:R1:W-:Y:S01]  /*ef80*/  MUFU.EX2 R217, R2 ;  /* 0x0000000200d97308 */ /* 0x0003e20000000800 */
[C---:B----4-:R-:W-:Y:S07]  /*ef90*/  HMMA.16816.F32 R168, R4.reuse, R18, R168 ;  /* 0x0000001204a8723c */ /* 0x050fee00000018a8 */
[----:B------:R-:W-:Y:S01]  /*efa0*/  MUFU.EX2 R19, R14 ;  /* 0x0000000e00137308 */ /* 0x000fe20000000800 */
[----:B------:R-:W-:Y:S01]  /*efb0*/  HMMA.16816.F32 R172, R4, R16, R172 ;  /* 0x0000001004ac723c */ /* 0x000fe200000018ac */
[----:B-1----:R-:W-:-:S06]  /*efc0*/  LOP3.LUT R2, R20, 0xff, RZ, 0xc0, !PT ;  /* 0x000000ff14027812 */ /* 0x002fcc00078ec0ff */
[----:B------:R-:W-:Y:S01]  /*efd0*/  FFMA.FTZ R17, R239, R100, R243 ;  /* 0x00000064ef117223 */ /* 0x000fe200000100f3 */
[----:B------:R-:W-:Y:S01]  /*efe0*/  PRMT R16, R21, 0x5410, R3 ;  /* 0x0000541015107816 */ /* 0x000fe20000000003 */
[C---:B---3--:R-:W-:Y:S01]  /*eff0*/  HMMA.16816.F32 R156, R4.reuse, R24, R156 ;  /* 0x00000018049c723c */ /* 0x048fe2000000189c */
[----:B------:R-:W-:Y:S01]  /*f000*/  PRMT R15, R2, 0x5410, R15 ;  /* 0x00005410020f7816 */ /* 0x000fe2000000000f */
[----:B------:R-:W-:Y:S01]  /*f010*/  FFMA.FTZ R2, R252, c[0x0][0x23c], -R12 ;  /* 0x00008f00fc027a23 */ /* 0x000fe2000001080c */
[----:B------:R-:W-:Y:S01]  /*f020*/  SHF.R.U32.HI R12, RZ, 0x18, R0 ;  /* 0x00000018ff0c7819 */ /* 0x000fe20000011600 */
[----:B------:R-:W-:Y:S01]  /*f030*/  IMAD.MOV.U32 R243, RZ, RZ, R238 ;  /* 0x000000fffff37224 */ /* 0x000fe200078e00ee */
[----:B------:R-:W-:Y:S01]  /*f040*/  SHF.R.U32.HI R3, RZ, 0x10, R72 ;  /* 0x00000010ff037819 */ /* 0x000fe20000011648 */
[----:B------:R1:W3:Y:S01]  /*f050*/  MUFU.EX2 R33, R2 ;  /* 0x0000000200217308 */ /* 0x0002e20000000800 */
[----:B------:R-:W-:Y:S01]  /*f060*/  IMAD.MOV.U32 R239, RZ, RZ, R43 ;  /* 0x000000ffffef7224 */ /* 0x000fe200078e002b */
[----:B------:R-:W-:Y:S01]  /*f070*/  HMMA.16816.F32 R92, R4, R28, R92 ;  /* 0x0000001c045c723c */ /* 0x000fe2000000185c */
[----:B------:R-:W-:Y:S01]  /*f080*/  LOP3.LUT R3, R3, 0xff, RZ, 0xc0, !PT ;  /* 0x000000ff03037812 */ /* 0x000fe200078ec0ff */
[----:B------:R-:W-:Y:S01]  /*f090*/  IMAD.MOV.U32 R238, RZ, RZ, R42 ;  /* 0x000000ffffee7224 */ /* 0x000fe200078e002a */
[----:B------:R-:W-:Y:S02]  /*f0a0*/  LDSM.16.MT88.4 R20, [R177+0x11800] ;  /* 0x01180000b114783b */ /* 0x000fe40000004200 */
[----:B------:R-:W-:-:S03]  /*f0b0*/  ISETP.GE.U32.AND P4, PT, R245, R3, PT ;  /* 0x00000003f500720c */ /* 0x000fc60003f86070 */
[----:B------:R-:W-:Y:S01]  /*f0c0*/  HMMA.16816.F32 R24, R4, R26, R132 ;  /* 0x0000001a0418723c */ /* 0x000fe20000001884 */
[----:B------:R-:W-:Y:S01]  /*f0d0*/  @!P5 HADD2 R252, -R136.H0_H0, -RZ.H0_H0 ;  /* 0xa00000ff88fcd230 */ /* 0x000fe20000000900 */
[----:B------:R-:W-:Y:S01]  /*f0e0*/  LDSM.16.MT88.4 R132, [R179+0xd800] ;  /* 0x00d80000b384783b */ /* 0x000fe20000004200 */
[----:B-1----:R-:W-:-:S04]  /*f0f0*/  LOP3.LUT R2, R0, 0xffff, RZ, 0xc0, !PT ;  /* 0x0000ffff00027812 */ /* 0x002fc800078ec0ff */
[----:B------:R-:W-:Y:S02]  /*f100*/  SHF.R.U32.HI R0, RZ, 0x8, R2 ;  /* 0x00000008ff007819 */ /* 0x000fe40000011602 */
[----:B------:R-:W-:Y:S01]  /*f110*/  LOP3.LUT R2, R8, 0xff, RZ, 0xc0, !PT ;  /* 0x000000ff08027812 */ /* 0x000fe200078ec0ff */
[--C-:B------:R-:W-:Y:S01]  /*f120*/  HSET2.LE.AND R8, R16, R242.reuse, PT ;  /* 0x000000f210087233 */ /* 0x100fe20003803000 */
[----:B------:R-:W-:Y:S01]  /*f130*/  PRMT R9, R9, 0x5410, R0 ;  /* 0x0000541009097816 */ /* 0x000fe20000000000 */
[----:B------:R-:W-:Y:S01]  /*f140*/  FFMA.FTZ R0, R240, c[0x0][0x23c], -R13 ;  /* 0x00008f00f0007a23 */ /* 0x000fe2000001080d */
[----:B------:R-:W-:Y:S01]  /*f150*/  PRMT R3, R2, 0x5410, R12 ;  /* 0x0000541002037816 */ /* 0x000fe2000000000c */
[----:B------:R-:W-:Y:S01]  /*f160*/  HMMA.16816.F32 R28, R4, R30, R116 ;  /* 0x0000001e041c723c */ /* 0x000fe20000001874 */
[----:B---3--:R-:W-:Y:S01]  /*f170*/  F2FP.PACK_AB R16, R19, R33 ;  /* 0x000000211310723e */ /* 0x008fe200000000ff */
[----:B------:R1:W3:Y:S01]  /*f180*/  MUFU.EX2 R18, R0 ;  /* 0x0000000000127308 */ /* 0x0002e20000000800 */
[--C-:B------:R-:W-:Y:S01]  /*f190*/  HSET2.LE.AND R2, R9, R242.reuse, PT ;  /* 0x000000f209027233 */ /* 0x100fe20003803000 */
[----:B------:R-:W-:Y:S01]  /*f1a0*/  F2FP.PACK_AB R12, R218, R220 ;  /* 0x000000dcda0c723e */ /* 0x000fe200000000ff */
[----:B------:R-:W-:Y:S01]  /*f1b0*/  HSET2.LE.AND R3, R3, R242, PT ;  /* 0x000000f203037233 */ /* 0x000fe20003803000 */
[----:B------:R-:W-:Y:S01]  /*f1c0*/  F2FP.PACK_AB R9, R34, R217 ;  /* 0x000000d92209723e */ /* 0x000fe200000000ff */
[----:B------:R4:W4:Y:S01]  /*f1d0*/  LDL.LU.S16 R240, [R1+0xc] ;  /* 0x00000c0001f07983 */ /* 0x0009220000300600 */
[----:B------:R-:W-:-:S02]  /*f1e0*/  PRMT R14, R12, 0x7632, R14 ;  /* 0x000076320c0e7816 */ /* 0x000fc4000000000e */
[C---:B------:R-:W-:Y:S01]  /*f1f0*/  PRMT R13, R9.reuse, 0x7610, R13 ;  /* 0x00007610090d7816 */ /* 0x040fe2000000000d */
[----:B------:R-:W2:Y:S01]  /*f200*/  LDSM.16.MT88.4 R116, [R178+0xd800] ;  /* 0x00d80000b274783b */ /* 0x000ea20000004200 */
[----:B-1----:R-:W-:Y:S01]  /*f210*/  HSET2.LE.AND R0, R15, R242, PT ;  /* 0x000000f20f007233 */ /* 0x002fe20003803000 */
[----:B------:R-:W-:Y:S01]  /*f220*/  PRMT R15, R12, 0x7610, R15 ;  /* 0x000076100c0f7816 */ /* 0x000fe2000000000f */
[----:B------:R-:W-:Y:S01]  /*f230*/  IMAD.MOV.U32 R242, RZ, RZ, R41 ;  /* 0x000000fffff27224 */ /* 0x000fe200078e0029 */
[----:B------:R-:W-:Y:S01]  /*f240*/  PRMT R12, R9, 0x7632, R12 ;  /* 0x00007632090c7816 */ /* 0x000fe2000000000c */
[----:B------:R-:W-:Y:S01]  /*f250*/  IMAD.MOV.U32 R9, RZ, RZ, R16 ;  /* 0x000000ffff097224 */ /* 0x000fe200078e0010 */
[----:B------:R-:W-:Y:S04]  /*f260*/  LDSM.16.MT88.4 R40, [R177+0xf800] ;  /* 0x00f80000b128783b */ /* 0x000fe80000004200 */
[----:B------:R-:W-:-:S02]  /*f270*/  LOP3.LUT R99, R0, R9, RZ, 0xc0, !PT ;  /* 0x0000000900637212 */ /* 0x000fc400078ec0ff */
[----:B------:R-:W-:Y:S02]  /*f280*/  PRMT R0, R15, 0x5410, R14 ;  /* 0x000054100f007816 */ /* 0x000fe4000000000e */
[----:B---3--:R-:W-:Y:S02]  /*f290*/  F2FP.PACK_AB R9, R18, R219 ;  /* 0x000000db1209723e */ /* 0x008fe400000000ff */
[----:B------:R-:W-:Y:S02]  /*f2a0*/  LOP3.LUT R96, R2, R0, RZ, 0xc0, !PT ;  /* 0x0000000002607212 */ /* 0x000fe400078ec0ff */
[----:B------:R-:W-:Y:S02]  /*f2b0*/  PRMT R0, R13, 0x5410, R12 ;  /* 0x000054100d007816 */ /* 0x000fe4000000000c */
[C---:B------:R-:W-:Y:S02]  /*f2c0*/  PRMT R5, R9.reuse, 0x7610, R5 ;  /* 0x0000761009057816 */ /* 0x040fe40000000005 */
[----:B------:R-:W-:-:S02]  /*f2d0*/  PRMT R4, R9, 0x7632, R4 ;  /* 0x0000763209047816 */ /* 0x000fc40000000004 */
[----:B------:R-:W-:Y:S02]  /*f2e0*/  LOP3.LUT R97, R3, R0, RZ, 0xc0, !PT ;  /* 0x0000000003617212 */ /* 0x000fe400078ec0ff */
[----:B------:R-:W-:-:S04]  /*f2f0*/  PRMT R0, R5, 0x5410, R4 ;  /* 0x0000541005007816 */ /* 0x000fc80000000004 */
[----:B------:R-:W-:-:S07]  /*f300*/  LOP3.LUT R98, R8, R0, RZ, 0xc0, !PT ;  /* 0x0000000008627212 */ /* 0x000fce00078ec0ff */
[C---:B------:R-:W-:Y:S08]  /*f310*/  HMMA.16816.F32 R120, R96.reuse, R124, R120 ;  /* 0x0000007c6078723c */ /* 0x040ff00000001878 */
[C---:B------:R-:W-:Y:S08]  /*f320*/  HMMA.16816.F32 R124, R96.reuse, R126, R52 ;  /* 0x0000007e607c723c */ /* 0x040ff00000001834 */
[C---:B-----5:R-:W-:Y:S01]  /*f330*/  HMMA.16816.F32 R52, R96.reuse, R56, R84 ;  /* 0x000000386034723c */ /* 0x060fe20000001854 */
[----:B------:R1:W3:Y:S04]  /*f340*/  LDL.LU.S16 R87, [R1+0x1c] ;  /* 0x00001c0001577983 */ /* 0x0002e80000300600 */
[----:B------:R1:W5:Y:S04]  /*f350*/  LDL.LU.S16 R86, [R1+0x18] ;  /* 0x0000180001567983 */ /* 0x0003680000300600 */
[----:B------:R1:W5:Y:S04]  /*f360*/  LDL.LU.S16 R85, [R1+0x14] ;  /* 0x0000140001557983 */ /* 0x0003680000300600 */
[----:B------:R1:W5:Y:S04]  /*f370*/  LDL.LU.S16 R84, [R1+0x10] ;  /* 0x0000100001547983 */ /* 0x0003680000300600 */
[----:B------:R1:W5:Y:S01]  /*f380*/  LDL.LU.S16 R100, [R1+0x8] ;  /* 0x0000080001647983 */ /* 0x0003620000300600 */
[C---:B--2---:R-:W-:Y:S08]  /*f390*/  HMMA.16816.F32 R112, R96.reuse, R116, R112 ;  /* 0x000000746070723c */ /* 0x044ff00000001870 */
[----:B------:R-:W-:Y:S01]  /*f3a0*/  HMMA.16816.F32 R116, R96, R118, R48 ;  /* 0x000000766074723c */ /* 0x000fe20000001830 */
[----:B------:R-:W2:Y:S01]  /*f3b0*/  LDSM.16.MT88.4 R48, [R178+0xf800] ;  /* 0x00f80000b230783b */ /* 0x000ea20000004200 */
[----:B------:R-:W-:-:S04]  /*f3c0*/  LOP3.LUT R0, R72, 0xffff, RZ, 0xc0, !PT ;  /* 0x0000ffff48007812 */ /* 0x000fc800078ec0ff */
[----:B------:R-:W-:Y:S01]  /*f3d0*/  SHF.R.U32.HI R0, RZ, 0x8, R0 ;  /* 0x00000008ff007819 */ /* 0x000fe20000011600 */
[----:B------:R-:W-:Y:S01]  /*f3e0*/  @!P1 HADD2 R73, -R16.H0_H0, -RZ.H0_H0 ;  /* 0xa00000ff10499230 */ /* 0x000fe20000000900 */
[C---:B------:R-:W-:Y:S02]  /*f3f0*/  HMMA.16816.F32 R104, R96.reuse, R108, R104 ;  /* 0x0000006c6068723c */ /* 0x040fe40000001868 */
[----:B------:R-:W-:Y:S02]  /*f400*/  LOP3.LUT R2, R0, 0xffff, RZ, 0xc0, !PT ;  /* 0x0000ffff00027812 */ /* 0x000fe400078ec0ff */
[----:B------:R-:W-:Y:S02]  /*f410*/  SHF.R.U32.HI R0, RZ, 0x8, R216 ;  /* 0x00000008ff007819 */ /* 0x000fe400000116d8 */
[----:B------:R-:W-:Y:S02]  /*f420*/  @!P5 PRMT R136, R252, 0x5410, RZ ;  /* 0x00005410fc88d816 */ /* 0x000fe400000000ff */
[----:B------:R-:W-:Y:S01]  /*f430*/  HMMA.16816.F32 R108, R96, R110, R44 ;  /* 0x0000006e606c723c */ /* 0x000fe2000000182c */
[----:B------:R-:W-:-:S02]  /*f440*/  ISETP.GE.U32.AND P5, PT, R245, R2, PT ;  /* 0x00000002f500720c */ /* 0x000fc40003fa6070 */
[----:B------:R-:W-:Y:S02]  /*f450*/  LOP3.LUT R2, R0, 0xffff, RZ, 0xc0, !PT ;  /* 0x0000ffff00027812 */ /* 0x000fe400078ec0ff */
[----:B------:R-:W-:Y:S01]  /*f460*/  @P1 PRMT R8, R16, 0x7610, R8 ;  /* 0x0000761010081816 */ /* 0x000fe20000000008 */
[----:B------:R-:W-:-:S04]  /*f470*/  FFMA.FTZ R3, R246, R101, R247 ;  /* 0x00000065f6037223 */ /* 0x000fc800000100f7 */
[----:B------:R-:W-:Y:S01]  /*f480*/  FADD.FTZ R3, R242, R3 ;  /* 0x00000003f2037221 */ /* 0x000fe20000010000 */
[C---:B--2---:R-:W-:Y:S07]  /*f490*/  HMMA.16816.F32 R44, R96.reuse, R48, R76 ;  /* 0x00000030602c723c */ /* 0x044fee000000184c */
[----:B------:R-:W-:Y:S01]  /*f4a0*/  PRMT R76, R73, 0x7610, R76 ;  /* 0x00007610494c7816 */ /* 0x000fe2000000004c */
[----:B------:R-:W-:Y:S01]  /*f4b0*/  HMMA.16816.F32 R48, R96, R50, R80 ;  /* 0x000000326030723c */ /* 0x000fe20000001850 */
[----:B------:R-:W2:Y:S02]  /*f4c0*/  LDSM.16.MT88.4 R80, [R178+0x11800] ;  /* 0x01180000b250783b */ /* 0x000ea40000004200 */
[----:B------:R-:W-:-:S02]  /*f4d0*/  @!P1 PRMT R8, R76, 0x5410, RZ ;  /* 0x000054104c089816 */ /* 0x000fc400000000ff */
[----:B------:R-:W-:Y:S01]  /*f4e0*/  ISETP.GE.U32.AND P1, PT, R245, R2, PT ;  /* 0x00000002f500720c */ /* 0x000fe20003f26070 */
[----:B------:R-:W-:Y:S01]  /*f4f0*/  FADD.FTZ R2, R241, R17 ;  /* 0x00000011f1027221 */ /* 0x000fe20000010000 */
[----:B------:R-:W-:Y:S01]  /*f500*/  @!P0 HADD2 R244, -R16.H1_H1, -RZ.H0_H0 ;  /* 0xa00000ff10f48230 */ /* 0x000fe20000000d00 */
[----:B------:R-:W-:Y:S01]  /*f510*/  @P0 PRMT R0, R16, 0x7632, R0 ;  /* 0x0000763210000816 */ /* 0x000fe20000000000 */
[----:B------:R-:W-:Y:S02]  /*f520*/  FADD.FTZ R3, R239, R3 ;  /* 0x00000003ef037221 */ /* 0x000fe40000010000 */
[----:B------:R-:W-:Y:S01]  /*f530*/  FADD.FTZ R2, R243, R2 ;  /* 0x00000002f3027221 */ /* 0x000fe20000010000 */
[C---:B------:R-:W-:Y:S01]  /*f540*/  HMMA.16816.F32 R36, R96.reuse, R40, R64 ;  /* 0x000000286024723c */ /* 0x040fe20000001840 */
[----:B------:R-:W1:Y:S07]  /*f550*/  LDSM.16.MT88.4 R64, [R179+0xf800] ;  /* 0x00f80000b340783b */ /* 0x000e6e0000004200 */
[C---:B------:R-:W-:Y:S08]  /*f560*/  HMMA.16816.F32 R40, R96.reuse, R42, R68 ;  /* 0x0000002a6028723c */ /* 0x040ff00000001844 */
[C---:B------:R-:W-:Y:S01]  /*f570*/  HMMA.16816.F32 R56, R96.reuse, R58, R88 ;  /* 0x0000003a6038723c */ /* 0x040fe20000001858 */
[----:B------:R-:W-:Y:S07]  /*f580*/  LDSM.16.MT88.4 R88, [R180+0x11800] ;  /* 0x01180000b458783b */ /* 0x000fee0000004200 */
[C---:B------:R-:W-:Y:S08]  /*f590*/  HMMA.16816.F32 R68, R96.reuse, R20, R164 ;  /* 0x000000146044723c */ /* 0x040ff000000018a4 */
[C---:B------:R-:W-:Y:S01]  /*f5a0*/  HMMA.16816.F32 R72, R96.reuse, R22, R160 ;  /* 0x000000166048723c */ /* 0x040fe200000018a0 */
[----:B------:R-:W1:Y:S07]  /*f5b0*/  LDSM.16.MT88.4 R20, [R179+0x11800] ;  /* 0x01180000b314783b */ /* 0x000e6e0000004200 */
[----:B--2---:R-:W-:Y:S07]  /*f5c0*/  HMMA.16816.F32 R76, R96, R80, R172 ;  /* 0x00000050604c723c */ /* 0x004fee00000018ac */
[----:B------:R-:W-:-:S04]  /*f5d0*/  PRMT R80, R244, 0x7610, R80 ;  /* 0x00007610f4507816 */ /* 0x000fc80000000050 */
[----:B------:R-:W-:Y:S01]  /*f5e0*/  @!P0 PRMT R0, R80, 0x5410, RZ ;  /* 0x0000541050008816 */ /* 0x000fe200000000ff */
[C---:B------:R-:W-:Y:S08]  /*f5f0*/  HMMA.16816.F32 R128, R96.reuse, R132, R128 ;  /* 0x000000846080723c */ /* 0x040ff00000001880 */
[C---:B------:R-:W-:Y:S08]  /*f600*/  HMMA.16816.F32 R132, R96.reuse, R134, R60 ;  /* 0x000000866084723c */ /* 0x040ff0000000183c */
[C---:B-1----:R-:W-:Y:S08]  /*f610*/  HMMA.16816.F32 R60, R96.reuse, R64, R148 ;  /* 0x00000040603c723c */ /* 0x042ff00000001894 */
[C---:B------:R-:W-:Y:S08]  /*f620*/  HMMA.16816.F32 R64, R96.reuse, R66, R152 ;  /* 0x000000426040723c */ /* 0x040ff00000001898 */
[C---:B------:R-:W-:Y:S08]  /*f630*/  HMMA.16816.F32 R80, R96.reuse, R82, R168 ;  /* 0x000000526050723c */ /* 0x040ff000000018a8 */
[----:B------:R-:W-:Y:S01]  /*f640*/  HMMA.16816.F32 R92, R96, R20, R92 ;  /* 0x00000014605c723c */ /* 0x000fe2000000185c */
[----:B----4-:R-:W-:-:S05]  /*f650*/  @!P6 HADD2 R240, -R15.H0_H0, -RZ.H0_H0 ;  /* 0xa00000ff0ff0e230 */ /* 0x010fca0000000900 */
[----:B------:R-:W-:-:S04]  /*f660*/  PRMT R101, R240, 0x7610, R101 ;  /* 0x00007610f0657816 */ /* 0x000fc80000000065 */
[----:B------:R-:W-:Y:S01]  /*f670*/  @!P6 PRMT R15, R101, 0x5410, RZ ;  /* 0x00005410650fe816 */ /* 0x000fe200000000ff */
[----:B---3--:R-:W-:Y:S02]  /*f680*/  @!P5 HADD2 R87, -R14.H0_H0, -RZ.H0_H0 ;  /* 0xa00000ff0e57d230 */ /* 0x008fe40000000900 */
[----:B-----5:R-:W-:Y:S02]  /*f690*/  @!P4 HADD2 R86, -R13.H0_H0, -RZ.H0_H0 ;  /* 0xa00000ff0d56c230 */ /* 0x020fe40000000900 */
[----:B------:R-:W-:Y:S01]  /*f6a0*/  @!P3 HADD2 R85, -R12.H0_H0, -RZ.H0_H0 ;  /* 0xa00000ff0c55b230 */ /* 0x000fe20000000900 */
[----:B------:R-:W-:-:S04]  /*f6b0*/  PRMT R17, R87, 0x7610, R17 ;  /* 0x0000761057117816 */ /* 0x000fc80000000011 */
[----:B------:R-:W-:Y:S01]  /*f6c0*/  PRMT R9, R85, 0x7610, R9 ;  /* 0x0000761055097816 */ /* 0x000fe20000000009 */
[----:B------:R-:W-:Y:S01]  /*f6d0*/  @!P2 HADD2 R84, -R5.H0_H0, -RZ.H0_H0 ;  /* 0xa00000ff0554a230 */ /* 0x000fe20000000900 */
[----:B------:R-:W-:Y:S01]  /*f6e0*/  PRMT R16, R86, 0x7610, R16 ;  /* 0x0000761056107816 */ /* 0x000fe20000000010 */
[----:B------:R-:W-:Y:S01]  /*f6f0*/  @!P1 HADD2 R100, -R4.H0_H0, -RZ.H0_H0 ;  /* 0xa00000ff04649230 */ /* 0x000fe20000000900 */
[----:B------:R-:W-:Y:S01]  /*f700*/  @!P3 PRMT R12, R9, 0x5410, RZ ;  /* 0x00005410090cb816 */ /* 0x000fe200000000ff */
[----:B------:R-:W-:Y:S01]  /*f710*/  FADD.FTZ R9, R238, R2 ;  /* 0x00000002ee097221 */ /* 0x000fe20000010000 */
[----:B------:R-:W-:Y:S01]  /*f720*/  @!P5 PRMT R14, R17, 0x5410, RZ ;  /* 0x00005410110ed816 */ /* 0x000fe200000000ff */
[----:B------:R-:W-:Y:S01]  /*f730*/  FADD.FTZ R17, R237, R3 ;  /* 0x00000003ed117221 */ /* 0x000fe20000010000 */
[----:B------:R-:W-:Y:S02]  /*f740*/  PRMT R7, R84, 0x7610, R7 ;  /* 0x0000761054077816 */ /* 0x000fe40000000007 */
[----:B------:R-:W-:-:S02]  /*f750*/  PRMT R6, R100, 0x7610, R6 ;  /* 0x0000761064067816 */ /* 0x000fc40000000006 */
[----:B------:R-:W-:Y:S01]  /*f760*/  @!P4 PRMT R13, R16, 0x5410, RZ ;  /* 0x00005410100dc816 */ /* 0x000fe200000000ff */
[----:B------:R-:W-:Y:S02]  /*f770*/  IMAD.MOV.U32 R16, RZ, RZ, c[0x0][0x228] ;  /* 0x00008a00ff107624 */ /* 0x000fe400078e00ff */
[----:B------:R-:W-:Y:S01]  /*f780*/  FADD.FTZ R9, R236, R9 ;  /* 0x00000009ec097221 */ /* 0x000fe20000010000 */
[----:B------:R-:W-:Y:S01]  /*f790*/  @!P2 PRMT R5, R7, 0x5410, RZ ;  /* 0x000054100705a816 */ /* 0x000fe200000000ff */
[----:B------:R-:W-:Y:S01]  /*f7a0*/  FADD.FTZ R17, R230, R17 ;  /* 0x00000011e6117221 */ /* 0x000fe20000010000 */
[----:B------:R-:W-:Y:S01]  /*f7b0*/  @!P1 PRMT R4, R6, 0x5410, RZ ;  /* 0x0000541006049816 */ /* 0x000fe200000000ff */
[----:B------:R-:W-:Y:S02]  /*f7c0*/  IMAD.SHL.U32 R16, R16, 0x8, RZ ;  /* 0x0000000810107824 */ /* 0x000fe400078e00ff */
[----:B------:R-:W-:Y:S02]  /*f7d0*/  IMAD.MOV.U32 R6, RZ, RZ, R10 ;  /* 0x000000ffff067224 */ /* 0x000fe400078e000a */
[----:B------:R-:W-:-:S02]  /*f7e0*/  IMAD.MOV.U32 R7, RZ, RZ, R11 ;  /* 0x000000ffff077224 */ /* 0x000fc400078e000b */
[----:B------:R-:W-:Y:S02]  /*f7f0*/  FADD.FTZ R9, R229, R9 ;  /* 0x00000009e5097221 */ /* 0x000fe40000010000 */
[----:B------:R-:W-:Y:S02]  /*f800*/  FADD.FTZ R17, R231, R17 ;  /* 0x00000011e7117221 */ /* 0x000fe40000010000 */
[----:B------:R-:W-:-:S04]  /*f810*/  IMAD.WIDE R2, R16, 0x2, R6 ;  /* 0x0000000210027825 */ /* 0x000fc800078e0206 */
[----:B------:R-:W-:Y:S02]  /*f820*/  FADD.FTZ R16, R232, R9 ;  /* 0x00000009e8107221 */ /* 0x000fe40000010000 */
[----:B------:R-:W-:Y:S02]  /*f830*/  FADD.FTZ R9, R233, R17 ;  /* 0x00000011e9097221 */ /* 0x000fe40000010000 */
[----:B------:R-:W-:Y:S02]  /*f840*/  FADD.FTZ R16, R234, R16 ;  /* 0x00000010ea107221 */ /* 0x000fe40000010000 */
[----:B------:R-:W-:Y:S01]  /*f850*/  FADD.FTZ R9, R235, R9 ;  /* 0x00000009eb097221 */ /* 0x000fe20000010000 */
[----:B------:R-:W-:Y:S01]  /*f860*/  STG.E.U16 [R6.64+-0x80], R212 ;  /* 0xffff80d406007986 */ /* 0x000fe2000c101512 */
[----:B------:R-:W-:Y:S02]  /*f870*/  FADD.FTZ R16, R228, R16 ;  /* 0x00000010e4107221 */ /* 0x000fe40000010000 */
[----:B------:R-:W-:Y:S01]  /*f880*/  FADD.FTZ R9, R222, R9 ;  /* 0x00000009de097221 */ /* 0x000fe20000010000 */
[----:B------:R-:W-:Y:S01]  /*f890*/  STG.E.U16 [R6.64+-0x7e], R213 ;  /* 0xffff82d506007986 */ /* 0x000fe2000c101512 */
[----:B------:R-:W-:-:S03]  /*f8a0*/  FADD.FTZ R16, R227, R16 ;  /* 0x00000010e3107221 */ /* 0x000fc60000010000 */
        /* <DEDUP_REMOVED lines=34> */
[----:B------:R1:W-:Y:S01]  /*fad0*/  STG.E.U16 [R2.64+-0xe], R0 ;  /* 0xfffff20002007986 */ /* 0x0003e2000c101512 */
[----:B------:R-:W-:Y:S01]  /*fae0*/  HMMA.16816.F32 R84, R96, R88, R156 ;  /* 0x000000586054723c */ /* 0x000fe2000000189c */
[----:B-1----:R-:W-:-:S02]  /*faf0*/  FADD.FTZ R2, R220, R16 ;  /* 0x00000010dc027221 */ /* 0x002fc40000010000 */
[----:B------:R-:W-:Y:S02]  /*fb00*/  FADD.FTZ R0, R217, R9 ;  /* 0x00000009d9007221 */ /* 0x000fe40000010000 */
[----:B------:R-:W-:Y:S02]  /*fb10*/  FADD.FTZ R2, R218, R2 ;  /* 0x00000002da027221 */ /* 0x000fe40000010000 */
[----:B------:R-:W-:Y:S02]  /*fb20*/  FADD.FTZ R0, R34, R0 ;  /* 0x0000000022007221 */ /* 0x000fe40000010000 */
[----:B------:R-:W-:Y:S02]  /*fb30*/  FADD.FTZ R2, R219, R2 ;  /* 0x00000002db027221 */ /* 0x000fe40000010000 */
[----:B------:R-:W-:Y:S02]  /*fb40*/  FADD.FTZ R0, R33, R0 ;  /* 0x0000000021007221 */ /* 0x000fe40000010000 */
[----:B------:R-:W-:-:S02]  /*fb50*/  FADD.FTZ R2, R18, R2 ;  /* 0x0000000212027221 */ /* 0x000fc40000010000 */
[----:B------:R-:W-:Y:S01]  /*fb60*/  FADD.FTZ R0, R19, R0 ;  /* 0x0000000013007221 */ /* 0x000fe20000010000 */
[C---:B------:R-:W-:Y:S02]  /*fb70*/  HMMA.16816.F32 R88, R96.reuse, R90, R24 ;  /* 0x0000005a6058723c */ /* 0x040fe40000001818 */
[----:B------:R1:W-:Y:S04]  /*fb80*/  STL [R1+0x68], R2 ;  /* 0x0000680201007387 */ /* 0x0003e80000100800 */
[----:B------:R1:W-:Y:S02]  /*fb90*/  STL [R1+0x6c], R0 ;  /* 0x00006c0001007387 */ /* 0x0003e40000100800 */
[----:B------:R-:W-:Y:S01]  /*fba0*/  HMMA.16816.F32 R96, R96, R22, R28 ;  /* 0x000000166060723c */ /* 0x000fe2000000181c */
[----:B------:R-:W-:Y:S01]  /*fbb0*/  IADD3 R206, P0, R10, -0x100, RZ ;  /* 0xffffff000ace7810 */ /* 0x000fe20007f1e0ff */
[----:B------:R-:W-:-:S02]  /*fbc0*/  IMAD.MOV.U32 R3, RZ, RZ, R214 ;  /* 0x000000ffff037224 */ /* 0x000fc400078e00d6 */
[----:B------:R-:W-:Y:S01]  /*fbd0*/  IMAD.MOV.U32 R100, RZ, RZ, R215 ;  /* 0x000000ffff647224 */ /* 0x000fe200078e00d7 */
[----:B------:R-:W-:-:S03]  /*fbe0*/  IADD3.X R103, R11, -0x1, RZ, P0, !PT ;  /* 0xffffffff0b677810 */ /* 0x000fc600007fe4ff */
.L_x_1200:
[----:B------:R-:W-:-:S06]  /*fbf0*/  UISETP.GT.AND UP0, UPT, UR24, UR9, UPT ;  /* 0x000000091800728c */ /* 0x000fcc000bf04270 */
[----:B------:R-:W-:-:S13]  /*fc00*/  PLOP3.LUT P0, PT, PT, PT, UP0, 0x80, 0x0 ;  /* 0x000000000000781c */ /* 0x000fda0003f0f008 */
[----:B------:R-:W-:Y:S05]  /*fc10*/  @!P0 BRA `(.L_x_1204) ;  /* 0x00005f2000008947 */ /* 0x000fea0003800000 */
[----:B------:R-:W3:Y:S01]  /*fc20*/  LDL.64 R12, [R1+0x78] ;  /* 0x00007800010c7983 */ /* 0x000ee20000100a00 */
[----:B--2---:R-:W-:Y:S01]  /*fc30*/  IMAD.MOV.U32 R102, RZ, RZ, R3 ;  /* 0x000000ffff667224 */ /* 0x004fe200078e0003 */
[----:B------:R-:W-:Y:S01]  /*fc40*/  ULDC UR22, c[0x0][0x228] ;  /* 0x00008a0000167ab9 */ /* 0x000fe20000000800 */
[----:B------:R-:W-:Y:S01]  /*fc50*/  MOV R101, R100 ;  /* 0x0000006400657202 */ /* 0x000fe20000000f00 */
[----:B------:R-:W2:Y:S01]  /*fc60*/  LDL R10, [R1+0x80] ;  /* 0x00008000010a7983 */ /* 0x000ea20000100800 */
[----:B------:R-:W-:-:S03]  /*fc70*/  USHF.L.U32 UR22, UR22, 0x3, URZ ;  /* 0x0000000316167899 */ /* 0x000fc6000800063f */
[----:B------:R-:W4:Y:S01]  /*fc80*/  LDL R9, [R1+0x90] ;  /* 0x0000900001097983 */ /* 0x000f220000100800 */
[----:B------:R-:W-:Y:S02]  /*fc90*/  USHF.R.S32.HI UR4, URZ, 0x1f, UR22 ;  /* 0x0000001f3f047899 */ /* 0x000fe40008011416 */
[----:B------:R-:W-:Y:S01]  /*fca0*/  USHF.L.U32 UR23, UR22, 0x1, URZ ;  /* 0x0000000116177899 */ /* 0x000fe2000800063f */
[----:B------:R-:W4:Y:S01]  /*fcb0*/  LDL.LU R8, [R1+0xb0] ;  /* 0x0000b00001087983 */ /* 0x000f220000300800 */
[----:B------:R-:W-:-:S03]  /*fcc0*/  USHF.L.U64.HI UR22, UR22, 0x1, UR4 ;  /* 0x0000000116167899 */ /* 0x000fc60008010204 */
[----:B-1----:R-:W4:Y:S04]  /*fcd0*/  LDL.LU R0, [R1+0xc0] ;  /* 0x0000c00001007983 */ /* 0x002f280000300800 */
[----:B------:R-:W4:Y:S04]  /*fce0*/  LDL.LU.64 R6, [R1+0xa8] ;  /* 0x0000a80001067983 */ /* 0x000f280000300a00 */
[----:B------:R-:W4:Y:S04]  /*fcf0*/  LDL.LU.64 R4, [R1+0xb8] ;  /* 0x0000b80001047983 */ /* 0x000f280000300a00 */
[----:B------:R-:W4:Y:S01]  /*fd00*/  LDL.LU R2, [R1+0xa0] ;  /* 0x0000a00001027983 */ /* 0x000f220000300800 */
[----:B---3--:R-:W-:-:S02]  /*fd10*/  IMAD.MOV.U32 R14, RZ, RZ, R12 ;  /* 0x000000ffff0e7224 */ /* 0x008fc400078e000c */
[----:B--2---:R-:W-:Y:S01]  /*fd20*/  IMAD.MOV.U32 R12, RZ, RZ, R10 ;  /* 0x000000ffff0c7224 */ /* 0x004fe200078e000a */
[----:B----4-:R-:W-:Y:S01]  /*fd30*/  MOV R11, R9 ;  /* 0x00000009000b7202 */ /* 0x010fe20000000f00 */
[----:B------:R-:W-:Y:S02]  /*fd40*/  IMAD.MOV.U32 R10, RZ, RZ, R8 ;  /* 0x000000ffff0a7224 */ /* 0x000fe400078e0008 */
[----:B------:R-:W-:Y:S02]  /*fd50*/  IMAD.WIDE.U32 R8, R2, -0x326172a9, RZ ;  /* 0xcd9e8d5702087825 */ /* 0x000fe400078e00ff */
[----:B------:R-:W1:Y:S02]  /*fd60*/  LDC.U8 R2, c[0x0][0x2d8] ;  /* 0x0000b600ff027b82 */ /* 0x000e640000000000 */
[----:B------:R-:W-:Y:S01]  /*fd70*/  IMAD.MOV.U32 R3, RZ, RZ, R7 ;  /* 0x000000ffff037224 */ /* 0x000fe200078e0007 */
[----:B------:R2:W-:Y:S01]  /*fd80*/  STL.64 [R1+0x60], R8 ;  /* 0x0000600801007387 */ /* 0x0005e20000100a00 */
[----:B-1----:R-:W-:-:S02]  /*fd90*/  PRMT R2, R2, 0x7054, R2 ;  /* 0x0000705402027816 */ /* 0x002fc40000000002 */
[----:B------:R-:W-:-:S05]  /*fda0*/  MOV R2, R4 ;  /* 0x0000000400027202 */ /* 0x000fca0000000f00 */
[----:B------:R2:W-:Y:S01]  /*fdb0*/  STL.64 [R1+0x70], R2 ;  /* 0x0000700201007387 */ /* 0x0005e20000100a00 */
[----:B------:R-:W-:Y:S01]  /*fdc0*/  LOP3.LUT R240, R9, R10, RZ, 0x3c, !PT ;  /* 0x0000000a09f07212 */ /* 0x000fe200078e3cff */
[----:B------:R-:W-:Y:S01]  /*fdd0*/  IMAD.WIDE.U32 R242, R0, -0x2daee0ad, RZ ;  /* 0xd2511f5300f27825 */ /* 0x000fe200078e00ff */
[----:B------:R-:W-:Y:S02]  /*fde0*/  MOV R15, R13 ;  /* 0x0000000d000f7202 */ /* 0x000fe40000000f00 */
[----:B------:R-:W-:Y:S01]  /*fdf0*/  ISETP.GE.AND P4, PT, R14, c[0x0][0x220], PT ;  /* 0x000088000e007a0c */ /* 0x000fe20003f86270 */
[----:B------:R-:W-:Y:S01]  /*fe00*/  IMAD.WIDE.U32 R240, R240, -0x2daee0ad, RZ ;  /* 0xd2511f53f0f07825 */ /* 0x000fe200078e00ff */
[----:B------:R-:W-:Y:S02]  /*fe10*/  ISETP.GE.AND P3, PT, R12, c[0x0][0x220], PT ;  /* 0x000088000c007a0c */ /* 0x000fe40003f66270 */
[----:B------:R-:W-:Y:S01]  /*fe20*/  ISETP.GE.AND P2, PT, R11, c[0x0][0x220], PT ;  /* 0x000088000b007a0c */ /* 0x000fe20003f46270 */
[----:B------:R-:W-:Y:S05]  /*fe30*/  BRA `(.L_x_1205) ;  /* 0x000006a000007947 */ /* 0x000fea0003800000 */
.L_x_1207:
        /* <DEDUP_REMOVED lines=106> */
.L_x_1205:
        /* <DEDUP_REMOVED lines=60> */
[----:B-1----:R-:W-:Y:S02]  /*108a0*/  IADD3.X R4, R3, UR10, RZ, P6, !PT ;  /* 0x0000000a03047c10 */ /* 0x002fe4000b7fe4ff */
        /* <DEDUP_REMOVED lines=42> */
[----:B-1----:R-:W-:Y:S04]  /*10b50*/  LDSM.16.M88.4 R16, [R176+0x6800] ;  /* 0x00680000b010783b */ /* 0x002fe80000000200 */
[----:B--2---:R-:W-:Y:S04]  /*10b60*/  LDSM.16.M88.4 R24, [R176+0x7000] ;  /* 0x00700000b018783b */ /* 0x004fe80000000200 */
[----:B------:R-:W-:Y:S04]  /*10b70*/  LDSM.16.M88.4 R136, [R176+0x7800] ;  /* 0x00780000b088783b */ /* 0x000fe80000000200 */
[----:B---3--:R-:W4:Y:S04]  /*10b80*/  LDSM.16.M88.4 R8, [R176+0x6000] ;  /* 0x00600000b008783b */ /* 0x008f280000000200 */
[----:B------:R-:W0:Y:S04]  /*10b90*/  LDGDEPBAR ;  /* 0x00000000000079af */ /* 0x000e280000000000 */
[----:B------:R-:W-:Y:S04]  /*10ba0*/  LDSM.16.M88.4 R140, [R184] ;  /* 0x00000000b88c783b */ /* 0x000fe80000000200 */
[----:B------:R-:W1:Y:S04]  /*10bb0*/  LDSM.16.M88.4 R144, [R187] ;  /* 0x00000000bb90783b */ /* 0x000e680000000200 */
[----:B------:R-:W2:Y:S04]  /*10bc0*/  LDSM.16.M88.4 R148, [R198] ;  /* 0x00000000c694783b */ /* 0x000ea80000000200 */
[----:B------:R-:W3:Y:S04]  /*10bd0*/  LDSM.16.M88.4 R152, [R197] ;  /* 0x00000000c598783b */ /* 0x000ee80000000200 */
[----:B------:R-:W1:Y:S04]  /*10be0*/  LDSM.16.M88.4 R156, [R196] ;  /* 0x00000000c49c783b */ /* 0x000e680000000200 */
[----:B------:R-:W-:Y:S04]  /*10bf0*/  LDSM.16.M88.4 R160, [R186] ;  /* 0x00000000baa0783b */ /* 0x000fe80000000200 */
[----:B------:R-:W1:Y:S04]  /*10c00*/  LDSM.16.M88.4 R164, [R182+0x6000] ;  /* 0x00600000b6a4783b */ /* 0x000e680000000200 */
[----:B------:R-:W1:Y:S01]  /*10c10*/  LDSM.16.M88.4 R168, [R182+0x6800] ;  /* 0x00680000b6a8783b */ /* 0x000e620000000200 */
[C---:B----4-:R-:W-:Y:S03]  /*10c20*/  HMMA.16816.F32 R4, R32.reuse, R8, RZ ;  /* 0x000000082004723c */ /* 0x050fe600000018ff */
        /* <DEDUP_REMOVED lines=8> */
[----:B------:R-:W4:Y:S07]  /*10cb0*/  LDSM.16.M88.4 R136, [R182+0x7000] ;  /* 0x00700000b688783b */ /* 0x000f2e0000000200 */
[C---:B-1----:R-:W-:Y:S08]  /*10cc0*/  HMMA.16816.F32 R4, R140.reuse, R144, R4 ;  /* 0x000000908c04723c */ /* 0x042ff00000001804 */
[C---:B------:R-:W-:Y:S01]  /*10cd0*/  HMMA.16816.F32 R8, R140.reuse, R146, R8 ;  /* 0x000000928c08723c */ /* 0x040fe20000001808 */
[----:B------:R-:W-:Y:S07]  /*10ce0*/  LDSM.16.M88.4 R144, [R185] ;  /* 0x00000000b990783b */ /* 0x000fee0000000200 */
[C---:B--2---:R-:W-:Y:S08]  /*10cf0*/  HMMA.16816.F32 R12, R140.reuse, R148, R12 ;  /* 0x000000948c0c723c */ /* 0x044ff0000000180c */
[C---:B------:R-:W-:Y:S01]  /*10d00*/  HMMA.16816.F32 R16, R140.reuse, R150, R16 ;  /* 0x000000968c10723c */ /* 0x040fe20000001810 */
[----:B------:R-:W1:Y:S07]  /*10d10*/  LDSM.16.M88.4 R148, [R181] ;  /* 0x00000000b594783b */ /* 0x000e6e0000000200 */
[C---:B---3--:R-:W-:Y:S08]  /*10d20*/  HMMA.16816.F32 R20, R140.reuse, R152, R20 ;  /* 0x000000988c14723c */ /* 0x048ff00000001814 */
[C---:B------:R-:W-:Y:S01]  /*10d30*/  HMMA.16816.F32 R24, R140.reuse, R154, R24 ;  /* 0x0000009a8c18723c */ /* 0x040fe20000001818 */
[----:B------:R-:W2:Y:S07]  /*10d40*/  LDSM.16.M88.4 R152, [R181+0x800] ;  /* 0x00080000b598783b */ /* 0x000eae0000000200 */
[C---:B------:R-:W-:Y:S08]  /*10d50*/  HMMA.16816.F32 R28, R140.reuse, R156, R28 ;  /* 0x0000009c8c1c723c */ /* 0x040ff0000000181c */
[----:B------:R-:W-:Y:S01]  /*10d60*/  HMMA.16816.F32 R32, R140, R158, R32 ;  /* 0x0000009e8c20723c */ /* 0x000fe20000001820 */
[----:B------:R-:W3:Y:S04]  /*10d70*/  LDSM.16.M88.4 R140, [R181+0x1000] ;  /* 0x00100000b58c783b */ /* 0x000ee80000000200 */
[----:B------:R-:W1:Y:S03]  /*10d80*/  LDSM.16.M88.4 R156, [R181+0x1800] ;  /* 0x00180000b59c783b */ /* 0x000e660000000200 */
[C---:B------:R-:W-:Y:S08]  /*10d90*/  HMMA.16816.F32 R4, R160.reuse, R164, R4 ;  /* 0x000000a4a004723c */ /* 0x040ff00000001804 */
[C---:B------:R-:W-:Y:S01]  /*10da0*/  HMMA.16816.F32 R8, R160.reuse, R166, R8 ;  /* 0x000000a6a008723c */ /* 0x040fe20000001808 */
[----:B------:R-:W-:Y:S07]  /*10db0*/  LDSM.16.M88.4 R164, [R176+0x8000] ;  /* 0x00800000b0a4783b */ /* 0x000fee0000000200 */
[C---:B------:R-:W-:Y:S08]  /*10dc0*/  HMMA.16816.F32 R12, R160.reuse, R168, R12 ;  /* 0x000000a8a00c723c */ /* 0x040ff0000000180c */
[C---:B------:R-:W-:Y:S01]  /*10dd0*/  HMMA.16816.F32 R16, R160.reuse, R170, R16 ;  /* 0x000000aaa010723c */ /* 0x040fe20000001810 */
[----:B------:R-:W-:Y:S07]  /*10de0*/  LDSM.16.M88.4 R168, [R176+0x8800] ;  /* 0x00880000b0a8783b */ /* 0x000fee0000000200 */
[C---:B----4-:R-:W-:Y:S08]  /*10df0*/  HMMA.16816.F32 R20, R160.reuse, R136, R20 ;  /* 0x00000088a014723c */ /* 0x050ff00000001814 */
[C---:B------:R-:W-:Y:S01]  /*10e00*/  HMMA.16816.F32 R24, R160.reuse, R138, R24 ;  /* 0x0000008aa018723c */ /* 0x040fe20000001818 */
[----:B------:R-:W4:Y:S07]  /*10e10*/  LDSM.16.M88.4 R136, [R183+0x2000] ;  /* 0x00200000b788783b */ /* 0x000f2e0000000200 */
[C---:B------:R-:W-:Y:S08]  /*10e20*/  HMMA.16816.F32 R28, R160.reuse, R172, R28 ;  /* 0x000000aca01c723c */ /* 0x040ff0000000181c */
[----:B------:R-:W-:Y:S01]  /*10e30*/  HMMA.16816.F32 R32, R160, R174, R32 ;  /* 0x000000aea020723c */ /* 0x000fe20000001820 */
[----:B------:R-:W4:Y:S04]  /*10e40*/  LDSM.16.M88.4 R160, [R176+0x9000] ;  /* 0x00900000b0a0783b */ /* 0x000f280000000200 */
[----:B------:R-:W4:Y:S03]  /*10e50*/  LDSM.16.M88.4 R172, [R176+0x9800] ;  /* 0x00980000b0ac783b */ /* 0x000f260000000200 */
[C---:B-1----:R-:W-:Y:S08]  /*10e60*/  HMMA.16816.F32 R4, R144.reuse, R148, R4 ;  /* 0x000000949004723c */ /* 0x042ff00000001804 */
[C---:B------:R-:W-:Y:S01]  /*10e70*/  HMMA.16816.F32 R8, R144.reuse, R150, R8 ;  /* 0x000000969008723c */ /* 0x040fe20000001808 */
[----:B------:R-:W-:Y:S07]  /*10e80*/  LDSM.16.M88.4 R148, [R195] ;  /* 0x00000000c394783b */ /* 0x000fee0000000200 */
[C---:B--2---:R-:W-:Y:S08]  /*10e90*/  HMMA.16816.F32 R12, R144.reuse, R152, R12 ;  /* 0x00000098900c723c */ /* 0x044ff0000000180c */
[C---:B------:R-:W-:Y:S01]  /*10ea0*/  HMMA.16816.F32 R16, R144.reuse, R154, R16 ;  /* 0x0000009a9010723c */ /* 0x040fe20000001810 */
[----:B------:R-:W-:Y:S07]  /*10eb0*/  LDSM.16.M88.4 R152, [R194] ;  /* 0x00000000c298783b */ /* 0x000fee0000000200 */
[C---:B---3--:R-:W-:Y:S08]  /*10ec0*/  HMMA.16816.F32 R20, R144.reuse, R140, R20 ;  /* 0x0000008c9014723c */ /* 0x048ff00000001814 */
[C---:B------:R-:W-:Y:S01]  /*10ed0*/  HMMA.16816.F32 R24, R144.reuse, R142, R24 ;  /* 0x0000008e9018723c */ /* 0x040fe20000001818 */
[----:B------:R-:W1:Y:S07]  /*10ee0*/  LDSM.16.M88.4 R140, [R184+0x2000] ;  /* 0x00200000b88c783b */ /* 0x000e6e0000000200 */
[C---:B------:R-:W-:Y:S08]  /*10ef0*/  HMMA.16816.F32 R28, R144.reuse, R156, R28 ;  /* 0x0000009c901c723c */ /* 0x040ff0000000181c */
[----:B------:R-:W-:Y:S01]  /*10f00*/  HMMA.16816.F32 R32, R144, R158, R32 ;  /* 0x0000009e9020723c */ /* 0x000fe20000001820 */
[----:B------:R-:W2:Y:S04]  /*10f10*/  LDSM.16.M88.4 R144, [R193] ;  /* 0x00000000c190783b */ /* 0x000ea80000000200 */
[----:B------:R-:W3:Y:S03]  /*10f20*/  LDSM.16.M88.4 R156, [R192] ;  /* 0x00000000c09c783b */ /* 0x000ee60000000200 */
        /* <DEDUP_REMOVED lines=8> */
[----:B------:R-:W4:Y:S07]  /*10fb0*/  LDSM.16.M88.4 R160, [R186+0x2000] ;  /* 0x00200000baa0783b */ /* 0x000f2e0000000200 */
        /* <DEDUP_REMOVED lines=13> */
[C---:B---3--:R-:W-:Y:S08]  /*11090*/  HMMA.16816.F32 R28, R140.reuse, R156, R28 ;  /* 0x0000009c8c1c723c */ /* 0x048ff0000000181c */
[----:B------:R-:W-:Y:S01]  /*110a0*/  HMMA.16816.F32 R32, R140, R158, R32 ;  /* 0x0000009e8c20723c */ /* 0x000fe20000001820 */
[----:B------:R-:W2:Y:S04]  /*110b0*/  LDSM.16.M88.4 R140, [R181+0x3000] ;  /* 0x00300000b58c783b */ /* 0x000ea80000000200 */
[----:B------:R-:W3:Y:S03]  /*110c0*/  LDSM.16.M88.4 R156, [R181+0x3800] ;  /* 0x00380000b59c783b */ /* 0x000ee60000000200 */
        /* <DEDUP_REMOVED lines=22> */
[C---:B---3--:R-:W-:Y:S08]  /*11230*/  HMMA.16816.F32 R28, R144.reuse, R156, R28 ;  /* 0x0000009c901c723c */ /* 0x048ff0000000181c */
        /* <DEDUP_REMOVED lines=29> */
[C---:B----4-:R-:W-:Y:S01]  /*11410*/  HMMA.16816.F32 R4, R160.reuse, R164, R4 ;  /* 0x000000a4a004723c */ /* 0x050fe20000001804 */
        /* <DEDUP_REMOVED lines=17> */
[C---:B---3--:R-:W-:Y:S08]  /*11530*/  HMMA.16816.F32 R28, R144.reuse, R156, R28 ;  /* 0x0000009c901c723c */ /* 0x048ff0000000181c */
[----:B------:R-:W-:Y:S01]  /*11540*/  HMMA.16816.F32 R32, R144, R158, R32 ;  /* 0x0000009e9020723c */ /* 0x000fe20000001820 */
[----:B------:R-:W-:-:S07]  /*11550*/  @P0 BRA `(.L_x_1207) ;  /* 0xffffe8e000000947 */ /* 0x000fce000383ffff */
.L_x_1206:
[----:B------:R-:W2:Y:S01]  /*11560*/  S2R R2, SR_TID.X ;  /* 0x0000000000027919 */ /* 0x000ea20000002100 */
[----:B------:R-:W-:Y:S01]  /*11570*/  IMAD.U32 R0, RZ, RZ, UR8 ;  /* 0x00000008ff007e24 */ /* 0x000fe2000f8e00ff */
[----:B------:R-:W-:Y:S01]  /*11580*/  USHF.L.U32 UR26, UR8, 0x1, URZ ;  /* 0x00000001081a7899 */ /* 0x000fe2000800063f */
[----:B------:R-:W3:Y:S01]  /*11590*/  LDC.U8 R213, c[0x0][0x2d8] ;  /* 0x0000b600ffd57b82 */ /* 0x000ee20000000000 */
[----:B------:R-:W-:Y:S02]  /*115a0*/  UIADD3 UR4, UR21, -0x4498517b, URZ ;  /* 0xbb67ae8515047890 */ /* 0x000fe4000fffe03f */
[----:B------:R-:W-:Y:S02]  /*115b0*/  UIADD3 UR25, UR26, 0x1, URZ ;  /* 0x000000011a197890 */ /* 0x000fe4000fffe03f */
[----:B------:R-:W4:Y:S01]  /*115c0*/  LDL.64 R168, [R1+0x60] ;  /* 0x0000600001a87983 */ /* 0x000f220000100a00 */
[----:B------:R-:W-:Y:S02]  /*115d0*/  ULOP3.LUT UR26, UR26, UR21, URZ, 0x3c, !UPT ;  /* 0x000000151a1a7292 */ /* 0x000fe4000f8e3c3f */
[----:B------:R-:W-:Y:S02]  /*115e0*/  ULOP3.LUT UR25, UR25, UR21, URZ, 0x3c, !UPT ;  /* 0x0000001519197292 */ /* 0x000fe4000f8e3c3f */
[----:B------:R-:W-:Y:S02]  /*115f0*/  UIADD3 UR5, UR20, -0x61c88647, URZ ;  /* 0x9e3779b914057890 */ /* 0x000fe4000fffe03f */
[----:B------:R-:W-:Y:S02]  /*11600*/  UIADD3 UR24, UR20, 0x3c6ef372, URZ ;  /* 0x3c6ef37214187890 */ /* 0x000fe4000fffe03f */
[----:B------:R-:W-:Y:S01]  /*11610*/  UISETP.GT.AND UP0, UPT, UR8, UR9, UPT ;  /* 0x000000090800728c */ /* 0x000fe2000bf04270 */
[----:B--2---:R-:W-:Y:S05]  /*11620*/  IMAD.SHL.U32 R2, R2, 0x2, RZ ;  /* 0x0000000202027824 */ /* 0x004fea00078e00ff */
[----:B------:R-:W-:Y:S05]  /*11630*/  LOP3.LUT R2, R2, 0x6, RZ, 0xc0, !PT ;  /* 0x0000000602027812 */ /* 0x000fea00078ec0ff */
[----:B------:R-:W-:Y:S04]  /*11640*/  IMAD R0, R0, 0x40, R2 ;  /* 0x0000004000007824 */ /* 0x000fe800078e0202 */
[--C-:B------:R-:W-:Y:S01]  /*11650*/  IMAD.IADD R2, R200, 0x1, -R0.reuse ;  /* 0x00000001c8027824 */ /* 0x100fe200078e0a00 */
[C---:B-1----:R-:W-:Y:S01]  /*11660*/  IADD3 R136, R0.reuse, 0x8, RZ ;  /* 0x0000000800887810 */ /* 0x042fe20007ffe0ff */
[----:B------:R-:W-:Y:S01]  /*11670*/  IMAD.IADD R3, R203, 0x1, -R0 ;  /* 0x00000001cb037824 */ /* 0x000fe200078e0a00 */
[C---:B------:R-:W-:Y:S02]  /*11680*/  IADD3 R103, R0.reuse, 0x9, RZ ;  /* 0x0000000900677810 */ /* 0x040fe40007ffe0ff */
[----:B------:R-:W-:Y:S02]  /*11690*/  IABS R2, R2 ;  /* 0x0000000200027213 */ /* 0x000fe40000000000 */
[----:B------:R-:W-:Y:S02]  /*116a0*/  IABS R3, R3 ;  /* 0x0000000300037213 */ /* 0x000fe40000000000 */
[C---:B------:R-:W-:Y:S01]  /*116b0*/  IADD3 R139, R0.reuse, 0x11, RZ ;  /* 0x00000011008b7810 */ /* 0x040fe20007ffe0ff */
[----:B------:R1:W2:Y:S01]  /*116c0*/  I2F R146, R2 ;  /* 0x0000000200927306 */ /* 0x0002a20000201400 */
[C---:B------:R-:W-:Y:S02]  /*116d0*/  IADD3 R138, R0.reuse, 0x18, RZ ;  /* 0x00000018008a7810 */ /* 0x040fe40007ffe0ff */
[C---:B------:R-:W-:Y:S02]  /*116e0*/  ISETP.GE.AND P1, PT, R0.reuse, R202, PT ;  /* 0x000000ca0000720c */ /* 0x040fe40003f26270 */
[C---:B------:R-:W-:Y:S02]  /*116f0*/  ISETP.GE.AND P0, PT, R0.reuse, R201, PT ;  /* 0x000000c90000720c */ /* 0x040fe40003f06270 */
[C---:B------:R-:W-:Y:S02]  /*11700*/  ISETP.GE.OR P1, PT, R0.reuse, R205, !P1 ;  /* 0x000000cd0000720c */ /* 0x040fe40004f26670 */
[C---:B------:R-:W-:Y:S01]  /*11710*/  ISETP.GE.OR P0, PT, R0.reuse, R204, !P0 ;  /* 0x000000cc0000720c */ /* 0x040fe20004706670 */
[----:B------:R5:W3:Y:S01]  /*11720*/  I2F R145, R3 ;  /* 0x0000000300917306 */ /* 0x000ae20000201400 */
[----:B-1----:R-:W-:Y:S01]  /*11730*/  IADD3 R2, R0, 0x1, RZ ;  /* 0x0000000100027810 */ /* 0x002fe20007ffe0ff */
[----:B--2---:R-:W-:Y:S03]  /*11740*/  FFMA.FTZ R4, R146, -UR13, R4 ;  /* 0x8000000d92047c23 */ /* 0x004fe60008010004 */
[----:B------:R-:W-:Y:S01]  /*11750*/  ISETP.GE.AND P6, PT, R2, R202, PT ;  /* 0x000000ca0200720c */ /* 0x000fe20003fc6270 */
[----:B------:R-:W-:Y:S01]  /*11760*/  IMAD.IADD R100, R200, 0x1, -R2 ;  /* 0x00000001c8647824 */ /* 0x000fe200078e0a02 */
[C---:B------:R-:W-:Y:S02]  /*11770*/  ISETP.GE.AND P5, PT, R2.reuse, R201, PT ;  /* 0x000000c90200720c */ /* 0x040fe40003fa6270 */
[-C--:B------:R-:W-:Y:S02]  /*11780*/  ISETP.GE.OR P6, PT, R2, R205.reuse, !P6 ;  /* 0x000000cd0200720c */ /* 0x080fe400077c6670 */
[----:B-----5:R-:W-:Y:S01]  /*11790*/  IABS R3, R100 ;  /* 0x0000006400037213 */ /* 0x020fe20000000000 */
[----:B------:R-:W-:Y:S01]  /*117a0*/  IMAD.IADD R100, R200, 0x1, -R136 ;  /* 0x00000001c8647824 */ /* 0x000fe200078e0a88 */
[----:B------:R-:W-:Y:S01]  /*117b0*/  ISETP.GE.OR P5, PT, R2, R204, !P5 ;  /* 0x000000cc0200720c */ /* 0x000fe20006fa6670 */
[----:B---3--:R-:W-:Y:S01]  /*117c0*/  FFMA.FTZ R6, R145, -UR13, R6 ;  /* 0x8000000d91067c23 */ /* 0x008fe20008010006 */
[----:B------:R1:W2:Y:S04]  /*117d0*/  I2F R144, R3 ;  /* 0x0000000300907306 */ /* 0x0002a80000201400 */
[----:B------:R-:W-:Y:S01]  /*117e0*/  FSEL R146, R6, -INF , !P0 ;  /* 0xff80000006927808 */ /* 0x000fe20004000000 */
[----:B------:R-:W-:Y:S01]  /*117f0*/  IMAD.IADD R6, R203, 0x1, -R139 ;  /* 0x00000001cb067824 */ /* 0x000fe200078e0a8b */
[C---:B------:R-:W-:Y:S04]  /*11800*/  ISETP.GE.AND P0, PT, R103.reuse, R202, PT ;  /* 0x000000ca6700720c */ /* 0x040fe80003f06270 */
[-C--:B------:R-:W-:Y:S02]  /*11810*/  ISETP.GE.OR P0, PT, R103, R205.reuse, !P0 ;  /* 0x000000cd6700720c */ /* 0x080fe40004706670 */
[----:B-1----:R-:W-:Y:S01]  /*11820*/  IABS R3, R100 ;  /* 0x0000006400037213 */ /* 0x002fe20000000000 */
[----:B------:R-:W-:Y:S02]  /*11830*/  IMAD.IADD R100, R200, 0x1, -R103 ;  /* 0x00000001c8647824 */ /* 0x000fe400078e0a67 */
[----:B--2---:R-:W-:Y:S01]  /*11840*/  FFMA.FTZ R5, R144, -UR13, R5 ;  /* 0x8000000d90057c23 */ /* 0x004fe20008010005 */
[----:B------:R-:W-:Y:S01]  /*11850*/  FSEL R144, R4, -INF , !P1 ;  /* 0xff80000004907808 */ /* 0x000fe20004800000 */
[----:B------:R1:W2:Y:S01]  /*11860*/  I2F R143, R3 ;  /* 0x00000003008f7306 */ /* 0x0002a20000201400 */
[----:B------:R-:W-:Y:S02]  /*11870*/  IABS R100, R100 ;  /* 0x0000006400647213 */ /* 0x000fe40000000000 */
[----:B------:R-:W-:Y:S02]  /*11880*/  FSEL R145, R5, -INF , !P6 ;  /* 0xff80000005917808 */ /* 0x000fe40007000000 */
[CC--:B------:R-:W-:Y:S04]  /*11890*/  ISETP.GE.AND P1, PT, R136.reuse, R202.reuse, PT ;  /* 0x000000ca8800720c */ /* 0x0c0fe80003f26270 */
[-C--:B------:R-:W-:Y:S01]  /*118a0*/  ISETP.GE.OR P1, PT, R136, R205.reuse, !P1 ;  /* 0x000000cd8800720c */ /* 0x080fe20004f26670 */
[----:B------:R3:W5:Y:S01]  /*118b0*/  I2F R142, R100 ;  /* 0x00000064008e7306 */ /* 0x0007620000201400 */
[----:B-1----:R-:W-:Y:S01]  /*118c0*/  IADD3 R3, R0, 0x10, RZ ;  /* 0x0000001000037810 */ /* 0x002fe20007ffe0ff */
[----:B--2---:R-:W-:Y:S03]  /*118d0*/  FFMA.FTZ R8, R143, -UR13, R8 ;  /* 0x8000000d8f087c23 */ /* 0x004fe60008010008 */
[C---:B------:R-:W-:Y:S01]  /*118e0*/  ISETP.GE.AND P6, PT, R3.reuse, R202, PT ;  /* 0x000000ca0300720c */ /* 0x040fe20003fc6270 */
[--C-:B------:R-:W-:Y:S01]  /*118f0*/  IMAD.IADD R137, R200, 0x1, -R3.reuse ;  /* 0x00000001c8897824 */ /* 0x100fe200078e0a03 */
[----:B------:R-:W-:Y:S02]  /*11900*/  FSEL R152, R8, -INF , !P1 ;  /* 0xff80000008987808 */ /* 0x000fe40004800000 */
[----:B------:R-:W-:Y:S02]  /*11910*/  ISETP.GE.OR P6, PT, R3, R205, !P6 ;  /* 0x000000cd0300720c */ /* 0x000fe400077c6670 */
[----:B---3--:R-:W-:Y:S01]  /*11920*/  IABS R100, R137 ;  /* 0x0000008900647213 */ /* 0x008fe20000000000 */
[C---:B------:R-:W-:Y:S01]  /*11930*/  IMAD.IADD R137, R203.reuse, 0x1, -R2 ;  /* 0x00000001cb897824 */ /* 0x040fe200078e0a02 */
[-C--:B------:R-:W-:Y:S01]  /*11940*/  ISETP.GE.AND P1, PT, R136, R201.reuse, PT ;  /* 0x000000c98800720c */ /* 0x080fe20003f26270 */
[----:B------:R-:W-:Y:S01]  /*11950*/  IMAD.IADD R2, R203, 0x1, -R3 ;  /* 0x00000001cb027824 */ /* 0x000fe200078e0a03 */
[----:B------:R1:W2:Y:S01]  /*11960*/  I2F R141, R100 ;  /* 0x00000064008d7306 */ /* 0x0002a20000201400 */
[----:B-----5:R-:W-:Y:S01]  /*11970*/  FFMA.FTZ R9, R142, -UR13, R9 ;  /* 0x8000000d8e097c23 */ /* 0x020fe20008010009 */
[-C--:B------:R-:W-:Y:S04]  /*11980*/  ISETP.GE.OR P1, PT, R136, R204.reuse, !P1 ;  /* 0x000000cc8800720c */ /* 0x080fe80004f26670 */
[----:B------:R-:W-:Y:S02]  /*11990*/  FSEL R153, R9, -INF , !P0 ;  /* 0xff80000009997808 */ /* 0x000fe40004000000 */
[C---:B------:R-:W-:Y:S04]  /*119a0*/  ISETP.GE.AND P0, PT, R103.reuse, R201, PT ;  /* 0x000000c96700720c */ /* 0x040fe80003f06270 */
[-C--:B------:R-:W-:Y:S02]  /*119b0*/  ISETP.GE.OR P0, PT, R103, R204.reuse, !P0 ;  /* 0x000000cc6700720c */ /* 0x080fe40004706670 */
[----:B-1----:R-:W-:Y:S01]  /*119c0*/  IABS R100, R137 ;  /* 0x0000008900647213 */ /* 0x002fe20000000000 */
[----:B------:R-:W-:Y:S02]  /*119d0*/  IMAD.IADD R137, R200, 0x1, -R139 ;  /* 0x00000001c8897824 */ /* 0x000fe400078e0a8b */
[----:B--2---:R-:W-:Y:S01]  /*119e0*/  FFMA.FTZ R12, R141, -UR13, R12 ;  /* 0x8000000d8d0c7c23 */ /* 0x004fe2000801000c */
[----:B------:R1:W2:Y:S04]  /*119f0*/  I2F R150, R100 ;  /* 0x0000006400967306 */ /* 0x0002a80000201400 */
[----:B------:R-:W-:Y:S02]  /*11a00*/  FSEL R154, R12, -INF , !P6 ;  /* 0xff8000000c9a7808 */ /* 0x000fe40007000000 */
[C---:B------:R-:W-:Y:S04]  /*11a10*/  ISETP.GE.AND P6, PT, R3.reuse, R201, PT ;  /* 0x000000c90300720c */ /* 0x040fe80003fc6270 */
[----:B------:R-:W-:Y:S01]  /*11a20*/  ISETP.GE.OR P6, PT, R3, R204, !P6 ;  /* 0x000000cc0300720c */ /* 0x000fe200077c6670 */
[C---:B------:R-:W-:Y:S05]  /*11a30*/  IMAD.IADD R3, R203.reuse, 0x1, -R138 ;  /* 0x00000001cb037824 */ /* 0x040fea00078e0a8a */
[----:B------:R-:W-:Y:S02]  /*11a40*/  IABS R3, R3 ;  /* 0x0000000300037213 */ /* 0x000fe40000000000 */
[----:B-1----:R-:W-:Y:S01]  /*11a50*/  IABS R100, R137 ;  /* 0x0000008900647213 */ /* 0x002fe20000000000 */
[----:B------:R-:W-:Y:S02]  /*11a60*/  IMAD.IADD R137, R203, 0x1, -R136 ;  /* 0x00000001cb897824 */ /* 0x000fe400078e0a88 */
[----:B--2---:R-:W-:Y:S01]  /*11a70*/  FFMA.FTZ R7, R150, -UR13, R7 ;  /* 0x8000000d96077c23 */ /* 0x004fe20008010007 */
[----:B------:R1:W2:Y:S04]  /*11a80*/  I2F R149, R100 ;  /* 0x0000006400957306 */ /* 0x0002a80000201400 */
[----:B------:R-:W-:Y:S02]  /*11a90*/  FSEL R136, R7, -INF , !P5 ;  /* 0xff80000007887808 */ /* 0x000fe40006800000 */
[CC--:B------:R-:W-:Y:S04]  /*11aa0*/  ISETP.GE.AND P5, PT, R139.reuse, R202.reuse, PT ;  /* 0x000000ca8b00720c */ /* 0x0c0fe80003fa6270 */
[----:B------:R-:W-:Y:S02]  /*11ab0*/  ISETP.GE.OR P5, PT, R139, R205, !P5 ;  /* 0x000000cd8b00720c */ /* 0x000fe40006fa6670 */
[----:B-1----:R-:W-:Y:S01]  /*11ac0*/  IABS R100, R137 ;  /* 0x0000008900647213 */ /* 0x002fe20000000000 */
[----:B------:R-:W-:Y:S02]  /*11ad0*/  IMAD.IADD R137, R200, 0x1, -R138 ;  /* 0x00000001c8897824 */ /* 0x000fe400078e0a8a */
[----:B--2---:R-:W-:Y:S01]  /*11ae0*/  FFMA.FTZ R13, R149, -UR13, R13 ;  /* 0x8000000d950d7c23 */ /* 0x004fe2000801000d */
[----:B------:R1:W2:Y:S04]  /*11af0*/  I2F R148, R100 ;  /* 0x0000006400947306 */ /* 0x0002a80000201400 */
[----:B------:R-:W-:Y:S02]  /*11b00*/  FSEL R149, R13, -INF , !P5 ;  /* 0xff8000000d957808 */ /* 0x000fe40006800000 */
[C---:B------:R-:W-:Y:S04]  /*11b10*/  ISETP.GE.AND P5, PT, R138.reuse, R202, PT ;  /* 0x000000ca8a00720c */ /* 0x040fe80003fa6270 */
[----:B------:R-:W-:Y:S02]  /*11b20*/  ISETP.GE.OR P5, PT, R138, R205, !P5 ;  /* 0x000000cd8a00720c */ /* 0x000fe40006fa6670 */
[----:B-1----:R-:W-:Y:S01]  /*11b30*/  IABS R100, R137 ;  /* 0x0000008900647213 */ /* 0x002fe20000000000 */
[----:B------:R-:W-:Y:S02]  /*11b40*/  IMAD.IADD R137, R203, 0x1, -R103 ;  /* 0x00000001cb897824 */ /* 0x000fe400078e0a67 */
[----:B--2---:R-:W-:Y:S01]  /*11b50*/  FFMA.FTZ R10, R148, -UR13, R10 ;  /* 0x8000000d940a7c23 */ /* 0x004fe2000801000a */
[----:B------:R1:W2:Y:S02]  /*11b60*/  I2F R151, R100 ;  /* 0x0000006400977306 */ /* 0x0002a40000201400 */
[----:B-1----:R-:W-:Y:S01]  /*11b70*/  IABS R100, R137 ;  /* 0x0000008900647213 */ /* 0x002fe20000000000 */
[----:B--2---:R-:W-:Y:S01]  /*11b80*/  FFMA.FTZ R16, R151, -UR13, R16 ;  /* 0x8000000d97107c23 */ /* 0x004fe20008010010 */
[----:B------:R-:W-:Y:S06]  /*11b90*/  IADD3 R137, R0, 0x19, RZ ;  /* 0x0000001900897810 */ /* 0x000fec0007ffe0ff */
[----:B------:R1:W2:Y:S01]  /*11ba0*/  I2F R147, R100 ;  /* 0x0000006400937306 */ /* 0x0002a20000201400 */
[----:B------:R-:W-:Y:S01]  /*11bb0*/  FSEL R155, R16, -INF , !P5 ;  /* 0xff800000109b7808 */ /* 0x000fe20006800000 */
[----:B------:R-:W-:Y:S01]  /*11bc0*/  IMAD.IADD R140, R200, 0x1, -R137 ;  /* 0x00000001c88c7824 */ /* 0x000fe200078e0a89 */
[CC--:B------:R-:W-:Y:S04]  /*11bd0*/  ISETP.GE.AND P5, PT, R139.reuse, R201.reuse, PT ;  /* 0x000000c98b00720c */ /* 0x0c0fe80003fa6270 */
[----:B------:R-:W-:Y:S02]  /*11be0*/  ISETP.GE.OR P5, PT, R139, R204, !P5 ;  /* 0x000000cc8b00720c */ /* 0x000fe40006fa6670 */
[----:B-1----:R-:W-:Y:S01]  /*11bf0*/  IABS R100, R140 ;  /* 0x0000008c00647213 */ /* 0x002fe20000000000 */
[----:B--2---:R-:W-:Y:S01]  /*11c00*/  FFMA.FTZ R11, R147, -UR13, R11 ;  /* 0x8000000d930b7c23 */ /* 0x004fe2000801000b */
[----:B------:R-:W-:Y:S02]  /*11c10*/  IABS R140, R2 ;  /* 0x00000002008c7213 */ /* 0x000fe40000000000 */
[----:B------:R-:W-:Y:S01]  /*11c20*/  IADD3 R2, R0, 0x20, RZ ;  /* 0x0000002000027810 */ /* 0x000fe20007ffe0ff */
[----:B------:R1:W2:Y:S01]  /*11c30*/  I2F R142, R100 ;  /* 0x00000064008e7306 */ /* 0x0002a20000201400 */
[----:B------:R-:W-:Y:S02]  /*11c40*/  FSEL R148, R11, -INF , !P0 ;  /* 0xff8000000b947808 */ /* 0x000fe40004000000 */
[----:B------:R-:W-:Y:S01]  /*11c50*/  ISETP.GE.AND P0, PT, R138, R201, PT ;  /* 0x000000c98a00720c */ /* 0x000fe20003f06270 */
[----:B------:R-:W-:Y:S03]  /*11c60*/  IMAD.IADD R141, R200, 0x1, -R2 ;  /* 0x00000001c88d7824 */ /* 0x000fe600078e0a02 */
[----:B------:R-:W-:Y:S02]  /*11c70*/  ISETP.GE.OR P0, PT, R138, R204, !P0 ;  /* 0x000000cc8a00720c */ /* 0x000fe40004706670 */
[----:B------:R-:W-:Y:S01]  /*11c80*/  IABS R4, R141 ;  /* 0x0000008d00047213 */ /* 0x000fe20000000000 */
[----:B------:R-:W3:Y:S10]  /*11c90*/  I2F R143, R140 ;  /* 0x0000008c008f7306 */ /* 0x000ef40000201400 */
[----:B------:R5:W4:Y:S01]  /*11ca0*/  I2F R141, R4 ;  /* 0x00000004008d7306 */ /* 0x000b220000201400 */
[----:B-1----:R-:W-:Y:S01]  /*11cb0*/  IADD3 R100, R0, 0x21, RZ ;  /* 0x0000002100647810 */ /* 0x002fe20007ffe0ff */
[----:B--2---:R-:W-:Y:S01]  /*11cc0*/  FFMA.FTZ R17, R142, -UR13, R17 ;  /* 0x8000000d8e117c23 */ /* 0x004fe20008010011 */
[----:B------:R-:W-:Y:S02]  /*11cd0*/  FSEL R142, R10, -INF , !P1 ;  /* 0xff8000000a8e7808 */ /* 0x000fe40004800000 */
[C---:B------:R-:W-:Y:S01]  /*11ce0*/  ISETP.GE.AND P1, PT, R137.reuse, R202, PT ;  /* 0x000000ca8900720c */ /* 0x040fe20003f26270 */
[----:B------:R-:W-:Y:S03]  /*11cf0*/  IMAD.IADD R5, R200, 0x1, -R100 ;  /* 0x00000001c8057824 */ /* 0x000fe600078e0a64 */
[----:B------:R-:W-:Y:S01]  /*11d00*/  ISETP.GE.OR P1, PT, R137, R205, !P1 ;  /* 0x000000cd8900720c */ /* 0x000fe20004f26670 */
[----:B---3--:R-:W-:Y:S03]  /*11d10*/  FFMA.FTZ R14, R143, -UR13, R14 ;  /* 0x8000000d8f0e7c23 */ /* 0x008fe6000801000e */
[----:B------:R-:W-:Y:S02]  /*11d20*/  FSEL R150, R17, -INF , !P1 ;  /* 0xff80000011967808 */ /* 0x000fe40004800000 */
[C---:B------:R-:W-:Y:S02]  /*11d30*/  ISETP.GE.AND P1, PT, R137.reuse, R201, PT ;  /* 0x000000c98900720c */ /* 0x040fe40003f26270 */
[----:B------:R-:W-:Y:S02]  /*11d40*/  FSEL R138, R14, -INF , !P6 ;  /* 0xff8000000e8a7808 */ /* 0x000fe40007000000 */
[----:B------:R-:W-:Y:S02]  /*11d50*/  ISETP.GE.OR P1, PT, R137, R204, !P1 ;  /* 0x000000cc8900720c */ /* 0x000fe40004f26670 */
[----:B-----5:R-:W-:Y:S01]  /*11d60*/  IABS R4, R6 ;  /* 0x0000000600047213 */ /* 0x020fe20000000000 */
[----:B----4-:R-:W-:Y:S01]  /*11d70*/  FFMA.FTZ R20, R141, -UR13, R20 ;  /* 0x8000000d8d147c23 */ /* 0x010fe20008010014 */
[----:B------:R-:W-:Y:S02]  /*11d80*/  IADD3 R6, R0, 0x28, RZ ;  /* 0x0000002800067810 */ /* 0x000fe40007ffe0ff */
[CC--:B------:R-:W-:Y:S01]  /*11d90*/  ISETP.GE.AND P6, PT, R2.reuse, R202.reuse, PT ;  /* 0x000000ca0200720c */ /* 0x0c0fe20003fc6270 */
[----:B------:R1:W2:Y:S03]  /*11da0*/  I2F R140, R4 ;  /* 0x00000004008c7306 */ /* 0x0002a60000201400 */
[----:B------:R-:W-:Y:S02]  /*11db0*/  ISETP.GE.OR P6, PT, R2, R205, !P6 ;  /* 0x000000cd0200720c */ /* 0x000fe400077c6670 */
[----:B-1----:R-:W-:Y:S01]  /*11dc0*/  IABS R4, R5 ;  /* 0x0000000500047213 */ /* 0x002fe20000000000 */
[----:B--2---:R-:W-:Y:S01]  /*11dd0*/  FFMA.FTZ R15, R140, -UR13, R15 ;  /* 0x8000000d8c0f7c23 */ /* 0x004fe2000801000f */
[----:B------:R-:W-:Y:S02]  /*11de0*/  IADD3 R5, R0, 0x29, RZ ;  /* 0x0000002900057810 */ /* 0x000fe40007ffe0ff */
[----:B------:R-:W-:Y:S01]  /*11df0*/  FSEL R140, R20, -INF , !P6 ;  /* 0xff800000148c7808 */ /* 0x000fe20007000000 */
[----:B------:R1:W2:Y:S01]  /*11e00*/  I2F R12, R4 ;  /* 0x00000004000c7306 */ /* 0x0002a20000201400 */
[C---:B------:R-:W-:Y:S04]  /*11e10*/  ISETP.GE.AND P6, PT, R100.reuse, R202, PT ;  /* 0x000000ca6400720c */ /* 0x040fe80003fc6270 */
[----:B------:R-:W-:Y:S01]  /*11e20*/  ISETP.GE.OR P6, PT, R100, R205, !P6 ;  /* 0x000000cd6400720c */ /* 0x000fe200077c6670 */
[----:B-1----:R-:W-:Y:S02]  /*11e30*/  IMAD.MOV.U32 R4, RZ, RZ, R3 ;  /* 0x000000ffff047224 */ /* 0x002fe400078e0003 */
[----:B------:R-:W-:Y:S02]  /*11e40*/  IMAD.IADD R3, R200, 0x1, -R6 ;  /* 0x00000001c8037824 */ /* 0x000fe400078e0a06 */
[----:B------:R1:W3:Y:S01]  /*11e50*/  I2F R103, R4 ;  /* 0x0000000400677306 */ /* 0x0002e20000201400 */
[----:B--2---:R-:W-:Y:S02]  /*11e60*/  FFMA.FTZ R21, R12, -UR13, R21 ;  /* 0x8000000d0c157c23 */ /* 0x004fe40008010015 */
[----:B------:R-:W-:Y:S03]  /*11e70*/  IABS R3, R3 ;  /* 0x0000000300037213 */ /* 0x000fe60000000000 */
[----:B------:R-:W-:Y:S02]  /*11e80*/  FSEL R139, R21, -INF , !P6 ;  /* 0xff800000158b7808 */ /* 0x000fe40007000000 */
[CC--:B------:R-:W-:Y:S02]  /*11e90*/  ISETP.GE.AND P6, PT, R100.reuse, R201.reuse, PT ;  /* 0x000000c96400720c */ /* 0x0c0fe40003fc6270 */
[----:B------:R-:W2:Y:S02]  /*11ea0*/  I2F R13, R3 ;  /* 0x00000003000d7306 */ /* 0x000ea40000201400 */
[-C--:B------:R-:W-:Y:S01]  /*11eb0*/  ISETP.GE.OR P6, PT, R100, R204.reuse, !P6 ;  /* 0x000000cc6400720c */ /* 0x080fe200077c6670 */
[----:B-1----:R-:W-:Y:S01]  /*11ec0*/  IMAD.IADD R4, R203, 0x1, -R137 ;  /* 0x00000001cb047824 */ /* 0x002fe200078e0a89 */
[----:B------:R-:W-:Y:S01]  /*11ed0*/  FSEL R137, R15, -INF , !P5 ;  /* 0xff8000000f897808 */ /* 0x000fe20006800000 */
[----:B---3--:R-:W-:Y:S01]  /*11ee0*/  FFMA.FTZ R18, R103, -UR13, R18 ;  /* 0x8000000d67127c23 */ /* 0x008fe20008010012 */
[C---:B------:R-:W-:Y:S04]  /*11ef0*/  ISETP.GE.AND P5, PT, R2.reuse, R201, PT ;  /* 0x000000c90200720c */ /* 0x040fe80003fa6270 */
[----:B------:R-:W-:Y:S02]  /*11f00*/  ISETP.GE.OR P5, PT, R2, R204, !P5 ;  /* 0x000000cc0200720c */ /* 0x000fe40006fa6670 */
[----:B------:R-:W-:Y:S01]  /*11f10*/  FSEL R21, R18, -INF , !P0 ;  /* 0xff80000012157808 */ /* 0x000fe20004000000 */
[----:B--2---:R-:W-:Y:S01]  /*11f20*/  FFMA.FTZ R24, R13, -UR13, R24 ;  /* 0x8000000d0d187c23 */ /* 0x004fe20008010018 */
[----:B------:R-:W-:Y:S01]  /*11f30*/  IABS R3, R4 ;  /* 0x0000000400037213 */ /* 0x000fe20000000000 */
[----:B------:R-:W-:Y:S01]  /*11f40*/  IMAD.IADD R4, R200, 0x1, -R5 ;  /* 0x00000001c8047824 */ /* 0x000fe200078e0a05 */
[CC--:B------:R-:W-:Y:S02]  /*11f50*/  ISETP.GE.AND P0, PT, R6.reuse, R202.reuse, PT ;  /* 0x000000ca0600720c */ /* 0x0c0fe40003f06270 */
[----:B------:R1:W2:Y:S02]  /*11f60*/  I2F R10, R3 ;  /* 0x00000003000a7306 */ /* 0x0002a40000201400 */
[-C--:B------:R-:W-:Y:S04]  /*11f70*/  ISETP.GE.OR P0, PT, R6, R205.reuse, !P0 ;  /* 0x000000cd0600720c */ /* 0x080fe80004706670 */
[----:B------:R-:W-:Y:S02]  /*11f80*/  FSEL R24, R24, -INF , !P0 ;  /* 0xff80000018187808 */ /* 0x000fe40004000000 */
[C---:B------:R-:W-:Y:S04]  /*11f90*/  ISETP.GE.AND P0, PT, R5.reuse, R202, PT ;  /* 0x000000ca0500720c */ /* 0x040fe80003f06270 */
[----:B------:R-:W-:Y:S02]  /*11fa0*/  ISETP.GE.OR P0, PT, R5, R205, !P0 ;  /* 0x000000cd0500720c */ /* 0x000fe40004706670 */
        /* <DEDUP_REMOVED lines=8> */
[----:B--2---:R-:W-:Y:S01]  /*12030*/  FFMA.FTZ R25, R8, -UR13, R25 ;  /* 0x8000000d08197c23 */ /* 0x004fe20008010019 */
[----:B------:R-:W-:Y:S03]  /*12040*/  IADD3 R4, R0, 0x30, RZ ;  /* 0x0000003000047810 */ /* 0x000fe60007ffe0ff */
[----:B------:R-:W-:Y:S01]  /*12050*/  IMAD.MOV.U32 R7, RZ, RZ, R3 ;  /* 0x000000ffff077224 */ /* 0x000fe200078e0003 */
[----:B------:R-:W-:Y:S01]  /*12060*/  FSEL R25, R25, -INF , !P0 ;  /* 0xff80000019197808 */ /* 0x000fe20004000000 */
[----:B------:R-:W-:Y:S01]  /*12070*/  IMAD.IADD R3, R200, 0x1, -R4 ;  /* 0x00000001c8037824 */ /* 0x000fe200078e0a04 */
[C---:B------:R-:W-:Y:S01]  /*12080*/  ISETP.GE.AND P0, PT, R5.reuse, R201, PT ;  /* 0x000000c90500720c */ /* 0x040fe20003f06270 */
[----:B------:R1:W2:Y:S03]  /*12090*/  I2F R9, R7 ;  /* 0x0000000700097306 */ /* 0x0002a60000201400 */
[----:B------:R-:W-:Y:S02]  /*120a0*/  IABS R3, R3 ;  /* 0x0000000300037213 */ /* 0x000fe40000000000 */
[----:B------:R-:W-:Y:S05]  /*120b0*/  ISETP.GE.OR P0, PT, R5, R204, !P0 ;  /* 0x000000cc0500720c */ /* 0x000fea0004706670 */
[----:B------:R3:W4:Y:S01]  /*120c0*/  I2F R12, R3 ;  /* 0x00000003000c7306 */ /* 0x0007220000201400 */
[----:B-1----:R-:W-:Y:S02]  /*120d0*/  IMAD.IADD R7, R203, 0x1, -R100 ;  /* 0x00000001cb077824 */ /* 0x002fe400078e0a64 */
[----:B--2---:R-:W-:Y:S03]  /*120e0*/  FFMA.FTZ R22, R9, -UR13, R22 ;  /* 0x8000000d09167c23 */ /* 0x004fe60008010016 */
[----:B------:R-:W-:Y:S02]  /*120f0*/  IABS R7, R7 ;  /* 0x0000000700077213 */ /* 0x000fe40000000000 */
[----:B------:R-:W-:Y:S02]  /*12100*/  FSEL R22, R22, -INF , !P5 ;  /* 0xff80000016167808 */ /* 0x000fe40006800000 */
[-C--:B------:R-:W-:Y:S01]  /*12110*/  ISETP.GE.AND P5, PT, R4, R202.reuse, PT ;  /* 0x000000ca0400720c */ /* 0x080fe20003fa6270 */
[----:B------:R-:W-:Y:S01]  /*12120*/  IMAD.MOV.U32 R2, RZ, RZ, R7 ;  /* 0x000000ffff027224 */ /* 0x000fe200078e0007 */
[----:B---3--:R-:W-:Y:S01]  /*12130*/  IADD3 R3, R0, 0x31, RZ ;  /* 0x0000003100037810 */ /* 0x008fe20007ffe0ff */
[----:B----4-:R-:W-:Y:S01]  /*12140*/  FFMA.FTZ R28, R12, -UR13, R28 ;  /* 0x8000000d0c1c7c23 */ /* 0x010fe2000801001c */
[-C--:B------:R-:W-:Y:S01]  /*12150*/  ISETP.GE.OR P5, PT, R4, R205.reuse, !P5 ;  /* 0x000000cd0400720c */ /* 0x080fe20006fa6670 */
[----:B------:R1:W2:Y:S02]  /*12160*/  I2F R11, R2 ;  /* 0x00000002000b7306 */ /* 0x0002a40000201400 */
[----:B------:R-:W-:Y:S01]  /*12170*/  IMAD.IADD R7, R200, 0x1, -R3 ;  /* 0x00000001c8077824 */ /* 0x000fe200078e0a03 */
[----:B------:R-:W-:Y:S02]  /*12180*/  FSEL R28, R28, -INF , !P5 ;  /* 0xff8000001c1c7808 */ /* 0x000fe40006800000 */
[C---:B------:R-:W-:Y:S04]  /*12190*/  ISETP.GE.AND P5, PT, R3.reuse, R202, PT ;  /* 0x000000ca0300720c */ /* 0x040fe80003fa6270 */
[----:B------:R-:W-:Y:S02]  /*121a0*/  ISETP.GE.OR P5, PT, R3, R205, !P5 ;  /* 0x000000cd0300720c */ /* 0x000fe40006fa6670 */
[----:B-1----:R-:W-:Y:S01]  /*121b0*/  IABS R2, R7 ;  /* 0x0000000700027213 */ /* 0x002fe20000000000 */
[----:B------:R-:W-:Y:S02]  /*121c0*/  IMAD.IADD R7, R203, 0x1, -R6 ;  /* 0x00000001cb077824 */ /* 0x000fe400078e0a06 */
[----:B--2---:R-:W-:Y:S01]  /*121d0*/  FFMA.FTZ R23, R11, -UR13, R23 ;  /* 0x8000000d0b177c23 */ /* 0x004fe20008010017 */
[----:B------:R1:W2:Y:S02]  /*121e0*/  I2F R10, R2 ;  /* 0x00000002000a7306 */ /* 0x0002a40000201400 */
[----:B------:R-:W-:Y:S02]  /*121f0*/  IABS R7, R7 ;  /* 0x0000000700077213 */ /* 0x000fe40000000000 */
[----:B------:R-:W-:Y:S02]  /*12200*/  FSEL R23, R23, -INF , !P6 ;  /* 0xff80000017177808 */ /* 0x000fe40007000000 */
[CC--:B------:R-:W-:Y:S04]  /*12210*/  ISETP.GE.AND P6, PT, R4.reuse, R201.reuse, PT ;  /* 0x000000c90400720c */ /* 0x0c0fe80003fc6270 */
[----:B------:R3:W4:Y:S01]  /*12220*/  I2F R9, R7 ;  /* 0x0000000700097306 */ /* 0x0007220000201400 */
[----:B------:R-:W-:Y:S01]  /*12230*/  ISETP.GE.OR P6, PT, R4, R204, !P6 ;  /* 0x000000cc0400720c */ /* 0x000fe200077c6670 */
[----:B------:R-:W-:Y:S01]  /*12240*/  IMAD.IADD R4, R203, 0x1, -R4 ;  /* 0x00000001cb047824 */ /* 0x000fe200078e0a04 */
[----:B-1----:R-:W-:Y:S01]  /*12250*/  IADD3 R2, R0, 0x38, RZ ;  /* 0x0000003800027810 */ /* 0x002fe20007ffe0ff */
[----:B--2---:R-:W-:Y:S01]  /*12260*/  FFMA.FTZ R29, R10, -UR13, R29 ;  /* 0x8000000d0a1d7c23 */ /* 0x004fe2000801001d */
[----:B------:R-:W-:Y:S03]  /*12270*/  IADD3 R0, R0, 0x39, RZ ;  /* 0x0000003900007810 */ /* 0x000fe60007ffe0ff */
[C---:B------:R-:W-:Y:S01]  /*12280*/  IMAD.IADD R8, R200.reuse, 0x1, -R2 ;  /* 0x00000001c8087824 */ /* 0x040fe200078e0a02 */
[----:B------:R-:W-:Y:S02]  /*12290*/  FSEL R29, R29, -INF , !P5 ;  /* 0xff8000001d1d7808 */ /* 0x000fe40006800000 */
[----:B------:R-:W-:Y:S02]  /*122a0*/  ISETP.GE.AND P5, PT, R3, R201, PT ;  /* 0x000000c90300720c */ /* 0x000fe40003fa6270 */
[----:B---3--:R-:W-:Y:S01]  /*122b0*/  IABS R7, R8 ;  /* 0x0000000800077213 */ /* 0x008fe20000000000 */
[----:B------:R-:W-:Y:S01]  /*122c0*/  IMAD.IADD R8, R203, 0x1, -R5 ;  /* 0x00000001cb087824 */ /* 0x000fe200078e0a05 */
[----:B------:R-:W-:Y:S01]  /*122d0*/  ISETP.GE.OR P5, PT, R3, R204, !P5 ;  /* 0x000000cc0300720c */ /* 0x000fe20006fa6670 */
[----:B------:R-:W-:Y:S02]  /*122e0*/  IMAD.IADD R5, R200, 0x1, -R0 ;  /* 0x00000001c8057824 */ /* 0x000fe400078e0a00 */
[----:B----4-:R-:W-:Y:S01]  /*122f0*/  FFMA.FTZ R26, R9, -UR13, R26 ;  /* 0x8000000d091a7c23 */ /* 0x010fe2000801001a */
[----:B------:R-:W-:Y:S01]  /*12300*/  IABS R6, R8 ;  /* 0x0000000800067213 */ /* 0x000fe20000000000 */
[----:B------:R-:W1:Y:S01]  /*12310*/  I2F R7, R7 ;  /* 0x0000000700077306 */ /* 0x000e620000201400 */
[----:B------:R-:W-:Y:S02]  /*12320*/  IABS R5, R5 ;  /* 0x0000000500057213 */ /* 0x000fe40000000000 */
[----:B------:R-:W-:Y:S02]  /*12330*/  FSEL R212, R26, -INF , !P1 ;  /* 0xff8000001ad47808 */ /* 0x000fe40004800000 */
[C---:B------:R-:W-:Y:S01]  /*12340*/  ISETP.GE.AND P1, PT, R2.reuse, R202, PT ;  /* 0x000000ca0200720c */ /* 0x040fe20003f26270 */
[----:B------:R2:W3:Y:S03]  /*12350*/  LDL.S16 R26, [R1] ;  /* 0x00000000011a7983 */ /* 0x0004e60000100600 */
[----:B------:R-:W-:Y:S01]  /*12360*/  ISETP.GE.OR P1, PT, R2, R205, !P1 ;  /* 0x000000cd0200720c */ /* 0x000fe20004f26670 */
[----:B------:R4:W5:Y:S10]  /*12370*/  I2F R11, R6 ;  /* 0x00000006000b7306 */ /* 0x0009740000201400 */
[----:B------:R2:W2:Y:S01]  /*12380*/  I2F R8, R5 ;  /* 0x0000000500087306 */ /* 0x0004a20000201400 */
[----:B-1----:R-:W-:Y:S05]  /*12390*/  FFMA.FTZ R32, R7, -UR13, R32 ;  /* 0x8000000d07207c23 */ /* 0x002fea0008010020 */
[----:B------:R-:W-:Y:S02]  /*123a0*/  FSEL R32, R32, -INF , !P1 ;  /* 0xff80000020207808 */ /* 0x000fe40004800000 */
[----:B------:R-:W-:Y:S02]  /*123b0*/  ISETP.GE.AND P1, PT, R2, R201, PT ;  /* 0x000000c90200720c */ /* 0x000fe40003f26270 */
[----:B----4-:R-:W-:Y:S01]  /*123c0*/  IABS R6, R4 ;  /* 0x0000000400067213 */ /* 0x010fe20000000000 */
[----:B-----5:R-:W-:Y:S01]  /*123d0*/  FFMA.FTZ R27, R11, -UR13, R27 ;  /* 0x8000000d0b1b7c23 */ /* 0x020fe2000801001b */
[----:B------:R-:W-:Y:S02]  /*123e0*/  FMNMX.FTZ R4, R144, R101, !PT ;  /* 0x0000006590047209 */ /* 0x000fe40007810000 */
[----:B------:R1:W4:Y:S01]  /*123f0*/  I2F R9, R6 ;  /* 0x0000000600097306 */ /* 0x0003220000201400 */
[----:B------:R-:W-:Y:S02]  /*12400*/  ISETP.GE.OR P1, PT, R2, R204, !P1 ;  /* 0x000000cc0200720c */ /* 0x000fe40004f26670 */
[----:B------:R-:W-:Y:S02]  /*12410*/  FMNMX.FTZ R4, R145, R4, !PT ;  /* 0x0000000491047209 */ /* 0x000fe40007810000 */
[----:B------:R-:W-:Y:S01]  /*12420*/  FSEL R210, R27, -INF , !P0 ;  /* 0xff8000001bd27808 */ /* 0x000fe20004000000 */
[----:B--2---:R-:W-:Y:S01]  /*12430*/  IMAD.IADD R5, R203, 0x1, -R3 ;  /* 0x00000001cb057824 */ /* 0x004fe200078e0a03 */
[----:B------:R-:W-:Y:S01]  /*12440*/  FMNMX.FTZ R3, R152, R4, !PT ;  /* 0x0000000498037209 */ /* 0x000fe20007810000 */
[----:B------:R2:W5:Y:S01]  /*12450*/  LDL.S16 R27, [R1+0x4] ;  /* 0x00000400011b7983 */ /* 0x0005620000100600 */
[----:B------:R-:W-:Y:S01]  /*12460*/  ISETP.GE.AND P0, PT, R0, R202, PT ;  /* 0x000000ca0000720c */ /* 0x000fe20003f06270 */
[----:B------:R-:W-:Y:S01]  /*12470*/  FFMA.FTZ R33, R8, -UR13, R33 ;  /* 0x8000000d08217c23 */ /* 0x000fe20008010021 */
[----:B------:R-:W-:Y:S02]  /*12480*/  FMNMX.FTZ R4, R153, R3, !PT ;  /* 0x0000000399047209 */ /* 0x000fe40007810000 */
[----:B------:R-:W-:Y:S02]  /*12490*/  FMNMX.FTZ R3, R146, R102, !PT ;  /* 0x0000006692037209 */ /* 0x000fe40007810000 */
[----:B------:R-:W-:Y:S02]  /*124a0*/  IABS R7, R5 ;  /* 0x0000000500077213 */ /* 0x000fe40000000000 */
[----:B------:R-:W-:Y:S02]  /*124b0*/  FMNMX.FTZ R5, R154, R4, !PT ;  /* 0x000000049a057209 */ /* 0x000fe40007810000 */
[----:B------:R-:W-:Y:S02]  /*124c0*/  FMNMX.FTZ R4, R136, R3, !PT ;  /* 0x0000000388047209 */ /* 0x000fe40007810000 */
[----:B------:R-:W-:Y:S01]  /*124d0*/  FMNMX.FTZ R5, R149, R5, !PT ;  /* 0x0000000595057209 */ /* 0x000fe20007810000 */
[----:B------:R-:W2:Y:S01]  /*124e0*/  I2F R7, R7 ;  /* 0x0000000700077306 */ /* 0x000ea20000201400 */
[----:B------:R-:W-:Y:S01]  /*124f0*/  FMNMX.FTZ R4, R142, R4, !PT ;  /* 0x000000048e047209 */ /* 0x000fe20007810000 */
[----:B-1----:R-:W-:Y:S01]  /*12500*/  IMAD.IADD R6, R203, 0x1, -R2 ;  /* 0x00000001cb067824 */ /* 0x002fe200078e0a02 */
[----:B------:R-:W-:Y:S01]  /*12510*/  FMNMX.FTZ R5, R155, R5, !PT ;  /* 0x000000059b057209 */ /* 0x000fe20007810000 */
[----:B----4-:R-:W-:Y:S01]  /*12520*/  FFMA.FTZ R30, R9, -UR13, R30 ;  /* 0x8000000d091e7c23 */ /* 0x010fe2000801001e */
[----:B------:R-:W-:Y:S02]  /*12530*/  FMNMX.FTZ R4, R148, R4, !PT ;  /* 0x0000000494047209 */ /* 0x000fe40007810000 */
[----:B------:R-:W-:Y:S02]  /*12540*/  IABS R3, R6 ;  /* 0x0000000600037213 */ /* 0x000fe40000000000 */
[----:B------:R-:W-:Y:S01]  /*12550*/  FMNMX.FTZ R100, R150, R5, !PT ;  /* 0x0000000596647209 */ /* 0x000fe20007810000 */
[----:B------:R-:W-:Y:S01]  /*12560*/  IMAD.IADD R5, R203, 0x1, -R0 ;  /* 0x00000001cb057824 */ /* 0x000fe200078e0a00 */
[----:B------:R1:W4:Y:S01]  /*12570*/  I2F R6, R3 ;  /* 0x0000000300067306 */ /* 0x0003220000201400 */
[----:B------:R-:W-:Y:S02]  /*12580*/  ISETP.GE.OR P0, PT, R0, R205, !P0 ;  /* 0x000000cd0000720c */ /* 0x000fe40004706670 */
[----:B------:R-:W-:Y:S02]  /*12590*/  FMNMX.FTZ R100, R140, R100, !PT ;  /* 0x000000648c647209 */ /* 0x000fe40007810000 */
[----:B------:R-:W-:Y:S02]  /*125a0*/  IABS R2, R5 ;  /* 0x0000000500027213 */ /* 0x000fe40000000000 */
[----:B------:R-:W-:Y:S02]  /*125b0*/  FMNMX.FTZ R100, R139, R100, !PT ;  /* 0x000000648b647209 */ /* 0x000fe40007810000 */
[----:B------:R-:W-:Y:S02]  /*125c0*/  FSEL R33, R33, -INF , !P0 ;  /* 0xff80000021217808 */ /* 0x000fe40004000000 */
[----:B------:R-:W-:Y:S01]  /*125d0*/  FMNMX.FTZ R100, R24, R100, !PT ;  /* 0x0000006418647209 */ /* 0x000fe20007810000 */
[----:B--2---:R-:W-:Y:S01]  /*125e0*/  FFMA.FTZ R31, R7, -UR13, R31 ;  /* 0x8000000d071f7c23 */ /* 0x004fe2000801001f */
[----:B------:R-:W-:Y:S02]  /*125f0*/  FSEL R218, R30, -INF , !P6 ;  /* 0xff8000001eda7808 */ /* 0x000fe40007000000 */
[----:B------:R-:W-:Y:S02]  /*12600*/  FMNMX.FTZ R100, R25, R100, !PT ;  /* 0x0000006419647209 */ /* 0x000fe40007810000 */
[----:B------:R-:W-:Y:S02]  /*12610*/  ISETP.GE.AND P0, PT, R0, R201, PT ;  /* 0x000000c90000720c */ /* 0x000fe40003f06270 */
[----:B------:R-:W-:Y:S02]  /*12620*/  FMNMX.FTZ R100, R28, R100, !PT ;  /* 0x000000641c647209 */ /* 0x000fe40007810000 */
[----:B------:R-:W-:Y:S02]  /*12630*/  FSEL R216, R31, -INF , !P5 ;  /* 0xff8000001fd87808 */ /* 0x000fe40006800000 */
[----:B-1----:R-:W-:Y:S01]  /*12640*/  FMNMX.FTZ R3, R138, R4, !PT ;  /* 0x000000048a037209 */ /* 0x002fe20007810000 */
[----:B----4-:R-:W-:Y:S01]  /*12650*/  FFMA.FTZ R34, R6, -UR13, R34 ;  /* 0x8000000d06227c23 */ /* 0x010fe20008010022 */
[----:B------:R1:W2:Y:S01]  /*12660*/  I2F R4, R2 ;  /* 0x0000000200047306 */ /* 0x0002a20000201400 */
[----:B------:R-:W-:Y:S01]  /*12670*/  FMNMX.FTZ R100, R29, R100, !PT ;  /* 0x000000641d647209 */ /* 0x000fe20007810000 */
[----:B------:R4:W3:Y:S01]  /*12680*/  LDL.S16 R31, [R1+0x3c] ;  /* 0x00003c00011f7983 */ /* 0x0008e20000100600 */
[----:B------:R-:W-:Y:S02]  /*12690*/  FMNMX.FTZ R3, R137, R3, !PT ;  /* 0x0000000389037209 */ /* 0x000fe40007810000 */
[----:B------:R-:W-:Y:S02]  /*126a0*/  FMNMX.FTZ R100, R32, R100, !PT ;  /* 0x0000006420647209 */ /* 0x000fe40007810000 */
[----:B------:R-:W-:Y:S02]  /*126b0*/  FMNMX.FTZ R3, R21, R3, !PT ;  /* 0x0000000315037209 */ /* 0x000fe40007810000 */
[----:B------:R-:W-:Y:S02]  /*126c0*/  FMNMX.FTZ R100, R33, R100, !PT ;  /* 0x0000006421647209 */ /* 0x000fe40007810000 */
[----:B------:R-:W-:Y:S02]  /*126d0*/  ISETP.GE.OR P0, PT, R0, R204, !P0 ;  /* 0x000000cc0000720c */ /* 0x000fe40004706670 */
[----:B------:R-:W-:Y:S02]  /*126e0*/  FSEL R211, R34, -INF , !P1 ;  /* 0xff80000022d37808 */ /* 0x000fe40004800000 */
[----:B------:R-:W-:Y:S01]  /*126f0*/  IADD3 R172, P5, R170, UR23, RZ ;  /* 0x00000017aaac7c10 */ /* 0x000fe2000ffbe0ff */
[----:B------:R4:W3:Y:S03]  /*12700*/  LDL.S16 R34, [R1+0x20] ;  /* 0x0000200001227983 */ /* 0x0008e60000100600 */
[----:B------:R-:W-:Y:S02]  /*12710*/  IADD3.X R173, R171, UR22, RZ, P5, !PT ;  /* 0x00000016abad7c10 */ /* 0x000fe4000affe4ff */
[----:B-1----:R-:W-:Y:S01]  /*12720*/  FMNMX.FTZ R2, R20, R3, !PT ;  /* 0x0000000314027209 */ /* 0x002fe20007810000 */
[----:B--2---:R-:W-:Y:S01]  /*12730*/  FFMA.FTZ R35, R4, -UR13, R35 ;  /* 0x8000000d04237c23 */ /* 0x004fe20008010023 */
[----:B------:R-:W1:Y:S01]  /*12740*/  SHFL.BFLY PT, R3, R100, 0x2, 0x1f ;  /* 0x0c401f0064037f89 */ /* 0x000e6200000e0000 */
[----:B------:R-:W-:Y:S01]  /*12750*/  LOP3.LUT R4, R243, UR25, RZ, 0x3c, !PT ;  /* 0x00000019f3047c12 */ /* 0x000fe2000f8e3cff */
[----:B------:R-:W-:Y:S01]  /*12760*/  UIADD3 UR25, UR20, -0x255992d5, URZ ;  /* 0xdaa66d2b14197890 */ /* 0x000fe2000fffe03f */
[----:B------:R-:W-:Y:S02]  /*12770*/  FMNMX.FTZ R2, R22, R2, !PT ;  /* 0x0000000216027209 */ /* 0x000fe40007810000 */
[----:B------:R-:W-:Y:S01]  /*12780*/  FSEL R167, R35, -INF , !P0 ;  /* 0xff80000023a77808 */ /* 0x000fe20004000000 */
[----:B------:R-:W-:Y:S01]  /*12790*/  IMAD.WIDE.U32 R14, R4, -0x326172a9, RZ ;  /* 0xcd9e8d57040e7825 */ /* 0x000fe200078e00ff */
[----:B------:R-:W-:Y:S04]  /*127a0*/  FMNMX.FTZ R2, R23, R2, !PT ;  /* 0x0000000217027209 */ /* 0x000fe80007810000 */
[----:B------:R-:W-:Y:S02]  /*127b0*/  FMNMX.FTZ R2, R212, R2, !PT ;  /* 0x00000002d4027209 */ /* 0x000fe40007810000 */
[----:B------:R-:W-:Y:S02]  /*127c0*/  LOP3.LUT R6, R15, UR5, R168, 0x96, !PT ;  /* 0x000000050f067c12 */ /* 0x000fe4000f8e96a8 */
[----:B------:R-:W-:Y:S04]  /*127d0*/  FMNMX.FTZ R2, R210, R2, !PT ;  /* 0x00000002d2027209 */ /* 0x000fe80007810000 */
[----:B------:R-:W-:Y:S04]  /*127e0*/  FMNMX.FTZ R0, R218, R2, !PT ;  /* 0x00000002da007209 */ /* 0x000fe80007810000 */
[----:B------:R-:W-:Y:S02]  /*127f0*/  FMNMX.FTZ R0, R216, R0, !PT ;  /* 0x00000000d8007209 */ /* 0x000fe40007810000 */
[----:B-1----:R-:W-:Y:S02]  /*12800*/  FMNMX.FTZ R100, R100, R3, !PT ;  /* 0x0000000364647209 */ /* 0x002fe40007810000 */
[----:B------:R-:W-:Y:S03]  /*12810*/  FMNMX.FTZ R0, R211, R0, !PT ;  /* 0x00000000d3007209 */ /* 0x000fe60007810000 */
[----:B------:R-:W1:Y:S01]  /*12820*/  SHFL.BFLY PT, R3, R100, 0x1, 0x1f ;  /* 0x0c201f0064037f89 */ /* 0x000e6200000e0000 */
[----:B------:R-:W-:Y:S07]  /*12830*/  FMNMX.FTZ R0, R167, R0, !PT ;  /* 0x00000000a7007209 */ /* 0x000fee0007810000 */
[----:B------:R-:W2:Y:S01]  /*12840*/  SHFL.BFLY PT, R2, R0, 0x2, 0x1f ;  /* 0x0c401f0000027f89 */ /* 0x000ea200000e0000 */
[----:B-1----:R-:W-:Y:S02]  /*12850*/  FMNMX.FTZ R100, R100, R3, !PT ;  /* 0x0000000364647209 */ /* 0x002fe40007810000 */
[----:B------:R-:W-:Y:S02]  /*12860*/  LOP3.LUT R3, R243, UR26, RZ, 0x3c, !PT ;  /* 0x0000001af3037c12 */ /* 0x000fe4000f8e3cff */
[C---:B------:R-:W-:Y:S01]  /*12870*/  FSETP.NEU.FTZ.AND P1, PT, R100.reuse, -INF , PT ;  /* 0xff8000006400780b */ /* 0x040fe20003f3d000 */
[----:B------:R-:W-:Y:S02]  /*12880*/  FMUL.FTZ R8, R100, c[0x0][0x23c] ;  /* 0x00008f0064087a20 */ /* 0x000fe40000410000 */
[----:B------:R-:W-:Y:S01]  /*12890*/  IMAD.WIDE.U32 R10, R3, -0x326172a9, RZ ;  /* 0xcd9e8d57030a7825 */ /* 0x000fe200078e00ff */
[----:B--2---:R-:W-:Y:S02]  /*128a0*/  FMNMX.FTZ R0, R0, R2, !PT ;  /* 0x0000000200007209 */ /* 0x004fe40007810000 */
[----:B------:R-:W-:Y:S02]  /*128b0*/  FSEL R8, R8, RZ, P1 ;  /* 0x000000ff08087208 */ /* 0x000fe40000800000 */
[----:B------:R-:W-:Y:S01]  /*128c0*/  LOP3.LUT R2, R241, UR4, R242, 0x96, !PT ;  /* 0x00000004f1027c12 */ /* 0x000fe2000f8e96f2 */
[----:B------:R-:W1:Y:S01]  /*128d0*/  SHFL.BFLY PT, R5, R0, 0x1, 0x1f ;  /* 0x0c201f0000057f89 */ /* 0x000e6200000e0000 */
[----:B------:R-:W-:Y:S01]  /*128e0*/  LOP3.LUT R4, R11, UR5, R168, 0x96, !PT ;  /* 0x000000050b047c12 */ /* 0x000fe2000f8e96a8 */
[----:B------:R-:W-:Y:S01]  /*128f0*/  UIADD3 UR4, UR21, 0x76cf5d0a, URZ ;  /* 0x76cf5d0a15047890 */ /* 0x000fe2000fffe03f */
[--C-:B------:R-:W-:Y:S01]  /*12900*/  FFMA.FTZ R236, R29, c[0x0][0x23c], -R8.reuse ;  /* 0x00008f001dec7a23 */ /* 0x100fe20000010808 */
[----:B------:R-:W-:Y:S01]  /*12910*/  UIADD3 UR5, UR20, 0x78dde6e4, URZ ;  /* 0x78dde6e414057890 */ /* 0x000fe2000fffe03f */
[----:B------:R-:W-:Y:S04]  /*12920*/  IMAD.WIDE.U32 R12, R2, -0x326172a9, RZ ;  /* 0xcd9e8d57020c7825 */ /* 0x000fe800078e00ff */
[----:B------:R-:W-:Y:S01]  /*12930*/  FFMA.FTZ R2, R144, c[0x0][0x23c], -R8 ;  /* 0x00008f0090027a23 */ /* 0x000fe20000010808 */
[C---:B------:R-:W-:Y:S01]  /*12940*/  LOP3.LUT R10, R13.reuse, UR24, R10, 0x96, !PT ;  /* 0x000000180d0a7c12 */ /* 0x040fe2000f8e960a */
[----:B------:R-:W-:Y:S01]  /*12950*/  FFMA.FTZ R215, R24, c[0x0][0x23c], -R8 ;  /* 0x00008f0018d77a23 */ /* 0x000fe20000010808 */
[----:B------:R-:W-:Y:S01]  /*12960*/  LOP3.LUT R14, R13, UR24, R14, 0x96, !PT ;  /* 0x000000180d0e7c12 */ /* 0x000fe2000f8e960e */
[----:B------:R2:W-:Y:S01]  /*12970*/  MUFU.EX2 R209, R2 ;  /* 0x0000000200d17308 */ /* 0x0005e20000000800 */
[----:B------:R-:W-:Y:S01]  /*12980*/  UIADD3 UR24, UR21, 0x32370b8f, URZ ;  /* 0x32370b8f15187890 */ /* 0x000fe2000fffe03f */
[----:B------:R-:W-:Y:S04]  /*12990*/  IMAD.WIDE.U32 R10, R10, -0x2daee0ad, RZ ;  /* 0xd2511f530a0a7825 */ /* 0x000fe800078e00ff */
[----:B------:R-:W-:Y:S04]  /*129a0*/  IMAD.WIDE.U32 R14, R14, -0x2daee0ad, RZ ;  /* 0xd2511f530e0e7825 */ /* 0x000fe800078e00ff */
[--C-:B------:R-:W-:Y:S01]  /*129b0*/  FFMA.FTZ R214, R25, c[0x0][0x23c], -R8.reuse ;  /* 0x00008f0019d67a23 */ /* 0x100fe20000010808 */
[----:B-1----:R-:W-:Y:S01]  /*129c0*/  FMNMX.FTZ R3, R0, R5, !PT ;  /* 0x0000000500037209 */ /* 0x002fe20007810000 */
[----:B------:R-:W-:Y:S01]  /*129d0*/  FFMA.FTZ R0, R145, c[0x0][0x23c], -R8 ;  /* 0x00008f0091007a23 */ /* 0x000fe20000010808 */
[----:B------:R-:W-:Y:S01]  /*129e0*/  MUFU.EX2 R215, R215 ;  /* 0x000000d700d77308 */ /* 0x000fe20000000800 */
[----:B------:R-:W-:Y:S01]  /*129f0*/  IMAD.WIDE.U32 R4, R4, -0x2daee0ad, RZ ;  /* 0xd2511f5304047825 */ /* 0x000fe200078e00ff */
[C---:B------:R-:W-:Y:S03]  /*12a00*/  FSETP.NEU.FTZ.AND P0, PT, R3.reuse, -INF , PT ;  /* 0xff8000000300780b */ /* 0x040fe60003f1d000 */
[----:B------:R-:W-:Y:S01]  /*12a10*/  FMUL.FTZ R143, R3, c[0x0][0x23c] ;  /* 0x00008f00038f7a20 */ /* 0x000fe20000410000 */
[----:B------:R-:W-:Y:S01]  /*12a20*/  LOP3.LUT R7, R5, UR4, R240, 0x96, !PT ;  /* 0x0000000405077c12 */ /* 0x000fe2000f8e96f0 */
[----:B------:R-:W-:Y:S01]  /*12a30*/  FFMA.FTZ R237, R32, c[0x0][0x23c], -R8 ;  /* 0x00008f0020ed7a23 */ /* 0x000fe20000010808 */
[----:B------:R-:W-:Y:S01]  /*12a40*/  LOP3.LUT R16, R11, UR24, R4, 0x96, !PT ;  /* 0x000000180b107c12 */ /* 0x000fe2000f8e9604 */
[----:B------:R-:W-:Y:S01]  /*12a50*/  IMAD.WIDE.U32 R4, R6, -0x2daee0ad, RZ ;  /* 0xd2511f5306047825 */ /* 0x000fe200078e00ff */
[----:B------:R1:W1:Y:S01]  /*12a60*/  MUFU.EX2 R217, R0 ;  /* 0x0000000000d97308 */ /* 0x0002620000000800 */
[----:B------:R-:W-:Y:S02]  /*12a70*/  FSEL R143, R143, RZ, P0 ;  /* 0x000000ff8f8f7208 */ /* 0x000fe40000000000 */
[----:B------:R-:W-:Y:S01]  /*12a80*/  IMAD.WIDE.U32 R6, R7, -0x326172a9, RZ ;  /* 0xcd9e8d5707067825 */ /* 0x000fe200078e00ff */
[----:B------:R-:W-:Y:S01]  /*12a90*/  LOP3.LUT R5, R5, UR4, R240, 0x96, !PT ;  /* 0x0000000405057c12 */ /* 0x000fe2000f8e96f0 */
[----:B------:R-:W-:Y:S01]  /*12aa0*/  UIADD3 UR4, UR21, -0x126145ec, URZ ;  /* 0xed9eba1415047890 */ /* 0x000fe2000fffe03f */
[----:B------:R-:W-:Y:S01]  /*12ab0*/  LOP3.LUT R18, R15, UR24, R4, 0x96, !PT ;  /* 0x000000180f127c12 */ /* 0x000fe2000f8e9604 */
[----:B------:R-:W-:Y:S01]  /*12ac0*/  IMAD.WIDE.U32 R16, R16, -0x326172a9, RZ ;  /* 0xcd9e8d5710107825 */ /* 0x000fe200078e00ff */
[----:B------:R-:W-:Y:S01]  /*12ad0*/  LOP3.LUT R7, R7, UR25, R12, 0x96, !PT ;  /* 0x0000001907077c12 */ /* 0x000fe2000f8e960c */
[----:B------:R-:W-:Y:S01]  /*12ae0*/  UMOV UR24, UR8 ;  /* 0x0000000800187c82 */ /* 0x000fe20008000000 */
[----:B------:R-:W-:Y:S01]  /*12af0*/  MUFU.EX2 R214, R214 ;  /* 0x000000d600d67308 */ /* 0x000fe20000000800 */
[----:B------:R-:W-:Y:S01]  /*12b00*/  IMAD.WIDE.U32 R4, R5, -0x326172a9, RZ ;  /* 0xcd9e8d5705047825 */ /* 0x000fe200078e00ff */
[----:B--2---:R-:W-:Y:S03]  /*12b10*/  LOP3.LUT R2, R17, UR5, R6, 0x96, !PT ;  /* 0x0000000511027c12 */ /* 0x004fe6000f8e9606 */
[----:B------:R-:W-:Y:S01]  /*12b20*/  IMAD.WIDE.U32 R6, R7, -0x2daee0ad, RZ ;  /* 0xd2511f5307067825 */ /* 0x000fe200078e00ff */
[----:B------:R-:W-:Y:S03]  /*12b30*/  LOP3.LUT R5, R5, UR25, R12, 0x96, !PT ;  /* 0x0000001905057c12 */ /* 0x000fe6000f8e960c */
[----:B------:R-:W-:Y:S01]  /*12b40*/  IMAD.WIDE.U32 R18, R18, -0x326172a9, RZ ;  /* 0xcd9e8d5712127825 */ /* 0x000fe200078e00ff */
[----:B------:R-:W-:Y:S03]  /*12b50*/  LOP3.LUT R12, R7, UR4, R10, 0x96, !PT ;  /* 0x00000004070c7c12 */ /* 0x000fe6000f8e960a */
[----:B------:R-:W-:Y:S02]  /*12b60*/  FFMA.FTZ R7, R154, c[0x0][0x23c], -R8 ;  /* 0x00008f009a077a23 */ /* 0x000fe40000010808 */
[--C-:B-1----:R-:W-:Y:S02]  /*12b70*/  FFMA.FTZ R0, R146, c[0x0][0x23c], -R143.reuse ;  /* 0x00008f0092007a23 */ /* 0x102fe4000001088f */
[----:B------:R1:W-:Y:S01]  /*12b80*/  MUFU.EX2 R224, R7 ;  /* 0x0000000700e07308 */ /* 0x0003e20000000800 */
[----:B------:R-:W-:Y:S01]  /*12b90*/  IMAD.WIDE.U32 R146, R2, -0x2daee0ad, RZ ;  /* 0xd2511f5302927825 */ /* 0x000fe200078e00ff */
[----:B------:R-:W-:Y:S01]  /*12ba0*/  LOP3.LUT R2, R19, UR5, R4, 0x96, !PT ;  /* 0x0000000513027c12 */ /* 0x000fe2000f8e9604 */
[----:B------:R-:W-:Y:S02]  /*12bb0*/  UIADD3 UR5, UR21, 0x646e171e, URZ ;  /* 0x646e171e15057890 */ /* 0x000fe4000fffe03f */
[----:B------:R-:W-:Y:S01]  /*12bc0*/  IMAD.WIDE.U32 R4, R5, -0x2daee0ad, RZ ;  /* 0xd2511f5305047825 */ /* 0x000fe200078e00ff */
[----:B------:R-:W-:Y:S02]  /*12bd0*/  LOP3.LUT R10, R147, UR15, R6, 0x96, !PT ;  /* 0x0000000f930a7c12 */ /* 0x000fe4000f8e9606 */
[----:B------:R-:W-:Y:S01]  /*12be0*/  F2FP.PACK_AB R147, R217, R209 ;  /* 0x000000d1d993723e */ /* 0x000fe200000000ff */
[--C-:B------:R-:W-:Y:S01]  /*12bf0*/  FFMA.FTZ R6, R142, c[0x0][0x23c], -R143.reuse ;  /* 0x00008f008e067a23 */ /* 0x100fe2000001088f */
[----:B------:R2:W-:Y:S01]  /*12c00*/  MUFU.EX2 R208, R0 ;  /* 0x0000000000d07308 */ /* 0x0005e20000000800 */
[----:B------:R-:W-:Y:S01]  /*12c10*/  IMAD.WIDE.U32 R206, R2, -0x2daee0ad, RZ ;  /* 0xd2511f5302ce7825 */ /* 0x000fe200078e00ff */
[----:B------:R-:W-:Y:S01]  /*12c20*/  LOP3.LUT R14, R5, UR4, R14, 0x96, !PT ;  /* 0x00000004050e7c12 */ /* 0x000fe2000f8e960e */
[----:B------:R-:W-:Y:S02]  /*12c30*/  UIADD3 UR4, UR20, -0x4ab325aa, URZ ;  /* 0xb54cda5614047890 */ /* 0x000fe4000fffe03f */
[----:B------:R-:W-:Y:S01]  /*12c40*/  FFMA.FTZ R2, R153, c[0x0][0x23c], -R8 ;  /* 0x00008f0099027a23 */ /* 0x000fe20000010808 */
[----:B------:R-:W-:Y:S01]  /*12c50*/  LOP3.LUT R168, R207, UR15, R4, 0x96, !PT ;  /* 0x0000000fcfa87c12 */ /* 0x000fe2000f8e9604 */
[----:B------:R-:W-:Y:S03]  /*12c60*/  IMAD.WIDE.U32 R10, R10, -0x326172a9, RZ ;  /* 0xcd9e8d570a0a7825 */ /* 0x000fe600078e00ff */
[----:B------:R4:W-:Y:S01]  /*12c70*/  MUFU.EX2 R221, R6 ;  /* 0x0000000600dd7308 */ /* 0x0009e20000000800 */
[----:B------:R-:W-:Y:S04]  /*12c80*/  IMAD.WIDE.U32 R12, R12, -0x326172a9, RZ ;  /* 0xcd9e8d570c0c7825 */ /* 0x000fe800078e00ff */
[----:B-1----:R-:W-:Y:S01]  /*12c90*/  FFMA.FTZ R7, R149, c[0x0][0x23c], -R8 ;  /* 0x00008f0095077a23 */ /* 0x002fe20000010808 */
[----:B------:R-:W-:Y:S01]  /*12ca0*/  LOP3.LUT R5, R11, UR4, R12, 0x96, !PT ;  /* 0x000000040b057c12 */ /* 0x000fe2000f8e960c */
[----:B------:R-:W-:Y:S01]  /*12cb0*/  IMAD.WIDE.U32 R174, R14, -0x326172a9, RZ ;  /* 0xcd9e8d570eae7825 */ /* 0x000fe200078e00ff */
[----:B------:R-:W-:Y:S02]  /*12cc0*/  LOP3.LUT R144, R13, UR16, R16, 0x96, !PT ;  /* 0x000000100d907c12 */ /* 0x000fe4000f8e9610 */
[----:B------:R1:W-:Y:S01]  /*12cd0*/  MUFU.EX2 R223, R2 ;  /* 0x0000000200df7308 */ /* 0x0003e20000000800 */
[----:B------:R-:W-:Y:S01]  /*12ce0*/  LOP3.LUT R4, R5, 0xff, RZ, 0xc0, !PT ;  /* 0x000000ff05047812 */ /* 0x000fe200078ec0ff */
[----:B------:R-:W-:Y:S01]  /*12cf0*/  FFMA.FTZ R14, R155, c[0x0][0x23c], -R8 ;  /* 0x00008f009b0e7a23 */ /* 0x000fe20000010808 */
[----:B------:R-:W-:Y:S01]  /*12d00*/  LOP3.LUT R239, R175, UR16, R18, 0x96, !PT ;  /* 0x00000010afef7c12 */ /* 0x000fe2000f8e9612 */
[--C-:B--2---:R-:W-:Y:S01]  /*12d10*/  FFMA.FTZ R0, R136, c[0x0][0x23c], -R143.reuse ;  /* 0x00008f0088007a23 */ /* 0x104fe2000001088f */
[----:B------:R-:W-:Y:S01]  /*12d20*/  ISETP.GE.U32.AND P5, PT, R213, R4, PT ;  /* 0x00000004d500720c */ /* 0x000fe20003fa6070 */
[----:B------:R-:W-:Y:S04]  /*12d30*/  IMAD.WIDE.U32 R144, R144, -0x2daee0ad, RZ ;  /* 0xd2511f5390907825 */ /* 0x000fe800078e00ff */
[----:B------:R2:W2:Y:S01]  /*12d40*/  MUFU.EX2 R220, R0 ;  /* 0x0000000000dc7308 */ /* 0x0004a20000000800 */
[----:B------:R-:W-:Y:S01]  /*12d50*/  LOP3.LUT R9, R145, UR5, R146, 0x96, !PT ;  /* 0x0000000591097c12 */ /* 0x000fe2000f8e9692 */
[----:B------:R-:W-:Y:S02]  /*12d60*/  FFMA.FTZ R15, R140, c[0x0][0x23c], -R8 ;  /* 0x00008f008c0f7a23 */ /* 0x000fe40000010808 */
[----:B----4-:R-:W-:Y:S01]  /*12d70*/  FFMA.FTZ R6, R148, c[0x0][0x23c], -R143 ;  /* 0x00008f0094067a23 */ /* 0x010fe2000001088f */
[----:B------:R-:W-:Y:S01]  /*12d80*/  PRMT R148, R147, 0x7632, R148 ;  /* 0x0000763293947816 */ /* 0x000fe20000000094 */
[----:B------:R-:W-:Y:S01]  /*12d90*/  IMAD.WIDE.U32 R168, R168, -0x326172a9, RZ ;  /* 0xcd9e8d57a8a87825 */ /* 0x000fe200078e00ff */
[----:B------:R-:W-:Y:S01]  /*12da0*/  LOP3.LUT R13, R9, 0xff, RZ, 0xc0, !PT ;  /* 0x000000ff090d7812 */ /* 0x000fe200078ec0ff */
[----:B------:R-:W-:Y:S02]  /*12db0*/  @!P5 HADD2 R244, -R147.H0_H0, -RZ.H0_H0 ;  /* 0xa00000ff93f4d230 */ /* 0x000fe40000000900 */
[----:B------:R4:W4:Y:S01]  /*12dc0*/  MUFU.EX2 R235, R7 ;  /* 0x0000000700eb7308 */ /* 0x0009220000000800 */
[--C-:B------:R-:W-:Y:S02]  /*12dd0*/  FFMA.FTZ R175, R28, c[0x0][0x23c], -R8.reuse ;  /* 0x00008f001caf7a23 */ /* 0x100fe40000010808 */
[--C-:B------:R-:W-:Y:S01]  /*12de0*/  FFMA.FTZ R238, R33, c[0x0][0x23c], -R8.reuse ;  /* 0x00008f0021ee7a23 */ /* 0x100fe20000010808 */
[----:B-1----:R-:W-:Y:S01]  /*12df0*/  SHF.R.U32.HI R2, RZ, 0x10, R5 ;  /* 0x00000010ff027819 */ /* 0x002fe20000011605 */
[--C-:B------:R-:W-:Y:S02]  /*12e00*/  FFMA.FTZ R207, R216, c[0x0][0x23c], -R143.reuse ;  /* 0x00008f00d8cf7a23 */ /* 0x100fe4000001088f */
[----:B------:R-:W-:Y:S01]  /*12e10*/  FFMA.FTZ R167, R167, c[0x0][0x23c], -R143 ;  /* 0x00008f00a7a77a23 */ /* 0x000fe2000001088f */
[----:B------:R-:W-:Y:S02]  /*12e20*/  LOP3.LUT R4, R2, 0xff, RZ, 0xc0, !PT ;  /* 0x000000ff02047812 */ /* 0x000fe400078ec0ff */
[----:B------:R1:W1:Y:S01]  /*12e30*/  MUFU.EX2 R222, R6 ;  /* 0x0000000600de7308 */ /* 0x0002620000000800 */
[----:B------:R-:W-:Y:S02]  /*12e40*/  FSEL R2, R100, RZ, P1 ;  /* 0x000000ff64027208 */ /* 0x000fe40000800000 */
[----:B------:R-:W-:Y:S01]  /*12e50*/  ISETP.GE.U32.AND P1, PT, R213, R4, PT ;  /* 0x00000004d500720c */ /* 0x000fe20003f26070 */
[----:B--2---:R-:W-:Y:S01]  /*12e60*/  FFMA.FTZ R0, R152, c[0x0][0x23c], -R8 ;  /* 0x00008f0098007a23 */ /* 0x004fe20000010808 */
[----:B------:R-:W-:Y:S01]  /*12e70*/  F2FP.PACK_AB R154, R220, R208 ;  /* 0x000000d0dc9a723e */ /* 0x000fe200000000ff */
[----:B------:R-:W-:Y:S03]  /*12e80*/  FADD.FTZ R2, -R2, R101 ;  /* 0x0000006502027221 */ /* 0x000fe60000010100 */
[----:B------:R-:W-:Y:S01]  /*12e90*/  PRMT R153, R154, 0x7632, R153 ;  /* 0x000076329a997816 */ /* 0x000fe20000000099 */
[----:B------:R2:W2:Y:S01]  /*12ea0*/  MUFU.EX2 R219, R0 ;  /* 0x0000000000db7308 */ /* 0x0004a20000000800 */
[----:B------:R-:W-:Y:S02]  /*12eb0*/  FMUL.FTZ R2, R2, c[0x0][0x23c] ;  /* 0x00008f0002027a20 */ /* 0x000fe40000410000 */
[----:B----4-:R-:W-:Y:S01]  /*12ec0*/  FFMA.FTZ R7, R138, c[0x0][0x23c], -R143 ;  /* 0x00008f008a077a23 */ /* 0x010fe2000001088f */
[----:B------:R-:W-:Y:S02]  /*12ed0*/  F2FP.PACK_AB R162, R235, R224 ;  /* 0x000000e0eba2723e */ /* 0x000fe400000000ff */
[----:B------:R-:W-:Y:S02]  /*12ee0*/  @!P1 HADD2 R245, -R154.H0_H0, -RZ.H0_H0 ;  /* 0xa00000ff9af59230 */ /* 0x000fe40000000900 */
[C---:B------:R-:W-:Y:S02]  /*12ef0*/  PRMT R161, R162.reuse, 0x7632, R161 ;  /* 0x00007632a2a17816 */ /* 0x040fe400000000a1 */
[----:B------:R4:W-:Y:S02]  /*12f00*/  MUFU.EX2 R234, R7 ;  /* 0x0000000700ea7308 */ /* 0x0009e40000000800 */
[----:B------:R-:W-:Y:S02]  /*12f10*/  PRMT R103, R162, 0x5410, R161 ;  /* 0x00005410a2677816 */ /* 0x000fe400000000a1 */
[----:B-1----:R-:W-:Y:S02]  /*12f20*/  SHF.R.U32.HI R6, RZ, 0x18, R10 ;  /* 0x00000018ff067819 */ /* 0x002fe4000001160a */
[----:B------:R-:W-:Y:S04]  /*12f30*/  F2FP.PACK_AB R166, R222, R221 ;  /* 0x000000dddea6723e */ /* 0x000fe800000000ff */
[----:B------:R1:W-:Y:S01]  /*12f40*/  MUFU.EX2 R233, R14 ;  /* 0x0000000e00e97308 */ /* 0x0003e20000000800 */
[----:B------:R-:W-:Y:S02]  /*12f50*/  PRMT R165, R166, 0x7632, R165 ;  /* 0x00007632a6a57816 */ /* 0x000fe400000000a5 */
[----:B--2---:R-:W-:Y:S02]  /*12f60*/  LOP3.LUT R0, R10, 0xff, RZ, 0xc0, !PT ;  /* 0x000000ff0a007812 */ /* 0x004fe400078ec0ff */
[----:B------:R-:W-:Y:S02]  /*12f70*/  F2FP.PACK_AB R152, R223, R219 ;  /* 0x000000dbdf98723e */ /* 0x000fe400000000ff */
[----:B------:R-:W-:Y:S02]  /*12f80*/  ISETP.GE.U32.AND P6, PT, R213, R0, PT ;  /* 0x00000000d500720c */ /* 0x000fe40003fc6070 */
[----:B------:R-:W-:Y:S01]  /*12f90*/  LOP3.LUT R0, R5, 0xffff, RZ, 0xc0, !PT ;  /* 0x0000ffff05007812 */ /* 0x000fe200078ec0ff */
[----:B------:R-:W-:Y:S01]  /*12fa0*/  MUFU.EX2 R228, R15 ;  /* 0x0000000f00e47308 */ /* 0x000fe20000000800 */
[----:B------:R-:W-:Y:S02]  /*12fb0*/  PRMT R151, R152, 0x7632, R151 ;  /* 0x0000763298977816 */ /* 0x000fe40000000097 */
[----:B------:R-:W-:Y:S01]  /*12fc0*/  SHF.R.U32.HI R0, RZ, 0x8, R0 ;  /* 0x00000008ff007819 */ /* 0x000fe20000011600 */
[----:B----4-:R-:W-:Y:S03]  /*12fd0*/  FFMA.FTZ R7, R137, c[0x0][0x23c], -R143 ;  /* 0x00008f0089077a23 */ /* 0x010fe6000001088f */
[----:B------:R-:W-:Y:S02]  /*12fe0*/  LOP3.LUT R4, R0, 0xffff, RZ, 0xc0, !PT ;  /* 0x0000ffff00047812 */ /* 0x000fe400078ec0ff */
[----:B------:R-:W-:Y:S01]  /*12ff0*/  FSEL R0, R3, RZ, P0 ;  /* 0x000000ff03007208 */ /* 0x000fe20000000000 */
[----:B------:R2:W-:Y:S01]  /*13000*/  MUFU.EX2 R232, R7 ;  /* 0x0000000700e87308 */ /* 0x0005e20000000800 */
[----:B------:R-:W-:Y:S01]  /*13010*/  ISETP.GE.U32.AND P0, PT, R213, R4, PT ;  /* 0x00000004d500720c */ /* 0x000fe20003f06070 */
[----:B------:R-:W-:Y:S01]  /*13020*/  @!P6 HADD2 R247, -R152.H0_H0, -RZ.H0_H0 ;  /* 0xa00000ff98f7e230 */ /* 0x000fe20000000900 */
[----:B------:R-:W-:Y:S01]  /*13030*/  PRMT R4, R147, 0x5410, R148 ;  /* 0x0000541093047816 */ /* 0x000fe20000000094 */
[----:B-1----:R-:W-:Y:S01]  /*13040*/  FFMA.FTZ R14, R150, c[0x0][0x23c], -R8 ;  /* 0x00008f00960e7a23 */ /* 0x002fe20000010808 */
[----:B------:R-:W-:Y:S01]  /*13050*/  @!P5 PRMT R147, R244, 0x5410, RZ ;  /* 0x00005410f493d816 */ /* 0x000fe200000000ff */
[----:B------:R-:W-:Y:S01]  /*13060*/  FADD.FTZ R0, -R0, R102 ;  /* 0x0000006600007221 */ /* 0x000fe20000010100 */
[C---:B------:R-:W-:Y:S02]  /*13070*/  ISETP.GE.U32.AND P5, PT, R213.reuse, R6, PT ;  /* 0x00000006d500720c */ /* 0x040fe40003fa6070 */
[----:B------:R-:W-:Y:S01]  /*13080*/  SHF.R.U32.HI R6, RZ, 0x18, R5 ;  /* 0x00000018ff067819 */ /* 0x000fe20000011605 */
[----:B------:R1:W-:Y:S01]  /*13090*/  MUFU.EX2 R231, R14 ;  /* 0x0000000e00e77308 */ /* 0x0003e20000000800 */
[----:B------:R-:W-:Y:S01]  /*130a0*/  SHF.R.U32.HI R5, RZ, 0x10, R10 ;  /* 0x00000010ff057819 */ /* 0x000fe2000001160a */
[----:B------:R-:W-:Y:S01]  /*130b0*/  FMUL.FTZ R0, R0, c[0x0][0x23c] ;  /* 0x00008f0000007a20 */ /* 0x000fe20000410000 */
[----:B------:R-:W-:Y:S01]  /*130c0*/  STG.E.U16 [R170.64], R147 ;  /* 0x00000093aa007986 */ /* 0x000fe2000c101512 */
[----:B------:R-:W-:Y:S05]  /*130d0*/  @!P0 HADD2 R246, -R148.H0_H0, -RZ.H0_H0 ;  /* 0xa00000ff94f68230 */ /* 0x000fea0000000900 */
[----:B------:R-:W-:Y:S01]  /*130e0*/  @!P0 PRMT R148, R246, 0x5410, RZ ;  /* 0x00005410f6948816 */ /* 0x000fe200000000ff */
[----:B------:R-:W-:Y:S01]  /*130f0*/  @!P5 HADD2 R252, -R165.H0_H0, -RZ.H0_H0 ;  /* 0xa00000ffa5fcd230 */ /* 0x000fe20000000900 */
[----:B------:R-:W-:Y:S01]  /*13100*/  ISETP.GE.U32.AND P0, PT, R213, R6, PT ;  /* 0x00000006d500720c */ /* 0x000fe20003f06070 */
[----:B------:R-:W4:Y:S01]  /*13110*/  MUFU.EX2 R2, R2 ;  /* 0x0000000200027308 */ /* 0x000f220000000800 */
[----:B------:R-:W-:Y:S01]  /*13120*/  LOP3.LUT R6, R5, 0xff, RZ, 0xc0, !PT ;  /* 0x000000ff05067812 */ /* 0x000fe200078ec0ff */
[----:B------:R-:W-:Y:S01]  /*13130*/  STG.E.U16 [R170.64+0x2], R148 ;  /* 0x00000294aa007986 */ /* 0x000fe2000c101512 */
[----:B------:R-:W-:Y:S02]  /*13140*/  PRMT R5, R154, 0x5410, R153 ;  /* 0x000054109a057816 */ /* 0x000fe40000000099 */
[----:B------:R-:W-:Y:S02]  /*13150*/  @!P1 PRMT R154, R245, 0x5410, RZ ;  /* 0x00005410f59a9816 */ /* 0x000fe400000000ff */
[----:B------:R-:W-:Y:S02]  /*13160*/  ISETP.GE.U32.AND P1, PT, R213, R6, PT ;  /* 0x00000006d500720c */ /* 0x000fe40003f26070 */
[----:B------:R-:W-:Y:S01]  /*13170*/  LOP3.LUT R6, R10, 0xffff, RZ, 0xc0, !PT ;  /* 0x0000ffff0a067812 */ /* 0x000fe200078ec0ff */
[----:B------:R-:W3:Y:S01]  /*13180*/  MUFU.EX2 R0, R0 ;  /* 0x0000000000007308 */ /* 0x000ee20000000800 */
[----:B--2---:R-:W-:Y:S01]  /*13190*/  LOP3.LUT R7, R9, 0xffff, RZ, 0xc0, !PT ;  /* 0x0000ffff09077812 */ /* 0x004fe200078ec0ff */
[----:B------:R-:W-:Y:S01]  /*131a0*/  @!P0 HADD2 R248, -R153.H0_H0, -RZ.H0_H0 ;  /* 0xa00000ff99f88230 */ /* 0x000fe20000000900 */
[----:B------:R-:W-:Y:S01]  /*131b0*/  SHF.R.U32.HI R6, RZ, 0x8, R6 ;  /* 0x00000008ff067819 */ /* 0x000fe20000011606 */
[----:B-1----:R-:W-:Y:S01]  /*131c0*/  FFMA.FTZ R14, R21, c[0x0][0x23c], -R143 ;  /* 0x00008f00150e7a23 */ /* 0x002fe2000001088f */
[----:B------:R-:W-:Y:S01]  /*131d0*/  SHF.R.U32.HI R7, RZ, 0x8, R7 ;  /* 0x00000008ff077819 */ /* 0x000fe20000011607 */
[----:B------:R-:W-:Y:S01]  /*131e0*/  STG.E.U16 [R172.64], R154 ;  /* 0x0000009aac007986 */ /* 0x000fe2000c101512 */
[----:B------:R-:W-:Y:S02]  /*131f0*/  LOP3.LUT R6, R6, 0xffff, RZ, 0xc0, !PT ;  /* 0x0000ffff06067812 */ /* 0x000fe400078ec0ff */
[----:B------:R-:W-:Y:S01]  /*13200*/  @!P0 PRMT R153, R248, 0x5410, RZ ;  /* 0x00005410f8998816 */ /* 0x000fe200000000ff */
[----:B------:R-:W-:Y:S01]  /*13210*/  @!P1 HADD2 R249, -R166.H0_H0, -RZ.H0_H0 ;  /* 0xa00000ffa6f99230 */ /* 0x000fe20000000900 */
[----:B------:R-:W-:Y:S01]  /*13220*/  ISETP.GE.U32.AND P0, PT, R213, R6, PT ;  /* 0x00000006d500720c */ /* 0x000fe20003f06070 */
[----:B------:R1:W-:Y:S01]  /*13230*/  MUFU.EX2 R230, R14 ;  /* 0x0000000e00e67308 */ /* 0x0003e20000000800 */
[----:B------:R-:W-:Y:S01]  /*13240*/  PRMT R6, R152, 0x5410, R151 ;  /* 0x0000541098067816 */ /* 0x000fe20000000097 */
[C---:B----4-:R-:W-:Y:S01]  /*13250*/  FMUL.FTZ R24, R2.reuse, R124 ;  /* 0x0000007c02187220 */ /* 0x050fe20000410000 */
[----:B------:R-:W-:Y:S01]  /*13260*/  @!P6 PRMT R152, R247, 0x5410, RZ ;  /* 0x00005410f798e816 */ /* 0x000fe200000000ff */
[C---:B------:R-:W-:Y:S01]  /*13270*/  FMUL.FTZ R25, R2.reuse, R125 ;  /* 0x0000007d02197220 */ /* 0x040fe20000410000 */
[----:B------:R-:W-:Y:S01]  /*13280*/  ISETP.GE.U32.AND P6, PT, R213, R13, PT ;  /* 0x0000000dd500720c */ /* 0x000fe20003fc6070 */
[C---:B------:R-:W-:Y:S01]  /*13290*/  FMUL.FTZ R32, R2.reuse, R132 ;  /* 0x0000008402207220 */ /* 0x040fe20000410000 */
[--C-:B------:R-:W-:Y:S01]  /*132a0*/  SHF.R.U32.HI R13, RZ, 0x10, R9.reuse ;  /* 0x00000010ff0d7819 */ /* 0x100fe20000011609 */
[----:B------:R-:W-:Y:S01]  /*132b0*/  FMUL.FTZ R33, R2, R133 ;  /* 0x0000008502217220 */ /* 0x000fe20000410000 */
[----:B------:R-:W-:Y:S01]  /*132c0*/  F2FP.PACK_AB R164, R232, R234 ;  /* 0x000000eae8a4723e */ /* 0x000fe200000000ff */
[----:B------:R-:W-:Y:S01]  /*132d0*/  FMUL.FTZ R36, R2, R36 ;  /* 0x0000002402247220 */ /* 0x000fe20000410000 */
[----:B------:R-:W-:Y:S01]  /*132e0*/  LOP3.LUT R13, R13, 0xff, RZ, 0xc0, !PT ;  /* 0x000000ff0d0d7812 */ /* 0x000fe200078ec0ff */
[----:B------:R-:W-:Y:S01]  /*132f0*/  @!P0 HADD2 R250, -R151.H0_H0, -RZ.H0_H0 ;  /* 0xa00000ff97fa8230 */ /* 0x000fe20000000900 */
[----:B------:R-:W-:Y:S01]  /*13300*/  SHF.R.U32.HI R9, RZ, 0x18, R9 ;  /* 0x00000018ff097819 */ /* 0x000fe20000011609 */
[----:B---3--:R-:W-:Y:S01]  /*13310*/  FMUL.FTZ R35, R0, R135 ;  /* 0x0000008700237220 */ /* 0x008fe20000410000 */
[----:B------:R-:W-:Y:S01]  /*13320*/  PRMT R163, R164, 0x7632, R163 ;  /* 0x00007632a4a37816 */ /* 0x000fe200000000a3 */
[----:B------:R-:W-:Y:S01]  /*13330*/  FMUL.FTZ R37, R2, R37 ;  /* 0x0000002502257220 */ /* 0x000fe20000410000 */
[----:B------:R-:W-:Y:S01]  /*13340*/  @!P0 PRMT R151, R250, 0x5410, RZ ;  /* 0x00005410fa978816 */ /* 0x000fe200000000ff */
[----:B------:R-:W-:Y:S01]  /*13350*/  @!P6 HADD2 R251, -R162.H0_H0, -RZ.H0_H0 ;  /* 0xa00000ffa2fbe230 */ /* 0x000fe20000000900 */
[----:B------:R-:W-:Y:S01]  /*13360*/  ISETP.GE.U32.AND P0, PT, R213, R13, PT ;  /* 0x0000000dd500720c */ /* 0x000fe20003f06070 */
[C---:B------:R-:W-:Y:S01]  /*13370*/  FMUL.FTZ R38, R0.reuse, R38 ;  /* 0x0000002600267220 */ /* 0x040fe20000410000 */
[----:B------:R-:W-:Y:S01]  /*13380*/  LOP3.LUT R13, R7, 0xffff, RZ, 0xc0, !PT ;  /* 0x0000ffff070d7812 */ /* 0x000fe200078ec0ff */
[----:B------:R-:W-:Y:S01]  /*13390*/  FMUL.FTZ R39, R0, R39 ;  /* 0x0000002700277220 */ /* 0x000fe20000410000 */
[----:B------:R-:W-:Y:S01]  /*133a0*/  PRMT R7, R166, 0x5410, R165 ;  /* 0x00005410a6077816 */ /* 0x000fe200000000a5 */
[C---:B------:R-:W-:Y:S01]  /*133b0*/  FMUL.FTZ R40, R2.reuse, R40 ;  /* 0x0000002802287220 */ /* 0x040fe20000410000 */
[----:B------:R-:W-:Y:S01]  /*133c0*/  @!P1 PRMT R166, R249, 0x5410, RZ ;  /* 0x00005410f9a69816 */ /* 0x000fe200000000ff */
[----:B------:R-:W-:Y:S01]  /*133d0*/  FMUL.FTZ R41, R2, R41 ;  /* 0x0000002902297220 */ /* 0x000fe20000410000 */
[C---:B------:R-:W-:Y:S01]  /*133e0*/  ISETP.GE.U32.AND P1, PT, R213.reuse, R13, PT ;  /* 0x0000000dd500720c */ /* 0x040fe20003f26070 */
[----:B------:R-:W-:Y:S01]  /*133f0*/  FMUL.FTZ R42, R0, R42 ;  /* 0x0000002a002a7220 */ /* 0x000fe20000410000 */
[----:B------:R-:W-:Y:S01]  /*13400*/  LOP3.LUT R13, R144, 0xff, RZ, 0xc0, !PT ;  /* 0x000000ff900d7812 */ /* 0x000fe200078ec0ff */
[----:B------:R-:W-:Y:S01]  /*13410*/  FMUL.FTZ R43, R0, R43 ;  /* 0x0000002b002b7220 */ /* 0x000fe20000410000 */
[----:B------:R-:W-:Y:S01]  /*13420*/  @!P5 PRMT R165, R252, 0x5410, RZ ;  /* 0x00005410fca5d816 */ /* 0x000fe200000000ff */
[----:B------:R-:W-:Y:S01]  /*13430*/  @!P0 HADD2 R26, -R164.H0_H0, -RZ.H0_H0 ;  /* 0xa00000ffa41a8230 */ /* 0x000fe20000000900 */
[----:B------:R-:W-:Y:S01]  /*13440*/  ISETP.GE.U32.AND P5, PT, R213, R13, PT ;  /* 0x0000000dd500720c */ /* 0x000fe20003fa6070 */
[----:B------:R-:W-:Y:S01]  /*13450*/  FFMA.FTZ R13, R20, c[0x0][0x23c], -R143 ;  /* 0x00008f00140d7a23 */ /* 0x000fe2000001088f */
[----:B------:R-:W-:Y:S01]  /*13460*/  @!P6 PRMT R162, R251, 0x5410, RZ ;  /* 0x00005410fba2e816 */ /* 0x000fe200000000ff */
[----:B------:R-:W-:Y:S01]  /*13470*/  FMUL.FTZ R44, R2, R44 ;  /* 0x0000002c022c7220 */ /* 0x000fe20000410000 */
[----:B------:R-:W-:Y:S01]  /*13480*/  PRMT R20, R26, 0x7610, R20 ;  /* 0x000076101a147816 */ /* 0x000fe20000000014 */
[----:B------:R2:W3:Y:S01]  /*13490*/  MUFU.EX2 R229, R13 ;  /* 0x0000000d00e57308 */ /* 0x0004e20000000800 */
[----:B------:R-:W-:Y:S01]  /*134a0*/  ISETP.GE.U32.AND P6, PT, R213, R9, PT ;  /* 0x00000009d500720c */ /* 0x000fe20003fc6070 */
[----:B-----5:R-:W-:Y:S01]  /*134b0*/  @!P1 HADD2 R27, -R161.H0_H0, -RZ.H0_H0 ;  /* 0xa00000ffa11b9230 */ /* 0x020fe20000000900 */
[----:B------:R-:W-:Y:S01]  /*134c0*/  SHF.R.U32.HI R9, RZ, 0x18, R144 ;  /* 0x00000018ff097819 */ /* 0x000fe20000011690 */
[----:B------:R-:W-:Y:S01]  /*134d0*/  FMUL.FTZ R45, R2, R45 ;  /* 0x0000002d022d7220 */ /* 0x000fe20000410000 */
[----:B------:R-:W-:Y:S01]  /*134e0*/  PRMT R140, R164, 0x5410, R163 ;  /* 0x00005410a48c7816 */ /* 0x000fe200000000a3 */
[C---:B------:R-:W-:Y:S01]  /*134f0*/  FMUL.FTZ R46, R0.reuse, R46 ;  /* 0x0000002e002e7220 */ /* 0x040fe20000410000 */
[----:B------:R4:W-:Y:S01]  /*13500*/  @!P1 STL.S16 [R1+0x4], R27 ;  /* 0x0000041b01009387 */ /* 0x0009e20000100600 */
[----:B-1----:R-:W-:Y:S01]  /*13510*/  PRMT R14, R27, 0x7610, R14 ;  /* 0x000076101b0e7816 */ /* 0x002fe2000000000e */
[----:B------:R-:W-:Y:S01]  /*13520*/  FMUL.FTZ R47, R0, R47 ;  /* 0x0000002f002f7220 */ /* 0x000fe20000410000 */
[----:B------:R-:W-:Y:S01]  /*13530*/  @!P0 PRMT R164, R20, 0x5410, RZ ;  /* 0x0000541014a48816 */ /* 0x000fe200000000ff */
[----:B------:R1:W-:Y:S01]  /*13540*/  @!P0 STL.S16 [R1], R26 ;  /* 0x0000001a01008387 */ /* 0x0003e20000100600 */
[----:B------:R-:W-:Y:S01]  /*13550*/  @!P1 PRMT R161, R14, 0x5410, RZ ;  /* 0x000054100ea19816 */ /* 0x000fe200000000ff */
[----:B------:R-:W-:Y:S01]  /*13560*/  FMUL.FTZ R48, R2, R48 ;  /* 0x0000003002307220 */ /* 0x000fe20000410000 */
[----:B------:R-:W-:Y:S01]  /*13570*/  ISETP.GE.U32.AND P1, PT, R213, R9, PT ;  /* 0x00000009d500720c */ /* 0x000fe20003f26070 */
[----:B------:R3:W5:Y:S01]  /*13580*/  LDL.S16 R30, [R1+0x48] ;  /* 0x00004800011e7983 */ /* 0x0007620000100600 */
[----:B------:R-:W-:Y:S01]  /*13590*/  LOP3.LUT R14, R144, 0xffff, RZ, 0xc0, !PT ;  /* 0x0000ffff900e7812 */ /* 0x000fe200078ec0ff */
[----:B------:R-:W-:Y:S01]  /*135a0*/  @!P6 HADD2 R34, -R163.H0_H0, -RZ.H0_H0 ;  /* 0xa00000ffa322e230 */ /* 0x000fe20000000900 */
[----:B------:R-:W-:Y:S01]  /*135b0*/  F2FP.PACK_AB R158, R231, R233 ;  /* 0x000000e9e79e723e */ /* 0x000fe200000000ff */
[----:B------:R-:W-:Y:S01]  /*135c0*/  FMUL.FTZ R49, R2, R49 ;  /* 0x0000003102317220 */ /* 0x000fe20000410000 */
[----:B------:R-:W-:Y:S01]  /*135d0*/  SHF.R.U32.HI R14, RZ, 0x8, R14 ;  /* 0x00000008ff0e7819 */ /* 0x000fe2000001160e */
[----:B------:R-:W-:Y:S01]  /*135e0*/  FMUL.FTZ R50, R0, R50 ;  /* 0x0000003200327220 */ /* 0x000fe20000410000 */
[----:B------:R-:W-:Y:S01]  /*135f0*/  PRMT R157, R158, 0x7632, R157 ;  /* 0x000076329e9d7816 */ /* 0x000fe2000000009d */
[----:B------:R-:W-:Y:S01]  /*13600*/  @!P5 HADD2 R31, -R158.H0_H0, -RZ.H0_H0 ;  /* 0xa00000ff9e1fd230 */ /* 0x000fe20000000900 */
[----:B--2---:R-:W-:Y:S01]  /*13610*/  SHF.R.U32.HI R13, RZ, 0x10, R144 ;  /* 0x00000010ff0d7819 */ /* 0x004fe20000011690 */
[----:B------:R-:W-:Y:S01]  /*13620*/  FMUL.FTZ R51, R0, R51 ;  /* 0x0000003300337220 */ /* 0x000fe20000410000 */
[----:B------:R-:W-:Y:S01]  /*13630*/  LOP3.LUT R14, R14, 0xffff, RZ, 0xc0, !PT ;  /* 0x0000ffff0e0e7812 */ /* 0x000fe200078ec0ff */
[C---:B------:R-:W-:Y:S01]  /*13640*/  FMUL.FTZ R52, R2.reuse, R52 ;  /* 0x0000003402347220 */ /* 0x040fe20000410000 */
[----:B------:R-:W-:Y:S01]  /*13650*/  LOP3.LUT R9, R13, 0xff, RZ, 0xc0, !PT ;  /* 0x000000ff0d097812 */ /* 0x000fe200078ec0ff */
[----:B------:R-:W-:Y:S01]  /*13660*/  FMUL.FTZ R53, R2, R53 ;  /* 0x0000003502357220 */ /* 0x000fe20000410000 */
[----:B------:R-:W-:Y:S01]  /*13670*/  PRMT R13, R34, 0x7610, R13 ;  /* 0x00007610220d7816 */ /* 0x000fe2000000000d */
[----:B------:R-:W-:Y:S01]  /*13680*/  FMUL.FTZ R54, R0, R54 ;  /* 0x0000003600367220 */ /* 0x000fe20000410000 */
[----:B----4-:R2:W4:Y:S01]  /*13690*/  LDL.S16 R27, [R1+0x44] ;  /* 0x00004400011b7983 */ /* 0x0105220000100600 */
[----:B------:R-:W-:Y:S01]  /*136a0*/  ISETP.GE.U32.AND P0, PT, R213, R9, PT ;  /* 0x00000009d500720c */ /* 0x000fe20003f06070 */
[----:B------:R-:W-:Y:S01]  /*136b0*/  FFMA.FTZ R9, R139, c[0x0][0x23c], -R8 ;  /* 0x00008f008b097a23 */ /* 0x000fe20000010808 */
[----:B------:R-:W-:Y:S01]  /*136c0*/  @!P6 PRMT R163, R13, 0x5410, RZ ;  /* 0x000054100da3e816 */ /* 0x000fe200000000ff */
[----:B-1----:R2:W2:Y:S01]  /*136d0*/  LDL.S16 R26, [R1+0x40] ;  /* 0x00004000011a7983 */ /* 0x0024a20000100600 */
[----:B------:R-:W-:Y:S01]  /*136e0*/  PRMT R19, R31, 0x7610, R19 ;  /* 0x000076101f137816 */ /* 0x000fe20000000013 */
[----:B------:R1:W1:Y:S01]  /*136f0*/  MUFU.EX2 R227, R9 ;  /* 0x0000000900e37308 */ /* 0x0002620000000800 */
[----:B---3--:R-:W-:Y:S01]  /*13700*/  F2FP.PACK_AB R160, R229, R230 ;  /* 0x000000e6e5a0723e */ /* 0x008fe200000000ff */
[----:B------:R3:W-:Y:S01]  /*13710*/  @!P6 STL.S16 [R1+0x20], R34 ;  /* 0x000020220100e387 */ /* 0x0007e20000100600 */
[----:B------:R-:W-:Y:S01]  /*13720*/  ISETP.GE.U32.AND P6, PT, R213, R14, PT ;  /* 0x0000000ed500720c */ /* 0x000fe20003fc6070 */
[----:B------:R-:W-:Y:S01]  /*13730*/  FFMA.FTZ R13, R22, c[0x0][0x23c], -R143 ;  /* 0x00008f00160d7a23 */ /* 0x000fe2000001088f */
[----:B------:R-:W-:Y:S01]  /*13740*/  PRMT R141, R158, 0x5410, R157 ;  /* 0x000054109e8d7816 */ /* 0x000fe2000000009d */
[----:B------:R-:W-:Y:S01]  /*13750*/  @!P5 STL.S16 [R1+0x3c], R31 ;  /* 0x00003c1f0100d387 */ /* 0x000fe20000100600 */
[----:B------:R-:W-:Y:S01]  /*13760*/  @!P5 PRMT R158, R19, 0x5410, RZ ;  /* 0x00005410139ed816 */ /* 0x000fe200000000ff */
[----:B------:R-:W-:Y:S01]  /*13770*/  FMUL.FTZ R55, R0, R55 ;  /* 0x0000003700377220 */ /* 0x000fe20000410000 */
[----:B------:R-:W-:Y:S01]  /*13780*/  PRMT R159, R160, 0x7632, R159 ;  /* 0x00007632a09f7816 */ /* 0x000fe2000000009f */
[----:B------:R2:W2:Y:S01]  /*13790*/  LDL.S16 R20, [R1+0x50] ;  /* 0x0000500001147983 */ /* 0x0004a20000100600 */
[----:B------:R3:W-:Y:S01]  /*137a0*/  MUFU.EX2 R226, R13 ;  /* 0x0000000d00e27308 */ /* 0x0007e20000000800 */
[----:B------:R-:W-:Y:S01]  /*137b0*/  SHF.R.U32.HI R8, RZ, 0x18, R168 ;  /* 0x00000018ff087819 */ /* 0x000fe200000116a8 */
[----:B------:R-:W-:Y:S01]  /*137c0*/  FMUL.FTZ R56, R2, R56 ;  /* 0x0000003802387220 */ /* 0x000fe20000410000 */
[----:B------:R2:W2:Y:S01]  /*137d0*/  LDL.S16 R19, [R1+0x4c] ;  /* 0x00004c0001137983 */ /* 0x0004a20000100600 */
[----:B------:R-:W-:Y:S01]  /*137e0*/  PRMT R142, R160, 0x5410, R159 ;  /* 0x00005410a08e7816 */ /* 0x000fe2000000009f */
[----:B------:R-:W-:Y:S02]  /*137f0*/  FMUL.FTZ R57, R2, R57 ;  /* 0x0000003902397220 */ /* 0x000fe40000410000 */
[C---:B------:R-:W-:Y:S01]  /*13800*/  FMUL.FTZ R58, R0.reuse, R58 ;  /* 0x0000003a003a7220 */ /* 0x040fe20000410000 */
[----:B------:R-:W-:Y:S01]  /*13810*/  STG.E.U16 [R172.64+0x2], R153 ;  /* 0x00000299ac007986 */ /* 0x000fe2000c101512 */
[----:B------:R-:W-:Y:S01]  /*13820*/  FMUL.FTZ R59, R0, R59 ;  /* 0x0000003b003b7220 */ /* 0x000fe20000410000 */
[----:B------:R-:W-:Y:S01]  /*13830*/  MUFU.EX2 R167, R167 ;  /* 0x000000a700a77308 */ /* 0x000fe20000000800 */
[C---:B------:R-:W-:Y:S01]  /*13840*/  FMUL.FTZ R60, R2.reuse, R60 ;  /* 0x0000003c023c7220 */ /* 0x040fe20000410000 */
[----:B------:R-:W-:Y:S01]  /*13850*/  STG.E.U16 [R170.64+0x10], R152 ;  /* 0x00001098aa007986 */ /* 0x000fe2000c101512 */
[----:B-1----:R-:W-:Y:S01]  /*13860*/  LOP3.LUT R9, R169, UR4, R174, 0x96, !PT ;  /* 0x00000004a9097c12 */ /* 0x002fe2000f8e96ae */
[----:B------:R-:W-:Y:S01]  /*13870*/  FMUL.FTZ R61, R2, R61 ;  /* 0x0000003d023d7220 */ /* 0x000fe20000410000 */
[----:B------:R-:W-:Y:S01]  /*13880*/  F2FP.PACK_AB R156, R227, R228 ;  /* 0x000000e4e39c723e */ /* 0x000fe200000000ff */
[C---:B---3--:R-:W-:Y:S01]  /*13890*/  FMUL.FTZ R34, R0.reuse, R134 ;  /* 0x0000008600227220 */ /* 0x048fe20000410000 */
[C---:B------:R-:W-:Y:S01]  /*138a0*/  LOP3.LUT R15, R9.reuse, 0xff, RZ, 0xc0, !PT ;  /* 0x000000ff090f7812 */ /* 0x040fe200078ec0ff */
[C---:B------:R-:W-:Y:S01]  /*138b0*/  FMUL.FTZ R62, R0.reuse, R62 ;  /* 0x0000003e003e7220 */ /* 0x040fe20000410000 */
[----:B------:R-:W-:Y:S01]  /*138c0*/  LOP3.LUT R14, R9, 0xffff, RZ, 0xc0, !PT ;  /* 0x0000ffff090e7812 */ /* 0x000fe200078ec0ff */
[----:B------:R-:W-:Y:S01]  /*138d0*/  FMUL.FTZ R63, R0, R63 ;  /* 0x0000003f003f7220 */ /* 0x000fe20000410000 */
[----:B------:R-:W-:Y:S01]  /*138e0*/  ISETP.GE.U32.AND P5, PT, R213, R15, PT ;  /* 0x0000000fd500720c */ /* 0x000fe20003fa6070 */
[----:B------:R-:W-:Y:S01]  /*138f0*/  FMUL.FTZ R64, R2, R64 ;  /* 0x0000004002407220 */ /* 0x000fe20000410000 */
[----:B------:R-:W-:Y:S01]  /*13900*/  PRMT R155, R156, 0x7632, R155 ;  /* 0x000076329c9b7816 */ /* 0x000fe2000000009b */
[----:B------:R-:W-:Y:S01]  /*13910*/  FMUL.FTZ R65, R2, R65 ;  /* 0x0000004102417220 */ /* 0x000fe20000410000 */
[----:B------:R-:W-:Y:S01]  /*13920*/  SHF.R.U32.HI R13, RZ, 0x8, R14 ;  /* 0x00000008ff0d7819 */ /* 0x000fe2000001160e */
[----:B------:R-:W-:Y:S01]  /*13930*/  FFMA.FTZ R14, R23, c[0x0][0x23c], -R143 ;  /* 0x00008f00170e7a23 */ /* 0x000fe2000001088f */
[----:B------:R-:W-:Y:S01]  /*13940*/  PRMT R101, R156, 0x5410, R155 ;  /* 0x000054109c657816 */ /* 0x000fe2000000009b */
[C---:B------:R-:W-:Y:S01]  /*13950*/  FMUL.FTZ R66, R0.reuse, R66 ;  /* 0x0000004200427220 */ /* 0x040fe20000410000 */
[----:B------:R-:W-:Y:S01]  /*13960*/  LOP3.LUT R13, R13, 0xffff, RZ, 0xc0, !PT ;  /* 0x0000ffff0d0d7812 */ /* 0x000fe200078ec0ff */
[----:B------:R1:W3:Y:S01]  /*13970*/  MUFU.EX2 R225, R14 ;  /* 0x0000000e00e17308 */ /* 0x0002e20000000800 */
[----:B------:R-:W-:Y:S01]  /*13980*/  FMUL.FTZ R67, R0, R67 ;  /* 0x0000004300437220 */ /* 0x000fe20000410000 */
[----:B------:R-:W-:Y:S01]  /*13990*/  STG.E.U16 [R170.64+0x12], R151 ;  /* 0x00001297aa007986 */ /* 0x000fe2000c101512 */
[C---:B------:R-:W-:Y:S02]  /*139a0*/  FMUL.FTZ R68, R2.reuse, R68 ;  /* 0x0000004402447220 */ /* 0x040fe40000410000 */
[----:B------:R-:W-:Y:S01]  /*139b0*/  FMUL.FTZ R69, R2, R69 ;  /* 0x0000004502457220 */ /* 0x000fe20000410000 */
[----:B------:R-:W-:Y:S01]  /*139c0*/  STG.E.U16 [R172.64+0x10], R166 ;  /* 0x000010a6ac007986 */ /* 0x000fe2000c101512 */
[C---:B------:R-:W-:Y:S02]  /*139d0*/  FMUL.FTZ R70, R0.reuse, R70 ;  /* 0x0000004600467220 */ /* 0x040fe40000410000 */
[----:B------:R-:W-:Y:S01]  /*139e0*/  FMUL.FTZ R71, R0, R71 ;  /* 0x0000004700477220 */ /* 0x000fe20000410000 */
[----:B------:R-:W-:Y:S01]  /*139f0*/  STG.E.U16 [R172.64+0x12], R165 ;  /* 0x000012a5ac007986 */ /* 0x000fe2000c101512 */
[C---:B------:R-:W-:Y:S01]  /*13a00*/  FMUL.FTZ R72, R2.reuse, R72 ;  /* 0x0000004802487220 */ /* 0x040fe20000410000 */
[----:B------:R-:W-:Y:S01]  /*13a10*/  MUFU.EX2 R207, R207 ;  /* 0x000000cf00cf7308 */ /* 0x000fe20000000800 */
        /* <DEDUP_REMOVED lines=9> */
[--C-:B-1----:R-:W-:Y:S01]  /*13ab0*/  SHF.R.U32.HI R14, RZ, 0x10, R9.reuse ;  /* 0x00000010ff0e7819 */ /* 0x102fe20000011609 */
[----:B------:R-:W-:Y:S01]  /*13ac0*/  FMUL.FTZ R79, R0, R79 ;  /* 0x0000004f004f7220 */ /* 0x000fe20000410000 */
[----:B------:R-:W-:Y:S01]  /*13ad0*/  SHF.R.U32.HI R9, RZ, 0x18, R9 ;  /* 0x00000018ff097819 */ /* 0x000fe20000011609 */
[----:B------:R-:W-:Y:S01]  /*13ae0*/  FMUL.FTZ R80, R2, R80 ;  /* 0x0000005002507220 */ /* 0x000fe20000410000 */
[----:B------:R-:W-:Y:S01]  /*13af0*/  LOP3.LUT R14, R14, 0xff, RZ, 0xc0, !PT ;  /* 0x000000ff0e0e7812 */ /* 0x000fe200078ec0ff */
[----:B------:R-:W-:Y:S01]  /*13b00*/  FMUL.FTZ R81, R2, R81 ;  /* 0x0000005102517220 */ /* 0x000fe20000410000 */
[----:B---3--:R-:W-:Y:S01]  /*13b10*/  F2FP.PACK_AB R150, R225, R226 ;  /* 0x000000e2e196723e */ /* 0x008fe200000000ff */
[C---:B------:R-:W-:Y:S01]  /*13b20*/  FMUL.FTZ R82, R0.reuse, R82 ;  /* 0x0000005200527220 */ /* 0x040fe20000410000 */
[----:B------:R-:W-:Y:S01]  /*13b30*/  STG.E.U16 [R172.64+0x22], R163 ;  /* 0x000022a3ac007986 */ /* 0x000fe2000c101512 */
[----:B------:R-:W-:Y:S01]  /*13b40*/  FMUL.FTZ R83, R0, R83 ;  /* 0x0000005300537220 */ /* 0x000fe20000410000 */
[----:B------:R-:W-:Y:S01]  /*13b50*/  PRMT R149, R150, 0x7632, R149 ;  /* 0x0000763296957816 */ /* 0x000fe20000000095 */
[C---:B------:R-:W-:Y:S01]  /*13b60*/  FMUL.FTZ R84, R2.reuse, R84 ;  /* 0x0000005402547220 */ /* 0x040fe20000410000 */
[----:B------:R-:W-:Y:S01]  /*13b70*/  STG.E.U16 [R170.64+0x30], R158 ;  /* 0x0000309eaa007986 */ /* 0x000fe2000c101512 */
[----:B------:R-:W-:Y:S01]  /*13b80*/  FMUL.FTZ R85, R2, R85 ;  /* 0x0000005502557220 */ /* 0x000fe20000410000 */
[----:B------:R-:W-:Y:S01]  /*13b90*/  PRMT R102, R150, 0x5410, R149 ;  /* 0x0000541096667816 */ /* 0x000fe20000000095 */
[C---:B------:R-:W-:Y:S02]  /*13ba0*/  FMUL.FTZ R86, R0.reuse, R86 ;  /* 0x0000005600567220 */ /* 0x040fe40000410000 */
[----:B------:R-:W-:Y:S02]  /*13bb0*/  FMUL.FTZ R87, R0, R87 ;  /* 0x0000005700577220 */ /* 0x000fe40000410000 */
        /* <DEDUP_REMOVED lines=11> */
[----:B------:R-:W-:Y:S01]  /*13c70*/  FMUL.FTZ R99, R0, R99 ;  /* 0x0000006300637220 */ /* 0x000fe20000410000 */
[----:B-----5:R-:W-:Y:S05]  /*13c80*/  @!P6 HADD2 R30, -R157.H0_H0, -RZ.H0_H0 ;  /* 0xa00000ff9d1ee230 */ /* 0x020fea0000000900 */
[----:B------:R-:W-:Y:S01]  /*13c90*/  @!P6 STL.S16 [R1+0x48], R30 ;  /* 0x0000481e0100e387 */ /* 0x000fe20000100600 */
[----:B------:R-:W-:Y:S03]  /*13ca0*/  PRMT R16, R30, 0x7610, R16 ;  /* 0x000076101e107816 */ /* 0x000fe60000000010 */
[----:B------:R-:W-:Y:S01]  /*13cb0*/  LDSM.16.MT88.4 R28, [R180+0xc000] ;  /* 0x00c00000b41c783b */ /* 0x000fe20000004200 */
[----:B------:R-:W-:Y:S02]  /*13cc0*/  @!P6 PRMT R157, R16, 0x5410, RZ ;  /* 0x00005410109de816 */ /* 0x000fe400000000ff */
[----:B------:R-:W-:Y:S02]  /*13cd0*/  ISETP.GE.U32.AND P6, PT, R213, R13, PT ;  /* 0x0000000dd500720c */ /* 0x000fe40003fc6070 */
[----:B------:R-:W-:Y:S01]  /*13ce0*/  LOP3.LUT R13, R168, 0xff, RZ, 0xc0, !PT ;  /* 0x000000ffa80d7812 */ /* 0x000fe200078ec0ff */
[----:B----4-:R-:W-:Y:S02]  /*13cf0*/  @!P0 HADD2 R27, -R160.H0_H0, -RZ.H0_H0 ;  /* 0xa00000ffa01b8230 */ /* 0x010fe40000000900 */
[----:B------:R-:W-:Y:S01]  /*13d00*/  STG.E.U16 [R170.64+0x32], R157 ;  /* 0x0000329daa007986 */ /* 0x000fe2000c101512 */
[----:B--2---:R-:W-:Y:S03]  /*13d10*/  @!P1 HADD2 R26, -R159.H0_H0, -RZ.H0_H0 ;  /* 0xa00000ff9f1a9230 */ /* 0x004fe60000000900 */
[----:B------:R1:W-:Y:S01]  /*13d20*/  @!P0 STL.S16 [R1+0x44], R27 ;  /* 0x0000441b01008387 */ /* 0x0003e20000100600 */
[----:B------:R-:W-:Y:S03]  /*13d30*/  PRMT R21, R27, 0x7610, R21 ;  /* 0x000076101b157816 */ /* 0x000fe60000000015 */
[----:B------:R2:W3:Y:S01]  /*13d40*/  LDL.S16 R16, [R1+0x58] ;  /* 0x0000580001107983 */ /* 0x0004e20000100600 */
[----:B------:R-:W-:Y:S02]  /*13d50*/  PRMT R15, R26, 0x7610, R15 ;  /* 0x000076101a0f7816 */ /* 0x000fe4000000000f */
[----:B------:R-:W-:Y:S01]  /*13d60*/  @!P0 PRMT R160, R21, 0x5410, RZ ;  /* 0x0000541015a08816 */ /* 0x000fe200000000ff */
[----:B------:R4:W-:Y:S01]  /*13d70*/  @!P1 STL.S16 [R1+0x40], R26 ;  /* 0x0000401a01009387 */ /* 0x0009e20000100600 */
[----:B------:R-:W-:Y:S01]  /*13d80*/  @!P1 PRMT R159, R15, 0x5410, RZ ;  /* 0x000054100f9f9816 */ /* 0x000fe200000000ff */
[----:B------:R-:W-:Y:S02]  /*13d90*/  @!P5 HADD2 R20, -R156.H0_H0, -RZ.H0_H0 ;  /* 0xa00000ff9c14d230 */ /* 0x000fe40000000900 */
[----:B------:R2:W5:Y:S01]  /*13da0*/  LDL.S16 R15, [R1+0x54] ;  /* 0x00005400010f7983 */ /* 0x0005620000100600 */
[C---:B------:R-:W-:Y:S01]  /*13db0*/  ISETP.GE.U32.AND P1, PT, R213.reuse, R14, PT ;  /* 0x0000000ed500720c */ /* 0x040fe20003f26070 */
[----:B------:R-:W-:Y:S01]  /*13dc0*/  @!P6 HADD2 R19, -R155.H0_H0, -RZ.H0_H0 ;  /* 0xa00000ff9b13e230 */ /* 0x000fe20000000900 */
[----:B------:R-:W-:Y:S01]  /*13dd0*/  PRMT R18, R20, 0x7610, R18 ;  /* 0x0000761014127816 */ /* 0x000fe20000000012 */
[----:B------:R-:W-:Y:S01]  /*13de0*/  @!P5 STL.S16 [R1+0x50], R20 ;  /* 0x000050140100d387 */ /* 0x000fe20000100600 */
[C---:B------:R-:W-:Y:S02]  /*13df0*/  ISETP.GE.U32.AND P0, PT, R213.reuse, R13, PT ;  /* 0x0000000dd500720c */ /* 0x040fe40003f06070 */
[----:B------:R-:W-:Y:S01]  /*13e00*/  @!P5 PRMT R156, R18, 0x5410, RZ ;  /* 0x00005410129cd816 */ /* 0x000fe200000000ff */
[----:B------:R2:W-:Y:S01]  /*13e10*/  @!P6 STL.S16 [R1+0x4c], R19 ;  /* 0x00004c130100e387 */ /* 0x0005e20000100600 */
[----:B------:R-:W-:Y:S01]  /*13e20*/  ISETP.GE.U32.AND P5, PT, R213, R9, PT ;  /* 0x00000009d500720c */ /* 0x000fe20003fa6070 */
[----:B------:R-:W-:Y:S01]  /*13e30*/  FMUL.FTZ R18, R0, R118 ;  /* 0x0000007600127220 */ /* 0x000fe20000410000 */
[----:B------:R-:W-:Y:S01]  /*13e40*/  SHF.R.U32.HI R9, RZ, 0x10, R168 ;  /* 0x00000010ff097819 */ /* 0x000fe200000116a8 */
[----:B------:R-:W-:Y:S01]  /*13e50*/  LDSM.16.MT88.4 R20, [R178+0xc000] ;  /* 0x00c00000b214783b */ /* 0x000fe20000004200 */
[----:B------:R-:W-:Y:S01]  /*13e60*/  LOP3.LUT R13, R168, 0xffff, RZ, 0xc0, !PT ;  /* 0x0000ffffa80d7812 */ /* 0x000fe200078ec0ff */
[----:B-1----:R-:W-:Y:S01]  /*13e70*/  FMUL.FTZ R27, R0, R127 ;  /* 0x0000007f001b7220 */ /* 0x002fe20000410000 */
[----:B------:R-:W-:Y:S02]  /*13e80*/  LOP3.LUT R9, R9, 0xff, RZ, 0xc0, !PT ;  /* 0x000000ff09097812 */ /* 0x000fe400078ec0ff */
[----:B------:R-:W-:Y:S02]  /*13e90*/  SHF.R.U32.HI R13, RZ, 0x8, R13 ;  /* 0x00000008ff0d7819 */ /* 0x000fe4000001160d */
[----:B------:R-:W-:Y:S01]  /*13ea0*/  PRMT R17, R19, 0x7610, R17 ;  /* 0x0000761013117816 */ /* 0x000fe20000000011 */
[----:B----4-:R-:W1:Y:S01]  /*13eb0*/  LDC.U8 R26, c[0x0][0x2d8] ;  /* 0x0000b600ff1a7b82 */ /* 0x010e620000000000 */
[----:B------:R-:W-:Y:S01]  /*13ec0*/  LOP3.LUT R13, R13, 0xffff, RZ, 0xc0, !PT ;  /* 0x0000ffff0d0d7812 */ /* 0x000fe200078ec0ff */
[----:B------:R-:W-:Y:S01]  /*13ed0*/  STG.E.U16 [R172.64+0x30], R160 ;  /* 0x000030a0ac007986 */ /* 0x000fe2000c101512 */
[----:B------:R-:W-:Y:S01]  /*13ee0*/  @!P6 PRMT R155, R17, 0x5410, RZ ;  /* 0x00005410119be816 */ /* 0x000fe200000000ff */
[----:B------:R-:W-:Y:S01]  /*13ef0*/  FMUL.FTZ R17, R2, R117 ;  /* 0x0000007502117220 */ /* 0x000fe20000410000 */
[C---:B------:R-:W-:Y:S01]  /*13f00*/  ISETP.GE.U32.AND P6, PT, R213.reuse, R13, PT ;  /* 0x0000000dd500720c */ /* 0x040fe20003fc6070 */
[----:B------:R-:W-:Y:S04]  /*13f10*/  STG.E.U16 [R172.64+0x32], R159 ;  /* 0x0000329fac007986 */ /* 0x000fe8000c101512 */
[----:B------:R-:W-:Y:S01]  /*13f20*/  STG.E.U16 [R170.64+0x40], R156 ;  /* 0x0000409caa007986 */ /* 0x000fe2000c101512 */
[----:B--2---:R-:W-:Y:S03]  /*13f30*/  FMUL.FTZ R19, R0, R119 ;  /* 0x0000007700137220 */ /* 0x004fe60000410000 */
[----:B------:R-:W-:Y:S01]  /*13f40*/  STG.E.U16 [R170.64+0x42], R155 ;  /* 0x0000429baa007986 */ /* 0x000fe2000c101512 */
[----:B---3--:R-:W-:Y:S05]  /*13f50*/  @!P1 HADD2 R16, -R150.H0_H0, -RZ.H0_H0 ;  /* 0xa00000ff96109230 */ /* 0x008fea0000000900 */
[----:B------:R-:W-:Y:S01]  /*13f60*/  PRMT R14, R16, 0x7610, R14 ;  /* 0x00007610100e7816 */ /* 0x000fe2000000000e */
[----:B------:R1:W-:Y:S01]  /*13f70*/  @!P1 STL.S16 [R1+0x58], R16 ;  /* 0x0000581001009387 */ /* 0x0003e20000100600 */
[----:B-----5:R-:W-:Y:S02]  /*13f80*/  @!P5 HADD2 R15, -R149.H0_H0, -RZ.H0_H0 ;  /* 0xa00000ff950fd230 */ /* 0x020fe40000000900 */
[----:B------:R-:W-:Y:S02]  /*13f90*/  @!P1 PRMT R150, R14, 0x5410, RZ ;  /* 0x000054100e969816 */ /* 0x000fe400000000ff */
[----:B------:R-:W-:Y:S02]  /*13fa0*/  ISETP.GE.U32.AND P1, PT, R213, R9, PT ;  /* 0x00000009d500720c */ /* 0x000fe40003f26070 */
[----:B------:R-:W-:Y:S01]  /*13fb0*/  PRMT R9, R15, 0x7610, R9 ;  /* 0x000076100f097816 */ /* 0x000fe20000000009 */
[----:B------:R-:W-:Y:S03]  /*13fc0*/  @!P5 STL.S16 [R1+0x54], R15 ;  /* 0x0000540f0100d387 */ /* 0x000fe60000100600 */
[----:B------:R-:W-:Y:S01]  /*13fd0*/  @!P5 PRMT R149, R9, 0x5410, RZ ;  /* 0x000054100995d816 */ /* 0x000fe200000000ff */
[----:B------:R-:W2:Y:S01]  /*13fe0*/  LDL.LU R125, [R1+0x68] ;  /* 0x00006800017d7983 */ /* 0x000ea20000300800 */
[----:B------:R-:W-:Y:S02]  /*13ff0*/  ISETP.GE.U32.AND P5, PT, R213, R8, PT ;  /* 0x00000008d500720c */ /* 0x000fe40003fa6070 */
[----:B------:R-:W-:Y:S01]  /*14000*/  LOP3.LUT R8, R11, UR4, R12, 0x96, !PT ;  /* 0x000000040b087c12 */ /* 0x000fe2000f8e960c */
[----:B------:R-:W3:Y:S03]  /*14010*/  LDL.LU R124, [R1+0x6c] ;  /* 0x00006c00017c7983 */ /* 0x000ee60000300800 */
[C---:B------:R-:W-:Y:S01]  /*14020*/  LOP3.LUT R9, R8.reuse, 0xffff, RZ, 0xc0, !PT ;  /* 0x0000ffff08097812 */ /* 0x040fe200078ec0ff */
[----:B------:R4:W5:Y:S01]  /*14030*/  LDL.S16 R135, [R1+0x8] ;  /* 0x0000080001877983 */ /* 0x0009620000100600 */
[----:B------:R-:W-:Y:S02]  /*14040*/  LOP3.LUT R12, R8, 0xff, RZ, 0xc0, !PT ;  /* 0x000000ff080c7812 */ /* 0x000fe400078ec0ff */
[----:B------:R-:W-:Y:S01]  /*14050*/  SHF.R.U32.HI R9, RZ, 0x8, R9 ;  /* 0x00000008ff097819 */ /* 0x000fe20000011609 */
[----:B------:R4:W4:Y:S01]  /*14060*/  LDL.S16 R134, [R1+0x1c] ;  /* 0x00001c0001867983 */ /* 0x0009220000100600 */
[----:B-1----:R-:W-:Y:S01]  /*14070*/  PRMT R16, R26, 0x7054, R26 ;  /* 0x000070541a107816 */ /* 0x002fe2000000001a */
[----:B------:R-:W-:Y:S01]  /*14080*/  FMUL.FTZ R26, R0, R126 ;  /* 0x0000007e001a7220 */ /* 0x000fe20000410000 */
[----:B------:R-:W-:Y:S01]  /*14090*/  PRMT R136, R12, 0x5410, R9 ;  /* 0x000054100c887816 */ /* 0x000fe20000000009 */
[----:B------:R1:W4:Y:S01]  /*140a0*/  LDL.S16 R133, [R1+0x38] ;  /* 0x0000380001857983 */ /* 0x0003220000100600 */
[--C-:B------:R-:W-:Y:S02]  /*140b0*/  SHF.R.U32.HI R12, RZ, 0x10, R8.reuse ;  /* 0x00000010ff0c7819 */ /* 0x100fe40000011608 */
[----:B------:R-:W-:Y:S01]  /*140c0*/  SHF.R.U32.HI R9, RZ, 0x18, R8 ;  /* 0x00000018ff097819 */ /* 0x000fe20000011608 */
[--C-:B------:R-:W-:Y:S01]  /*140d0*/  HSET2.LE.AND R136, R136, R16.reuse, PT ;  /* 0x0000001088887233 */ /* 0x100fe20003803000 */
[----:B------:R-:W-:Y:S01]  /*140e0*/  LOP3.LUT R8, R12, 0xff, RZ, 0xc0, !PT ;  /* 0x000000ff0c087812 */ /* 0x000fe200078ec0ff */
[----:B------:R1:W4:Y:S03]  /*140f0*/  LDL.S16 R132, [R1+0x34] ;  /* 0x0000340001847983 */ /* 0x0003260000100600 */
[----:B------:R-:W-:Y:S01]  /*14100*/  PRMT R137, R8, 0x5410, R9 ;  /* 0x0000541008897816 */ /* 0x000fe20000000009 */
[----:B------:R-:W1:Y:S01]  /*14110*/  LDSM.16.MT88.4 R12, [R177+0xc000] ;  /* 0x00c00000b10c783b */ /* 0x000e620000004200 */
[----:B------:R-:W-:Y:S01]  /*14120*/  LOP3.LUT R8, R10, 0xffff, RZ, 0xc0, !PT ;  /* 0x0000ffff0a087812 */ /* 0x000fe200078ec0ff */
[----:B------:R-:W-:Y:S01]  /*14130*/  FMUL.FTZ R11, R0, R111 ;  /* 0x0000006f000b7220 */ /* 0x000fe20000410000 */
[----:B------:R-:W-:Y:S01]  /*14140*/  LOP3.LUT R9, R10, 0xff, RZ, 0xc0, !PT ;  /* 0x000000ff0a097812 */ /* 0x000fe200078ec0ff */
[--C-:B------:R-:W-:Y:S01]  /*14150*/  HSET2.LE.AND R137, R137, R16.reuse, PT ;  /* 0x0000001089897233 */ /* 0x100fe20003803000 */
[----:B------:R-:W-:Y:S02]  /*14160*/  SHF.R.U32.HI R8, RZ, 0x8, R8 ;  /* 0x00000008ff087819 */ /* 0x000fe40000011608 */
[----:B------:R-:W-:Y:S01]  /*14170*/  LOP3.LUT R136, R136, R4, RZ, 0xc0, !PT ;  /* 0x0000000488887212 */ /* 0x000fe200078ec0ff */
[----:B------:R-:W-:Y:S01]  /*14180*/  STG.E.U16 [R172.64+0x40], R150 ;  /* 0x00004096ac007986 */ /* 0x000fe2000c101512 */
[----:B------:R-:W-:Y:S02]  /*14190*/  PRMT R9, R9, 0x5410, R8 ;  /* 0x0000541009097816 */ /* 0x000fe40000000008 */
[--C-:B------:R-:W-:Y:S01]  /*141a0*/  SHF.R.U32.HI R8, RZ, 0x10, R10.reuse ;  /* 0x00000010ff087819 */ /* 0x100fe2000001160a */
[----:B------:R-:W-:Y:S01]  /*141b0*/  STG.E.U16 [R172.64+0x42], R149 ;  /* 0x00004295ac007986 */ /* 0x000fe2000c101512 */
[----:B------:R-:W-:Y:S01]  /*141c0*/  SHF.R.U32.HI R10, RZ, 0x18, R10 ;  /* 0x00000018ff0a7819 */ /* 0x000fe2000001160a */
[--C-:B------:R-:W-:Y:S01]  /*141d0*/  HSET2.LE.AND R138, R9, R16.reuse, PT ;  /* 0x00000010098a7233 */ /* 0x100fe20003803000 */
[----:B------:R-:W-:Y:S01]  /*141e0*/  LOP3.LUT R4, R8, 0xff, RZ, 0xc0, !PT ;  /* 0x000000ff08047812 */ /* 0x000fe200078ec0ff */
[C---:B------:R-:W-:Y:S01]  /*141f0*/  FMUL.FTZ R8, R2.reuse, R108 ;  /* 0x0000006c02087220 */ /* 0x040fe20000410000 */
[----:B------:R-:W-:Y:S01]  /*14200*/  LOP3.LUT R137, R137, R5, RZ, 0xc0, !PT ;  /* 0x0000000589897212 */ /* 0x000fe200078ec0ff */
[----:B------:R-:W-:Y:S01]  /*14210*/  FMUL.FTZ R5, R2, R105 ;  /* 0x0000006902057220 */ /* 0x000fe20000410000 */
[----:B------:R-:W-:Y:S01]  /*14220*/  PRMT R4, R4, 0x5410, R10 ;  /* 0x0000541004047816 */ /* 0x000fe2000000000a */
[----:B------:R-:W-:Y:S01]  /*14230*/  FMUL.FTZ R9, R2, R109 ;  /* 0x0000006d02097220 */ /* 0x000fe20000410000 */
[----:B------:R-:W-:Y:S01]  /*14240*/  LOP3.LUT R138, R138, R6, RZ, 0xc0, !PT ;  /* 0x000000068a8a7212 */ /* 0x000fe200078ec0ff */
[----:B------:R-:W-:Y:S02]  /*14250*/  FMUL.FTZ R6, R0, R106 ;  /* 0x0000006a00067220 */ /* 0x000fe40000410000 */
[----:B------:R-:W-:Y:S01]  /*14260*/  HSET2.LE.AND R139, R4, R16, PT ;  /* 0x00000010048b7233 */ /* 0x000fe20003803000 */
[----:B------:R-:W-:Y:S02]  /*14270*/  FMUL.FTZ R4, R2, R104 ;  /* 0x0000006802047220 */ /* 0x000fe40000410000 */
[C---:B------:R-:W-:Y:S02]  /*14280*/  FMUL.FTZ R10, R0.reuse, R110 ;  /* 0x0000006e000a7220 */ /* 0x040fe40000410000 */
[----:B------:R-:W-:Y:S01]  /*14290*/  LOP3.LUT R139, R139, R7, RZ, 0xc0, !PT ;  /* 0x000000078b8b7212 */ /* 0x000fe200078ec0ff */
[----:B------:R-:W-:Y:S01]  /*142a0*/  FMUL.FTZ R7, R0, R107 ;  /* 0x0000006b00077220 */ /* 0x000fe20000410000 */
[----:B------:R-:W-:Y:S01]  /*142b0*/  LDSM.16.MT88.4 R108, [R177+0xc800] ;  /* 0x00c80000b16c783b */ /* 0x000fe20000004200 */
[C---:B------:R-:W-:Y:S07]  /*142c0*/  FMUL.FTZ R16, R2.reuse, R116 ;  /* 0x0000007402107220 */ /* 0x040fee0000410000 */
[----:B------:R-:W1:Y:S02]  /*142d0*/  LDSM.16.MT88.4 R104, [R179+0xc000] ;  /* 0x00c00000b368783b */ /* 0x000e640000004200 */
[C---:B-1----:R-:W-:Y:S07]  /*142e0*/  HMMA.16816.F32 R4, R136.reuse, R12, R4 ;  /* 0x0000000c8804723c */ /* 0x042fee0000001804 */
[C---:B------:R-:W-:Y:S01]  /*142f0*/  FMUL.FTZ R12, R2.reuse, R112 ;  /* 0x00000070020c7220 */ /* 0x040fe20000410000 */
[C---:B------:R-:W-:Y:S01]  /*14300*/  HMMA.16816.F32 R8, R136.reuse, R14, R8 ;  /* 0x0000000e8808723c */ /* 0x040fe20000001808 */
[----:B------:R-:W-:Y:S03]  /*14310*/  FMUL.FTZ R13, R2, R113 ;  /* 0x00000071020d7220 */ /* 0x000fe60000410000 */
[----:B------:R-:W-:Y:S03]  /*14320*/  LOP3.LUT R112, R145, UR5, R146, 0x96, !PT ;  /* 0x0000000591707c12 */ /* 0x000fe6000f8e9692 */
[----:B------:R-:W-:Y:S01]  /*14330*/  FMUL.FTZ R14, R0, R114 ;  /* 0x00000072000e7220 */ /* 0x000fe20000410000 */
[----:B------:R-:W-:Y:S01]  /*14340*/  LOP3.LUT R113, R112, 0xff, RZ, 0xc0, !PT ;  /* 0x000000ff70717812 */ /* 0x000fe200078ec0ff */
[----:B------:R-:W-:Y:S03]  /*14350*/  FMUL.FTZ R15, R0, R115 ;  /* 0x00000073000f7220 */ /* 0x000fe60000410000 */
[----:B------:R-:W-:Y:S04]  /*14360*/  LOP3.LUT R115, R144, 0xff, RZ, 0xc0, !PT ;  /* 0x000000ff90737812 */ /* 0x000fe800078ec0ff */
[C---:B------:R-:W-:Y:S07]  /*14370*/  HMMA.16816.F32 R12, R136.reuse, R20, R12 ;  /* 0x00000014880c723c */ /* 0x040fee000000180c */
[C---:B------:R-:W-:Y:S01]  /*14380*/  FMUL.FTZ R21, R2.reuse, R121 ;  /* 0x0000007902157220 */ /* 0x040fe20000410000 */
[C---:B------:R-:W-:Y:S01]  /*14390*/  HMMA.16816.F32 R16, R136.reuse, R22, R16 ;  /* 0x000000168810723c */ /* 0x040fe20000001810 */
[----:B------:R-:W-:Y:S03]  /*143a0*/  FMUL.FTZ R20, R2, R120 ;  /* 0x0000007802147220 */ /* 0x000fe60000410000 */
[----:B------:R-:W-:Y:S03]  /*143b0*/  LOP3.LUT R120, R168, 0xff, RZ, 0xc0, !PT ;  /* 0x000000ffa8787812 */ /* 0x000fe600078ec0ff */
[C---:B------:R-:W-:Y:S02]  /*143c0*/  FMUL.FTZ R22, R0.reuse, R122 ;  /* 0x0000007a00167220 */ /* 0x040fe40000410000 */
[----:B------:R-:W-:Y:S07]  /*143d0*/  FMUL.FTZ R23, R0, R123 ;  /* 0x0000007b00177220 */ /* 0x000fee0000410000 */
[C---:B------:R-:W-:Y:S07]  /*143e0*/  HMMA.16816.F32 R20, R136.reuse, R28, R20 ;  /* 0x0000001c8814723c */ /* 0x040fee0000001814 */
[C---:B------:R-:W-:Y:S01]  /*143f0*/  FMUL.FTZ R28, R2.reuse, R128 ;  /* 0x00000080021c7220 */ /* 0x040fe20000410000 */
[C---:B------:R-:W-:Y:S01]  /*14400*/  HMMA.16816.F32 R24, R136.reuse, R30, R24 ;  /* 0x0000001e8818723c */ /* 0x040fe20000001818 */
[----:B------:R-:W-:Y:S06]  /*14410*/  FMUL.FTZ R29, R2, R129 ;  /* 0x00000081021d7220 */ /* 0x000fec0000410000 */
[C---:B------:R-:W-:Y:S02]  /*14420*/  FMUL.FTZ R30, R0.reuse, R130 ;  /* 0x00000082001e7220 */ /* 0x040fe40000410000 */
[----:B------:R-:W-:Y:S03]  /*14430*/  FMUL.FTZ R31, R0, R131 ;  /* 0x00000083001f7220 */ /* 0x000fe60000410000 */
[----:B------:R-:W-:Y:S01]  /*14440*/  FFMA.FTZ R130, R218, c[0x0][0x23c], -R143 ;  /* 0x00008f00da827a23 */ /* 0x000fe2000001088f */
[----:B------:R-:W-:Y:S03]  /*14450*/  PRMT R131, R213, 0x7054, R213 ;  /* 0x00007054d5837816 */ /* 0x000fe600000000d5 */
[C---:B------:R-:W-:Y:S08]  /*14460*/  HMMA.16816.F32 R28, R136.reuse, R104, R28 ;  /* 0x00000068881c723c */ /* 0x040ff0000000181c */
[C---:B------:R-:W-:Y:S01]  /*14470*/  HMMA.16816.F32 R32, R136.reuse, R106, R32 ;  /* 0x0000006a8820723c */ /* 0x040fe20000001820 */
[----:B------:R-:W1:Y:S07]  /*14480*/  LDSM.16.MT88.4 R104, [R177+0xe000] ;  /* 0x00e00000b168783b */ /* 0x000e6e0000004200 */
[C---:B-1----:R-:W-:Y:S08]  /*14490*/  HMMA.16816.F32 R36, R136.reuse, R104, R36 ;  /* 0x000000688824723c */ /* 0x042ff00000001824 */
[C---:B------:R-:W-:Y:S01]  /*144a0*/  HMMA.16816.F32 R40, R136.reuse, R106, R40 ;  /* 0x0000006a8828723c */ /* 0x040fe20000001828 */
[----:B------:R-:W1:Y:S07]  /*144b0*/  LDSM.16.MT88.4 R104, [R178+0xe000] ;  /* 0x00e00000b268783b */ /* 0x000e6e0000004200 */
[C---:B-1----:R-:W-:Y:S08]  /*144c0*/  HMMA.16816.F32 R44, R136.reuse, R104, R44 ;  /* 0x00000068882c723c */ /* 0x042ff0000000182c */
[C---:B------:R-:W-:Y:S01]  /*144d0*/  HMMA.16816.F32 R48, R136.reuse, R106, R48 ;  /* 0x0000006a8830723c */ /* 0x040fe20000001830 */
[----:B------:R-:W1:Y:S07]  /*144e0*/  LDSM.16.MT88.4 R104, [R180+0xe000] ;  /* 0x00e00000b468783b */ /* 0x000e6e0000004200 */
[C---:B-1----:R-:W-:Y:S08]  /*144f0*/  HMMA.16816.F32 R52, R136.reuse, R104, R52 ;  /* 0x000000688834723c */ /* 0x042ff00000001834 */
[C---:B------:R-:W-:Y:S01]  /*14500*/  HMMA.16816.F32 R56, R136.reuse, R106, R56 ;  /* 0x0000006a8838723c */ /* 0x040fe20000001838 */
[----:B------:R-:W1:Y:S03]  /*14510*/  LDSM.16.MT88.4 R104, [R179+0xe000] ;  /* 0x00e00000b368783b */ /* 0x000e660000004200 */
[----:B--2---:R-:W-:Y:S02]  /*14520*/  FFMA.FTZ R2, R2, R125, R209 ;  /* 0x0000007d02027223 */ /* 0x004fe400000100d1 */
[----:B------:R-:W-:Y:S01]  /*14530*/  MUFU.EX2 R209, R175 ;  /* 0x000000af00d17308 */ /* 0x000fe20000000800 */
[----:B---3--:R-:W-:Y:S02]  /*14540*/  FFMA.FTZ R129, R0, R124, R208 ;  /* 0x0000007c00817223 */ /* 0x008fe400000100d0 */
[----:B------:R-:W-:Y:S03]  /*14550*/  LDSM.16.MT88.4 R124, [R180+0xd000] ;  /* 0x00d00000b47c783b */ /* 0x000fe60000004200 */
[----:B------:R-:W-:Y:S04]  /*14560*/  FADD.FTZ R2, R217, R2 ;  /* 0x00000002d9027221 */ /* 0x000fe80000010000 */
[----:B------:R-:W-:Y:S10]  /*14570*/  MUFU.EX2 R175, R238 ;  /* 0x000000ee00af7308 */ /* 0x000ff40000000800 */
[----:B------:R-:W2:Y:S01]  /*14580*/  MUFU.EX2 R208, R130 ;  /* 0x0000008200d07308 */ /* 0x000ea20000000800 */
        /* <DEDUP_REMOVED lines=12> */
[C---:B-1----:R-:W-:Y:S07]  /*14650*/  HMMA.16816.F32 R92, R136.reuse, R104, R92 ;  /* 0x00000068885c723c */ /* 0x042fee000000185c */
[----:B------:R-:W-:Y:S01]  /*14660*/  LOP3.LUT R104, R144, 0xffff, RZ, 0xc0, !PT ;  /* 0x0000ffff90687812 */ /* 0x000fe200078ec0ff */
[----:B------:R-:W-:Y:S01]  /*14670*/  HMMA.16816.F32 R96, R136, R106, R96 ;  /* 0x0000006a8860723c */ /* 0x000fe20000001860 */
[----:B------:R-:W-:Y:S03]  /*14680*/  SHF.R.U32.HI R105, RZ, 0x10, R144 ;  /* 0x00000010ff697819 */ /* 0x000fe60000011690 */
[----:B------:R-:W-:Y:S02]  /*14690*/  SHF.R.U32.HI R114, RZ, 0x8, R104 ;  /* 0x00000008ff727819 */ /* 0x000fe40000011668 */
[----:B------:R-:W-:Y:S02]  /*146a0*/  LOP3.LUT R104, R112, 0xffff, RZ, 0xc0, !PT ;  /* 0x0000ffff70687812 */ /* 0x000fe400078ec0ff */
[--C-:B------:R-:W-:Y:S04]  /*146b0*/  SHF.R.U32.HI R106, RZ, 0x10, R112.reuse ;  /* 0x00000010ff6a7819 */ /* 0x100fe80000011670 */
[----:B------:R-:W-:Y:S02]  /*146c0*/  SHF.R.U32.HI R112, RZ, 0x18, R112 ;  /* 0x00000018ff707819 */ /* 0x000fe40000011670 */
[----:B------:R-:W-:Y:S02]  /*146d0*/  LOP3.LUT R107, R105, 0xff, RZ, 0xc0, !PT ;  /* 0x000000ff696b7812 */ /* 0x000fe400078ec0ff */
[----:B------:R-:W-:Y:S02]  /*146e0*/  SHF.R.U32.HI R105, RZ, 0x8, R104 ;  /* 0x00000008ff697819 */ /* 0x000fe40000011668 */
[----:B------:R-:W-:Y:S02]  /*146f0*/  LOP3.LUT R104, R106, 0xff, RZ, 0xc0, !PT ;  /* 0x000000ff6a687812 */ /* 0x000fe400078ec0ff */
[----:B------:R-:W-:Y:S02]  /*14700*/  PRMT R116, R115, 0x5410, R114 ;  /* 0x0000541073747816 */ /* 0x000fe40000000072 */
[----:B------:R-:W-:Y:S02]  /*14710*/  PRMT R106, R113, 0x5410, R105 ;  /* 0x00005410716a7816 */ /* 0x000fe40000000069 */
[----:B------:R-:W-:Y:S02]  /*14720*/  PRMT R105, R104, 0x5410, R112 ;  /* 0x0000541068697816 */ /* 0x000fe40000000070 */
[----:B------:R-:W1:Y:S01]  /*14730*/  LDSM.16.MT88.4 R112, [R178+0xc800] ;  /* 0x00c80000b270783b */ /* 0x000e620000004200 */
[----:B------:R-:W-:Y:S01]  /*14740*/  SHF.R.U32.HI R144, RZ, 0x18, R144 ;  /* 0x00000018ff907819 */ /* 0x000fe20000011690 */
[--C-:B------:R-:W-:Y:S01]  /*14750*/  HSET2.LE.AND R104, R106, R131.reuse, PT ;  /* 0x000000836a687233 */ /* 0x100fe20003803000 */
[----:B------:R-:W-:Y:S01]  /*14760*/  F2FP.PACK_AB R145, R214, R215 ;  /* 0x000000d7d691723e */ /* 0x000fe200000000ff */
[--C-:B------:R-:W-:Y:S01]  /*14770*/  HSET2.LE.AND R106, R116, R131.reuse, PT ;  /* 0x00000083746a7233 */ /* 0x100fe20003803000 */
[----:B------:R-:W-:Y:S01]  /*14780*/  PRMT R107, R107, 0x5410, R144 ;  /* 0x000054106b6b7816 */ /* 0x000fe20000000090 */
[--C-:B------:R-:W-:Y:S01]  /*14790*/  HSET2.LE.AND R105, R105, R131.reuse, PT ;  /* 0x0000008369697233 */ /* 0x100fe20003803000 */
[----:B------:R-:W-:Y:S01]  /*147a0*/  LOP3.LUT R104, R104, R103, RZ, 0xc0, !PT ;  /* 0x0000006768687212 */ /* 0x000fe200078ec0ff */
[----:B------:R-:W3:Y:S01]  /*147b0*/  LDSM.16.MT88.4 R116, [R180+0xc800] ;  /* 0x00c80000b474783b */ /* 0x000ee20000004200 */
[----:B------:R-:W-:Y:S01]  /*147c0*/  LOP3.LUT R106, R106, R141, RZ, 0xc0, !PT ;  /* 0x0000008d6a6a7212 */ /* 0x000fe200078ec0ff */
[--C-:B------:R-:W-:Y:S01]  /*147d0*/  HSET2.LE.AND R107, R107, R131.reuse, PT ;  /* 0x000000836b6b7233 */ /* 0x100fe20003803000 */
[----:B------:R-:W-:Y:S01]  /*147e0*/  LOP3.LUT R105, R105, R140, RZ, 0xc0, !PT ;  /* 0x0000008c69697212 */ /* 0x000fe200078ec0ff */
[----:B------:R-:W-:Y:S01]  /*147f0*/  FFMA.FTZ R103, R212, c[0x0][0x23c], -R143 ;  /* 0x00008f00d4677a23 */ /* 0x000fe2000001088f */
[----:B-----5:R-:W-:Y:S01]  /*14800*/  @!P0 HADD2 R135, -R145.H0_H0, -RZ.H0_H0 ;  /* 0xa00000ff91878230 */ /* 0x020fe20000000900 */
[----:B------:R-:W-:Y:S02]  /*14810*/  PRMT R146, R145, 0x7632, R146 ;  /* 0x0000763291927816 */ /* 0x000fe40000000092 */
[----:B------:R-:W-:Y:S01]  /*14820*/  LOP3.LUT R107, R107, R142, RZ, 0xc0, !PT ;  /* 0x0000008e6b6b7212 */ /* 0x000fe200078ec0ff */
[----:B------:R5:W-:Y:S01]  /*14830*/  MUFU.EX2 R213, R103 ;  /* 0x0000006700d57308 */ /* 0x000be20000000800 */
[----:B------:R-:W-:Y:S01]  /*14840*/  @!P0 STL.S16 [R1+0x8], R135 ;  /* 0x0000088701008387 */ /* 0x000fe20000100600 */
[----:B----4-:R-:W-:Y:S01]  /*14850*/  @!P6 HADD2 R134, -R146.H0_H0, -RZ.H0_H0 ;  /* 0xa00000ff9286e230 */ /* 0x010fe20000000900 */
[----:B------:R-:W-:Y:S02]  /*14860*/  PRMT R0, R145, 0x5410, R146 ;  /* 0x0000541091007816 */ /* 0x000fe40000000092 */
[----:B--2---:R-:W-:Y:S01]  /*14870*/  F2FP.PACK_AB R142, R207, R208 ;  /* 0x000000d0cf8e723e */ /* 0x004fe200000000ff */
[C---:B------:R-:W-:Y:S01]  /*14880*/  HMMA.16816.F32 R4, R104.reuse, R108, R4 ;  /* 0x0000006c6804723c */ /* 0x040fe20000001804 */
[----:B------:R-:W-:Y:S02]  /*14890*/  @!P6 STL.S16 [R1+0x1c], R134 ;  /* 0x00001c860100e387 */ /* 0x000fe40000100600 */
[----:B------:R-:W-:Y:S05]  /*148a0*/  PRMT R141, R142, 0x7632, R141 ;  /* 0x000076328e8d7816 */ /* 0x000fea000000008d */
[C---:B------:R-:W-:Y:S01]  /*148b0*/  HMMA.16816.F32 R8, R104.reuse, R110, R8 ;  /* 0x0000006e6808723c */ /* 0x040fe20000001808 */
[----:B------:R-:W2:Y:S07]  /*148c0*/  LDSM.16.MT88.4 R108, [R179+0xc800] ;  /* 0x00c80000b36c783b */ /* 0x000eae0000004200 */
[C---:B-1----:R-:W-:Y:S01]  /*148d0*/  HMMA.16816.F32 R12, R104.reuse, R112, R12 ;  /* 0x00000070680c723c */ /* 0x042fe2000000180c */
[----:B-----5:R-:W-:Y:S03]  /*148e0*/  LOP3.LUT R103, R169, UR4, R174, 0x96, !PT ;  /* 0x00000004a9677c12 */ /* 0x020fe6000f8e96ae */
[--C-:B------:R-:W-:Y:S04]  /*148f0*/  FFMA.FTZ R174, R211, c[0x0][0x23c], -R143.reuse ;  /* 0x00008f00d3ae7a23 */ /* 0x100fe8000001088f */
[C---:B------:R-:W-:Y:S01]  /*14900*/  HMMA.16816.F32 R16, R104.reuse, R114, R16 ;  /* 0x000000726810723c */ /* 0x040fe20000001810 */
[----:B------:R-:W1:Y:S01]  /*14910*/  LDSM.16.MT88.4 R112, [R177+0xe800] ;  /* 0x00e80000b170783b */ /* 0x000e620000004200 */
[----:B------:R-:W-:Y:S06]  /*14920*/  MUFU.EX2 R174, R174 ;  /* 0x000000ae00ae7308 */ /* 0x000fec0000000800 */
[C---:B---3--:R-:W-:Y:S08]  /*14930*/  HMMA.16816.F32 R20, R104.reuse, R116, R20 ;  /* 0x000000746814723c */ /* 0x048ff00000001814 */
        /* <DEDUP_REMOVED lines=20> */
[C---:B--2---:R-:W-:Y:S07]  /*14a80*/  HMMA.16816.F32 R76, R104.reuse, R108, R76 ;  /* 0x0000006c684c723c */ /* 0x044fee000000184c */
[----:B------:R-:W-:Y:S01]  /*14a90*/  LOP3.LUT R108, R168, 0xffff, RZ, 0xc0, !PT ;  /* 0x0000ffffa86c7812 */ /* 0x000fe200078ec0ff */
[C---:B------:R-:W-:Y:S01]  /*14aa0*/  HMMA.16816.F32 R80, R104.reuse, R110, R80 ;  /* 0x0000006e6850723c */ /* 0x040fe20000001850 */
[----:B------:R-:W-:Y:S03]  /*14ab0*/  SHF.R.U32.HI R109, RZ, 0x10, R168 ;  /* 0x00000010ff6d7819 */ /* 0x000fe600000116a8 */
[----:B------:R-:W-:Y:S02]  /*14ac0*/  SHF.R.U32.HI R108, RZ, 0x8, R108 ;  /* 0x00000008ff6c7819 */ /* 0x000fe4000001166c */
[----:B------:R-:W-:Y:S01]  /*14ad0*/  SHF.R.U32.HI R168, RZ, 0x18, R168 ;  /* 0x00000018ffa87819 */ /* 0x000fe200000116a8 */
[----:B------:R-:W-:Y:S01]  /*14ae0*/  FFMA.FTZ R110, R210, c[0x0][0x23c], -R143 ;  /* 0x00008f00d26e7a23 */ /* 0x000fe2000001088f */
[----:B------:R-:W-:Y:S01]  /*14af0*/  PRMT R128, R120, 0x5410, R108 ;  /* 0x0000541078807816 */ /* 0x000fe2000000006c */
[C---:B-1----:R-:W-:Y:S01]  /*14b00*/  HMMA.16816.F32 R84, R104.reuse, R112, R84 ;  /* 0x000000706854723c */ /* 0x042fe20000001854 */
[----:B------:R-:W1:Y:S01]  /*14b10*/  LDSM.16.MT88.4 R120, [R177+0xd000] ;  /* 0x00d00000b178783b */ /* 0x000e620000004200 */
[----:B------:R2:W4:Y:S01]  /*14b20*/  MUFU.EX2 R212, R110 ;  /* 0x0000006e00d47308 */ /* 0x0005220000000800 */
[C---:B------:R-:W-:Y:S02]  /*14b30*/  LOP3.LUT R108, R103.reuse, 0xffff, RZ, 0xc0, !PT ;  /* 0x0000ffff676c7812 */ /* 0x040fe400078ec0ff */
[----:B------:R-:W-:Y:S03]  /*14b40*/  LOP3.LUT R111, R103, 0xff, RZ, 0xc0, !PT ;  /* 0x000000ff676f7812 */ /* 0x000fe600078ec0ff */
[C---:B------:R-:W-:Y:S01]  /*14b50*/  HMMA.16816.F32 R88, R104.reuse, R114, R88 ;  /* 0x000000726858723c */ /* 0x040fe20000001858 */
[----:B------:R-:W5:Y:S03]  /*14b60*/  LDSM.16.MT88.4 R112, [R178+0xd000] ;  /* 0x00d00000b270783b */ /* 0x000f660000004200 */
[----:B------:R4:W1:Y:S04]  /*14b70*/  MUFU.EX2 R210, R236 ;  /* 0x000000ec00d27308 */ /* 0x0008680000000800 */
[C---:B---3--:R-:W-:Y:S08]  /*14b80*/  HMMA.16816.F32 R92, R104.reuse, R116, R92 ;  /* 0x00000074685c723c */ /* 0x048ff0000000185c */
[----:B------:R-:W-:Y:S01]  /*14b90*/  HMMA.16816.F32 R96, R104, R118, R96 ;  /* 0x000000766860723c */ /* 0x000fe20000001860 */
[----:B------:R-:W3:Y:S03]  /*14ba0*/  LDSM.16.MT88.4 R104, [R179+0xd000] ;  /* 0x00d00000b368783b */ /* 0x000ee60000004200 */
[----:B--2---:R-:W-:Y:S02]  /*14bb0*/  LOP3.LUT R110, R109, 0xff, RZ, 0xc0, !PT ;  /* 0x000000ff6d6e7812 */ /* 0x004fe400078ec0ff */
[----:B------:R-:W-:Y:S02]  /*14bc0*/  SHF.R.U32.HI R109, RZ, 0x8, R108 ;  /* 0x00000008ff6d7819 */ /* 0x000fe4000001166c */
[--C-:B------:R-:W-:Y:S01]  /*14bd0*/  SHF.R.U32.HI R108, RZ, 0x10, R103.reuse ;  /* 0x00000010ff6c7819 */ /* 0x100fe20000011667 */
[----:B------:R-:W3:Y:S03]  /*14be0*/  LDSM.16.MT88.4 R116, [R177+0xf000] ;  /* 0x00f00000b174783b */ /* 0x000ee60000004200 */
[----:B------:R-:W-:Y:S01]  /*14bf0*/  LOP3.LUT R108, R108, 0xff, RZ, 0xc0, !PT ;  /* 0x000000ff6c6c7812 */ /* 0x000fe200078ec0ff */
[----:B----4-:R-:W4:Y:S01]  /*14c00*/  LDC.U8 R236, c[0x0][0x2d8] ;  /* 0x0000b600ffec7b82 */ /* 0x010f220000000000 */
[----:B------:R-:W-:Y:S02]  /*14c10*/  SHF.R.U32.HI R103, RZ, 0x18, R103 ;  /* 0x00000018ff677819 */ /* 0x000fe40000011667 */
[----:B------:R-:W-:Y:S02]  /*14c20*/  F2FP.PACK_AB R144, R212, R213 ;  /* 0x000000d5d490723e */ /* 0x000fe400000000ff */
[----:B------:R-:W-:Y:S01]  /*14c30*/  PRMT R168, R110, 0x5410, R168 ;  /* 0x000054106ea87816 */ /* 0x000fe200000000a8 */
[--C-:B------:R-:W-:Y:S01]  /*14c40*/  HSET2.LE.AND R110, R128, R131.reuse, PT ;  /* 0x00000083806e7233 */ /* 0x100fe20003803000 */
[----:B------:R-:W-:Y:S01]  /*14c50*/  PRMT R109, R111, 0x5410, R109 ;  /* 0x000054106f6d7816 */ /* 0x000fe2000000006d */
[----:B------:R-:W-:Y:S01]  /*14c60*/  FADD.FTZ R128, R219, R2 ;  /* 0x00000002db807221 */ /* 0x000fe20000010000 */
[----:B------:R-:W-:Y:S01]  /*14c70*/  PRMT R103, R108, 0x5410, R103 ;  /* 0x000054106c677816 */ /* 0x000fe20000000067 */
[--C-:B------:R-:W-:Y:S01]  /*14c80*/  HSET2.LE.AND R111, R168, R131.reuse, PT ;  /* 0x00000083a86f7233 */ /* 0x100fe20003803000 */
[----:B------:R-:W-:Y:S01]  /*14c90*/  PRMT R143, R144, 0x7632, R143 ;  /* 0x00007632908f7816 */ /* 0x000fe2000000008f */
[--C-:B------:R-:W-:Y:S01]  /*14ca0*/  HSET2.LE.AND R108, R109, R131.reuse, PT ;  /* 0x000000836d6c7233 */ /* 0x100fe20003803000 */
[----:B------:R-:W-:Y:S01]  /*14cb0*/  LOP3.LUT R110, R110, R0, RZ, 0xc0, !PT ;  /* 0x000000006e6e7212 */ /* 0x000fe200078ec0ff */
[--C-:B------:R-:W-:Y:S01]  /*14cc0*/  HSET2.LE.AND R109, R103, R131.reuse, PT ;  /* 0x00000083676d7233 */ /* 0x100fe20003803000 */
[----:B------:R-:W-:Y:S01]  /*14cd0*/  PRMT R0, R144, 0x5410, R143 ;  /* 0x0000541090007816 */ /* 0x000fe2000000008f */
[----:B------:R-:W-:Y:S01]  /*14ce0*/  IMAD.WIDE.U32 R168, R239, -0x2daee0ad, RZ ;  /* 0xd2511f53efa87825 */ /* 0x000fe200078e00ff */
[----:B------:R-:W-:Y:S01]  /*14cf0*/  LOP3.LUT R108, R108, R101, RZ, 0xc0, !PT ;  /* 0x000000656c6c7212 */ /* 0x000fe200078ec0ff */
[----:B------:R-:W-:Y:S01]  /*14d00*/  @!P1 HADD2 R133, -R144.H0_H0, -RZ.H0_H0 ;  /* 0xa00000ff90859230 */ /* 0x000fe20000000900 */
[----:B------:R-:W-:Y:S01]  /*14d10*/  LOP3.LUT R109, R109, R102, RZ, 0xc0, !PT ;  /* 0x000000666d6d7212 */ /* 0x000fe200078ec0ff */
[----:B------:R-:W-:Y:S01]  /*14d20*/  @!P5 HADD2 R132, -R143.H0_H0, -RZ.H0_H0 ;  /* 0xa00000ff8f84d230 */ /* 0x000fe20000000900 */
[----:B------:R-:W-:Y:S02]  /*14d30*/  LOP3.LUT R111, R111, R0, RZ, 0xc0, !PT ;  /* 0x000000006f6f7212 */ /* 0x000fe400078ec0ff */
[----:B------:R-:W-:Y:S01]  /*14d40*/  @!P1 STL.S16 [R1+0x38], R133 ;  /* 0x0000388501009387 */ /* 0x000fe20000100600 */
[----:B------:R-:W-:Y:S02]  /*14d50*/  PRMT R102, R135, 0x7610, R102 ;  /* 0x0000761087667816 */ /* 0x000fe40000000066 */
[C-C-:B------:R-:W-:Y:S01]  /*14d60*/  LOP3.LUT R2, R169.reuse, UR5, R206.reuse, 0x96, !PT ;  /* 0x00000005a9027c12 */ /* 0x140fe2000f8e96ce */
[----:B------:R-:W-:Y:S01]  /*14d70*/  @!P5 STL.S16 [R1+0x34], R132 ;  /* 0x000034840100d387 */ /* 0x000fe20000100600 */
[C---:B-1----:R-:W-:Y:S01]  /*14d80*/  HMMA.16816.F32 R4, R108.reuse, R120, R4 ;  /* 0x000000786c04723c */ /* 0x042fe20000001804 */
[----:B------:R-:W-:Y:S02]  /*14d90*/  @!P0 PRMT R145, R102, 0x5410, RZ ;  /* 0x0000541066918816 */ /* 0x000fe400000000ff */
[----:B------:R1:W2:Y:S01]  /*14da0*/  LDL.S16 R219, [R1+0x24] ;  /* 0x0000240001db7983 */ /* 0x0002a20000100600 */
[----:B------:R-:W-:Y:S02]  /*14db0*/  LOP3.LUT R101, R2, 0xff, RZ, 0xc0, !PT ;  /* 0x000000ff02657812 */ /* 0x000fe400078ec0ff */
[----:B------:R-:W-:Y:S01]  /*14dc0*/  LOP3.LUT R0, R169, UR5, R206, 0x96, !PT ;  /* 0x00000005a9007c12 */ /* 0x000fe2000f8e96ce */
[----:B------:R1:W2:Y:S01]  /*14dd0*/  LDL.S16 R218, [R1+0x18] ;  /* 0x0000180001da7983 */ /* 0x0002a20000100600 */
[C---:B------:R-:W-:Y:S01]  /*14de0*/  HMMA.16816.F32 R8, R108.reuse, R122, R8 ;  /* 0x0000007a6c08723c */ /* 0x040fe20000001808 */
[----:B----4-:R-:W-:Y:S01]  /*14df0*/  ISETP.GE.U32.AND P0, PT, R236, R101, PT ;  /* 0x00000065ec00720c */ /* 0x010fe20003f06070 */
[----:B------:R-:W4:Y:S01]  /*14e00*/  MUFU.EX2 R206, R237 ;  /* 0x000000ed00ce7308 */ /* 0x000f220000000800 */
[----:B------:R-:W1:Y:S01]  /*14e10*/  LDSM.16.MT88.4 R120, [R178+0xf000] ;  /* 0x00f00000b278783b */ /* 0x000e620000004200 */
[----:B------:R-:W-:Y:S02]  /*14e20*/  F2FP.PACK_AB R140, R210, R209 ;  /* 0x000000d1d28c723e */ /* 0x000fe400000000ff */
[----:B------:R-:W-:Y:S02]  /*14e30*/  LOP3.LUT R101, R168, 0xffff, RZ, 0xc0, !PT ;  /* 0x0000ffffa8657812 */ /* 0x000fe400078ec0ff */
[C---:B-----5:R-:W-:Y:S01]  /*14e40*/  HMMA.16816.F32 R12, R108.reuse, R112, R12 ;  /* 0x000000706c0c723c */ /* 0x060fe2000000180c */
[----:B------:R-:W-:Y:S02]  /*14e50*/  LOP3.LUT R102, R2, 0xffff, RZ, 0xc0, !PT ;  /* 0x0000ffff02667812 */ /* 0x000fe400078ec0ff */
[----:B------:R1:W5:Y:S01]  /*14e60*/  LDL.S16 R217, [R1+0x14] ;  /* 0x0000140001d97983 */ /* 0x0003620000100600 */
[--C-:B------:R-:W-:Y:S03]  /*14e70*/  SHF.R.U32.HI R103, RZ, 0x10, R168.reuse ;  /* 0x00000010ff677819 */ /* 0x100fe600000116a8 */
[----:B------:R1:W5:Y:S01]  /*14e80*/  LDL.S16 R216, [R1+0x10] ;  /* 0x0000100001d87983 */ /* 0x0003620000100600 */
[C---:B------:R-:W-:Y:S01]  /*14e90*/  HMMA.16816.F32 R16, R108.reuse, R114, R16 ;  /* 0x000000726c10723c */ /* 0x040fe20000001810 */
[----:B------:R-:W-:Y:S02]  /*14ea0*/  LOP3.LUT R103, R103, 0xff, RZ, 0xc0, !PT ;  /* 0x000000ff67677812 */ /* 0x000fe400078ec0ff */
[----:B------:R-:W1:Y:S05]  /*14eb0*/  LDSM.16.MT88.4 R112, [R180+0xf000] ;  /* 0x00f00000b470783b */ /* 0x000e6a0000004200 */
[C---:B------:R-:W-:Y:S03]  /*14ec0*/  HMMA.16816.F32 R20, R108.reuse, R124, R20 ;  /* 0x0000007c6c14723c */ /* 0x040fe60000001814 */
[----:B------:R1:W5:Y:S04]  /*14ed0*/  LDL.S16 R148, [R1+0xc] ;  /* 0x00000c0001947983 */ /* 0x0003680000100600 */
[----:B------:R-:W-:Y:S01]  /*14ee0*/  STG.E.U16 [R170.64+0x50], R145 ;  /* 0x00005091aa007986 */ /* 0x000fe2000c101512 */
[C---:B------:R-:W-:Y:S03]  /*14ef0*/  HMMA.16816.F32 R24, R108.reuse, R126, R24 ;  /* 0x0000007e6c18723c */ /* 0x040fe60000001818 */
[----:B------:R-:W4:Y:S05]  /*14f00*/  LDSM.16.MT88.4 R124, [R179+0xf000] ;  /* 0x00f00000b37c783b */ /* 0x000f2a0000004200 */
[C---:B---3--:R-:W-:Y:S08]  /*14f10*/  HMMA.16816.F32 R28, R108.reuse, R104, R28 ;  /* 0x000000686c1c723c */ /* 0x048ff0000000181c */
[C---:B------:R-:W-:Y:S01]  /*14f20*/  HMMA.16816.F32 R32, R108.reuse, R106, R32 ;  /* 0x0000006a6c20723c */ /* 0x040fe20000001820 */
[----:B------:R-:W3:Y:S07]  /*14f30*/  LDSM.16.MT88.4 R104, [R177+0x11000] ;  /* 0x01100000b168783b */ /* 0x000eee0000004200 */
[C---:B------:R-:W-:Y:S08]  /*14f40*/  HMMA.16816.F32 R36, R108.reuse, R116, R36 ;  /* 0x000000746c24723c */ /* 0x040ff00000001824 */
[C---:B------:R-:W-:Y:S01]  /*14f50*/  HMMA.16816.F32 R40, R108.reuse, R118, R40 ;  /* 0x000000766c28723c */ /* 0x040fe20000001828 */
[----:B------:R-:W-:Y:S07]  /*14f60*/  LDSM.16.MT88.4 R116, [R180+0x11000] ;  /* 0x01100000b474783b */ /* 0x000fee0000004200 */
[C---:B-1----:R-:W-:Y:S07]  /*14f70*/  HMMA.16816.F32 R44, R108.reuse, R120, R44 ;  /* 0x000000786c2c723c */ /* 0x042fee000000182c */
[----:B------:R-:W-:Y:S01]  /*14f80*/  SHF.R.U32.HI R120, RZ, 0x8, R101 ;  /* 0x00000008ff787819 */ /* 0x000fe20000011665 */
[C---:B------:R-:W-:Y:S01]  /*14f90*/  HMMA.16816.F32 R48, R108.reuse, R122, R48 ;  /* 0x0000007a6c30723c */ /* 0x040fe20000001830 */
[----:B------:R-:W-:Y:S03]  /*14fa0*/  SHF.R.U32.HI R121, RZ, 0x18, R168 ;  /* 0x00000018ff797819 */ /* 0x000fe600000116a8 */
[----:B------:R-:W-:Y:S02]  /*14fb0*/  SHF.R.U32.HI R101, RZ, 0x8, R102 ;  /* 0x00000008ff657819 */ /* 0x000fe40000011666 */
[----:B------:R-:W-:Y:S01]  /*14fc0*/  PRMT R139, R103, 0x5410, R121 ;  /* 0x00005410678b7816 */ /* 0x000fe20000000079 */
[----:B------:R-:W-:Y:S01]  /*14fd0*/  FADD.FTZ R123, R220, R129 ;  /* 0x00000081dc7b7221 */ /* 0x000fe20000010000 */
[C---:B------:R-:W-:Y:S01]  /*14fe0*/  HMMA.16816.F32 R52, R108.reuse, R112, R52 ;  /* 0x000000706c34723c */ /* 0x040fe20000001834 */
[----:B------:R1:W5:Y:S03]  /*14ff0*/  LDL.S16 R220, [R1+0x28] ;  /* 0x0000280001dc7983 */ /* 0x0003660000100600 */
[----:B------:R-:W-:Y:S01]  /*15000*/  LOP3.LUT R121, R0, 0xff, RZ, 0xc0, !PT ;  /* 0x000000ff00797812 */ /* 0x000fe200078ec0ff */
[--C-:B------:R-:W-:Y:S01]  /*15010*/  HSET2.LE.AND R139, R139, R131.reuse, PT ;  /* 0x000000838b8b7233 */ /* 0x100fe20003803000 */
[----:B------:R-:W-:Y:S02]  /*15020*/  LOP3.LUT R122, R168, 0xff, RZ, 0xc0, !PT ;  /* 0x000000ffa87a7812 */ /* 0x000fe400078ec0ff */
[C---:B------:R-:W-:Y:S01]  /*15030*/  HMMA.16816.F32 R56, R108.reuse, R114, R56 ;  /* 0x000000726c38723c */ /* 0x040fe20000001838 */
[----:B------:R-:W1:Y:S03]  /*15040*/  LDSM.16.MT88.4 R112, [R178+0x11000] ;  /* 0x01100000b270783b */ /* 0x000e660000004200 */
[----:B------:R-:W-:Y:S02]  /*15050*/  LOP3.LUT R101, R101, 0xffff, RZ, 0xc0, !PT ;  /* 0x0000ffff65657812 */ /* 0x000fe400078ec0ff */
[----:B------:R-:W-:Y:S02]  /*15060*/  PRMT R138, R122, 0x5410, R120 ;  /* 0x000054107a8a7816 */ /* 0x000fe40000000078 */
[C---:B----4-:R-:W-:Y:S01]  /*15070*/  HMMA.16816.F32 R60, R108.reuse, R124, R60 ;  /* 0x0000007c6c3c723c */ /* 0x050fe2000000183c */
[----:B------:R-:W-:Y:S03]  /*15080*/  SHF.R.U32.HI R120, RZ, 0x10, R2 ;  /* 0x00000010ff787819 */ /* 0x000fe60000011602 */
[----:B------:R-:W-:Y:S01]  /*15090*/  PRMT R122, R132, 0x7610, R122 ;  /* 0x00007610847a7816 */ /* 0x000fe2000000007a */
[--C-:B------:R-:W-:Y:S01]  /*150a0*/  HSET2.LE.AND R138, R138, R131.reuse, PT ;  /* 0x000000838a8a7233 */ /* 0x100fe20003803000 */
[----:B------:R-:W-:Y:S02]  /*150b0*/  SHF.R.U32.HI R102, RZ, 0x18, R2 ;  /* 0x00000018ff667819 */ /* 0x000fe40000011602 */
[C---:B------:R-:W-:Y:S01]  /*150c0*/  HMMA.16816.F32 R64, R108.reuse, R126, R64 ;  /* 0x0000007e6c40723c */ /* 0x040fe20000001840 */
[----:B------:R-:W-:Y:S03]  /*150d0*/  PRMT R125, R134, 0x7610, R125 ;  /* 0x00007610867d7816 */ /* 0x000fe6000000007d */
[----:B------:R-:W-:Y:S02]  /*150e0*/  LOP3.LUT R2, R0, 0xffff, RZ, 0xc0, !PT ;  /* 0x0000ffff00027812 */ /* 0x000fe400078ec0ff */
[----:B------:R-:W-:Y:S02]  /*150f0*/  @!P6 PRMT R146, R125, 0x5410, RZ ;  /* 0x000054107d92e816 */ /* 0x000fe400000000ff */
[C---:B---3--:R-:W-:Y:S01]  /*15100*/  HMMA.16816.F32 R68, R108.reuse, R104, R68 ;  /* 0x000000686c44723c */ /* 0x048fe20000001844 */
[----:B------:R-:W-:Y:S02]  /*15110*/  ISETP.GE.U32.AND P6, PT, R236, R101, PT ;  /* 0x00000065ec00720c */ /* 0x000fe40003fc6070 */
[----:B------:R-:W-:Y:S01]  /*15120*/  STG.E.U16 [R170.64+0x52], R146 ;  /* 0x00005292aa007986 */ /* 0x000fe2000c101512 */
[--C-:B------:R-:W-:Y:S02]  /*15130*/  SHF.R.U32.HI R101, RZ, 0x10, R0.reuse ;  /* 0x00000010ff657819 */ /* 0x100fe40000011600 */
[----:B------:R-:W-:Y:S02]  /*15140*/  SHF.R.U32.HI R103, RZ, 0x18, R0 ;  /* 0x00000018ff677819 */ /* 0x000fe40000011600 */
[C---:B------:R-:W-:Y:S01]  /*15150*/  HMMA.16816.F32 R72, R108.reuse, R106, R72 ;  /* 0x0000006a6c48723c */ /* 0x040fe20000001848 */
[----:B------:R-:W-:Y:S01]  /*15160*/  LOP3.LUT R0, R120, 0xff, RZ, 0xc0, !PT ;  /* 0x000000ff78007812 */ /* 0x000fe200078ec0ff */
[----:B------:R-:W3:Y:S02]  /*15170*/  LDSM.16.MT88.4 R104, [R179+0x11000] ;  /* 0x01100000b368783b */ /* 0x000ee40000004200 */
[----:B------:R-:W-:Y:S02]  /*15180*/  @!P5 PRMT R143, R122, 0x5410, RZ ;  /* 0x000054107a8fd816 */ /* 0x000fe400000000ff */
[----:B------:R-:W-:Y:S01]  /*15190*/  ISETP.GE.U32.AND P5, PT, R236, R0, PT ;  /* 0x00000000ec00720c */ /* 0x000fe20003fa6070 */
[----:B------:R-:W-:Y:S01]  /*151a0*/  FADD.FTZ R0, R221, R123 ;  /* 0x0000007bdd007221 */ /* 0x000fe20000010000 */
[----:B------:R-:W-:Y:S01]  /*151b0*/  PRMT R124, R133, 0x7610, R124 ;  /* 0x00007610857c7816 */ /* 0x000fe2000000007c */
[C---:B-1----:R-:W-:Y:S01]  /*151c0*/  HMMA.16816.F32 R76, R108.reuse, R112, R76 ;  /* 0x000000706c4c723c */ /* 0x042fe2000000184c */
[----:B------:R1:W4:Y:S02]  /*151d0*/  LDL.S16 R221, [R1+0x2c] ;  /* 0x00002c0001dd7983 */ /* 0x0003240000100600 */
[----:B------:R-:W-:Y:S01]  /*151e0*/  FADD.FTZ R211, R222, R0 ;  /* 0x00000000ded37221 */ /* 0x000fe20000010000 */
[----:B------:R-:W-:Y:S01]  /*151f0*/  @!P1 PRMT R144, R124, 0x5410, RZ ;  /* 0x000054107c909816 */ /* 0x000fe200000000ff */
[----:B------:R1:W4:Y:S01]  /*15200*/  LDL.S16 R222, [R1+0x30] ;  /* 0x0000300001de7983 */ /* 0x0003220000100600 */
[----:B------:R-:W-:Y:S01]  /*15210*/  ISETP.GE.U32.AND P1, PT, R236, R102, PT ;  /* 0x00000066ec00720c */ /* 0x000fe20003f26070 */
[----:B------:R-:W-:Y:S01]  /*15220*/  FADD.FTZ R124, R223, R128 ;  /* 0x00000080df7c7221 */ /* 0x000fe20000010000 */
[C---:B------:R-:W-:Y:S01]  /*15230*/  HMMA.16816.F32 R80, R108.reuse, R114, R80 ;  /* 0x000000726c50723c */ /* 0x040fe20000001850 */
[----:B------:R-:W1:Y:S03]  /*15240*/  LDSM.16.MT88.4 R112, [R177+0xd800] ;  /* 0x00d80000b170783b */ /* 0x000e660000004200 */
[----:B------:R-:W-:Y:S01]  /*15250*/  FADD.FTZ R147, R224, R124 ;  /* 0x0000007ce0937221 */ /* 0x000fe20000010000 */
[----:B------:R-:W-:Y:S02]  /*15260*/  SHF.R.U32.HI R2, RZ, 0x8, R2 ;  /* 0x00000008ff027819 */ /* 0x000fe40000011602 */
[----:B------:R-:W-:Y:S01]  /*15270*/  F2FP.PACK_AB R102, R175, R206 ;  /* 0x000000ceaf66723e */ /* 0x000fe200000000ff */
[C---:B------:R-:W-:Y:S01]  /*15280*/  HMMA.16816.F32 R84, R108.reuse, R116, R84 ;  /* 0x000000746c54723c */ /* 0x040fe20000001854 */
[----:B------:R-:W-:Y:S03]  /*15290*/  LDSM.16.MT88.4 R124, [R180+0xd800] ;  /* 0x00d80000b47c783b */ /* 0x000fe60000004200 */
[----:B------:R-:W-:Y:S02]  /*152a0*/  PRMT R136, R121, 0x5410, R2 ;  /* 0x0000541079887816 */ /* 0x000fe40000000002 */
[----:B------:R-:W-:Y:S02]  /*152b0*/  F2FP.PACK_AB R2, R167, R174 ;  /* 0x000000aea702723e */ /* 0x000fe400000000ff */
[C---:B------:R-:W-:Y:S01]  /*152c0*/  HMMA.16816.F32 R88, R108.reuse, R118, R88 ;  /* 0x000000766c58723c */ /* 0x040fe20000001858 */
[----:B------:R-:W-:Y:S01]  /*152d0*/  LOP3.LUT R101, R101, 0xff, RZ, 0xc0, !PT ;  /* 0x000000ff65657812 */ /* 0x000fe200078ec0ff */
[----:B------:R-:W1:Y:S02]  /*152e0*/  LDSM.16.MT88.4 R120, [R178+0xd800] ;  /* 0x00d80000b278783b */ /* 0x000e640000004200 */
[----:B------:R-:W-:Y:S01]  /*152f0*/  PRMT R0, R2, 0x7632, R0 ;  /* 0x0000763202007816 */ /* 0x000fe20000000000 */
[--C-:B------:R-:W-:Y:S01]  /*15300*/  HSET2.LE.AND R136, R136, R131.reuse, PT ;  /* 0x0000008388887233 */ /* 0x100fe20003803000 */
[----:B------:R-:W-:Y:S02]  /*15310*/  PRMT R137, R101, 0x5410, R103 ;  /* 0x0000541065897816 */ /* 0x000fe40000000067 */
[----:B------:R-:W-:Y:S01]  /*15320*/  PRMT R101, R102, 0x7632, R101 ;  /* 0x0000763266657816 */ /* 0x000fe20000000065 */
[C---:B---3--:R-:W-:Y:S01]  /*15330*/  HMMA.16816.F32 R92, R108.reuse, R104, R92 ;  /* 0x000000686c5c723c */ /* 0x048fe2000000185c */
[----:B------:R-:W3:Y:S02]  /*15340*/  LDSM.16.MT88.4 R132, [R179+0xd800] ;  /* 0x00d80000b384783b */ /* 0x000ee40000004200 */
[----:B------:R-:W-:Y:S01]  /*15350*/  HSET2.LE.AND R137, R137, R131, PT ;  /* 0x0000008389897233 */ /* 0x000fe20003803000 */
[----:B------:R-:W-:Y:S03]  /*15360*/  PRMT R103, R140, 0x7632, R103 ;  /* 0x000076328c677816 */ /* 0x000fe60000000067 */
[----:B------:R-:W-:Y:S01]  /*15370*/  PRMT R104, R142, 0x5410, R141 ;  /* 0x000054108e687816 */ /* 0x000fe2000000008d */
[----:B------:R-:W-:Y:S01]  /*15380*/  HMMA.16816.F32 R96, R108, R106, R96 ;  /* 0x0000006a6c60723c */ /* 0x000fe20000001860 */
[----:B------:R-:W-:Y:S01]  /*15390*/  PRMT R116, R140, 0x5410, R103 ;  /* 0x000054108c747816 */ /* 0x000fe20000000067 */
[----:B------:R-:W-:Y:S02]  /*153a0*/  STG.E.U16 [R172.64+0x50], R144 ;  /* 0x00005090ac007986 */ /* 0x000fe4000c101512 */
[----:B------:R-:W-:Y:S02]  /*153b0*/  LOP3.LUT R137, R137, R104, RZ, 0xc0, !PT ;  /* 0x0000006889897212 */ /* 0x000fe400078ec0ff */
[----:B------:R-:W-:Y:S01]  /*153c0*/  PRMT R104, R102, 0x5410, R101 ;  /* 0x0000541066687816 */ /* 0x000fe20000000065 */
[----:B------:R-:W-:Y:S01]  /*153d0*/  STG.E.U16 [R172.64+0x52], R143 ;  /* 0x0000528fac007986 */ /* 0x000fe2000c101512 */
[----:B------:R-:W-:Y:S04]  /*153e0*/  LOP3.LUT R136, R136, R116, RZ, 0xc0, !PT ;  /* 0x0000007488887212 */ /* 0x000fe800078ec0ff */
[----:B------:R-:W-:Y:S02]  /*153f0*/  LOP3.LUT R138, R138, R104, RZ, 0xc0, !PT ;  /* 0x000000688a8a7212 */ /* 0x000fe400078ec0ff */
[----:B------:R-:W-:Y:S04]  /*15400*/  PRMT R104, R2, 0x5410, R0 ;  /* 0x0000541002687816 */ /* 0x000fe80000000000 */
[----:B------:R-:W-:Y:S07]  /*15410*/  LOP3.LUT R139, R139, R104, RZ, 0xc0, !PT ;  /* 0x000000688b8b7212 */ /* 0x000fee00078ec0ff */
[C---:B-1----:R-:W-:Y:S01]  /*15420*/  HMMA.16816.F32 R104, R136.reuse, R112, R4 ;  /* 0x000000708868723c */ /* 0x042fe20000001804 */
[----:B------:R-:W1:Y:S07]  /*15430*/  LDSM.16.MT88.4 R4, [R177+0xf800] ;  /* 0x00f80000b104783b */ /* 0x000e6e0000004200 */
[C---:B------:R-:W-:Y:S01]  /*15440*/  HMMA.16816.F32 R108, R136.reuse, R114, R8 ;  /* 0x00000072886c723c */ /* 0x040fe20000001808 */
[----:B------:R-:W1:Y:S07]  /*15450*/  LDSM.16.MT88.4 R8, [R178+0xf800] ;  /* 0x00f80000b208783b */ /* 0x000e6e0000004200 */
[C---:B------:R-:W-:Y:S01]  /*15460*/  HMMA.16816.F32 R112, R136.reuse, R120, R12 ;  /* 0x000000788870723c */ /* 0x040fe2000000180c */
[----:B------:R-:W1:Y:S07]  /*15470*/  LDSM.16.MT88.4 R12, [R180+0xf800] ;  /* 0x00f80000b40c783b */ /* 0x000e6e0000004200 */
[C---:B------:R-:W-:Y:S01]  /*15480*/  HMMA.16816.F32 R116, R136.reuse, R122, R16 ;  /* 0x0000007a8874723c */ /* 0x040fe20000001810 */
[----:B------:R-:W2:Y:S07]  /*15490*/  LDSM.16.MT88.4 R16, [R179+0xf800] ;  /* 0x00f80000b310783b */ /* 0x000eae0000004200 */
[C---:B------:R-:W-:Y:S08]  /*154a0*/  HMMA.16816.F32 R120, R136.reuse, R124, R20 ;  /* 0x0000007c8878723c */ /* 0x040ff00000001814 */
[C---:B------:R-:W-:Y:S08]  /*154b0*/  HMMA.16816.F32 R124, R136.reuse, R126, R24 ;  /* 0x0000007e887c723c */ /* 0x040ff00000001818 */
[C---:B---3--:R-:W-:Y:S08]  /*154c0*/  HMMA.16816.F32 R128, R136.reuse, R132, R28 ;  /* 0x000000848880723c */ /* 0x048ff0000000181c */
[C---:B------:R-:W-:Y:S08]  /*154d0*/  HMMA.16816.F32 R132, R136.reuse, R134, R32 ;  /* 0x000000868884723c */ /* 0x040ff00000001820 */
[C---:B-1----:R-:W-:Y:S08]  /*154e0*/  HMMA.16816.F32 R36, R136.reuse, R4, R36 ;  /* 0x000000048824723c */ /* 0x042ff00000001824 */
[C---:B------:R-:W-:Y:S01]  /*154f0*/  HMMA.16816.F32 R40, R136.reuse, R6, R40 ;  /* 0x000000068828723c */ /* 0x040fe20000001828 */
[----:B------:R-:W1:Y:S07]  /*15500*/  LDSM.16.MT88.4 R4, [R177+0x11800] ;  /* 0x01180000b104783b */ /* 0x000e6e0000004200 */
[C---:B------:R-:W-:Y:S07]  /*15510*/  HMMA.16816.F32 R44, R136.reuse, R8, R44 ;  /* 0x00000008882c723c */ /* 0x040fee000000182c */
[C---:B------:R-:W-:Y:S01]  /*15520*/  LOP3.LUT R9, R168.reuse, 0xff, RZ, 0xc0, !PT ;  /* 0x000000ffa8097812 */ /* 0x040fe200078ec0ff */
[C---:B------:R-:W-:Y:S01]  /*15530*/  HMMA.16816.F32 R48, R136.reuse, R10, R48 ;  /* 0x0000000a8830723c */ /* 0x040fe20000001830 */
[----:B------:R-:W-:Y:S03]  /*15540*/  LOP3.LUT R8, R168, 0xffff, RZ, 0xc0, !PT ;  /* 0x0000ffffa8087812 */ /* 0x000fe600078ec0ff */
[----:B--2---:R-:W-:Y:S04]  /*15550*/  @!P1 HADD2 R219, -R141.H0_H0, -RZ.H0_H0 ;  /* 0xa00000ff8ddb9230 */ /* 0x004fe80000000900 */
[C---:B------:R-:W-:Y:S01]  /*15560*/  HMMA.16816.F32 R52, R136.reuse, R12, R52 ;  /* 0x0000000c8834723c */ /* 0x040fe20000001834 */
[----:B------:R-:W-:Y:S04]  /*15570*/  PRMT R22, R219, 0x7610, R22 ;  /* 0x00007610db167816 */ /* 0x000fe80000000016 */
[----:B------:R-:W-:Y:S02]  /*15580*/  @!P1 PRMT R141, R22, 0x5410, RZ ;  /* 0x00005410168d9816 */ /* 0x000fe400000000ff */
[----:B------:R-:W-:Y:S01]  /*15590*/  SHF.R.U32.HI R12, RZ, 0x8, R8 ;  /* 0x00000008ff0c7819 */ /* 0x000fe20000011608 */
[C---:B------:R-:W-:Y:S01]  /*155a0*/  HMMA.16816.F32 R56, R136.reuse, R14, R56 ;  /* 0x0000000e8838723c */ /* 0x040fe20000001838 */
[--C-:B------:R-:W-:Y:S03]  /*155b0*/  SHF.R.U32.HI R13, RZ, 0x10, R168.reuse ;  /* 0x00000010ff0d7819 */ /* 0x100fe600000116a8 */
[----:B------:R-:W-:Y:S02]  /*155c0*/  LOP3.LUT R12, R12, 0xffff, RZ, 0xc0, !PT ;  /* 0x0000ffff0c0c7812 */ /* 0x000fe400078ec0ff */
[----:B------:R-:W-:Y:S02]  /*155d0*/  LOP3.LUT R13, R13, 0xff, RZ, 0xc0, !PT ;  /* 0x000000ff0d0d7812 */ /* 0x000fe400078ec0ff */
[C---:B------:R-:W-:Y:S01]  /*155e0*/  HMMA.16816.F32 R60, R136.reuse, R16, R60 ;  /* 0x00000010883c723c */ /* 0x040fe2000000183c */
[----:B------:R-:W-:Y:S06]  /*155f0*/  SHF.R.U32.HI R168, RZ, 0x18, R168 ;  /* 0x00000018ffa87819 */ /* 0x000fec00000116a8 */
[----:B------:R-:W-:Y:S01]  /*15600*/  FADD.FTZ R16, R234, R211 ;  /* 0x000000d3ea107221 */ /* 0x000fe20000010000 */
        /* <DEDUP_REMOVED lines=9> */
[----:B------:R-:W-:Y:S03]  /*156a0*/  LDSM.16.MT88.4 R4, [R179+0x11800] ;  /* 0x01180000b304783b */ /* 0x000fe60000004200 */
[----:B-----5:R-:W-:Y:S05]  /*156b0*/  @!P5 HADD2 R220, -R142.H0_H0, -RZ.H0_H0 ;  /* 0xa00000ff8edcd230 */ /* 0x020fea0000000900 */
[----:B------:R-:W-:Y:S04]  /*156c0*/  PRMT R23, R220, 0x7610, R23 ;  /* 0x00007610dc177816 */ /* 0x000fe80000000017 */
[----:B------:R-:W-:Y:S01]  /*156d0*/  @!P5 PRMT R142, R23, 0x5410, RZ ;  /* 0x00005410178ed816 */ /* 0x000fe200000000ff */
[----:B----4-:R-:W-:Y:S02]  /*156e0*/  @!P6 HADD2 R221, -R103.H0_H0, -RZ.H0_H0 ;  /* 0xa00000ff67dde230 */ /* 0x010fe40000000900 */
[----:B------:R-:W-:Y:S03]  /*156f0*/  @!P0 HADD2 R222, -R140.H0_H0, -RZ.H0_H0 ;  /* 0xa00000ff8cde8230 */ /* 0x000fe60000000900 */
[----:B------:R-:W-:Y:S02]  /*15700*/  PRMT R24, R221, 0x7610, R24 ;  /* 0x00007610dd187816 */ /* 0x000fe40000000018 */
[----:B------:R-:W-:Y:S01]  /*15710*/  @!P0 STL.S16 [R1+0x30], R222 ;  /* 0x000030de01008387 */ /* 0x000fe20000100600 */
[----:B------:R-:W-:Y:S02]  /*15720*/  PRMT R10, R222, 0x7610, R10 ;  /* 0x00007610de0a7816 */ /* 0x000fe4000000000a */
[----:B------:R-:W-:Y:S01]  /*15730*/  @!P6 PRMT R103, R24, 0x5410, RZ ;  /* 0x000054101867e816 */ /* 0x000fe200000000ff */
[----:B------:R-:W-:Y:S01]  /*15740*/  @!P6 STL.S16 [R1+0x2c], R221 ;  /* 0x00002cdd0100e387 */ /* 0x000fe20000100600 */
[----:B------:R-:W-:Y:S02]  /*15750*/  @!P0 PRMT R140, R10, 0x5410, RZ ;  /* 0x000054100a8c8816 */ /* 0x000fe400000000ff */
[C---:B------:R-:W-:Y:S01]  /*15760*/  ISETP.GE.U32.AND P0, PT, R236.reuse, R9, PT ;  /* 0x00000009ec00720c */ /* 0x040fe20003f06070 */
[----:B------:R-:W-:Y:S01]  /*15770*/  STG.E.U16 [R170.64+0x62], R103 ;  /* 0x00006267aa007986 */ /* 0x000fe2000c101512 */
[C---:B------:R-:W-:Y:S03]  /*15780*/  ISETP.GE.U32.AND P6, PT, R236.reuse, R13, PT ;  /* 0x0000000dec00720c */ /* 0x040fe60003fc6070 */
[----:B------:R-:W1:Y:S08]  /*15790*/  LDSM.16.MT88.4 R8, [R178+0x11800] ;  /* 0x01180000b208783b */ /* 0x000e700000004200 */
[----:B------:R-:W-:Y:S01]  /*157a0*/  STG.E.U16 [R170.64+0x60], R140 ;  /* 0x0000608caa007986 */ /* 0x000fe2000c101512 */
[----:B------:R-:W-:Y:S02]  /*157b0*/  @!P0 HADD2 R218, -R102.H0_H0, -RZ.H0_H0 ;  /* 0xa00000ff66da8230 */ /* 0x000fe40000000900 */
[----:B------:R-:W-:Y:S01]  /*157c0*/  @!P6 HADD2 R216, -R2.H0_H0, -RZ.H0_H0 ;  /* 0xa00000ff02d8e230 */ /* 0x000fe20000000900 */
[----:B------:R-:W-:Y:S01]  /*157d0*/  @!P5 STL.S16 [R1+0x28], R220 ;  /* 0x000028dc0100d387 */ /* 0x000fe20000100600 */
[----:B------:R-:W-:Y:S02]  /*157e0*/  ISETP.GE.U32.AND P5, PT, R236, R12, PT ;  /* 0x0000000cec00720c */ /* 0x000fe40003fa6070 */
[----:B------:R-:W-:Y:S01]  /*157f0*/  PRMT R21, R218, 0x7610, R21 ;  /* 0x00007610da157816 */ /* 0x000fe20000000015 */
[----:B------:R-:W2:Y:S01]  /*15800*/  LDSM.16.MT88.4 R12, [R180+0x11800] ;  /* 0x01180000b40c783b */ /* 0x000ea20000004200 */
[----:B------:R-:W-:Y:S02]  /*15810*/  PRMT R19, R216, 0x7610, R19 ;  /* 0x00007610d8137816 */ /* 0x000fe40000000013 */
[----:B------:R-:W-:Y:S02]  /*15820*/  @!P0 PRMT R102, R21, 0x5410, RZ ;  /* 0x0000541015668816 */ /* 0x000fe400000000ff */
[----:B------:R-:W-:Y:S03]  /*15830*/  @!P6 PRMT R2, R19, 0x5410, RZ ;  /* 0x000054101302e816 */ /* 0x000fe600000000ff */
[----:B------:R-:W-:Y:S01]  /*15840*/  @!P1 STL.S16 [R1+0x24], R219 ;  /* 0x000024db01009387 */ /* 0x000fe20000100600 */
[----:B------:R-:W-:Y:S01]  /*15850*/  ISETP.GE.U32.AND P1, PT, R236, R168, PT ;  /* 0x000000a8ec00720c */ /* 0x000fe20003f26070 */
[----:B------:R-:W-:Y:S02]  /*15860*/  @!P5 HADD2 R217, -R101.H0_H0, -RZ.H0_H0 ;  /* 0xa00000ff65d9d230 */ /* 0x000fe40000000900 */
[----:B------:R-:W-:Y:S03]  /*15870*/  STG.E.U16 [R172.64+0x60], R142 ;  /* 0x0000608eac007986 */ /* 0x000fe6000c101512 */
[----:B------:R-:W-:Y:S01]  /*15880*/  PRMT R20, R217, 0x7610, R20 ;  /* 0x00007610d9147816 */ /* 0x000fe20000000014 */
[----:B------:R-:W-:Y:S03]  /*15890*/  STG.E.U16 [R172.64+0x62], R141 ;  /* 0x0000628dac007986 */ /* 0x000fe6000c101512 */
[----:B------:R-:W-:Y:S01]  /*158a0*/  @!P5 PRMT R101, R20, 0x5410, RZ ;  /* 0x000054101465d816 */ /* 0x000fe200000000ff */
[----:B------:R3:W-:Y:S02]  /*158b0*/  STG.E.U16 [R170.64+0x70], R102 ;  /* 0x00007066aa007986 */ /* 0x0007e4000c101512 */
[----:B------:R-:W-:Y:S01]  /*158c0*/  @!P1 HADD2 R148, -R0.H0_H0, -RZ.H0_H0 ;  /* 0xa00000ff00949230 */ /* 0x000fe20000000900 */
[C---:B-1----:R-:W-:Y:S01]  /*158d0*/  HMMA.16816.F32 R76, R136.reuse, R8, R76 ;  /* 0x00000008884c723c */ /* 0x042fe2000000184c */
[----:B------:R-:W-:Y:S03]  /*158e0*/  STG.E.U16 [R170.64+0x72], R101 ;  /* 0x00007265aa007986 */ /* 0x000fe6000c101512 */
[----:B------:R-:W-:Y:S01]  /*158f0*/  PRMT R18, R148, 0x7610, R18 ;  /* 0x0000761094127816 */ /* 0x000fe20000000012 */
[----:B------:R1:W-:Y:S03]  /*15900*/  STG.E.U16 [R172.64+0x70], R2 ;  /* 0x00007002ac007986 */ /* 0x0003e6000c101512 */
[----:B------:R-:W-:Y:S01]  /*15910*/  @!P1 PRMT R0, R18, 0x5410, RZ ;  /* 0x0000541012009816 */ /* 0x000fe200000000ff */
[C---:B------:R-:W-:Y:S03]  /*15920*/  HMMA.16816.F32 R80, R136.reuse, R10, R80 ;  /* 0x0000000a8850723c */ /* 0x040fe60000001850 */
[----:B------:R-:W-:Y:S01]  /*15930*/  FADD.FTZ R9, R228, R17 ;  /* 0x00000011e4097221 */ /* 0x000fe20000010000 */
[----:B------:R-:W-:Y:S01]  /*15940*/  @!P0 STL.S16 [R1+0x18], R218 ;  /* 0x000018da01008387 */ /* 0x000fe20000100600 */
[----:B------:R-:W-:Y:S01]  /*15950*/  PLOP3.LUT P0, PT, PT, PT, UP0, 0x80, 0x0 ;  /* 0x000000000000781c */ /* 0x000fe20003f0f008 */
[----:B------:R-:W-:Y:S02]  /*15960*/  FADD.FTZ R8, R226, R16 ;  /* 0x00000010e2087221 */ /* 0x000fe40000010000 */
[----:B------:R4:W-:Y:S01]  /*15970*/  STG.E.U16 [R172.64+0x72], R0 ;  /* 0x00007200ac007986 */ /* 0x0009e2000c101512 */
[----:B------:R-:W-:Y:S01]  /*15980*/  FADD.FTZ R16, R227, R9 ;  /* 0x00000009e3107221 */ /* 0x000fe20000010000 */
[C---:B--2---:R-:W-:Y:S02]  /*15990*/  HMMA.16816.F32 R84, R136.reuse, R12, R84 ;  /* 0x0000000c8854723c */ /* 0x044fe40000001854 */
[----:B------:R-:W-:Y:S01]  /*159a0*/  FADD.FTZ R9, R225, R8 ;  /* 0x00000008e1097221 */ /* 0x000fe20000010000 */
[----:B------:R2:W-:Y:S01]  /*159b0*/  @!P5 STL.S16 [R1+0x14], R217 ;  /* 0x000014d90100d387 */ /* 0x0005e20000100600 */
[----:B------:R-:W-:Y:S02]  /*159c0*/  FADD.FTZ R8, R215, R16 ;  /* 0x00000010d7087221 */ /* 0x000fe40000010000 */
[----:B------:R-:W-:Y:S01]  /*159d0*/  FADD.FTZ R9, R213, R9 ;  /* 0x00000009d5097221 */ /* 0x000fe20000010000 */
[----:B------:R2:W-:Y:S01]  /*159e0*/  @!P6 STL.S16 [R1+0x10], R216 ;  /* 0x000010d80100e387 */ /* 0x0005e20000100600 */
[C---:B------:R-:W-:Y:S01]  /*159f0*/  HMMA.16816.F32 R88, R136.reuse, R14, R88 ;  /* 0x0000000e8858723c */ /* 0x040fe20000001858 */
[----:B------:R-:W-:Y:S02]  /*15a00*/  FADD.FTZ R8, R214, R8 ;  /* 0x00000008d6087221 */ /* 0x000fe40000010000 */
[----:B------:R2:W-:Y:S01]  /*15a10*/  @!P1 STL.S16 [R1+0xc], R148 ;  /* 0x00000c9401009387 */ /* 0x0005e20000100600 */
[----:B------:R-:W-:Y:S02]  /*15a20*/  FADD.FTZ R9, R212, R9 ;  /* 0x00000009d4097221 */ /* 0x000fe40000010000 */
[----:B------:R-:W-:Y:S02]  /*15a30*/  FADD.FTZ R8, R209, R8 ;  /* 0x00000008d1087221 */ /* 0x000fe40000010000 */
[----:B---3--:R-:W-:Y:S01]  /*15a40*/  IMAD.MOV.U32 R102, RZ, RZ, R3 ;  /* 0x000000ffff667224 */ /* 0x008fe200078e0003 */
[C---:B------:R-:W-:Y:S03]  /*15a50*/  HMMA.16816.F32 R92, R136.reuse, R4, R92 ;  /* 0x00000004885c723c */ /* 0x040fe6000000185c */
[----:B-1----:R-:W-:Y:S02]  /*15a60*/  FADD.FTZ R2, R210, R8 ;  /* 0x00000008d2027221 */ /* 0x002fe40000010000 */
[----:B------:R-:W-:Y:S02]  /*15a70*/  IMAD.MOV.U32 R101, RZ, RZ, R100 ;  /* 0x000000ffff657224 */ /* 0x000fe400078e0064 */
[----:B------:R-:W-:Y:S01]  /*15a80*/  FADD.FTZ R2, R206, R2 ;  /* 0x00000002ce027221 */ /* 0x000fe20000010000 */
[----:B------:R-:W-:Y:S01]  /*15a90*/  HMMA.16816.F32 R96, R136, R6, R96 ;  /* 0x000000068860723c */ /* 0x000fe20000001860 */
[----:B----4-:R-:W-:Y:S03]  /*15aa0*/  FADD.FTZ R0, R208, R9 ;  /* 0x00000009d0007221 */ /* 0x010fe60000010000 */
[----:B------:R-:W-:Y:S01]  /*15ab0*/  FADD.FTZ R2, R175, R2 ;  /* 0x00000002af027221 */ /* 0x000fe20000010000 */
[----:B------:R-:W-:Y:S01]  /*15ac0*/  IADD3 R206, P1, R170, -0x80, RZ ;  /* 0xffffff80aace7810 */ /* 0x000fe20007f3e0ff */
[----:B------:R-:W-:Y:S03]  /*15ad0*/  FADD.FTZ R0, R207, R0 ;  /* 0x00000000cf007221 */ /* 0x000fe60000010000 */
[----:B------:R2:W-:Y:S03]  /*15ae0*/  STL [R1+0x68], R2 ;  /* 0x0000680201007387 */ /* 0x0005e60000100800 */
[----:B------:R-:W-:Y:S01]  /*15af0*/  FADD.FTZ R0, R174, R0 ;  /* 0x00000000ae007221 */ /* 0x000fe20000010000 */
[----:B------:R-:W-:Y:S03]  /*15b00*/  IADD3.X R103, R171, -0x1, RZ, P1, !PT ;  /* 0xffffffffab677810 */ /* 0x000fe60000ffe4ff */
[----:B------:R-:W-:Y:S05]  /*15b10*/  FADD.FTZ R0, R167, R0 ;  /* 0x00000000a7007221 */ /* 0x000fea0000010000 */
[----:B------:R2:W-:Y:S02]  /*15b20*/  STL [R1+0x6c], R0 ;  /* 0x00006c0001007387 */ /* 0x0005e40000100800 */
[----:B--2---:R-:W-:-:S05]  /*15b30*/  @P0 BRA `(.L_x_1205) ;  /* 0xffffa9a000000947 */ /* 0x004fca000383ffff */
.L_x_1204:
[----:B--2---:R-:W2:Y:S04]  /*15b40*/  LDL.LU R5, [R1+0x68] ;  /* 0x0000680001057983 */ /* 0x004ea80000300800 */
        /* <DEDUP_REMOVED lines=76> */
[----:B------:R-:W-:Y:S02]  /*16010*/  FMUL.FTZ R5, R2, R105 ;  /* 0x0000006902057220 */ /* 0x000fe40000410000 */
[----:B--2---:R-:W-:Y:S02]  /*16020*/  FMUL.FTZ R0, R4, c[0x0][0x2dc] ;  /* 0x0000b70004007a20 */ /* 0x004fe40000410000 */
[C---:B------:R-:W-:Y:S01]  /*16030*/  FMUL.FTZ R105, R2.reuse, R36 ;  /* 0x0000002402697220 */ /* 0x040fe20000410000 */
[----:B------:R-:W-:Y:S01]  /*16040*/  F2FP.PACK_AB R5, R5, R136 ;  /* 0x000000880505723e */ /* 0x000fe200000000ff */
[C---:B------:R-:W-:Y:S02]  /*16050*/  FMUL.FTZ R104, R2.reuse, R40 ;  /* 0x0000002802687220 */ /* 0x040fe40000410000 */
[----:B------:R-:W-:-:S02]  /*16060*/  FMUL.FTZ R103, R2, R44 ;  /* 0x0000002c02677220 */ /* 0x000fc40000410000 */
[C---:B------:R-:W-:Y:S02]  /*16070*/  FMUL.FTZ R108, R2.reuse, R108 ;  /* 0x0000006c026c7220 */ /* 0x040fe40000410000 */
[C---:B------:R-:W-:Y:S02]  /*16080*/  FMUL.FTZ R7, R2.reuse, R109 ;  /* 0x0000006d02077220 */ /* 0x040fe40000410000 */
[C---:B------:R-:W-:Y:S02]  /*16090*/  FMUL.FTZ R112, R2.reuse, R112 ;  /* 0x0000007002707220 */ /* 0x040fe40000410000 */
[C---:B------:R-:W-:Y:S01]  /*160a0*/  FMUL.FTZ R8, R2.reuse, R113 ;  /* 0x0000007102087220 */ /* 0x040fe20000410000 */
[----:B------:R-:W-:Y:S01]  /*160b0*/  F2FP.PACK_AB R7, R7, R108 ;  /* 0x0000006c0707723e */ /* 0x000fe200000000ff */
[C---:B------:R-:W-:Y:S02]  /*160c0*/  FMUL.FTZ R116, R2.reuse, R116 ;  /* 0x0000007402747220 */ /* 0x040fe40000410000 */
[----:B------:R-:W-:Y:S01]  /*160d0*/  FMUL.FTZ R11, R2, R117 ;  /* 0x00000075020b7220 */ /* 0x000fe20000410000 */
        /* <DEDUP_REMOVED lines=15> */
[----:B------:R-:W-:Y:S01]  /*161d0*/  FMUL.FTZ R26, R2, R48 ;  /* 0x00000030021a7220 */ /* 0x000fe20000410000 */
[----:B------:R-:W-:Y:S01]  /*161e0*/  F2FP.PACK_AB R48, R22, R105 ;  /* 0x000000691630723e */ /* 0x000fe200000000ff */
[----:B------:R-:W-:Y:S01]  /*161f0*/  FMUL.FTZ R18, R2, R49 ;  /* 0x0000003102127220 */ /* 0x000fe20000410000 */
[----:B------:R-:W-:Y:S01]  /*16200*/  F2FP.PACK_AB R44, R44, R103 ;  /* 0x000000672c2c723e */ /* 0x000fe200000000ff */
[C---:B------:R-:W-:Y:S01]  /*16210*/  FMUL.FTZ R24, R2.reuse, R52 ;  /* 0x0000003402187220 */ /* 0x040fe20000410000 */
[----:B------:R-:W-:Y:S01]  /*16220*/  F2FP.PACK_AB R52, R129, R128 ;  /* 0x000000808134723e */ /* 0x000fe200000000ff */
[----:B------:R-:W-:-:S02]  /*16230*/  FMUL.FTZ R40, R2, R53 ;  /* 0x0000003502287220 */ /* 0x000fc40000410000 */
[C---:B------:R-:W-:Y:S02]  /*16240*/  FMUL.FTZ R56, R2.reuse, R56 ;  /* 0x0000003802387220 */ /* 0x040fe40000410000 */
        /* <DEDUP_REMOVED lines=28> */
[----:B------:R-:W-:Y:S02]  /*16410*/  FMUL.FTZ R97, R2, R97 ;  /* 0x0000006102617220 */ /* 0x000fe40000410000 */
[C---:B------:R-:W-:Y:S02]  /*16420*/  FMUL.FTZ R38, R0.reuse, R38 ;  /* 0x0000002600267220 */ /* 0x040fe40000410000 */
[C---:B------:R-:W-:Y:S02]  /*16430*/  FMUL.FTZ R2, R0.reuse, R39 ;  /* 0x0000002700027220 */ /* 0x040fe40000410000 */
[----:B------:R-:W-:-:S02]  /*16440*/  FMUL.FTZ R45, R0, R43 ;  /* 0x0000002b002d7220 */ /* 0x000fc40000410000 */
[C---:B------:R-:W-:Y:S02]  /*16450*/  FMUL.FTZ R106, R0.reuse, R106 ;  /* 0x0000006a006a7220 */ /* 0x040fe40000410000 */
[C---:B------:R-:W-:Y:S02]  /*16460*/  FMUL.FTZ R4, R0.reuse, R107 ;  /* 0x0000006b00047220 */ /* 0x040fe40000410000 */
[C---:B------:R-:W-:Y:S02]  /*16470*/  FMUL.FTZ R110, R0.reuse, R110 ;  /* 0x0000006e006e7220 */ /* 0x040fe40000410000 */
[----:B------:R-:W-:Y:S01]  /*16480*/  FMUL.FTZ R9, R0, R111 ;  /* 0x0000006f00097220 */ /* 0x000fe20000410000 */
        /* <DEDUP_REMOVED lines=31> */
[C---:B------:R-:W-:Y:S01]  /*16680*/  FMUL.FTZ R58, R0.reuse, R58 ;  /* 0x0000003a003a7220 */ /* 0x040fe20000410000 */
[----:B------:R-:W-:Y:S01]  /*16690*/  MOV R6, 0x20 ;  /* 0x0000002000067802 */ /* 0x000fe20000000f00 */
[C---:B------:R-:W-:Y:S01]  /*166a0*/  FMUL.FTZ R37, R0.reuse, R59 ;  /* 0x0000003b00257220 */ /* 0x040fe20000410000 */
[----:B------:R-:W-:Y:S01]  /*166b0*/  MOV R10, 0x40 ;  /* 0x00000040000a7802 */ /* 0x000fe20000000f00 */
[----:B------:R-:W-:Y:S01]  /*166c0*/  FMUL.FTZ R62, R0, R62 ;  /* 0x0000003e003e7220 */ /* 0x000fe20000410000 */
[----:B------:R-:W-:Y:S01]  /*166d0*/  SEL R6, R6, 0xffffffe0, !P1 ;  /* 0xffffffe006067807 */ /* 0x000fe20004800000 */
        /* <DEDUP_REMOVED lines=37> */
[----:B------:R-:W-:-:S02]  /*16930*/  SHF.L.U32 R0, R17, 0x6, RZ ;  /* 0x0000000611007819 */ /* 0x000fc400000006ff */
[----:B------:R-:W-:Y:S02]  /*16940*/  F2FP.PACK_AB R20, R93, R92 ;  /* 0x0000005c5d14723e */ /* 0x000fe400000000ff */
[----:B------:R-:W-:Y:S02]  /*16950*/  LOP3.LUT R0, R0, 0x1c0, RZ, 0xc0, !PT ;  /* 0x000001c000007812 */ /* 0x000fe400078ec0ff */
[----:B------:R-:W-:Y:S02]  /*16960*/  F2FP.PACK_AB R19, R19, R94 ;  /* 0x0000005e1313723e */ /* 0x000fe400000000ff */
[----:B------:R-:W-:Y:S02]  /*16970*/  LEA.HI R0, R0, R0, RZ, 0x1d ;  /* 0x0000000000007211 */ /* 0x000fe400078fe8ff */
[----:B------:R-:W-:Y:S02]  /*16980*/  F2FP.PACK_AB R18, R97, R96 ;  /* 0x000000606112723e */ /* 0x000fe400000000ff */
[----:B------:R-:W-:-:S02]  /*16990*/  LEA R0, R137, R0, 0x1 ;  /* 0x0000000089007211 */ /* 0x000fc400078e08ff */
[----:B------:R-:W-:Y:S02]  /*169a0*/  F2FP.PACK_AB R17, R99, R98 ;  /* 0x000000626311723e */ /* 0x000fe400000000ff */
        /* <DEDUP_REMOVED lines=99> */
.L_x_1209:
[----:B---3--:R-:W-:Y:S05]  /*16fe0*/  BSYNC B0 ;  /* 0x0000000000007941 */ /* 0x008fea0003800000 */
.L_x_1208:
        /* <DEDUP_REMOVED lines=39> */
.L_x_1211:
[----:B------:R-:W-:Y:S05]  /*17260*/  BSYNC B0 ;  /* 0x0000000000007941 */ /* 0x000fea0003800000 */
.L_x_1210:
        /* <DEDUP_REMOVED lines=20> */
.L_x_1213:
[----:B------:R-:W-:Y:S05]  /*173b0*/  BSYNC B0 ;  /* 0x0000000000007941 */ /* 0x000fea0003800000 */
.L_x_1212:
        /* <DEDUP_REMOVED lines=20> */
.L_x_1215:
[----:B------:R-:W-:Y:S05]  /*17500*/  BSYNC B0 ;  /* 0x0000000000007941 */ /* 0x000fea0003800000 */
.L_x_1214:
        /* <DEDUP_REMOVED lines=21> */
.L_x_1216:
        /* <DEDUP_REMOVED lines=10> */
.L_x_1300:


//--------------------- .text._ZN5flash16flash_fwd_kernelI23Flash_fwd_kernel_traitsILi192ELi64ELi64ELi4ELb0ELb0EN7cutlass6half_tE19Flash_kernel_traitsILi192ELi64ELi64ELi4ES3_EELb0ELb0ELb1ELb1ELb0ELb0ELb1ELb0EEEvNS_16Flash_fwd_paramsE --------------------------
	.section	.text._ZN5flash16flash_fwd_kernelI23Flash_fwd_kernel_traitsILi192ELi64ELi64ELi4ELb0ELb0EN7cutlass6half_tE19Flash_kernel_traitsILi192ELi64ELi64ELi4ES3_EELb0ELb0ELb1ELb1ELb0ELb0ELb1ELb0EEEvNS_16Flash_fwd_paramsE,"ax",@progbits
	.sectioninfo	@"SHI_REGISTERS=255"
	.align	128
        .global         _ZN5flash16flash_fwd_kernelI23Flash_fwd_kernel_traitsILi192ELi64ELi64ELi4ELb0ELb0EN7cutlass6half_tE19Flash_kernel_traitsILi192ELi64ELi64ELi4ES3_EELb0ELb0ELb1ELb1ELb0ELb0ELb1ELb0EEEvNS_16Flash_fwd_paramsE
        .type           _ZN5flash16flash_fwd_kernelI23Flash_fwd_kernel_traitsILi192ELi64ELi64ELi4ELb0ELb0EN7cutlass6half_tE19Flash_kernel_traitsILi192ELi64ELi64ELi4ES3_EELb0ELb0ELb1ELb1ELb0ELb0ELb1ELb0EEEvNS_16Flash_fwd_paramsE,@function
        .size           _ZN5flash16flash_fwd_kernelI23Flash_fwd_kernel_traitsILi192ELi64ELi64ELi4ELb0ELb0EN7cutlass6half_tE19Flash_kernel_traitsILi192ELi64ELi64ELi4ES3_EELb0ELb0ELb1ELb1ELb0ELb0ELb1ELb0EEEvNS_16Flash_fwd_paramsE,(.L_x_1301 - _ZN5flash16flash_fwd_kernelI23Flash_fwd_kernel_traitsILi192ELi64ELi64ELi4ELb0ELb0EN7cutlass6half_tE19Flash_kernel_traitsILi192ELi64ELi64ELi4ES3_EELb0ELb0ELb1ELb1ELb0ELb0ELb1ELb0EEEvNS_16Flash_fwd_paramsE)
        .other          _ZN5flash16flash_fwd_kernelI23Flash_fwd_kernel_traitsILi192ELi64ELi64ELi4ELb0ELb0EN7cutlass6half_tE19Flash_kernel_traitsILi192ELi64ELi64ELi4ES3_EELb0ELb0ELb1ELb1ELb0ELb0ELb1ELb0EEEvNS_16Flash_fwd_paramsE,@"STO_CUDA_ENTRY STV_DEFAULT"
_ZN5flash16flash_fwd_kernelI23Flash_fwd_kernel_traitsILi192ELi64ELi64ELi4ELb0ELb0EN7cutlass6half_tE19Flash_kernel_traitsILi192ELi64ELi64ELi4ES3_EELb0ELb0ELb1ELb1ELb0ELb0ELb1ELb0EEEvNS_16Flash_fwd_paramsE:
.text._ZN5flash16flash_fwd_kernelI23Flash_fwd_kernel_traitsILi192ELi64ELi64ELi4ELb0ELb0EN7cutlass6half_tE19Flash_kernel_traitsILi192ELi64ELi64ELi4ES3_EELb0ELb0ELb1ELb1ELb0ELb0ELb1ELb0EEEvNS_16Flash_fwd_paramsE:
        /* <DEDUP_REMOVED lines=56> */
.L_x_1217:
[----:B------:R-:W-:Y:S02]  /*0380*/  ULDC UR6, c[0x0][0x218] ;  /* 0x0000860000067ab9 */ /* 0x000fe40000000800 */
.L_x_1218:
        /* <DEDUP_REMOVED lines=121> */
.L_x_1221:
[----:B------:R-:W-:Y:S05]  /*0b20*/  BSYNC B0 ;  /* 0x0000000000007941 */ /* 0x000fea0003800000 */
.L_x_1220:
        /* <DEDUP_REMOVED lines=20> */
.L_x_1223:
[----:B------:R-:W-:Y:S05]  /*0c70*/  BSYNC B0 ;  /* 0x0000000000007941 */ /* 0x000fea0003800000 */
.L_x_1222:
        /* <DEDUP_REMOVED lines=20> */
.L_x_1225:
[----:B------:R-:W-:Y:S05]  /*0dc0*/  BSYNC B0 ;  /* 0x0000000000007941 */ /* 0x000fea0003800000 */
.L_x_1224:
        /* <DEDUP_REMOVED lines=19> */
.L_x_1227:
[----:B------:R-:W-:Y:S05]  /*0f00*/  BSYNC B0 ;  /* 0x0000000000007941 */ /* 0x000fea0003800000 */
.L_x_1226:
        /* <DEDUP_REMOVED lines=35> */
.L_x_1219:
[----:B------:R-:W-:Y:S02]  /*1140*/  UISETP.NE.AND UP0, UPT, UR11, -0x1, UPT ;  /* 0xffffffff0b00788c */ /* 0x000fe4000bf05270 */
        /* <DEDUP_REMOVED lines=8> */
[----:B------:R-:W-:Y:S02]  /*11d0*/  @!UP0 UIMAD UR23, UR23, UR6, URZ ;  /* 0x00000006171782a4 */ /* 0x000fe4000f8e023f */
[----:B------:R-:W-:-:S02]  /*11e0*/  ULDC.64 UR4, c[0x0][0x198] ;  /* 0x0000660000047ab9 */ /* 0x000fc40000000a00 */
[----:B------:R-:W-:Y:S02]  /*11f0*/  @!UP0 UIMAD.WIDE.U32 UR28, UR12, UR6, URZ ;  /* 0x000000060c1c82a5 */ /* 0x000fe4000f8e003f */
[----:B------:R-:W-:Y:S02]  /*1200*/  @UP1 UIMAD.WIDE.U32 UR26, UR25, UR4, URZ ;  /* 0x00000004191a12a5 */ /* 0x000fe4000f8e003f */
[----:B------:R-:W-:Y:S02]  /*1210*/  @!UP0 UIMAD UR4, UR12, UR7, UR23 ;  /* 0x000000070c0482a4 */ /* 0x000fe4000f8e0217 */
[----:B------:R-:W-:Y:S02]  /*1220*/  @UP0 UMOV UR6, UR24 ;  /* 0x0000001800060c82 */ /* 0x000fe40008000000 */
[----:B------:R-:W-:Y:S02]  /*1230*/  @UP1 UIMAD UR23, UR25, UR5, UR27 ;  /* 0x00000005191712a4 */ /* 0x000fe4000f8e021b */
[----:B------:R-:W-:-:S02]  /*1240*/  USHF.R.S32.HI UR7, URZ, 0x1f, UR14 ;  /* 0x0000001f3f077899 */ /* 0x000fc4000801140e */
[----:B------:R-:W-:Y:S02]  /*1250*/  @!UP0 UIADD3 UR20, UR29, UR4, URZ ;  /* 0x000000041d148290 */ /* 0x000fe4000fffe03f */
[----:B------:R-:W-:Y:S01]  /*1260*/  @!UP0 UMOV UR6, UR28 ;  /* 0x0000001c00068c82 */ /* 0x000fe20008000000 */
        /* <DEDUP_REMOVED lines=14> */
.L_x_1228:
        /* <DEDUP_REMOVED lines=43> */
.L_x_1229:
        /* <DEDUP_REMOVED lines=29> */
[----:B------:R-:W-:Y:S02]  /*17d0*/  LOP3.LUT R205, R0, R205, RZ, 0x3c, !PT ;  /* 0x000000cd00cd7212 */ /* 0x000fe400078e3cff */
        /* <DEDUP_REMOVED lines=14> */
[----:B------:R-:W-:Y:S01]  /*18c0*/  IADD3 R204, R216, 0x40, RZ ;  /* 0x00000040d8cc7810 */ /* 0x000fe20007ffe0ff */
[----:B-1----:R-:W-:Y:S01]  /*18d0*/  IMAD.WIDE.U32 R16, R16, c[0x0][0x1a8], R8 ;  /* 0x00006a0010107a25 */ /* 0x002fe200078e0008 */
[----:B------:R-:W-:-:S02]  /*18e0*/  LOP3.LUT P3, RZ, R0, 0x4, RZ, 0xc0, !PT ;  /* 0x0000000400ff7812 */ /* 0x000fc4000786c0ff */
[C---:B------:R-:W-:Y:S01]  /*18f0*/  LOP3.LUT P2, RZ, R0.reuse, 0x2, RZ, 0xc0, !PT ;  /* 0x0000000200ff7812 */ /* 0x040fe2000784c0ff */
[----:B------:R-:W-:Y:S01]  /*1900*/  IMAD.SHL.U32 R0, R0, 0x40, RZ ;  /* 0x0000004000007824 */ /* 0x000fe200078e00ff */
[----:B------:R-:W-:Y:S01]  /*1910*/  IADD3 R8, P0, R12, UR24, RZ ;  /* 0x000000180c087c10 */ /* 0x000fe2000ff1e0ff */
[----:B------:R-:W-:Y:S01]  /*1920*/  IMAD R7, R14, c[0x0][0x19c], R7 ;  /* 0x000067000e077a24 */ /* 0x000fe200078e0207 */
[----:B------:R-:W-:Y:S01]  /*1930*/  IADD3 R203, R216, 0x80, RZ ;  /* 0x00000080d8cb7810 */ /* 0x000fe20007ffe0ff */
[----:B------:R-:W-:Y:S01]  /*1940*/  IMAD.SHL.U32 R9, R201, 0x8, RZ ;  /* 0x00000008c9097824 */ /* 0x000fe200078e00ff */
[----:B------:R-:W-:Y:S01]  /*1950*/  LOP3.LUT R0, R0, 0x1c0, RZ, 0xc0, !PT ;  /* 0x000001c000007812 */ /* 0x000fe200078ec0ff */
[----:B------:R-:W-:Y:S01]  /*1960*/  IMAD R4, R14, c[0x0][0x1a4], R11 ;  /* 0x000069000e047a24 */ /* 0x000fe200078e020b */
[----:B------:R-:W-:Y:S01]  /*1970*/  IADD3.X R207, R21, UR23, R7, P1, !PT ;  /* 0x0000001715cf7c10 */ /* 0x000fe20008ffe407 */
[----:B------:R-:W-:Y:S01]  /*1980*/  IMAD.SHL.U32 R5, R5, 0x40, RZ ;  /* 0x0000004005057824 */ /* 0x000fe200078e00ff */
[----:B------:R-:W-:Y:S01]  /*1990*/  LOP3.LUT R7, R0, 0x8, R9, 0xf8, !PT ;  /* 0x0000000800077812 */ /* 0x000fe200078ef809 */
[----:B------:R-:W-:Y:S01]  /*19a0*/  IMAD.SHL.U32 R205, R205, 0x2, RZ ;  /* 0x00000002cdcd7824 */ /* 0x000fe200078e00ff */
[----:B------:R-:W-:Y:S01]  /*19b0*/  IADD3.X R9, R13, UR5, R4, P0, !PT ;  /* 0x000000050d097c10 */ /* 0x000fe200087fe404 */
[----:B------:R-:W-:Y:S01]  /*19c0*/  ULDC.64 UR4, c[0x0][0x1a8] ;  /* 0x00006a0000047ab9 */ /* 0x000fe20000000a00 */
[----:B------:R-:W-:Y:S01]  /*19d0*/  ISETP.GE.AND P0, PT, R14, UR20, PT ;  /* 0x000000140e007c0c */ /* 0x000fe2000bf06270 */
[----:B------:R-:W-:Y:S01]  /*19e0*/  UIMAD UR4, UR7, UR4, URZ ;  /* 0x00000004070472a4 */ /* 0x000fe2000f8e023f */
[----:B------:R-:W-:Y:S01]  /*19f0*/  SHF.R.U32.HI R0, RZ, 0x3, R0 ;  /* 0x00000003ff007819 */ /* 0x000fe20000011600 */
[C---:B------:R-:W-:Y:S01]  /*1a00*/  IMAD.WIDE.U32 R206, R176.reuse, c[0x0][0x1b0], R206 ;  /* 0x00006c00b0ce7a25 */ /* 0x040fe200078e00ce */
[----:B------:R-:W-:Y:S01]  /*1a10*/  LEA.HI R4, R3, R6, RZ, 0x5 ;  /* 0x0000000603047211 */ /* 0x000fe200078f28ff */
[----:B------:R-:W-:Y:S01]  /*1a20*/  UIMAD UR4, UR14, UR5, UR4 ;  /* 0x000000050e0472a4 */ /* 0x000fe2000f8e0204 */
[----:B------:R-:W-:Y:S01]  /*1a30*/  LOP3.LUT R0, R7, R0, RZ, 0x3c, !PT ;  /* 0x0000000007007212 */ /* 0x000fe200078e3cff */
[----:B------:R-:W-:Y:S01]  /*1a40*/  IMAD.MOV.U32 R7, RZ, RZ, 0x10 ;  /* 0x00000010ff077424 */ /* 0x000fe200078e00ff */
[----:B------:R-:W-:Y:S01]  /*1a50*/  SHF.R.S32.HI R77, RZ, 0x5, R4 ;  /* 0x00000005ff4d7819 */ /* 0x000fe20000011404 */
[----:B------:R-:W-:Y:S01]  /*1a60*/  IMAD.WIDE.U32 R176, R176, c[0x0][0x1b8], R8 ;  /* 0x00006e00b0b07a25 */ /* 0x000fe200078e0008 */
[----:B------:R-:W-:-:S02]  /*1a70*/  LOP3.LUT R0, R0, 0xfffffe00, R5, 0xf8, !PT ;  /* 0xfffffe0000007812 */ /* 0x000fc400078ef805 */
[----:B------:R-:W-:Y:S01]  /*1a80*/  IADD3 R13, R17, UR4, RZ ;  /* 0x00000004110d7c10 */ /* 0x000fe2000fffe0ff */
[----:B------:R-:W-:Y:S01]  /*1a90*/  IMAD.MOV.U32 R5, RZ, RZ, 0x20 ;  /* 0x00000020ff057424 */ /* 0x000fe200078e00ff */
[----:B------:R-:W-:Y:S01]  /*1aa0*/  SEL R7, R7, 0xfffffff0, !P2 ;  /* 0xfffffff007077807 */ /* 0x000fe20005000000 */
[----:B------:R-:W-:Y:S02]  /*1ab0*/  IMAD.IADD R209, R207, 0x1, R209 ;  /* 0x00000001cfd17824 */ /* 0x000fe400078e02d1 */
        /* <DEDUP_REMOVED lines=33> */
.L_x_1231:
[----:B------:R-:W-:Y:S05]  /*1cd0*/  BSYNC B0 ;  /* 0x0000000000007941 */ /* 0x000fea0003800000 */
.L_x_1230:
        /* <DEDUP_REMOVED lines=37> */
.L_x_1233:
[----:B------:R-:W-:Y:S05]  /*1f30*/  BSYNC B0 ;  /* 0x0000000000007941 */ /* 0x000fea0003800000 */
.L_x_1232:
        /* <DEDUP_REMOVED lines=37> */
.L_x_1235:
[----:B------:R-:W-:Y:S05]  /*2190*/  BSYNC B0 ;  /* 0x0000000000007941 */ /* 0x000fea0003800000 */
.L_x_1234:
        /* <DEDUP_REMOVED lines=40> */
.L_x_1237:
[----:B------:R-:W-:Y:S05]  /*2420*/  BSYNC B0 ;  /* 0x0000000000007941 */ /* 0x000fea0003800000 */
.L_x_1236:
        /* <DEDUP_REMOVED lines=37> */
.L_x_1239:
[----:B------:R-:W-:Y:S05]  /*2680*/  BSYNC B0 ;  /* 0x0000000000007941 */ /* 0x000fea0003800000 */
.L_x_1238:
        /* <DEDUP_REMOVED lines=33> */
.L_x_1241:
[----:B------:R-:W-:Y:S05]  /*28a0*/  BSYNC B0 ;  /* 0x0000000000007941 */ /* 0x000fea0003800000 */
.L_x_1240:
        /* <DEDUP_REMOVED lines=32> */
.L_x_1243:
[----:B------:R-:W-:Y:S05]  /*2ab0*/  BSYNC B0 ;  /* 0x0000000000007941 */ /* 0x000fea0003800000 */
.L_x_1242:
[----:B------:R-:W-:Y:S01]  /*2ac0*/  ISETP.GE.AND P0, PT, R8, UR20, PT ;  /* 0x0000001408007c0c */ /* 0x000fe2000bf06270 */
[----:B------:R-:W-:-:S12]  /*2ad0*/  BSSY B0, `(.L_x_1244) ;  /* 0x0000021000007945 */ /* 0x000fd80003800000 */
        /* <DEDUP_REMOVED lines=32> */
.L_x_1245:
[----:B------:R-:W-:Y:S05]  /*2ce0*/  BSYNC B0 ;  /* 0x0000000000007941 */ /* 0x000fea0003800000 */
.L_x_1244:
        /* <DEDUP_REMOVED lines=18> */
[----:B-123--:R-:W-:Y:S01]  /*2e10*/  IMAD.U32 R16, RZ, RZ, UR30 ;  /* 0x0000001eff107e24 */ /* 0x00efe2000f8e00ff */
[----:B------:R-:W1:Y:S01]  /*2e20*/  @P0 MUFU.RCP R11, c[0x0][0x238] ;  /* 0x00008e00000b0b08 */ /* 0x000e620000001000 */
[----:B------:R-:W-:Y:S01]  /*2e30*/  ISETP.GE.AND P1, PT, R14, UR20, PT ;  /* 0x000000140e007c0c */ /* 0x000fe2000bf26270 */
[----:B------:R-:W-:-:S02]  /*2e40*/  ULDC.64 UR4, c[0x0][0x1a0] ;  /* 0x0000680000047ab9 */ /* 0x000fc40000000a00 */
[----:B------:R-:W-:-:S05]  /*2e50*/  IMAD.U32 R17, RZ, RZ, UR31 ;  /* 0x0000001fff117e24 */ /* 0x000fca000f8e00ff */
[----:B------:R2:W1:Y:S01]  /*2e60*/  @P0 LDG.E R12, [R16.64] ;  /* 0x00000012100c0981 */ /* 0x000462000c1e1900 */
[----:B------:R-:W-:Y:S01]  /*2e70*/  LOP3.LUT R13, R4, 0xffffffe0, RZ, 0xc0, !PT ;  /* 0xffffffe0040d7812 */ /* 0x000fe200078ec0ff */
[----:B------:R-:W-:Y:S01]  /*2e80*/  USHF.L.U64.HI UR5, UR4, UR6, UR5 ;  /* 0x0000000604057299 */ /* 0x000fe20008010205 */
[----:B------:R-:W-:Y:S01]  /*2e90*/  IMAD.MOV.U32 R178, RZ, RZ, R176 ;  /* 0x000000ffffb27224 */ /* 0x000fe200078e00b0 */
[----:B------:R-:W-:Y:S01]  /*2ea0*/  BAR.SYNC.DEFER_BLOCKING 0x0 ;  /* 0x0000000000007b1d */ /* 0x000fe20000010000 */
[----:B------:R-:W-:Y:S01]  /*2eb0*/  USHF.L.U32 UR12, UR4, 0x6, URZ ;  /* 0x00000006040c7899 */ /* 0x000fe2000800063f */
[----:B------:R-:W-:Y:S01]  /*2ec0*/  IMAD.IADD R4, R6, 0x1, -R13 ;  /* 0x0000000106047824 */ /* 0x000fe200078e0a0d */
[----:B------:R-:W-:-:S03]  /*2ed0*/  UIMAD UR6, UR5, UR22, URZ ;  /* 0x00000016050672a4 */ /* 0x000fc6000f8e023f */
[----:B------:R-:W-:Y:S01]  /*2ee0*/  BSSY B0, `(.L_x_1246) ;  /* 0x0000029000007945 */ /* 0x000fe20003800000 */
[----:B------:R-:W-:-:S03]  /*2ef0*/  UIMAD UR6, UR21, UR12, UR6 ;  /* 0x0000000c150672a4 */ /* 0x000fc6000f8e0206 */
[----:B------:R-:W-:Y:S01]  /*2f00*/  UMOV UR21, URZ ;  /* 0x0000003f00157c82 */ /* 0x000fe20008000000 */
[----:B--2---:R-:W-:Y:S01]  /*2f10*/  IMAD.U32 R17, RZ, RZ, UR22 ;  /* 0x00000016ff117e24 */ /* 0x004fe2000f8e00ff */
[----:B------:R2:W-:Y:S03]  /*2f20*/  @P1 STS.128 [R205+0xc000], RZ ;  /* 0x00c000ffcd001388 */ /* 0x0005e60000000c00 */
[----:B------:R-:W-:Y:S01]  /*2f30*/  IMAD.WIDE.U32 R16, R17, UR12, R178 ;  /* 0x0000000c11107c25 */ /* 0x000fe2000f8e00b2 */
[----:B------:R2:W-:Y:S04]  /*2f40*/  @P1 STS.128 [R205+0xe000], RZ ;  /* 0x00e000ffcd001388 */ /* 0x0005e80000000c00 */
[----:B------:R-:W-:Y:S01]  /*2f50*/  IADD3 R19, R17, UR6, RZ ;  /* 0x0000000611137c10 */ /* 0x000fe2000fffe0ff */
[----:B------:R2:W-:Y:S01]  /*2f60*/  @P1 STS.128 [R205+0x10000], RZ ;  /* 0x010000ffcd001388 */ /* 0x0005e20000000c00 */
[----:B-1----:R-:W-:-:S04]  /*2f70*/  @P0 FMUL.FTZ R11, R12, R11 ;  /* 0x0000000b0c0b0220 */ /* 0x002fc80000410000 */
[----:B------:R1:W3:Y:S02]  /*2f80*/  @P0 R2UR UR7, R11 ;  /* 0x000000000b0703c2 */ /* 0x0002e400000e0000 */
[----:B-1----:R-:W-:Y:S01]  /*2f90*/  SHF.R.S32.HI R11, RZ, 0x1f, R4 ;  /* 0x0000001fff0b7819 */ /* 0x002fe20000011404 */
[----:B---3--:R-:W-:-:S03]  /*2fa0*/  @UP1 UMOV UR21, UR7 ;  /* 0x0000000700151c82 */ /* 0x008fc60008000000 */
[----:B------:R-:W-:-:S04]  /*2fb0*/  LEA.HI R4, R11, R4, RZ, 0x2 ;  /* 0x000000040b047211 */ /* 0x000fc800078f10ff */
[----:B------:R-:W-:Y:S01]  /*2fc0*/  SHF.R.S32.HI R4, RZ, 0x2, R4 ;  /* 0x00000002ff047819 */ /* 0x000fe20000011404 */
        /* <DEDUP_REMOVED lines=26> */
.L_x_1247:
[----:B--2---:R-:W-:Y:S05]  /*3170*/  BSYNC B0 ;  /* 0x0000000000007941 */ /* 0x004fea0003800000 */
.L_x_1246:
        /* <DEDUP_REMOVED lines=36> */
.L_x_1249:
[----:B------:R-:W-:Y:S05]  /*33c0*/  BSYNC B0 ;  /* 0x0000000000007941 */ /* 0x000fea0003800000 */
.L_x_1248:
        /* <DEDUP_REMOVED lines=35> */
.L_x_1251:
[----:B------:R-:W-:Y:S05]  /*3600*/  BSYNC B0 ;  /* 0x0000000000007941 */ /* 0x000fea0003800000 */
.L_x_1250:
        /* <DEDUP_REMOVED lines=37> */
.L_x_1253:
[----:B------:R-:W-:Y:S05]  /*3860*/  BSYNC B0 ;  /* 0x0000000000007941 */ /* 0x000fea0003800000 */
.L_x_1252:
[C---:B------:R-:W-:Y:S01]  /*3870*/  IMAD.SHL.U32 R8, R2.reuse, 0x40, RZ ;  /* 0x0000004002087824 */ /* 0x040fe200078e00ff */
[----:B------:R-:W-:Y:S01]  /*3880*/  R2P PR, R2, 0x6 ;  /* 0x0000000602007804 */ /* 0x000fe20000000000 */
[----:B------:R-:W-:Y:S01]  /*3890*/  IMAD.SHL.U32 R14, R14, 0x8, RZ ;  /* 0x000000080e0e7824 */ /* 0x000fe200078e00ff */
[----:B------:R-:W-:Y:S01]  /*38a0*/  UIADD3 UR6, UR16, -UR17, URZ ;  /* 0x8000001110067290 */ /* 0x000fe2000fffe03f */
[C---:B------:R-:W-:Y:S01]  /*38b0*/  IMAD R202, R77.reuse, 0x400, R0 ;  /* 0x000004004dca7824 */ /* 0x040fe200078e0200 */
[----:B------:R-:W-:Y:S01]  /*38c0*/  LOP3.LUT R9, R8, 0x1c0, RZ, 0xc0, !PT ;  /* 0x000001c008097812 */ /* 0x000fe200078ec0ff */
[----:B------:R-:W-:Y:S01]  /*38d0*/  IMAD.SHL.U32 R218, R6, 0x2, RZ ;  /* 0x0000000206da7824 */ /* 0x000fe200078e00ff */
[----:B------:R-:W-:Y:S01]  /*38e0*/  LEA R77, R77, UR15, 0x4 ;  /* 0x0000000f4d4d7c11 */ /* 0x000fe2000f8e20ff */
[----:B------:R-:W-:Y:S01]  /*38f0*/  IMAD.SHL.U32 R202, R202, 0x2, RZ ;  /* 0x00000002caca7824 */ /* 0x000fe200078e00ff */
[----:B------:R-:W-:Y:S01]  /*3900*/  LOP3.LUT R8, R9, 0x8, R14, 0xf8, !PT ;  /* 0x0000000809087812 */ /* 0x000fe200078ef80e */
[----:B------:R-:W-:Y:S01]  /*3910*/  UIADD3 UR7, UR16, 0x1, -UR17 ;  /* 0x0000000110077890 */ /* 0x000fe2000fffe811 */
[----:B------:R-:W-:Y:S01]  /*3920*/  SHF.R.U32.HI R9, RZ, 0x3, R9 ;  /* 0x00000003ff097819 */ /* 0x000fe20000011609 */
[--C-:B------:R-:W-:Y:S01]  /*3930*/  IMAD R200, R7, 0x2, R202.reuse ;  /* 0x0000000207c87824 */ /* 0x100fe200078e02ca */
[----:B------:R-:W-:Y:S01]  /*3940*/  LDSM.16.M88.4 R56, [R202] ;  /* 0x00000000ca38783b */ /* 0x000fe20000000200 */
[C---:B------:R-:W-:Y:S01]  /*3950*/  IMAD R198, R5.reuse, 0x2, R202 ;  /* 0x0000000205c67824 */ /* 0x040fe200078e02ca */
[----:B------:R-:W-:Y:S01]  /*3960*/  LOP3.LUT R8, R8, R9, RZ, 0x3c, !PT ;  /* 0x0000000908087212 */ /* 0x000fe200078e3cff */
[----:B------:R-:W-:Y:S01]  /*3970*/  IMAD R197, R5, 0x2, R200 ;  /* 0x0000000205c57824 */ /* 0x000fe200078e02c8 */
[----:B-1----:R-:W-:Y:S01]  /*3980*/  LDSM.16.M88.4 R12, [R200] ;  /* 0x00000000c80c783b */ /* 0x002fe20000000200 */
[----:B------:R-:W-:Y:S01]  /*3990*/  IMAD.IADD R4, R4, 0x1, R77 ;  /* 0x0000000104047824 */ /* 0x000fe200078e024d */
[----:B------:R-:W-:Y:S01]  /*39a0*/  LOP3.LUT R218, R218, 0x6, RZ, 0xc0, !PT ;  /* 0x00000006dada7812 */ /* 0x000fe200078ec0ff */
[----:B------:R-:W-:Y:S01]  /*39b0*/  IMAD R201, R201, 0x200, R8 ;  /* 0x00000200c9c97824 */ /* 0x000fe200078e0208 */
[----:B------:R-:W-:Y:S01]  /*39c0*/  LDSM.16.M88.4 R48, [R198] ;  /* 0x00000000c630783b */ /* 0x000fe20000000200 */
[----:B------:R-:W-:Y:S01]  /*39d0*/  UISETP.GT.AND UP0, UPT, UR22, UR9, UPT ;  /* 0x000000091600728c */ /* 0x000fe2000bf04270 */
[C---:B------:R-:W-:Y:S01]  /*39e0*/  IADD3 R215, R4.reuse, UR6, RZ ;  /* 0x0000000604d77c10 */ /* 0x040fe2000fffe0ff */
[----:B------:R-:W-:Y:S01]  /*39f0*/  IMAD.SHL.U32 R201, R201, 0x2, RZ ;  /* 0x00000002c9c97824 */ /* 0x000fe200078e00ff */
[----:B------:R-:W-:Y:S01]  /*3a00*/  IADD3 R6, R4, 0x8, RZ ;  /* 0x0000000804067810 */ /* 0x000fe20007ffe0ff */
[----:B------:R-:W0:Y:S01]  /*3a10*/  LDGDEPBAR ;  /* 0x00000000000079af */ /* 0x000e220000000000 */
[----:B------:R-:W-:-:S02]  /*3a20*/  IADD3 R214, R215, -c[0x0][0x2e4], RZ ;  /* 0x8000b900d7d67a10 */ /* 0x000fc40007ffe0ff */
[C---:B------:R-:W-:Y:S01]  /*3a30*/  IADD3 R2, R201.reuse, 0x6000, RZ ;  /* 0x00006000c9027810 */ /* 0x040fe20007ffe0ff */
[----:B------:R-:W1:Y:S01]  /*3a40*/  LDSM.16.M88.4 R44, [R201+0x6000] ;  /* 0x00600000c92c783b */ /* 0x000e620000000200 */
[----:B------:R-:W-:Y:S02]  /*3a50*/  IADD3 R199, R201, 0x6020, RZ ;  /* 0x00006020c9c77810 */ /* 0x000fe40007ffe0ff */
[----:B------:R-:W-:Y:S01]  /*3a60*/  @P1 IADD3 R199, R2, -0x20, RZ ;  /* 0xffffffe002c71810 */ /* 0x000fe20007ffe0ff */
[----:B------:R-:W5:Y:S01]  /*3a70*/  LDSM.16.M88.4 R28, [R201+0x7000] ;  /* 0x00700000c91c783b */ /* 0x000f620000000200 */
[----:B------:R-:W-:Y:S01]  /*3a80*/  IMAD.MOV.U32 R2, RZ, RZ, 0x40 ;  /* 0x00000040ff027424 */ /* 0x000fe200078e00ff */
[----:B------:R-:W-:Y:S01]  /*3a90*/  IADD3 R212, R6, UR6, RZ ;  /* 0x0000000606d47c10 */ /* 0x000fe2000fffe0ff */
[----:B------:R-:W-:Y:S01]  /*3aa0*/  ULDC UR6, c[0x0][0x2e8] ;  /* 0x0000ba0000067ab9 */ /* 0x000fe20000000800 */
[----:B------:R-:W2:Y:S01]  /*3ab0*/  LDSM.16.M88.4 R36, [R201+0x6800] ;  /* 0x00680000c924783b */ /* 0x000ea20000000200 */
[----:B------:R-:W-:Y:S01]  /*3ac0*/  UIADD3 UR6, UR7, UR6, URZ ;  /* 0x0000000607067290 */ /* 0x000fe2000fffe03f */
[----:B------:R-:W-:-:S02]  /*3ad0*/  SEL R2, R2, 0xffffffc0, !P2 ;  /* 0xffffffc002027807 */ /* 0x000fc40005000000 */
[----:B------:R-:W3:Y:S01]  /*3ae0*/  LDSM.16.M88.4 R64, [R201+0x7800] ;  /* 0x00780000c940783b */ /* 0x000ee20000000200 */
[----:B------:R-:W-:Y:S02]  /*3af0*/  IADD3 R211, R212, -c[0x0][0x2e4], RZ ;  /* 0x8000b900d4d37a10 */ /* 0x000fe40007ffe0ff */
[----:B------:R-:W-:Y:S01]  /*3b00*/  IMAD.IADD R195, R201, 0x1, R2 ;  /* 0x00000001c9c37824 */ /* 0x000fe200078e0202 */
[----:B------:R-:W4:Y:S01]  /*3b10*/  LDSM.16.M88.4 R68, [R199] ;  /* 0x00000000c744783b */ /* 0x000f220000000200 */
[----:B------:R-:W-:Y:S01]  /*3b20*/  IMAD.IADD R188, R2, 0x1, R199 ;  /* 0x0000000102bc7824 */ /* 0x000fe200078e02c7 */
[----:B------:R-:W-:Y:S02]  /*3b30*/  IADD3 R210, R6, UR6, RZ ;  /* 0x0000000606d27c10 */ /* 0x000fe4000fffe0ff */
[----:B------:R-:W2:Y:S01]  /*3b40*/  LDSM.16.M88.4 R24, [R199+0x1000] ;  /* 0x00100000c718783b */ /* 0x000ea20000000200 */
[----:B------:R-:W-:Y:S02]  /*3b50*/  IADD3 R213, R4, UR6, RZ ;  /* 0x0000000604d57c10 */ /* 0x000fe4000fffe0ff */
[----:B------:R-:W-:Y:S01]  /*3b60*/  IMNMX R210, R210, UR16, PT ;  /* 0x00000010d2d27c17 */ /* 0x000fe2000b800200 */
[----:B------:R-:W2:Y:S01]  /*3b70*/  LDSM.16.M88.4 R52, [R199+0x800] ;  /* 0x00080000c734783b */ /* 0x000ea20000000200 */
[----:B------:R-:W-:-:S02]  /*3b80*/  IMNMX R213, R213, UR16, PT ;  /* 0x00000010d5d57c17 */ /* 0x000fc4000b800200 */
[----:B------:R-:W-:Y:S01]  /*3b90*/  IMNMX R211, RZ, R211, !PT ;  /* 0x000000d3ffd37217 */ /* 0x000fe20007800200 */
[----:B------:R-:W2:Y:S01]  /*3ba0*/  LDSM.16.M88.4 R16, [R199+0x1800] ;  /* 0x00180000c710783b */ /* 0x000ea20000000200 */
[----:B------:R-:W-:Y:S02]  /*3bb0*/  IMNMX R214, RZ, R214, !PT ;  /* 0x000000d6ffd67217 */ /* 0x000fe40007800200 */
[C---:B------:R-:W-:Y:S01]  /*3bc0*/  IADD3 R191, R199.reuse, 0x800, RZ ;  /* 0x00000800c7bf7810 */ /* 0x040fe20007ffe0ff */
[----:B------:R-:W2:Y:S01]  /*3bd0*/  LDSM.16.M88.4 R8, [R195+0x6000] ;  /* 0x00600000c308783b */ /* 0x000ea20000000200 */
[C---:B------:R-:W-:Y:S02]  /*3be0*/  IADD3 R190, R199.reuse, 0x1000, RZ ;  /* 0x00001000c7be7810 */ /* 0x040fe40007ffe0ff */
[C---:B------:R-:W-:Y:S01]  /*3bf0*/  IADD3 R189, R199.reuse, 0x1800, RZ ;  /* 0x00001800c7bd7810 */ /* 0x040fe20007ffe0ff */
[----:B------:R-:W-:Y:S01]  /*3c00*/  LDSM.16.M88.4 R72, [R195+0x7800] ;  /* 0x00780000c348783b */ /* 0x000fe20000000200 */
[----:B------:R-:W-:-:S02]  /*3c10*/  IADD3 R187, R199, 0x2000, RZ ;  /* 0x00002000c7bb7810 */ /* 0x000fc40007ffe0ff */
[C---:B------:R-:W-:Y:S01]  /*3c20*/  IADD3 R186, R199.reuse, 0x2800, RZ ;  /* 0x00002800c7ba7810 */ /* 0x040fe20007ffe0ff */
[C---:B-1----:R-:W-:Y:S01]  /*3c30*/  HMMA.16816.F32 R20, R56.reuse, R44, RZ ;  /* 0x0000002c3814723c */ /* 0x042fe200000018ff */
[C---:B------:R-:W-:Y:S02]  /*3c40*/  IADD3 R185, R199.reuse, 0x3000, RZ ;  /* 0x00003000c7b97810 */ /* 0x040fe40007ffe0ff */
[C---:B------:R-:W-:Y:S02]  /*3c50*/  IADD3 R184, R199.reuse, 0x3800, RZ ;  /* 0x00003800c7b87810 */ /* 0x040fe40007ffe0ff */
[C---:B------:R-:W-:Y:S02]  /*3c60*/  IADD3 R183, R199.reuse, 0x4000, RZ ;  /* 0x00004000c7b77810 */ /* 0x040fe40007ffe0ff */
[C---:B------:R-:W-:Y:S01]  /*3c70*/  IADD3 R182, R199.reuse, 0x4800, RZ ;  /* 0x00004800c7b67810 */ /* 0x040fe20007ffe0ff */
[----:B-----5:R-:W-:Y:S01]  /*3c80*/  HMMA.16816.F32 R32, R56, R28, RZ ;  /* 0x0000001c3820723c */ /* 0x020fe200000018ff */
[----:B------:R-:W-:-:S02]  /*3c90*/  IADD3 R181, R199, 0x5000, RZ ;  /* 0x00005000c7b57810 */ /* 0x000fc40007ffe0ff */
[----:B------:R-:W-:-:S05]  /*3ca0*/  IADD3 R180, R199, 0x5800, RZ ;  /* 0x00005800c7b47810 */ /* 0x000fca0007ffe0ff */
[C---:B------:R-:W-:Y:S08]  /*3cb0*/  HMMA.16816.F32 R44, R56.reuse, R46, RZ ;  /* 0x0000002e382c723c */ /* 0x040ff000000018ff */
[C---:B------:R-:W-:Y:S08]  /*3cc0*/  HMMA.16816.F32 R28, R56.reuse, R30, RZ ;  /* 0x0000001e381c723c */ /* 0x040ff000000018ff */
[C---:B--2---:R-:W-:Y:S08]  /*3cd0*/  HMMA.16816.F32 R40, R56.reuse, R36, RZ ;  /* 0x000000243828723c */ /* 0x044ff000000018ff */
[C---:B------:R-:W-:Y:S08]  /*3ce0*/  HMMA.16816.F32 R36, R56.reuse, R38, RZ ;  /* 0x000000263824723c */ /* 0x040ff000000018ff */
[C---:B---3--:R-:W-:Y:S08]  /*3cf0*/  HMMA.16816.F32 R60, R56.reuse, R64, RZ ;  /* 0x00000040383c723c */ /* 0x048ff000000018ff */
[----:B------:R-:W-:Y:S01]  /*3d00*/  HMMA.16816.F32 R56, R56, R66, RZ ;  /* 0x000000423838723c */ /* 0x000fe200000018ff */
[----:B------:R-:W1:Y:S07]  /*3d10*/  LDSM.16.M88.4 R64, [R195+0x6800] ;  /* 0x00680000c340783b */ /* 0x000e6e0000000200 */
[C---:B----4-:R-:W-:Y:S08]  /*3d20*/  HMMA.16816.F32 R20, R12.reuse, R68, R20 ;  /* 0x000000440c14723c */ /* 0x050ff00000001814 */
[C---:B------:R-:W-:Y:S01]  /*3d30*/  HMMA.16816.F32 R44, R12.reuse, R70, R44 ;  /* 0x000000460c2c723c */ /* 0x040fe2000000182c */
[----:B------:R-:W-:Y:S07]  /*3d40*/  LDSM.16.M88.4 R68, [R202+0x2000] ;  /* 0x00200000ca44783b */ /* 0x000fee0000000200 */
[C---:B------:R-:W-:Y:S08]  /*3d50*/  HMMA.16816.F32 R32, R12.reuse, R24, R32 ;  /* 0x000000180c20723c */ /* 0x040ff00000001820 */
[C---:B------:R-:W-:Y:S01]  /*3d60*/  HMMA.16816.F32 R28, R12.reuse, R26, R28 ;  /* 0x0000001a0c1c723c */ /* 0x040fe2000000181c */
[----:B------:R-:W2:Y:S07]  /*3d70*/  LDSM.16.M88.4 R24, [R195+0x7000] ;  /* 0x00700000c318783b */ /* 0x000eae0000000200 */
[C---:B------:R-:W-:Y:S08]  /*3d80*/  HMMA.16816.F32 R40, R12.reuse, R52, R40 ;  /* 0x000000340c28723c */ /* 0x040ff00000001828 */
[C---:B------:R-:W-:Y:S01]  /*3d90*/  HMMA.16816.F32 R36, R12.reuse, R54, R36 ;  /* 0x000000360c24723c */ /* 0x040fe20000001824 */
[----:B------:R-:W-:Y:S07]  /*3da0*/  LDSM.16.M88.4 R52, [R197] ;  /* 0x00000000c534783b */ /* 0x000fee0000000200 */
[C---:B------:R-:W-:Y:S08]  /*3db0*/  HMMA.16816.F32 R60, R12.reuse, R16, R60 ;  /* 0x000000100c3c723c */ /* 0x040ff0000000183c */
[----:B------:R-:W-:Y:S01]  /*3dc0*/  HMMA.16816.F32 R56, R12, R18, R56 ;  /* 0x000000120c38723c */ /* 0x000fe20000001838 */
[----:B------:R-:W3:Y:S04]  /*3dd0*/  LDSM.16.M88.4 R16, [R188] ;  /* 0x00000000bc10783b */ /* 0x000ee80000000200 */
[----:B------:R-:W4:Y:S03]  /*3de0*/  LDSM.16.M88.4 R12, [R188+0x800] ;  /* 0x00080000bc0c783b */ /* 0x000f260000000200 */
[C---:B------:R-:W-:Y:S08]  /*3df0*/  HMMA.16816.F32 R20, R48.reuse, R8, R20 ;  /* 0x000000083014723c */ /* 0x040ff00000001814 */
[C---:B------:R-:W-:Y:S01]  /*3e00*/  HMMA.16816.F32 R44, R48.reuse, R10, R44 ;  /* 0x0000000a302c723c */ /* 0x040fe2000000182c */
[----:B------:R-:W5:Y:S07]  /*3e10*/  LDSM.16.M88.4 R8, [R188+0x1000] ;  /* 0x00100000bc08783b */ /* 0x000f6e0000000200 */
        /* <DEDUP_REMOVED lines=8> */
[----:B------:R-:W1:Y:S04]  /*3ea0*/  LDSM.16.M88.4 R48, [R201+0x8800] ;  /* 0x00880000c930783b */ /* 0x000e680000000200 */
        /* <DEDUP_REMOVED lines=8> */
[C---:B------:R-:W-:Y:S01]  /*3f30*/  HMMA.16816.F32 R28, R52.reuse, R10, R28 ;  /* 0x0000000a341c723c */ /* 0x040fe2000000181c */
[----:B------:R-:W4:Y:S07]  /*3f40*/  LDSM.16.M88.4 R8, [R200+0x2000] ;  /* 0x00200000c808783b */ /* 0x000f2e0000000200 */
[C---:B-1----:R-:W-:Y:S08]  /*3f50*/  HMMA.16816.F32 R60, R52.reuse, R64, R60 ;  /* 0x00000040343c723c */ /* 0x042ff0000000183c */
[----:B------:R-:W-:Y:S01]  /*3f60*/  HMMA.16816.F32 R56, R52, R66, R56 ;  /* 0x000000423438723c */ /* 0x000fe20000001838 */
[----:B------:R-:W1:Y:S04]  /*3f70*/  LDSM.16.M88.4 R64, [R199+0x2800] ;  /* 0x00280000c740783b */ /* 0x000e680000000200 */
[----:B------:R-:W5:Y:S03]  /*3f80*/  LDSM.16.M88.4 R52, [R199+0x3000] ;  /* 0x00300000c734783b */ /* 0x000f660000000200 */
[C---:B--2---:R-:W-:Y:S08]  /*3f90*/  HMMA.16816.F32 R20, R68.reuse, R24, R20 ;  /* 0x000000184414723c */ /* 0x044ff00000001814 */
[C---:B------:R-:W-:Y:S01]  /*3fa0*/  HMMA.16816.F32 R44, R68.reuse, R26, R44 ;  /* 0x0000001a442c723c */ /* 0x040fe2000000182c */
[----:B------:R-:W2:Y:S07]  /*3fb0*/  LDSM.16.M88.4 R24, [R199+0x3800] ;  /* 0x00380000c718783b */ /* 0x000eae0000000200 */
        /* <DEDUP_REMOVED lines=8> */
[----:B------:R-:W-:Y:S04]  /*4040*/  LDSM.16.M88.4 R68, [R202+0x4000] ;  /* 0x00400000ca44783b */ /* 0x000fe80000000200 */
[----:B------:R-:W-:Y:S03]  /*4050*/  LDSM.16.M88.4 R72, [R199+0x4000] ;  /* 0x00400000c748783b */ /* 0x000fe60000000200 */
[C---:B----4-:R-:W-:Y:S08]  /*4060*/  HMMA.16816.F32 R20, R8.reuse, R12, R20 ;  /* 0x0000000c0814723c */ /* 0x050ff00000001814 */
[C---:B------:R-:W-:Y:S01]  /*4070*/  HMMA.16816.F32 R44, R8.reuse, R14, R44 ;  /* 0x0000000e082c723c */ /* 0x040fe2000000182c */
[----:B------:R-:W4:Y:S07]  /*4080*/  LDSM.16.M88.4 R12, [R195+0x8800] ;  /* 0x00880000c30c783b */ /* 0x000f2e0000000200 */
[C---:B-1----:R-:W-:Y:S08]  /*4090*/  HMMA.16816.F32 R40, R8.reuse, R64, R40 ;  /* 0x000000400828723c */ /* 0x042ff00000001828 */
[C---:B------:R-:W-:Y:S01]  /*40a0*/  HMMA.16816.F32 R36, R8.reuse, R66, R36 ;  /* 0x000000420824723c */ /* 0x040fe20000001824 */
[----:B------:R-:W-:Y:S07]  /*40b0*/  LDSM.16.M88.4 R64, [R201+0xb800] ;  /* 0x00b80000c940783b */ /* 0x000fee0000000200 */
[C---:B-----5:R-:W-:Y:S08]  /*40c0*/  HMMA.16816.F32 R32, R8.reuse, R52, R32 ;  /* 0x000000340820723c */ /* 0x060ff00000001820 */
[C---:B------:R-:W-:Y:S01]  /*40d0*/  HMMA.16816.F32 R28, R8.reuse, R54, R28 ;  /* 0x00000036081c723c */ /* 0x040fe2000000181c */
[----:B------:R-:W-:Y:S07]  /*40e0*/  LDSM.16.M88.4 R52, [R195+0x9800] ;  /* 0x00980000c334783b */ /* 0x000fee0000000200 */
[C---:B--2---:R-:W-:Y:S07]  /*40f0*/  HMMA.16816.F32 R60, R8.reuse, R24, R60 ;  /* 0x00000018083c723c */ /* 0x044fee000000183c */
[----:B------:R-:W-:Y:S01]  /*4100*/  IMAD.U32 R25, RZ, RZ, UR22 ;  /* 0x00000016ff197e24 */ /* 0x000fe2000f8e00ff */
[----:B------:R-:W-:Y:S01]  /*4110*/  HMMA.16816.F32 R56, R8, R26, R56 ;  /* 0x0000001a0838723c */ /* 0x000fe20000001838 */
[----:B------:R-:W1:Y:S02]  /*4120*/  LDSM.16.M88.4 R8, [R195+0x9000] ;  /* 0x00900000c308783b */ /* 0x000e640000000200 */
[----:B------:R-:W-:-:S02]  /*4130*/  IMAD R2, R25, 0x40, R218 ;  /* 0x0000004019027824 */ /* 0x000fc400078e02da */
[----:B------:R-:W-:Y:S03]  /*4140*/  LDSM.16.M88.4 R24, [R197+0x2000] ;  /* 0x00200000c518783b */ /* 0x000fe60000000200 */
[C---:B---3--:R-:W-:Y:S01]  /*4150*/  HMMA.16816.F32 R20, R48.reuse, R16, R20 ;  /* 0x000000103014723c */ /* 0x048fe20000001814 */
[C---:B------:R-:W-:Y:S02]  /*4160*/  IADD3 R76, R2.reuse, 0x1, RZ ;  /* 0x00000001024c7810 */ /* 0x040fe40007ffe0ff */
[C---:B------:R-:W-:Y:S02]  /*4170*/  IADD3 R79, R2.reuse, 0x8, RZ ;  /* 0x00000008024f7810 */ /* 0x040fe40007ffe0ff */
[----:B------:R-:W-:Y:S02]  /*4180*/  IADD3 R85, R2, 0x10, RZ ;  /* 0x0000001002557810 */ /* 0x000fe40007ffe0ff */
[--C-:B------:R-:W-:Y:S01]  /*4190*/  IMAD.IADD R16, R215, 0x1, -R2.reuse ;  /* 0x00000001d7107824 */ /* 0x100fe200078e0a02 */
[----:B----4-:R-:W-:Y:S01]  /*41a0*/  HMMA.16816.F32 R40, R48, R12, R40 ;  /* 0x0000000c3028723c */ /* 0x010fe20000001828 */
[----:B------:R-:W-:Y:S01]  /*41b0*/  IMAD.IADD R17, R212, 0x1, -R2 ;  /* 0x00000001d4117824 */ /* 0x000fe200078e0a02 */
[----:B------:R-:W-:-:S02]  /*41c0*/  IADD3 R88, R2, 0x11, RZ ;  /* 0x0000001102587810 */ /* 0x000fc40007ffe0ff */
[----:B------:R-:W-:Y:S02]  /*41d0*/  IABS R16, R16 ;  /* 0x0000001000107213 */ /* 0x000fe40000000000 */
[----:B------:R-:W-:Y:S01]  /*41e0*/  IADD3 R82, R2, 0x9, RZ ;  /* 0x0000000902527810 */ /* 0x000fe20007ffe0ff */
[----:B------:R-:W-:Y:S01]  /*41f0*/  IMAD.IADD R12, R215, 0x1, -R76 ;  /* 0x00000001d70c7824 */ /* 0x000fe200078e0a4c */
[C---:B------:R-:W-:Y:S01]  /*4200*/  HMMA.16816.F32 R44, R48.reuse, R18, R44 ;  /* 0x00000012302c723c */ /* 0x040fe2000000182c */
[----:B------:R-:W-:Y:S01]  /*4210*/  IMAD.MOV.U32 R77, RZ, RZ, R16 ;  /* 0x000000ffff4d7224 */ /* 0x000fe200078e0010 */
[----:B------:R-:W-:Y:S01]  /*4220*/  IABS R16, R17 ;  /* 0x0000001100107213 */ /* 0x000fe20000000000 */
[----:B------:R-:W-:Y:S01]  /*4230*/  IMAD.IADD R13, R212, 0x1, -R76 ;  /* 0x00000001d40d7824 */ /* 0x000fe200078e0a4c */
[----:B------:R-:W-:Y:S02]  /*4240*/  IABS R12, R12 ;  /* 0x0000000c000c7213 */ /* 0x000fe40000000000 */
[C---:B------:R-:W-:Y:S01]  /*4250*/  IADD3 R91, R2.reuse, 0x18, RZ ;  /* 0x00000018025b7810 */ /* 0x040fe20007ffe0ff */
[----:B------:R-:W-:Y:S01]  /*4260*/  IMAD.MOV.U32 R78, RZ, RZ, R16 ;  /* 0x000000ffff4e7224 */ /* 0x000fe200078e0010 */
[----:B------:R-:W-:Y:S01]  /*4270*/  HMMA.16816.F32 R36, R48, R14, R36 ;  /* 0x0000000e3024723c */ /* 0x000fe20000001824 */
[----:B------:R-:W2:Y:S01]  /*4280*/  LDSM.16.M88.4 R16, [R188+0x2000] ;  /* 0x00200000bc10783b */ /* 0x000ea20000000200 */
[----:B------:R-:W-:Y:S01]  /*4290*/  IMAD.MOV.U32 R80, RZ, RZ, R12 ;  /* 0x000000ffff507224 */ /* 0x000fe200078e000c */
[----:B------:R-:W-:Y:S01]  /*42a0*/  IABS R12, R13 ;  /* 0x0000000d000c7213 */ /* 0x000fe20000000000 */
[----:B------:R-:W-:Y:S01]  /*42b0*/  I2F R77, R77 ;  /* 0x0000004d004d7306 */ /* 0x000fe20000201400 */
[----:B------:R-:W-:-:S02]  /*42c0*/  IADD3 R97, R2, 0x20, RZ ;  /* 0x0000002002617810 */ /* 0x000fc40007ffe0ff */
[C---:B------:R-:W-:Y:S01]  /*42d0*/  IADD3 R94, R2.reuse, 0x19, RZ ;  /* 0x00000019025e7810 */ /* 0x040fe20007ffe0ff */
[----:B------:R-:W-:Y:S01]  /*42e0*/  IMAD.MOV.U32 R81, RZ, RZ, R12 ;  /* 0x000000ffff517224 */ /* 0x000fe200078e000c */
[C---:B-1----:R-:W-:Y:S01]  /*42f0*/  HMMA.16816.F32 R32, R48.reuse, R8, R32 ;  /* 0x000000083020723c */ /* 0x042fe20000001820 */
[----:B------:R-:W1:Y:S01]  /*4300*/  LDSM.16.M88.4 R12, [R188+0x2800] ;  /* 0x00280000bc0c783b */ /* 0x000e620000000200 */
[C---:B------:R-:W-:Y:S01]  /*4310*/  IADD3 R100, R2.reuse, 0x21, RZ ;  /* 0x0000002102647810 */ /* 0x040fe20007ffe0ff */
[----:B------:R-:W-:Y:S01]  /*4320*/  I2F R78, R78 ;  /* 0x0000004e004e7306 */ /* 0x000fe20000201400 */
[C---:B------:R-:W-:Y:S02]  /*4330*/  IADD3 R103, R2.reuse, 0x28, RZ ;  /* 0x0000002802677810 */ /* 0x040fe40007ffe0ff */
[----:B------:R-:W-:Y:S01]  /*4340*/  IADD3 R106, R2, 0x29, RZ ;  /* 0x00000029026a7810 */ /* 0x000fe20007ffe0ff */
[C-C-:B------:R-:W-:Y:S01]  /*4350*/  IMAD.IADD R8, R215.reuse, 0x1, -R79.reuse ;  /* 0x00000001d7087824 */ /* 0x140fe200078e0a4f */
[C---:B------:R-:W-:Y:S01]  /*4360*/  HMMA.16816.F32 R28, R48.reuse, R10, R28 ;  /* 0x0000000a301c723c */ /* 0x040fe2000000181c */
[----:B------:R-:W-:Y:S01]  /*4370*/  IMAD.IADD R9, R212, 0x1, -R79 ;  /* 0x00000001d4097824 */ /* 0x000fe200078e0a4f */
[----:B------:R-:W-:Y:S01]  /*4380*/  IADD3 R109, R2, 0x30, RZ ;  /* 0x00000030026d7810 */ /* 0x000fe20007ffe0ff */
[----:B------:R-:W-:Y:S01]  /*4390*/  I2F R81, R81 ;  /* 0x0000005100517306 */ /* 0x000fe20000201400 */
[----:B------:R-:W-:Y:S01]  /*43a0*/  IABS R8, R8 ;  /* 0x0000000800087213 */ /* 0x000fe20000000000 */
[----:B------:R-:W-:Y:S01]  /*43b0*/  IMAD.IADD R108, R212, 0x1, -R103 ;  /* 0x00000001d46c7824 */ /* 0x000fe200078e0a67 */
[C---:B------:R-:W-:Y:S01]  /*43c0*/  IADD3 R115, R2.reuse, 0x38, RZ ;  /* 0x0000003802737810 */ /* 0x040fe20007ffe0ff */
[----:B------:R-:W-:Y:S01]  /*43d0*/  IMAD.IADD R110, R215, 0x1, -R106 ;  /* 0x00000001d76e7824 */ /* 0x000fe200078e0a6a */
[----:B------:R-:W-:Y:S01]  /*43e0*/  HMMA.16816.F32 R60, R48, R52, R60 ;  /* 0x00000034303c723c */ /* 0x000fe2000000183c */
[----:B------:R-:W-:Y:S01]  /*43f0*/  IMAD.MOV.U32 R83, RZ, RZ, R8 ;  /* 0x000000ffff537224 */ /* 0x000fe200078e0008 */
[----:B------:R-:W-:Y:S01]  /*4400*/  IABS R8, R9 ;  /* 0x0000000900087213 */ /* 0x000fe20000000000 */
[----:B------:R-:W-:Y:S01]  /*4410*/  I2F R80, R80 ;  /* 0x0000005000507306 */ /* 0x000fe20000201400 */
[----:B------:R-:W-:-:S02]  /*4420*/  IADD3 R118, R2, 0x39, RZ ;  /* 0x0000003902767810 */ /* 0x000fc40007ffe0ff */
[----:B------:R-:W-:Y:S01]  /*4430*/  IADD3 R112, R2, 0x31, RZ ;  /* 0x0000003102707810 */ /* 0x000fe20007ffe0ff */
[----:B------:R-:W-:Y:S01]  /*4440*/  IMAD.MOV.U32 R84, RZ, RZ, R8 ;  /* 0x000000ffff547224 */ /* 0x000fe200078e0008 */
[----:B------:R-:W-:Y:S01]  /*4450*/  HMMA.16816.F32 R56, R48, R54, R56 ;  /* 0x000000363038723c */ /* 0x000fe20000001838 */
[----:B------:R-:W3:Y:S01]  /*4460*/  LDSM.16.M88.4 R8, [R188+0x3000] ;  /* 0x00300000bc08783b */ /* 0x000ee20000000200 */
[--C-:B------:R-:W-:Y:S01]  /*4470*/  IMAD.IADD R52, R215, 0x1, -R82.reuse ;  /* 0x00000001d7347824 */ /* 0x100fe200078e0a52 */
[----:B------:R-:W-:Y:S01]  /*4480*/  I2F R83, R83 ;  /* 0x0000005300537306 */ /* 0x000fe20000201400 */
[----:B------:R-:W-:Y:S02]  /*4490*/  ISETP.GE.AND P0, PT, R79, R210, PT ;  /* 0x000000d24f00720c */ /* 0x000fe40003f06270 */
[----:B------:R-:W-:Y:S01]  /*44a0*/  ISETP.GE.AND P3, PT, R82, R213, PT ;  /* 0x000000d55200720c */ /* 0x000fe20003f66270 */
[----:B------:R-:W-:Y:S01]  /*44b0*/  IMAD.IADD R48, R212, 0x1, -R82 ;  /* 0x00000001d4307824 */ /* 0x000fe200078e0a52 */
[----:B--2---:R-:W-:Y:S01]  /*44c0*/  HMMA.16816.F32 R20, R24, R16, R20 ;  /* 0x000000101814723c */ /* 0x004fe20000001814 */
[----:B------:R-:W-:-:S02]  /*44d0*/  IABS R52, R52 ;  /* 0x0000003400347213 */ /* 0x000fc40000000000 */
[----:B------:R-:W-:Y:S01]  /*44e0*/  I2F R84, R84 ;  /* 0x0000005400547306 */ /* 0x000fe20000201400 */
[----:B------:R-:W-:Y:S02]  /*44f0*/  IABS R48, R48 ;  /* 0x0000003000307213 */ /* 0x000fe40000000000 */
[----:B------:R-:W-:Y:S01]  /*4500*/  ISETP.LT.OR P0, PT, R79, R211, P0 ;  /* 0x000000d34f00720c */ /* 0x000fe20000701670 */
[--C-:B------:R-:W-:Y:S01]  /*4510*/  IMAD.IADD R16, R215, 0x1, -R85.reuse ;  /* 0x00000001d7107824 */ /* 0x100fe200078e0a55 */
[C---:B------:R-:W-:Y:S01]  /*4520*/  HMMA.16816.F32 R44, R24.reuse, R18, R44 ;  /* 0x00000012182c723c */ /* 0x040fe2000000182c */
[----:B------:R-:W-:Y:S01]  /*4530*/  IMAD.IADD R17, R212, 0x1, -R85 ;  /* 0x00000001d4117824 */ /* 0x000fe200078e0a55 */
[----:B------:R-:W-:Y:S01]  /*4540*/  IABS R108, R108 ;  /* 0x0000006c006c7213 */ /* 0x000fe20000000000 */
[----:B------:R-:W-:Y:S01]  /*4550*/  IMAD.MOV.U32 R87, RZ, RZ, R48 ;  /* 0x000000ffff577224 */ /* 0x000fe200078e0030 */
[----:B------:R-:W-:Y:S01]  /*4560*/  IABS R16, R16 ;  /* 0x0000001000107213 */ /* 0x000fe20000000000 */
[----:B------:R-:W2:Y:S01]  /*4570*/  LDSM.16.M88.4 R48, [R188+0x3800] ;  /* 0x00380000bc30783b */ /* 0x000ea20000000200 */
[----:B------:R4:W-:Y:S01]  /*4580*/  I2F R86, R52 ;  /* 0x0000003400567306 */ /* 0x0009e20000201400 */
[----:B------:R-:W-:Y:S01]  /*4590*/  ISETP.GE.AND P4, PT, R2, R213, PT ;  /* 0x000000d50200720c */ /* 0x000fe20003f86270 */
[----:B-1----:R-:W-:Y:S01]  /*45a0*/  HMMA.16816.F32 R40, R24, R12, R40 ;  /* 0x0000000c1828723c */ /* 0x002fe20000001828 */
[----:B------:R-:W-:Y:S01]  /*45b0*/  IMAD.MOV.U32 R89, RZ, RZ, R16 ;  /* 0x000000ffff597224 */ /* 0x000fe200078e0010 */
[----:B------:R-:W-:-:S02]  /*45c0*/  IABS R16, R17 ;  /* 0x0000001100107213 */ /* 0x000fc40000000000 */
[-C--:B------:R-:W-:Y:S02]  /*45d0*/  ISETP.GE.AND P5, PT, R2, R210.reuse, PT ;  /* 0x000000d20200720c */ /* 0x080fe40003fa6270 */
[----:B------:R-:W-:Y:S01]  /*45e0*/  I2F R87, R87 ;  /* 0x0000005700577306 */ /* 0x000fe20000201400 */
[----:B------:R-:W-:Y:S01]  /*45f0*/  IMAD.IADD R12, R215, 0x1, -R88 ;  /* 0x00000001d70c7824 */ /* 0x000fe200078e0a58 */
[C---:B------:R-:W-:Y:S01]  /*4600*/  HMMA.16816.F32 R36, R24.reuse, R14, R36 ;  /* 0x0000000e1824723c */ /* 0x040fe20000001824 */
[----:B------:R-:W-:Y:S01]  /*4610*/  IMAD.MOV.U32 R90, RZ, RZ, R16 ;  /* 0x000000ffff5a7224 */ /* 0x000fe200078e0010 */
[----:B------:R-:W-:Y:S01]  /*4620*/  ISETP.GE.AND P2, PT, R76, R210, PT ;  /* 0x000000d24c00720c */ /* 0x000fe20003f46270 */
[----:B------:R-:W1:Y:S01]  /*4630*/  LDSM.16.M88.4 R16, [R201+0xa000] ;  /* 0x00a00000c910783b */ /* 0x000e620000000200 */
[----:B------:R-:W-:Y:S01]  /*4640*/  IABS R12, R12 ;  /* 0x0000000c000c7213 */ /* 0x000fe20000000000 */
[----:B------:R-:W-:Y:S01]  /*4650*/  IMAD.IADD R13, R212, 0x1, -R88 ;  /* 0x00000001d40d7824 */ /* 0x000fe200078e0a58 */
[----:B------:R-:W-:Y:S01]  /*4660*/  I2F R89, R89 ;  /* 0x0000005900597306 */ /* 0x000fe20000201400 */
[----:B----4-:R-:W-:Y:S01]  /*4670*/  LDSM.16.M88.4 R52, [R200+0x4000] ;  /* 0x00400000c834783b */ /* 0x010fe20000000200 */
[----:B------:R-:W-:Y:S01]  /*4680*/  ISETP.GE.AND P1, PT, R79, R213, PT ;  /* 0x000000d54f00720c */ /* 0x000fe20003f26270 */
[----:B------:R-:W-:Y:S01]  /*4690*/  IMAD.MOV.U32 R92, RZ, RZ, R12 ;  /* 0x000000ffff5c7224 */ /* 0x000fe200078e000c */
[----:B------:R-:W-:Y:S01]  /*46a0*/  IABS R12, R13 ;  /* 0x0000000d000c7213 */ /* 0x000fe20000000000 */
[----:B---3--:R-:W-:Y:S01]  /*46b0*/  HMMA.16816.F32 R32, R24, R8, R32 ;  /* 0x000000081820723c */ /* 0x008fe20000001820 */
[----:B------:R-:W-:-:S02]  /*46c0*/  ISETP.LT.OR P3, PT, R82, R214, P3 ;  /* 0x000000d65200720c */ /* 0x000fc40001f61670 */
[----:B------:R-:W-:Y:S01]  /*46d0*/  I2F R90, R90 ;  /* 0x0000005a005a7306 */ /* 0x000fe20000201400 */
[----:B------:R-:W-:Y:S01]  /*46e0*/  IMAD.MOV.U32 R93, RZ, RZ, R12 ;  /* 0x000000ffff5d7224 */ /* 0x000fe200078e000c */
[----:B------:R-:W-:Y:S01]  /*46f0*/  ISETP.LT.OR P4, PT, R2, R214, P4 ;  /* 0x000000d60200720c */ /* 0x000fe20002781670 */
[----:B------:R-:W3:Y:S01]  /*4700*/  LDSM.16.M88.4 R12, [R201+0xa800] ;  /* 0x00a80000c90c783b */ /* 0x000ee20000000200 */
[--C-:B------:R-:W-:Y:S01]  /*4710*/  IMAD.IADD R8, R215, 0x1, -R91.reuse ;  /* 0x00000001d7087824 */ /* 0x100fe200078e0a5b */
[----:B------:R-:W-:Y:S01]  /*4720*/  HMMA.16816.F32 R28, R24, R10, R28 ;  /* 0x0000000a181c723c */ /* 0x000fe2000000181c */
[----:B------:R-:W-:Y:S01]  /*4730*/  IMAD.IADD R9, R212, 0x1, -R91 ;  /* 0x00000001d4097824 */ /* 0x000fe200078e0a5b */
[-C--:B------:R-:W-:Y:S01]  /*4740*/  ISETP.LT.OR P5, PT, R2, R211.reuse, P5 ;  /* 0x000000d30200720c */ /* 0x080fe20002fa1670 */
[----:B------:R-:W-:Y:S01]  /*4750*/  I2F R93, R93 ;  /* 0x0000005d005d7306 */ /* 0x000fe20000201400 */
[----:B------:R-:W-:Y:S02]  /*4760*/  IABS R8, R8 ;  /* 0x0000000800087213 */ /* 0x000fe40000000000 */
[----:B------:R-:W-:-:S02]  /*4770*/  ISETP.LT.OR P2, PT, R76, R211, P2 ;  /* 0x000000d34c00720c */ /* 0x000fc40001741670 */
[----:B------:R-:W-:Y:S01]  /*4780*/  ISETP.LT.OR P1, PT, R79, R214, P1 ;  /* 0x000000d64f00720c */ /* 0x000fe20000f21670 */
[----:B------:R-:W-:Y:S01]  /*4790*/  IMAD.MOV.U32 R95, RZ, RZ, R8 ;  /* 0x000000ffff5f7224 */ /* 0x000fe200078e0008 */
[----:B------:R-:W-:Y:S01]  /*47a0*/  IABS R8, R9 ;  /* 0x0000000900087213 */ /* 0x000fe20000000000 */
[C---:B--2---:R-:W-:Y:S01]  /*47b0*/  HMMA.16816.F32 R60, R24.reuse, R48, R60 ;  /* 0x00000030183c723c */ /* 0x044fe2000000183c */
[----:B------:R-:W-:Y:S01]  /*47c0*/  I2F R92, R92 ;  /* 0x0000005c005c7306 */ /* 0x000fe20000201400 */
[----:B------:R-:W-:Y:S02]  /*47d0*/  IABS R110, R110 ;  /* 0x0000006e006e7213 */ /* 0x000fe40000000000 */
[----:B------:R-:W-:Y:S01]  /*47e0*/  IMAD.MOV.U32 R96, RZ, RZ, R8 ;  /* 0x000000ffff607224 */ /* 0x000fe200078e0008 */
[C---:B------:R-:W-:Y:S01]  /*47f0*/  ISETP.GE.AND P6, PT, R76.reuse, R213, PT ;  /* 0x000000d54c00720c */ /* 0x040fe20003fc6270 */
[----:B------:R-:W2:Y:S01]  /*4800*/  LDSM.16.M88.4 R8, [R201+0xb000] ;  /* 0x00b00000c908783b */ /* 0x000ea20000000200 */
[----:B------:R-:W-:Y:S01]  /*4810*/  IMAD.IADD R48, R215, 0x1, -R94 ;  /* 0x00000001d7307824 */ /* 0x000fe200078e0a5e */
[----:B------:R-:W-:Y:S01]  /*4820*/  HMMA.16816.F32 R56, R24, R50, R56 ;  /* 0x000000321838723c */ /* 0x000fe20000001838 */
[----:B------:R-:W-:Y:S01]  /*4830*/  I2F R95, R95 ;  /* 0x0000005f005f7306 */ /* 0x000fe20000201400 */
[----:B------:R-:W-:-:S02]  /*4840*/  ISETP.LT.OR P6, PT, R76, R214, P6 ;  /* 0x000000d64c00720c */ /* 0x000fc400037c1670 */
[----:B------:R-:W-:-:S03]  /*4850*/  IABS R48, R48 ;  /* 0x0000003000307213 */ /* 0x000fc60000000000 */
[----:B------:R-:W-:Y:S01]  /*4860*/  IMAD.IADD R24, R212, 0x1, -R94 ;  /* 0x00000001d4187824 */ /* 0x000fe200078e0a5e */
[----:B-1----:R-:W-:Y:S01]  /*4870*/  HMMA.16816.F32 R20, R68, R16, R20 ;  /* 0x000000104414723c */ /* 0x002fe20000001814 */
[----:B------:R1:W-:Y:S03]  /*4880*/  I2F R98, R48 ;  /* 0x0000003000627306 */ /* 0x0003e60000201400 */
[----:B------:R-:W-:-:S03]  /*4890*/  IABS R24, R24 ;  /* 0x0000001800187213 */ /* 0x000fc60000000000 */
[--C-:B------:R-:W-:Y:S01]  /*48a0*/  IMAD.IADD R16, R215, 0x1, -R97.reuse ;  /* 0x00000001d7107824 */ /* 0x100fe200078e0a61 */
[----:B------:R-:W-:Y:S01]  /*48b0*/  HMMA.16816.F32 R44, R68, R18, R44 ;  /* 0x00000012442c723c */ /* 0x000fe2000000182c */
[----:B------:R-:W-:Y:S01]  /*48c0*/  IMAD.IADD R17, R212, 0x1, -R97 ;  /* 0x00000001d4117824 */ /* 0x000fe200078e0a61 */
[----:B------:R4:W-:Y:S02]  /*48d0*/  I2F R99, R24 ;  /* 0x0000001800637306 */ /* 0x0009e40000201400 */
[----:B------:R-:W-:-:S04]  /*48e0*/  IABS R16, R16 ;  /* 0x0000001000107213 */ /* 0x000fc80000000000 */
[C---:B---3--:R-:W-:Y:S01]  /*48f0*/  HMMA.16816.F32 R40, R68.reuse, R12, R40 ;  /* 0x0000000c4428723c */ /* 0x048fe20000001828 */
[----:B------:R-:W-:Y:S01]  /*4900*/  IMAD.MOV.U32 R101, RZ, RZ, R16 ;  /* 0x000000ffff657224 */ /* 0x000fe200078e0010 */
[----:B------:R-:W-:Y:S01]  /*4910*/  IABS R16, R17 ;  /* 0x0000001100107213 */ /* 0x000fe20000000000 */
[--C-:B------:R-:W-:Y:S01]  /*4920*/  IMAD.IADD R17, R212, 0x1, -R100.reuse ;  /* 0x00000001d4117824 */ /* 0x100fe200078e0a64 */
[----:B-1----:R-:W1:Y:S01]  /*4930*/  LDSM.16.M88.4 R48, [R199+0x4800] ;  /* 0x00480000c730783b */ /* 0x002e620000000200 */
[----:B------:R-:W-:Y:S02]  /*4940*/  I2F R96, R96 ;  /* 0x0000006000607306 */ /* 0x000fe40000201400 */
[----:B------:R-:W-:Y:S01]  /*4950*/  IMAD.IADD R12, R215, 0x1, -R100 ;  /* 0x00000001d70c7824 */ /* 0x000fe200078e0a64 */
[C---:B------:R-:W-:Y:S01]  /*4960*/  HMMA.16816.F32 R36, R68.reuse, R14, R36 ;  /* 0x0000000e4424723c */ /* 0x040fe20000001824 */
[----:B------:R-:W-:Y:S01]  /*4970*/  IMAD.MOV.U32 R102, RZ, RZ, R16 ;  /* 0x000000ffff667224 */ /* 0x000fe200078e0010 */
[----:B----4-:R-:W-:Y:S02]  /*4980*/  LDSM.16.M88.4 R24, [R195+0xa000] ;  /* 0x00a00000c318783b */ /* 0x010fe40000000200 */
[----:B------:R-:W-:Y:S01]  /*4990*/  IABS R16, R12 ;  /* 0x0000000c00107213 */ /* 0x000fe20000000000 */
[----:B------:R-:W-:Y:S01]  /*49a0*/  I2F R101, R101 ;  /* 0x0000006500657306 */ /* 0x000fe20000201400 */
[----:B------:R-:W3:Y:S02]  /*49b0*/  LDSM.16.M88.4 R12, [R198+0x4000] ;  /* 0x00400000c60c783b */ /* 0x000ee40000000200 */
[----:B--2---:R-:W-:Y:S01]  /*49c0*/  HMMA.16816.F32 R32, R68, R8, R32 ;  /* 0x000000084420723c */ /* 0x004fe20000001820 */
[----:B------:R-:W-:Y:S01]  /*49d0*/  IMAD.MOV.U32 R104, RZ, RZ, R16 ;  /* 0x000000ffff687224 */ /* 0x000fe200078e0010 */
[----:B------:R-:W-:-:S03]  /*49e0*/  IABS R16, R17 ;  /* 0x0000001100107213 */ /* 0x000fc60000000000 */
[----:B------:R-:W-:Y:S02]  /*49f0*/  I2F R102, R102 ;  /* 0x0000006600667306 */ /* 0x000fe40000201400 */
[C---:B------:R-:W-:Y:S01]  /*4a00*/  IMAD.IADD R8, R215.reuse, 0x1, -R103 ;  /* 0x00000001d7087824 */ /* 0x040fe200078e0a67 */
[----:B------:R-:W-:Y:S04]  /*4a10*/  HMMA.16816.F32 R20, R52, R72, R20 ;  /* 0x000000483414723c */ /* 0x000fe80000001814 */
[----:B------:R-:W-:Y:S01]  /*4a20*/  IABS R8, R8 ;  /* 0x0000000800087213 */ /* 0x000fe20000000000 */
[----:B------:R2:W-:Y:S02]  /*4a30*/  I2F R105, R16 ;  /* 0x0000001000697306 */ /* 0x0005e40000201400 */
[----:B------:R-:W-:Y:S01]  /*4a40*/  IMAD.IADD R72, R212, 0x1, -R106 ;  /* 0x00000001d4487824 */ /* 0x000fe200078e0a6a */
[----:B------:R-:W-:Y:S01]  /*4a50*/  HMMA.16816.F32 R28, R68, R10, R28 ;  /* 0x0000000a441c723c */ /* 0x000fe2000000181c */
[----:B------:R-:W-:-:S03]  /*4a60*/  IMAD.IADD R73, R215, 0x1, -R109 ;  /* 0x00000001d7497824 */ /* 0x000fc600078e0a6d */
[----:B------:R-:W-:Y:S01]  /*4a70*/  IABS R72, R72 ;  /* 0x0000004800487213 */ /* 0x000fe20000000000 */
[----:B------:R4:W-:Y:S03]  /*4a80*/  I2F R107, R8 ;  /* 0x00000008006b7306 */ /* 0x0009e60000201400 */
[C---:B------:R-:W-:Y:S01]  /*4a90*/  HMMA.16816.F32 R44, R52.reuse, R74, R44 ;  /* 0x0000004a342c723c */ /* 0x040fe2000000182c */
[----:B------:R-:W-:Y:S01]  /*4aa0*/  IMAD.MOV.U32 R111, RZ, RZ, R72 ;  /* 0x000000ffff6f7224 */ /* 0x000fe200078e0048 */
[----:B------:R-:W-:Y:S01]  /*4ab0*/  IABS R72, R73 ;  /* 0x0000004900487213 */ /* 0x000fe20000000000 */
[----:B--2---:R-:W-:Y:S03]  /*4ac0*/  LDSM.16.M88.4 R16, [R188+0x4000] ;  /* 0x00400000bc10783b */ /* 0x004fe60000000200 */
[----:B------:R2:W-:Y:S02]  /*4ad0*/  I2F R113, R72 ;  /* 0x0000004800717306 */ /* 0x0005e40000201400 */
[----:B-1----:R-:W-:Y:S01]  /*4ae0*/  HMMA.16816.F32 R40, R52, R48, R40 ;  /* 0x000000303428723c */ /* 0x002fe20000001828 */
[----:B----4-:R-:W1:Y:S05]  /*4af0*/  LDSM.16.M88.4 R8, [R197+0x4000] ;  /* 0x00400000c508783b */ /* 0x010e6a0000000200 */
[----:B------:R-:W-:Y:S01]  /*4b00*/  I2F R108, R108 ;  /* 0x0000006c006c7306 */ /* 0x000fe20000201400 */
[----:B------:R-:W-:Y:S01]  /*4b10*/  IMAD.IADD R48, R215, 0x1, -R115 ;  /* 0x00000001d7307824 */ /* 0x000fe200078e0a73 */
[----:B---3--:R-:W-:Y:S04]  /*4b20*/  HMMA.16816.F32 R20, R12, R24, R20 ;  /* 0x000000180c14723c */ /* 0x008fe80000001814 */
[----:B------:R-:W-:-:S02]  /*4b30*/  IABS R48, R48 ;  /* 0x0000003000307213 */ /* 0x000fc40000000000 */
[----:B------:R-:W-:Y:S01]  /*4b40*/  I2F R104, R104 ;  /* 0x0000006800687306 */ /* 0x000fe20000201400 */
[C---:B------:R-:W-:Y:S01]  /*4b50*/  IMAD.IADD R24, R212.reuse, 0x1, -R109 ;  /* 0x00000001d4187824 */ /* 0x040fe200078e0a6d */
[----:B--2---:R-:W-:Y:S01]  /*4b60*/  HMMA.16816.F32 R72, R68, R64, R60 ;  /* 0x000000404448723c */ /* 0x004fe2000000183c */
[----:B------:R-:W2:Y:S01]  /*4b70*/  LDSM.16.M88.4 R60, [R195+0xa800] ;  /* 0x00a80000c33c783b */ /* 0x000ea20000000200 */
[----:B------:R-:W-:Y:S02]  /*4b80*/  IMAD.MOV.U32 R119, RZ, RZ, R48 ;  /* 0x000000ffff777224 */ /* 0x000fe400078e0030 */
[----:B------:R-:W-:Y:S01]  /*4b90*/  IABS R24, R24 ;  /* 0x0000001800187213 */ /* 0x000fe20000000000 */
[----:B------:R-:W-:Y:S01]  /*4ba0*/  IMAD.IADD R25, R215, 0x1, -R112 ;  /* 0x00000001d7197824 */ /* 0x000fe200078e0a70 */
[----:B------:R-:W-:Y:S02]  /*4bb0*/  I2F R110, R110 ;  /* 0x0000006e006e7306 */ /* 0x000fe40000201400 */
[----:B------:R-:W-:Y:S01]  /*4bc0*/  HMMA.16816.F32 R44, R12, R26, R44 ;  /* 0x0000001a0c2c723c */ /* 0x000fe2000000182c */
[----:B------:R-:W-:Y:S01]  /*4bd0*/  IMAD.MOV.U32 R114, RZ, RZ, R24 ;  /* 0x000000ffff727224 */ /* 0x000fe200078e0018 */
[----:B------:R-:W-:Y:S01]  /*4be0*/  IABS R24, R25 ;  /* 0x0000001900187213 */ /* 0x000fe20000000000 */
[----:B------:R-:W-:-:S03]  /*4bf0*/  IMAD.IADD R25, R212, 0x1, -R112 ;  /* 0x00000001d4197824 */ /* 0x000fc600078e0a70 */
[----:B------:R-:W-:Y:S01]  /*4c00*/  I2F R111, R111 ;  /* 0x0000006f006f7306 */ /* 0x000fe20000201400 */
[----:B------:R-:W-:Y:S01]  /*4c10*/  IMAD.MOV.U32 R116, RZ, RZ, R24 ;  /* 0x000000ffff747224 */ /* 0x000fe200078e0018 */
[----:B------:R-:W-:Y:S01]  /*4c20*/  HMMA.16816.F32 R64, R68, R66, R56 ;  /* 0x000000424440723c */ /* 0x000fe20000001838 */
[----:B------:R-:W-:Y:S01]  /*4c30*/  IABS R24, R25 ;  /* 0x0000001900187213 */ /* 0x000fe20000000000 */
[----:B------:R-:W3:Y:S04]  /*4c40*/  LDSM.16.M88.4 R56, [R188+0x4800] ;  /* 0x00480000bc38783b */ /* 0x000ee80000000200 */
[----:B------:R4:W-:Y:S02]  /*4c50*/  I2F R117, R24 ;  /* 0x0000001800757306 */ /* 0x0009e40000201400 */
[----:B------:R-:W-:Y:S06]  /*4c60*/  HMMA.16816.F32 R36, R52, R50, R36 ;  /* 0x000000323424723c */ /* 0x000fec0000001824 */
[----:B------:R-:W-:Y:S02]  /*4c70*/  I2F R114, R114 ;  /* 0x0000007200727306 */ /* 0x000fe40000201400 */
[C---:B-1----:R-:W-:Y:S01]  /*4c80*/  HMMA.16816.F32 R20, R8.reuse, R16, R20 ;  /* 0x000000100814723c */ /* 0x042fe20000001814 */
[----:B----4-:R-:W1:Y:S06]  /*4c90*/  LDSM.16.M88.4 R24, [R199+0x5000] ;  /* 0x00500000c718783b */ /* 0x010e6c0000000200 */
[C---:B------:R-:W-:Y:S01]  /*4ca0*/  IMAD.IADD R16, R212.reuse, 0x1, -R115 ;  /* 0x00000001d4107824 */ /* 0x040fe200078e0a73 */
[----:B------:R-:W-:Y:S01]  /*4cb0*/  HMMA.16816.F32 R44, R8, R18, R44 ;  /* 0x00000012082c723c */ /* 0x000fe2000000182c */
[--C-:B------:R-:W-:Y:S01]  /*4cc0*/  IMAD.IADD R17, R212, 0x1, -R118.reuse ;  /* 0x00000001d4117824 */ /* 0x100fe200078e0a76 */
[----:B------:R-:W-:Y:S02]  /*4cd0*/  I2F R116, R116 ;  /* 0x0000007400747306 */ /* 0x000fe40000201400 */
[----:B------:R-:W-:Y:S01]  /*4ce0*/  IABS R48, R16 ;  /* 0x0000001000307213 */ /* 0x000fe20000000000 */
[----:B------:R-:W-:-:S03]  /*4cf0*/  IMAD.IADD R16, R215, 0x1, -R118 ;  /* 0x00000001d7107824 */ /* 0x000fc600078e0a76 */
[C---:B--2---:R-:W-:Y:S02]  /*4d00*/  HMMA.16816.F32 R40, R12.reuse, R60, R40 ;  /* 0x0000003c0c28723c */ /* 0x044fe40000001828 */
[----:B------:R-:W-:Y:S01]  /*4d10*/  IABS R16, R16 ;  /* 0x0000001000107213 */ /* 0x000fe20000000000 */
[----:B------:R2:W-:Y:S04]  /*4d20*/  I2F R68, R48 ;  /* 0x0000003000447306 */ /* 0x0005e80000201400 */
[----:B------:R-:W-:Y:S01]  /*4d30*/  IMAD.MOV.U32 R69, RZ, RZ, R16 ;  /* 0x000000ffff457224 */ /* 0x000fe200078e0010 */
[----:B------:R-:W-:Y:S01]  /*4d40*/  IABS R16, R17 ;  /* 0x0000001100107213 */ /* 0x000fe20000000000 */
[----:B------:R-:W-:Y:S01]  /*4d50*/  FMUL.FTZ R20, R20, c[0x0][0x2ec] ;  /* 0x0000bb0014147a20 */ /* 0x000fe20000410000 */
[----:B------:R-:W-:Y:S01]  /*4d60*/  HMMA.16816.F32 R36, R12, R62, R36 ;  /* 0x0000003e0c24723c */ /* 0x000fe20000001824 */
[----:B------:R-:W-:Y:S01]  /*4d70*/  FMUL.FTZ R21, R21, c[0x0][0x2ec] ;  /* 0x0000bb0015157a20 */ /* 0x000fe20000410000 */
[----:B------:R4:W-:Y:S01]  /*4d80*/  I2F R60, R16 ;  /* 0x00000010003c7306 */ /* 0x0009e20000201400 */
[----:B------:R-:W-:-:S02]  /*4d90*/  FMUL.FTZ R22, R22, c[0x0][0x2ec] ;  /* 0x0000bb0016167a20 */ /* 0x000fc40000410000 */
[----:B------:R-:W-:Y:S02]  /*4da0*/  FMUL.FTZ R120, R23, c[0x0][0x2ec] ;  /* 0x0000bb0017787a20 */ /* 0x000fe40000410000 */
[----:B------:R-:W-:Y:S01]  /*4db0*/  FMUL.FTZ R45, R45, c[0x0][0x2ec] ;  /* 0x0000bb002d2d7a20 */ /* 0x000fe20000410000 */
[----:B--2---:R-:W2:Y:S02]  /*4dc0*/  LDSM.16.M88.4 R48, [R195+0xb000] ;  /* 0x00b00000c330783b */ /* 0x004ea40000000200 */
[----:B------:R-:W-:Y:S01]  /*4dd0*/  MUFU.TANH R70, R20 ;  /* 0x0000001400467308 */ /* 0x000fe20000002400 */
[----:B------:R-:W-:-:S03]  /*4de0*/  FMUL.FTZ R44, R44, c[0x0][0x2ec] ;  /* 0x0000bb002c2c7a20 */ /* 0x000fc60000410000 */
[----:B---3--:R-:W-:Y:S01]  /*4df0*/  HMMA.16816.F32 R40, R8, R56, R40 ;  /* 0x000000380828723c */ /* 0x008fe20000001828 */
[----:B----4-:R-:W3:Y:S03]  /*4e00*/  LDSM.16.M88.4 R16, [R199+0x5800] ;  /* 0x00580000c710783b */ /* 0x010ee60000000200 */
[----:B------:R-:W-:Y:S03]  /*4e10*/  MUFU.TANH R61, R21 ;  /* 0x00000015003d7308 */ /* 0x000fe60000002400 */
[----:B------:R-:W-:Y:S01]  /*4e20*/  FMUL.FTZ R57, R46, c[0x0][0x2ec] ;  /* 0x0000bb002e397a20 */ /* 0x000fe20000410000 */
[----:B-1----:R-:W-:Y:S01]  /*4e30*/  HMMA.16816.F32 R32, R52, R24, R32 ;  /* 0x000000183420723c */ /* 0x002fe20000001820 */
[----:B------:R-:W-:-:S03]  /*4e40*/  FMUL.FTZ R46, R47, c[0x0][0x2ec] ;  /* 0x0000bb002f2e7a20 */ /* 0x000fc60000410000 */
[----:B------:R1:W-:Y:S04]  /*4e50*/  MUFU.TANH R71, R22 ;  /* 0x0000001600477308 */ /* 0x0003e80000002400 */
[----:B------:R-:W-:Y:S01]  /*4e60*/  HMMA.16816.F32 R28, R52, R26, R28 ;  /* 0x0000001a341c723c */ /* 0x000fe2000000181c */
[----:B------:R-:W-:Y:S03]  /*4e70*/  LDSM.16.M88.4 R24, [R188+0x5800] ;  /* 0x00580000bc18783b */ /* 0x000fe60000000200 */
[----:B------:R-:W4:Y:S04]  /*4e80*/  MUFU.TANH R57, R57 ;  /* 0x0000003900397308 */ /* 0x000f280000002400 */
[----:B------:R-:W-:Y:S01]  /*4e90*/  HMMA.16816.F32 R36, R8, R58, R36 ;  /* 0x0000003a0824723c */ /* 0x000fe20000001824 */
[----:B------:R-:W-:-:S02]  /*4ea0*/  FMUL.FTZ R47, R42, c[0x0][0x2ec] ;  /* 0x0000bb002a2f7a20 */ /* 0x000fc40000410000 */
[----:B------:R-:W-:Y:S01]  /*4eb0*/  FMUL.FTZ R42, R43, c[0x0][0x2ec] ;  /* 0x0000bb002b2a7a20 */ /* 0x000fe20000410000 */
[----:B-1----:R-:W1:Y:S01]  /*4ec0*/  LDSM.16.M88.4 R20, [R188+0x5000] ;  /* 0x00500000bc14783b */ /* 0x002e620000000200 */
[----:B------:R-:W-:Y:S01]  /*4ed0*/  MUFU.TANH R45, R45 ;  /* 0x0000002d002d7308 */ /* 0x000fe20000002400 */
[----:B------:R-:W-:Y:S02]  /*4ee0*/  FMUL.FTZ R40, R40, c[0x0][0x2ec] ;  /* 0x0000bb0028287a20 */ /* 0x000fe40000410000 */
[----:B------:R-:W-:Y:S01]  /*4ef0*/  FMUL.FTZ R41, R41, c[0x0][0x2ec] ;  /* 0x0000bb0029297a20 */ /* 0x000fe20000410000 */
[----:B--2---:R-:W-:Y:S01]  /*4f00*/  HMMA.16816.F32 R32, R12, R48, R32 ;  /* 0x000000300c20723c */ /* 0x004fe20000001820 */
[----:B----4-:R-:W-:-:S03]  /*4f10*/  FFMA.FTZ R6, R84, -UR21, R57 ;  /* 0x8000001554067c23 */ /* 0x010fc60008010039 */
[----:B------:R-:W2:Y:S02]  /*4f20*/  MUFU.TANH R120, R120 ;  /* 0x0000007800787308 */ /* 0x000ea40000002400 */
[----:B------:R-:W-:Y:S02]  /*4f30*/  FSEL R6, R6, -INF , !P0 ;  /* 0xff80000006067808 */ /* 0x000fe40004000000 */
[----:B------:R-:W-:Y:S01]  /*4f40*/  HMMA.16816.F32 R28, R12, R50, R28 ;  /* 0x000000320c1c723c */ /* 0x000fe2000000181c */
[----:B------:R-:W-:-:S03]  /*4f50*/  ISETP.GE.AND P0, PT, R91, R213, PT ;  /* 0x000000d55b00720c */ /* 0x000fc60003f06270 */
[----:B------:R-:W4:Y:S03]  /*4f60*/  MUFU.TANH R44, R44 ;  /* 0x0000002c002c7308 */ /* 0x000f260000002400 */
[----:B------:R-:W-:Y:S01]  /*4f70*/  FMUL.FTZ R36, R36, c[0x0][0x2ec] ;  /* 0x0000bb0024247a20 */ /* 0x000fe20000410000 */
[----:B------:R-:W-:Y:S01]  /*4f80*/  ISETP.LT.OR P0, PT, R91, R214, P0 ;  /* 0x000000d65b00720c */ /* 0x000fe20000701670 */
[----:B------:R-:W-:Y:S01]  /*4f90*/  FMUL.FTZ R43, R38, c[0x0][0x2ec] ;  /* 0x0000bb00262b7a20 */ /* 0x000fe20000410000 */
[----:B---3--:R-:W-:Y:S01]  /*4fa0*/  HMMA.16816.F32 R72, R52, R16, R72 ;  /* 0x000000103448723c */ /* 0x008fe20000001848 */
[----:B------:R-:W-:Y:S02]  /*4fb0*/  FMUL.FTZ R37, R37, c[0x0][0x2ec] ;  /* 0x0000bb0025257a20 */ /* 0x000fe40000410000 */
[----:B------:R-:W-:Y:S01]  /*4fc0*/  MUFU.TANH R36, R36 ;  /* 0x0000002400247308 */ /* 0x000fe20000002400 */
[----:B------:R-:W-:-:S02]  /*4fd0*/  FMUL.FTZ R38, R39, c[0x0][0x2ec] ;  /* 0x0000bb0027267a20 */ /* 0x000fc40000410000 */
[----:B--2---:R-:W-:Y:S02]  /*4fe0*/  FFMA.FTZ R4, R81, -UR21, R120 ;  /* 0x8000001551047c23 */ /* 0x004fe40008010078 */
[----:B------:R-:W-:Y:S01]  /*4ff0*/  HMMA.16816.F32 R64, R52, R18, R64 ;  /* 0x000000123440723c */ /* 0x000fe20000001840 */
[----:B------:R-:W2:Y:S01]  /*5000*/  LDSM.16.M88.4 R16, [R195+0xb800] ;  /* 0x00b80000c310783b */ /* 0x000ea20000000200 */
[----:B------:R-:W-:-:S04]  /*5010*/  DEPBAR.LE SB0, 0x0 ;  /* 0x000080000000791a */ /* 0x000fc80000000000 */
[----:B------:R-:W-:Y:S01]  /*5020*/  MUFU.TANH R43, R43 ;  /* 0x0000002b002b7308 */ /* 0x000fe20000002400 */
[----:B------:R-:W-:Y:S02]  /*5030*/  FSEL R4, R4, -INF , !P2 ;  /* 0xff80000004047808 */ /* 0x000fe40005000000 */
[C---:B------:R-:W-:Y:S01]  /*5040*/  ISETP.GE.AND P2, PT, R85.reuse, R210, PT ;  /* 0x000000d25500720c */ /* 0x040fe20003f46270 */
[C---:B-1----:R-:W-:Y:S03]  /*5050*/  HMMA.16816.F32 R32, R8.reuse, R20, R32 ;  /* 0x000000140820723c */ /* 0x042fe60000001820 */
[----:B------:R-:W-:Y:S01]  /*5060*/  ISETP.LT.OR P2, PT, R85, R211, P2 ;  /* 0x000000d35500720c */ /* 0x000fe20001741670 */
[----:B------:R-:W1:Y:S03]  /*5070*/  MUFU.TANH R46, R46 ;  /* 0x0000002e002e7308 */ /* 0x000e660000002400 */
[----:B------:R-:W-:Y:S01]  /*5080*/  FFMA.FTZ R21, R77, -UR21, R70 ;  /* 0x800000154d157c23 */ /* 0x000fe20008010046 */
[----:B------:R-:W-:Y:S01]  /*5090*/  HMMA.16816.F32 R28, R8, R22, R28 ;  /* 0x00000016081c723c */ /* 0x000fe2000000181c */
[----:B------:R-:W-:-:S03]  /*50a0*/  FFMA.FTZ R20, R80, -UR21, R61 ;  /* 0x8000001550147c23 */ /* 0x000fc6000801003d */
[----:B------:R-:W3:Y:S01]  /*50b0*/  MUFU.TANH R40, R40 ;  /* 0x0000002800287308 */ /* 0x000ee20000002400 */
[----:B------:R-:W-:Y:S02]  /*50c0*/  FSEL R21, R21, -INF , !P4 ;  /* 0xff80000015157808 */ /* 0x000fe40006000000 */
[----:B----4-:R-:W-:Y:S01]  /*50d0*/  FFMA.FTZ R23, R83, -UR21, R44 ;  /* 0x8000001553177c23 */ /* 0x010fe2000801002c */
[-C--:B------:R-:W-:Y:S02]  /*50e0*/  ISETP.GE.AND P4, PT, R82, R210.reuse, PT ;  /* 0x000000d25200720c */ /* 0x080fe40003f86270 */
[----:B------:R-:W-:Y:S02]  /*50f0*/  FSEL R20, R20, -INF , !P6 ;  /* 0xff80000014147808 */ /* 0x000fe40007000000 */
[----:B------:R-:W4:Y:S01]  /*5100*/  MUFU.TANH R47, R47 ;  /* 0x0000002f002f7308 */ /* 0x000f220000002400 */
[----:B------:R-:W-:Y:S01]  /*5110*/  FSEL R23, R23, -INF , !P1 ;  /* 0xff80000017177808 */ /* 0x000fe20004800000 */
[----:B-1----:R-:W-:Y:S01]  /*5120*/  FFMA.FTZ R2, R87, -UR21, R46 ;  /* 0x8000001557027c23 */ /* 0x002fe2000801002e */
[----:B------:R-:W-:Y:S01]  /*5130*/  ISETP.GE.AND P1, PT, R88, R210, PT ;  /* 0x000000d25800720c */ /* 0x000fe20003f26270 */
[----:B------:R-:W-:Y:S01]  /*5140*/  FMUL.FTZ R22, R35, c[0x0][0x2ec] ;  /* 0x0000bb0023167a20 */ /* 0x000fe20000410000 */
[-C--:B------:R-:W-:Y:S01]  /*5150*/  ISETP.LT.OR P4, PT, R82, R211.reuse, P4 ;  /* 0x000000d35200720c */ /* 0x080fe20002781670 */
[----:B------:R-:W-:Y:S01]  /*5160*/  FMUL.FTZ R32, R32, c[0x0][0x2ec] ;  /* 0x0000bb0020207a20 */ /* 0x000fe20000410000 */
[----:B------:R-:W-:Y:S01]  /*5170*/  ISETP.LT.OR P1, PT, R88, R211, P1 ;  /* 0x000000d35800720c */ /* 0x000fe20000f21670 */
[----:B------:R-:W1:Y:S01]  /*5180*/  MUFU.TANH R42, R42 ;  /* 0x0000002a002a7308 */ /* 0x000e620000002400 */
[----:B------:R-:W-:Y:S01]  /*5190*/  FMUL.FTZ R34, R34, c[0x0][0x2ec] ;  /* 0x0000bb0022227a20 */ /* 0x000fe20000410000 */
[----:B------:R-:W-:Y:S01]  /*51a0*/  FSEL R2, R2, -INF , !P4 ;  /* 0xff80000002027808 */ /* 0x000fe20006000000 */
[C---:B--2---:R-:W-:Y:S01]  /*51b0*/  HMMA.16816.F32 R72, R12.reuse, R16, R72 ;  /* 0x000000100c48723c */ /* 0x044fe20000001848 */
[----:B------:R-:W-:Y:S01]  /*51c0*/  FMUL.FTZ R33, R33, c[0x0][0x2ec] ;  /* 0x0000bb0021217a20 */ /* 0x000fe20000410000 */
[-C--:B------:R-:W-:Y:S01]  /*51d0*/  ISETP.GE.AND P6, PT, R88, R213.reuse, PT ;  /* 0x000000d55800720c */ /* 0x080fe20003fc6270 */
[----:B------:R-:W-:Y:S01]  /*51e0*/  FMUL.FTZ R29, R29, c[0x0][0x2ec] ;  /* 0x0000bb001d1d7a20 */ /* 0x000fe20000410000 */
[----:B------:R-:W-:Y:S01]  /*51f0*/  ISETP.GE.AND P4, PT, R94, R213, PT ;  /* 0x000000d55e00720c */ /* 0x000fe20003f86270 */
[----:B------:R-:W2:Y:S01]  /*5200*/  MUFU.TANH R22, R22 ;  /* 0x0000001600167308 */ /* 0x000ea20000002400 */
[-C--:B------:R-:W-:Y:S01]  /*5210*/  ISETP.LT.OR P6, PT, R88, R214.reuse, P6 ;  /* 0x000000d65800720c */ /* 0x080fe200037c1670 */
[----:B------:R-:W-:Y:S01]  /*5220*/  FFMA.FTZ R16, R78, -UR21, R71 ;  /* 0x800000154e107c23 */ /* 0x000fe20008010047 */
[----:B------:R-:W-:Y:S01]  /*5230*/  HMMA.16816.F32 R64, R12, R18, R64 ;  /* 0x000000120c40723c */ /* 0x000fe20000001840 */
[----:B---3--:R-:W-:Y:S01]  /*5240*/  FFMA.FTZ R17, R89, -UR21, R40 ;  /* 0x8000001559117c23 */ /* 0x008fe20008010028 */
[----:B------:R-:W-:-:S02]  /*5250*/  ISETP.LT.OR P4, PT, R94, R214, P4 ;  /* 0x000000d65e00720c */ /* 0x000fc40002781670 */
[----:B------:R-:W-:Y:S01]  /*5260*/  FSEL R16, R16, -INF , !P5 ;  /* 0xff80000010107808 */ /* 0x000fe20006800000 */
[----:B------:R-:W3:Y:S01]  /*5270*/  MUFU.TANH R41, R41 ;  /* 0x0000002900297308 */ /* 0x000ee20000002400 */
[----:B------:R-:W-:Y:S01]  /*5280*/  ISETP.GE.AND P5, PT, R85, R213, PT ;  /* 0x000000d55500720c */ /* 0x000fe20003fa6270 */
[----:B------:R-:W-:Y:S02]  /*5290*/  FMUL.FTZ R19, R30, c[0x0][0x2ec] ;  /* 0x0000bb001e137a20 */ /* 0x000fe40000410000 */
[----:B------:R-:W-:Y:S01]  /*52a0*/  FFMA.FTZ R13, R95, -UR21, R36 ;  /* 0x800000155f0d7c23 */ /* 0x000fe20008010024 */
[----:B------:R-:W-:Y:S01]  /*52b0*/  ISETP.LT.OR P5, PT, R85, R214, P5 ;  /* 0x000000d65500720c */ /* 0x000fe20002fa1670 */
[----:B------:R-:W-:Y:S02]  /*52c0*/  FMUL.FTZ R18, R31, c[0x0][0x2ec] ;  /* 0x0000bb001f127a20 */ /* 0x000fe40000410000 */
[----:B------:R-:W5:Y:S01]  /*52d0*/  MUFU.TANH R37, R37 ;  /* 0x0000002500257308 */ /* 0x000f620000002400 */
[----:B------:R-:W-:Y:S01]  /*52e0*/  FSEL R13, R13, -INF , !P0 ;  /* 0xff8000000d0d7808 */ /* 0x000fe20004000000 */
[----:B----4-:R-:W-:Y:S01]  /*52f0*/  FFMA.FTZ R14, R90, -UR21, R47 ;  /* 0x800000155a0e7c23 */ /* 0x010fe2000801002f */
[C---:B------:R-:W-:Y:S01]  /*5300*/  HMMA.16816.F32 R72, R8.reuse, R24, R72 ;  /* 0x000000180848723c */ /* 0x040fe20000001848 */
[CC--:B------:R-:W-:Y:S01]  /*5310*/  ISETP.GE.AND P0, PT, R100.reuse, R210.reuse, PT ;  /* 0x000000d26400720c */ /* 0x0c0fe20003f06270 */
[----:B-1----:R-:W-:Y:S01]  /*5320*/  FFMA.FTZ R12, R93, -UR21, R42 ;  /* 0x800000155d0c7c23 */ /* 0x002fe2000801002a */
[----:B------:R-:W-:Y:S01]  /*5330*/  FSEL R17, R17, -INF , !P5 ;  /* 0xff80000011117808 */ /* 0x000fe20006800000 */
[----:B--2---:R-:W-:Y:S01]  /*5340*/  FFMA.FTZ R105, R105, -UR21, R22 ;  /* 0x8000001569697c23 */ /* 0x004fe20008010016 */
[----:B------:R-:W1:Y:S01]  /*5350*/  MUFU.TANH R38, R38 ;  /* 0x0000002600267308 */ /* 0x000e620000002400 */
[----:B------:R-:W-:Y:S01]  /*5360*/  ISETP.LT.OR P0, PT, R100, R211, P0 ;  /* 0x000000d36400720c */ /* 0x000fe20000701670 */
[----:B------:R-:W-:Y:S01]  /*5370*/  FMUL.FTZ R24, R28, c[0x0][0x2ec] ;  /* 0x0000bb001c187a20 */ /* 0x000fe20000410000 */
[----:B------:R-:W-:Y:S01]  /*5380*/  HMMA.16816.F32 R64, R8, R26, R64 ;  /* 0x0000001a0840723c */ /* 0x000fe20000001840 */
[----:B------:R-:W-:Y:S01]  /*5390*/  FFMA.FTZ R25, R86, -UR21, R45 ;  /* 0x8000001556197c23 */ /* 0x000fe2000801002d */
[----:B------:R-:W-:Y:S01]  /*53a0*/  FSEL R14, R14, -INF , !P2 ;  /* 0xff8000000e0e7808 */ /* 0x000fe20005000000 */
[----:B---3--:R-:W-:Y:S01]  /*53b0*/  FFMA.FTZ R15, R92, -UR21, R41 ;  /* 0x800000155c0f7c23 */ /* 0x008fe20008010029 */
[----:B------:R-:W-:Y:S01]  /*53c0*/  FSEL R12, R12, -INF , !P1 ;  /* 0xff8000000c0c7808 */ /* 0x000fe20004800000 */
[----:B------:R-:W2:Y:S01]  /*53d0*/  MUFU.TANH R24, R24 ;  /* 0x0000001800187308 */ /* 0x000ea20000002400 */
[----:B------:R-:W-:Y:S01]  /*53e0*/  FSEL R25, R25, -INF , !P3 ;  /* 0xff80000019197808 */ /* 0x000fe20005800000 */
[----:B------:R-:W-:Y:S01]  /*53f0*/  FFMA.FTZ R10, R96, -UR21, R43 ;  /* 0x80000015600a7c23 */ /* 0x000fe2000801002b */
[-C--:B------:R-:W-:Y:S01]  /*5400*/  ISETP.GE.AND P3, PT, R91, R210.reuse, PT ;  /* 0x000000d25b00720c */ /* 0x080fe20003f66270 */
[----:B-----5:R-:W-:Y:S01]  /*5410*/  FFMA.FTZ R9, R98, -UR21, R37 ;  /* 0x8000001562097c23 */ /* 0x020fe20008010025 */
[----:B------:R-:W-:-:S02]  /*5420*/  ISETP.GE.AND P5, PT, R94, R210, PT ;  /* 0x000000d25e00720c */ /* 0x000fc40003fa6270 */
[----:B------:R-:W-:Y:S01]  /*5430*/  ISETP.LT.OR P3, PT, R91, R211, P3 ;  /* 0x000000d35b00720c */ /* 0x000fe20001f61670 */
[----:B------:R-:W3:Y:S01]  /*5440*/  MUFU.TANH R32, R32 ;  /* 0x0000002000207308 */ /* 0x000ee20000002400 */
[-C--:B------:R-:W-:Y:S01]  /*5450*/  ISETP.GE.AND P2, PT, R97, R213.reuse, PT ;  /* 0x000000d56100720c */ /* 0x080fe20003f46270 */
[----:B-1----:R-:W-:Y:S01]  /*5460*/  FFMA.FTZ R8, R99, -UR21, R38 ;  /* 0x8000001563087c23 */ /* 0x002fe20008010026 */
[----:B------:R-:W-:Y:S01]  /*5470*/  FSEL R10, R10, -INF , !P3 ;  /* 0xff8000000a0a7808 */ /* 0x000fe20005800000 */
[----:B------:R-:W-:Y:S01]  /*5480*/  FMUL.FTZ R27, R74, c[0x0][0x2ec] ;  /* 0x0000bb004a1b7a20 */ /* 0x000fe20000410000 */
[----:B------:R-:W-:Y:S01]  /*5490*/  ISETP.GE.AND P3, PT, R103, R213, PT ;  /* 0x000000d56700720c */ /* 0x000fe20003f66270 */
[----:B------:R-:W-:Y:S01]  /*54a0*/  FMUL.FTZ R28, R72, c[0x0][0x2ec] ;  /* 0x0000bb00481c7a20 */ /* 0x000fe20000410000 */
[----:B------:R-:W-:Y:S01]  /*54b0*/  ISETP.GE.AND P1, PT, R97, R210, PT ;  /* 0x000000d26100720c */ /* 0x000fe20003f26270 */
[----:B------:R-:W1:Y:S01]  /*54c0*/  MUFU.TANH R35, R34 ;  /* 0x0000002200237308 */ /* 0x000e620000002400 */
[----:B------:R-:W-:Y:S01]  /*54d0*/  FMUL.FTZ R11, R73, c[0x0][0x2ec] ;  /* 0x0000bb00490b7a20 */ /* 0x000fe20000410000 */
[----:B------:R-:W-:Y:S01]  /*54e0*/  ISETP.LT.OR P3, PT, R103, R214, P3 ;  /* 0x000000d66700720c */ /* 0x000fe20001f61670 */
[----:B------:R-:W-:Y:S01]  /*54f0*/  FMUL.FTZ R22, R64, c[0x0][0x2ec] ;  /* 0x0000bb0040167a20 */ /* 0x000fe20000410000 */
[----:B------:R-:W-:Y:S01]  /*5500*/  FSEL R170, R105, -INF , !P0 ;  /* 0xff80000069aa7808 */ /* 0x000fe20004000000 */
[----:B--2---:R-:W-:Y:S01]  /*5510*/  FFMA.FTZ R24, R107, -UR21, R24 ;  /* 0x800000156b187c23 */ /* 0x004fe20008010018 */
[----:B------:R-:W-:Y:S01]  /*5520*/  ISETP.GE.AND P0, PT, R109, R210, PT ;  /* 0x000000d26d00720c */ /* 0x000fe20003f06270 */
[----:B------:R-:W-:Y:S01]  /*5530*/  FMUL.FTZ R67, R67, c[0x0][0x2ec] ;  /* 0x0000bb0043437a20 */ /* 0x000fe20000410000 */
[----:B------:R-:W2:Y:S01]  /*5540*/  MUFU.TANH R19, R19 ;  /* 0x0000001300137308 */ /* 0x000ea20000002400 */
[----:B------:R-:W-:Y:S01]  /*5550*/  FMUL.FTZ R75, R75, c[0x0][0x2ec] ;  /* 0x0000bb004b4b7a20 */ /* 0x000fe20000410000 */
[-C--:B------:R-:W-:Y:S01]  /*5560*/  ISETP.LT.OR P5, PT, R94, R211.reuse, P5 ;  /* 0x000000d35e00720c */ /* 0x080fe20002fa1670 */
[----:B------:R-:W-:Y:S01]  /*5570*/  FMUL.FTZ R65, R65, c[0x0][0x2ec] ;  /* 0x0000bb0041417a20 */ /* 0x000fe20000410000 */
[C---:B------:R-:W-:Y:S01]  /*5580*/  ISETP.LT.OR P2, PT, R97.reuse, R214, P2 ;  /* 0x000000d66100720c */ /* 0x040fe20001741670 */
[----:B------:R-:W-:Y:S01]  /*5590*/  FMUL.FTZ R66, R66, c[0x0][0x2ec] ;  /* 0x0000bb0042427a20 */ /* 0x000fe20000410000 */
[----:B------:R-:W-:Y:S01]  /*55a0*/  ISETP.LT.OR P1, PT, R97, R211, P1 ;  /* 0x000000d36100720c */ /* 0x000fe20000f21670 */
[----:B---3--:R-:W-:Y:S01]  /*55b0*/  FFMA.FTZ R32, R101, -UR21, R32 ;  /* 0x8000001565207c23 */ /* 0x008fe20008010020 */
[----:B------:R-:W3:Y:S01]  /*55c0*/  MUFU.TANH R27, R27 ;  /* 0x0000001b001b7308 */ /* 0x000ee20000002400 */
[----:B-1----:R-:W-:Y:S01]  /*55d0*/  FFMA.FTZ R35, R102, -UR21, R35 ;  /* 0x8000001566237c23 */ /* 0x002fe20008010023 */
[----:B------:R-:W-:-:S02]  /*55e0*/  FSEL R163, R24, -INF , !P3 ;  /* 0xff80000018a37808 */ /* 0x000fc40005800000 */
[----:B------:R-:W-:Y:S02]  /*55f0*/  ISETP.LT.OR P0, PT, R109, R211, P0 ;  /* 0x000000d36d00720c */ /* 0x000fe40000701670 */
[----:B------:R-:W-:Y:S02]  /*5600*/  FSEL R15, R15, -INF , !P6 ;  /* 0xff8000000f0f7808 */ /* 0x000fe40007000000 */
[----:B------:R-:W1:Y:S01]  /*5610*/  MUFU.TANH R33, R33 ;  /* 0x0000002100217308 */ /* 0x000e620000002400 */
[----:B--2---:R-:W-:Y:S01]  /*5620*/  FFMA.FTZ R108, R108, -UR21, R19 ;  /* 0x800000156c6c7c23 */ /* 0x004fe20008010013 */
[----:B------:R-:W-:Y:S02]  /*5630*/  FSEL R9, R9, -INF , !P4 ;  /* 0xff80000009097808 */ /* 0x000fe40006000000 */
[----:B------:R-:W-:Y:S02]  /*5640*/  FSEL R8, R8, -INF , !P5 ;  /* 0xff80000008087808 */ /* 0x000fe40006800000 */
[----:B------:R-:W-:-:S02]  /*5650*/  FSEL R165, R32, -INF , !P2 ;  /* 0xff80000020a57808 */ /* 0x000fc40005000000 */
[----:B------:R-:W2:Y:S01]  /*5660*/  MUFU.TANH R29, R29 ;  /* 0x0000001d001d7308 */ /* 0x000ea20000002400 */
[----:B---3--:R-:W-:Y:S01]  /*5670*/  FFMA.FTZ R27, R114, -UR21, R27 ;  /* 0x80000015721b7c23 */ /* 0x008fe2000801001b */
[----:B------:R-:W-:Y:S02]  /*5680*/  FSEL R160, R35, -INF , !P1 ;  /* 0xff80000023a07808 */ /* 0x000fe40004800000 */
[-C--:B------:R-:W-:Y:S02]  /*5690*/  ISETP.GE.AND P6, PT, R100, R213.reuse, PT ;  /* 0x000000d56400720c */ /* 0x080fe40003fc6270 */
[----:B------:R-:W-:Y:S02]  /*56a0*/  ISETP.GE.AND P4, PT, R106, R213, PT ;  /* 0x000000d56a00720c */ /* 0x000fe40003f86270 */
[----:B------:R-:W3:Y:S01]  /*56b0*/  MUFU.TANH R18, R18 ;  /* 0x0000001200127308 */ /* 0x000ee20000002400 */
[-C--:B------:R-:W-:Y:S01]  /*56c0*/  ISETP.GE.AND P5, PT, R103, R210.reuse, PT ;  /* 0x000000d26700720c */ /* 0x080fe20003fa6270 */
[----:B-1----:R-:W-:Y:S01]  /*56d0*/  FFMA.FTZ R33, R104, -UR21, R33 ;  /* 0x8000001568217c23 */ /* 0x002fe20008010021 */
[----:B------:R-:W-:-:S02]  /*56e0*/  ISETP.GE.AND P2, PT, R106, R210, PT ;  /* 0x000000d26a00720c */ /* 0x000fc40003f46270 */
[----:B------:R-:W-:Y:S02]  /*56f0*/  ISETP.GE.AND P1, PT, R109, R213, PT ;  /* 0x000000d56d00720c */ /* 0x000fe40003f26270 */
[----:B------:R-:W-:Y:S01]  /*5700*/  FSEL R164, R27, -INF , !P0 ;  /* 0xff8000001ba47808 */ /* 0x000fe20004000000 */
[----:B------:R-:W1:Y:S01]  /*5710*/  MUFU.TANH R28, R28 ;  /* 0x0000001c001c7308 */ /* 0x000e620000002400 */
[----:B------:R-:W-:Y:S01]  /*5720*/  PLOP3.LUT P0, PT, PT, PT, UP0, 0x80, 0x0 ;  /* 0x000000000000781c */ /* 0x000fe20003f0f008 */
[----:B--2---:R-:W-:Y:S01]  /*5730*/  FFMA.FTZ R29, R110, -UR21, R29 ;  /* 0x800000156e1d7c23 */ /* 0x004fe2000801001d */
[-C--:B------:R-:W-:Y:S02]  /*5740*/  ISETP.LT.OR P6, PT, R100, R214.reuse, P6 ;  /* 0x000000d66400720c */ /* 0x080fe400037c1670 */
[-C--:B------:R-:W-:Y:S02]  /*5750*/  ISETP.LT.OR P5, PT, R103, R211.reuse, P5 ;  /* 0x000000d36700720c */ /* 0x080fe40002fa1670 */
[C---:B------:R-:W-:Y:S01]  /*5760*/  ISETP.LT.OR P4, PT, R106.reuse, R214, P4 ;  /* 0x000000d66a00720c */ /* 0x040fe20002781670 */
[----:B------:R-:W-:Y:S01]  /*5770*/  I2F R119, R119 ;  /* 0x0000007700777306 */ /* 0x000fe20000201400 */
[----:B---3--:R-:W-:Y:S01]  /*5780*/  FFMA.FTZ R18, R111, -UR21, R18 ;  /* 0x800000156f127c23 */ /* 0x008fe20008010012 */
[----:B------:R-:W-:-:S02]  /*5790*/  ISETP.LT.OR P2, PT, R106, R211, P2 ;  /* 0x000000d36a00720c */ /* 0x000fc40001741670 */
[----:B------:R-:W-:Y:S02]  /*57a0*/  ISETP.LT.OR P1, PT, R109, R214, P1 ;  /* 0x000000d66d00720c */ /* 0x000fe40000f21670 */
[----:B------:R-:W-:Y:S02]  /*57b0*/  FSEL R157, R33, -INF , !P6 ;  /* 0xff800000219d7808 */ /* 0x000fe40007000000 */
[----:B------:R-:W-:Y:S01]  /*57c0*/  I2F R69, R69 ;  /* 0x0000004500457306 */ /* 0x000fe20000201400 */
[----:B-1----:R-:W-:Y:S01]  /*57d0*/  FFMA.FTZ R28, R113, -UR21, R28 ;  /* 0x80000015711c7c23 */ /* 0x002fe2000801001c */
[----:B------:R-:W-:Y:S02]  /*57e0*/  FSEL R162, R108, -INF , !P5 ;  /* 0xff8000006ca27808 */ /* 0x000fe40006800000 */
[----:B------:R-:W-:Y:S02]  /*57f0*/  FSEL R159, R29, -INF , !P4 ;  /* 0xff8000001d9f7808 */ /* 0x000fe40006000000 */
[----:B------:R-:W-:-:S02]  /*5800*/  FSEL R168, R18, -INF , !P2 ;  /* 0xff80000012a87808 */ /* 0x000fc40005000000 */
[----:B------:R-:W1:Y:S01]  /*5810*/  MUFU.TANH R11, R11 ;  /* 0x0000000b000b7308 */ /* 0x000e620000002400 */
[----:B------:R-:W-:Y:S02]  /*5820*/  FSEL R169, R28, -INF , !P1 ;  /* 0xff8000001ca97808 */ /* 0x000fe40004800000 */
[CC--:B------:R-:W-:Y:S02]  /*5830*/  ISETP.GE.AND P6, PT, R112.reuse, R213.reuse, PT ;  /* 0x000000d57000720c */ /* 0x0c0fe40003fc6270 */
[-C--:B------:R-:W-:Y:S02]  /*5840*/  ISETP.GE.AND P3, PT, R112, R210.reuse, PT ;  /* 0x000000d27000720c */ /* 0x080fe40003f66270 */
[CC--:B------:R-:W-:Y:S01]  /*5850*/  ISETP.GE.AND P5, PT, R115.reuse, R213.reuse, PT ;  /* 0x000000d57300720c */ /* 0x0c0fe20003fa6270 */
[----:B------:R-:W2:Y:S01]  /*5860*/  MUFU.TANH R26, R75 ;  /* 0x0000004b001a7308 */ /* 0x000ea20000002400 */
[----:B------:R-:W-:Y:S02]  /*5870*/  ISETP.GE.AND P4, PT, R118, R213, PT ;  /* 0x000000d57600720c */ /* 0x000fe40003f86270 */
[----:B------:R-:W-:-:S02]  /*5880*/  ISETP.GE.AND P2, PT, R115, R210, PT ;  /* 0x000000d27300720c */ /* 0x000fc40003f46270 */
[----:B------:R-:W-:Y:S02]  /*5890*/  ISETP.GE.AND P1, PT, R118, R210, PT ;  /* 0x000000d27600720c */ /* 0x000fe40003f26270 */
[-C--:B------:R-:W-:Y:S01]  /*58a0*/  ISETP.LT.OR P6, PT, R112, R214.reuse, P6 ;  /* 0x000000d67000720c */ /* 0x080fe200037c1670 */
[----:B------:R-:W3:Y:S01]  /*58b0*/  MUFU.TANH R22, R22 ;  /* 0x0000001600167308 */ /* 0x000ee20000002400 */
[----:B-1----:R-:W-:Y:S01]  /*58c0*/  FFMA.FTZ R11, R116, -UR21, R11 ;  /* 0x80000015740b7c23 */ /* 0x002fe2000801000b */
[-C--:B------:R-:W-:Y:S02]  /*58d0*/  ISETP.LT.OR P3, PT, R112, R211.reuse, P3 ;  /* 0x000000d37000720c */ /* 0x080fe40001f61670 */
[CC--:B------:R-:W-:Y:S02]  /*58e0*/  ISETP.LT.OR P5, PT, R115.reuse, R214.reuse, P5 ;  /* 0x000000d67300720c */ /* 0x0c0fe40002fa1670 */
[-C--:B------:R-:W-:Y:S02]  /*58f0*/  ISETP.LT.OR P2, PT, R115, R211.reuse, P2 ;  /* 0x000000d37300720c */ /* 0x080fe40001741670 */
[----:B------:R-:W1:Y:S01]  /*5900*/  MUFU.TANH R24, R65 ;  /* 0x0000004100187308 */ /* 0x000e620000002400 */
[----:B--2---:R-:W-:Y:S01]  /*5910*/  FFMA.FTZ R26, R117, -UR21, R26 ;  /* 0x80000015751a7c23 */ /* 0x004fe2000801001a */
[C---:B------:R-:W-:Y:S01]  /*5920*/  ISETP.LT.OR P4, PT, R118.reuse, R214, P4 ;  /* 0x000000d67600720c */ /* 0x040fe20002781670 */
[----:B------:R-:W-:Y:S01]  /*5930*/  BAR.SYNC.DEFER_BLOCKING 0x0 ;  /* 0x0000000000007b1d */ /* 0x000fe20000010000 */
[----:B------:R-:W-:-:S02]  /*5940*/  ISETP.LT.OR P1, PT, R118, R211, P1 ;  /* 0x000000d37600720c */ /* 0x000fc40000f21670 */
[----:B------:R-:W-:Y:S01]  /*5950*/  FSEL R167, R11, -INF , !P6 ;  /* 0xff8000000ba77808 */ /* 0x000fe20007000000 */
[----:B---3--:R-:W-:Y:S02]  /*5960*/  FFMA.FTZ R22, R119, -UR21, R22 ;  /* 0x8000001577167c23 */ /* 0x008fe40008010016 */
[----:B------:R-:W2:Y:S01]  /*5970*/  MUFU.TANH R19, R66 ;  /* 0x0000004200137308 */ /* 0x000ea20000002400 */
[----:B------:R-:W-:Y:S02]  /*5980*/  FSEL R142, R26, -INF , !P3 ;  /* 0xff8000001a8e7808 */ /* 0x000fe40005800000 */
[----:B------:R-:W-:Y:S01]  /*5990*/  FSEL R143, R22, -INF , !P5 ;  /* 0xff800000168f7808 */ /* 0x000fe20006800000 */
[----:B-1----:R-:W-:-:S04]  /*59a0*/  FFMA.FTZ R24, R69, -UR21, R24 ;  /* 0x8000001545187c23 */ /* 0x002fc80008010018 */
[----:B------:R-:W1:Y:S01]  /*59b0*/  MUFU.TANH R67, R67 ;  /* 0x0000004300437308 */ /* 0x000e620000002400 */
[----:B------:R-:W-:Y:S01]  /*59c0*/  FSEL R141, R24, -INF , !P4 ;  /* 0xff800000188d7808 */ /* 0x000fe20006000000 */
[----:B--2---:R-:W-:-:S05]  /*59d0*/  FFMA.FTZ R68, R68, -UR21, R19 ;  /* 0x8000001544447c23 */ /* 0x004fca0008010013 */
        /* <DEDUP_REMOVED lines=105> */
.L_x_1256:
[----:B------:R-:W-:Y:S05]  /*6070*/  BSYNC B0 ;  /* 0x0000000000007941 */ /* 0x000fea0003800000 */
.L_x_1255:
[----:B------:R-:W0:Y:S02]  /*6080*/  LDGDEPBAR ;  /* 0x00000000000079af */ /* 0x000e240000000000 */
.L_x_1254:
        /* <DEDUP_REMOVED lines=409> */
[----:B-----5:R-:W1:Y:S04]  /*7a20*/  LDSM.16.M88.4 R20, [R201+0x6000] ;  /* 0x00600000c914783b */ /* 0x020e680000000200 */
[----:B--2---:R-:W2:Y:S04]  /*7a30*/  LDSM.16.M88.4 R12, [R201+0x6800] ;  /* 0x00680000c90c783b */ /* 0x004ea80000000200 */
[----:B------:R-:W5:Y:S04]  /*7a40*/  LDSM.16.M88.4 R156, [R201+0x7000] ;  /* 0x00700000c99c783b */ /* 0x000f680000000200 */
[----:B------:R-:W2:Y:S04]  /*7a50*/  LDSM.16.M88.4 R28, [R201+0x7800] ;  /* 0x00780000c91c783b */ /* 0x000ea80000000200 */
[----:B------:R-:W-:Y:S04]  /*7a60*/  LDSM.16.M88.4 R172, [R200] ;  /* 0x00000000c8ac783b */ /* 0x000fe80000000200 */
[----:B---3--:R-:W3:Y:S04]  /*7a70*/  LDSM.16.M88.4 R8, [R199] ;  /* 0x00000000c708783b */ /* 0x008ee80000000200 */
[----:B----4-:R-:W4:Y:S04]  /*7a80*/  LDSM.16.M88.4 R4, [R191] ;  /* 0x00000000bf04783b */ /* 0x010f280000000200 */
[----:B------:R-:W3:Y:S04]  /*7a90*/  LDSM.16.M88.4 R168, [R190] ;  /* 0x00000000bea8783b */ /* 0x000ee80000000200 */
[----:B------:R-:W3:Y:S04]  /*7aa0*/  LDSM.16.M88.4 R164, [R189] ;  /* 0x00000000bda4783b */ /* 0x000ee80000000200 */
[----:B------:R-:W-:Y:S01]  /*7ab0*/  LDSM.16.M88.4 R144, [R198] ;  /* 0x00000000c690783b */ /* 0x000fe20000000200 */
[C---:B-1----:R-:W-:Y:S03]  /*7ac0*/  HMMA.16816.F32 R24, R148.reuse, R20, RZ ;  /* 0x000000149418723c */ /* 0x042fe600000018ff */
[----:B------:R-:W1:Y:S04]  /*7ad0*/  LDSM.16.M88.4 R140, [R195+0x6000] ;  /* 0x00600000c38c783b */ /* 0x000e680000000200 */
[----:B------:R-:W1:Y:S01]  /*7ae0*/  LDSM.16.M88.4 R136, [R195+0x6800] ;  /* 0x00680000c388783b */ /* 0x000e620000000200 */
[C---:B------:R-:W-:Y:S03]  /*7af0*/  HMMA.16816.F32 R20, R148.reuse, R22, RZ ;  /* 0x000000169414723c */ /* 0x040fe600000018ff */
[----:B------:R-:W1:Y:S04]  /*7b00*/  LDSM.16.M88.4 R32, [R195+0x7000] ;  /* 0x00700000c320783b */ /* 0x000e680000000200 */
[----:B------:R-:W0:Y:S01]  /*7b10*/  LDGDEPBAR ;  /* 0x00000000000079af */ /* 0x000e220000000000 */
[C---:B--2---:R-:W-:Y:S08]  /*7b20*/  HMMA.16816.F32 R16, R148.reuse, R12, RZ ;  /* 0x0000000c9410723c */ /* 0x044ff000000018ff */
[C---:B------:R-:W-:Y:S08]  /*7b30*/  HMMA.16816.F32 R12, R148.reuse, R14, RZ ;  /* 0x0000000e940c723c */ /* 0x040ff000000018ff */
[C---:B-----5:R-:W-:Y:S08]  /*7b40*/  HMMA.16816.F32 R160, R148.reuse, R156, RZ ;  /* 0x0000009c94a0723c */ /* 0x060ff000000018ff */
[C---:B------:R-:W-:Y:S08]  /*7b50*/  HMMA.16816.F32 R156, R148.reuse, R158, RZ ;  /* 0x0000009e949c723c */ /* 0x040ff000000018ff */
[C---:B------:R-:W-:Y:S08]  /*7b60*/  HMMA.16816.F32 R152, R148.reuse, R28, RZ ;  /* 0x0000001c9498723c */ /* 0x040ff000000018ff */
[----:B------:R-:W-:Y:S01]  /*7b70*/  HMMA.16816.F32 R148, R148, R30, RZ ;  /* 0x0000001e9494723c */ /* 0x000fe200000018ff */
[----:B------:R-:W2:Y:S07]  /*7b80*/  LDSM.16.M88.4 R28, [R195+0x7800] ;  /* 0x00780000c31c783b */ /* 0x000eae0000000200 */
[C---:B---3--:R-:W-:Y:S08]  /*7b90*/  HMMA.16816.F32 R24, R172.reuse, R8, R24 ;  /* 0x00000008ac18723c */ /* 0x048ff00000001818 */
[C---:B------:R-:W-:Y:S01]  /*7ba0*/  HMMA.16816.F32 R20, R172.reuse, R10, R20 ;  /* 0x0000000aac14723c */ /* 0x040fe20000001814 */
[----:B------:R-:W-:Y:S07]  /*7bb0*/  LDSM.16.M88.4 R8, [R197] ;  /* 0x00000000c508783b */ /* 0x000fee0000000200 */
[C---:B----4-:R-:W-:Y:S08]  /*7bc0*/  HMMA.16816.F32 R16, R172.reuse, R4, R16 ;  /* 0x00000004ac10723c */ /* 0x050ff00000001810 */
[C---:B------:R-:W-:Y:S01]  /*7bd0*/  HMMA.16816.F32 R12, R172.reuse, R6, R12 ;  /* 0x00000006ac0c723c */ /* 0x040fe2000000180c */
[----:B------:R-:W3:Y:S07]  /*7be0*/  LDSM.16.M88.4 R4, [R188] ;  /* 0x00000000bc04783b */ /* 0x000eee0000000200 */
[C---:B------:R-:W-:Y:S08]  /*7bf0*/  HMMA.16816.F32 R160, R172.reuse, R168, R160 ;  /* 0x000000a8aca0723c */ /* 0x040ff000000018a0 */
[C---:B------:R-:W-:Y:S08]  /*7c00*/  HMMA.16816.F32 R156, R172.reuse, R170, R156 ;  /* 0x000000aaac9c723c */ /* 0x040ff0000000189c */
[C---:B------:R-:W-:Y:S08]  /*7c10*/  HMMA.16816.F32 R152, R172.reuse, R164, R152 ;  /* 0x000000a4ac98723c */ /* 0x040ff00000001898 */
[----:B------:R-:W-:Y:S01]  /*7c20*/  HMMA.16816.F32 R148, R172, R166, R148 ;  /* 0x000000a6ac94723c */ /* 0x000fe20000001894 */
[----:B------:R-:W4:Y:S07]  /*7c30*/  LDSM.16.M88.4 R164, [R188+0x1000] ;  /* 0x00100000bca4783b */ /* 0x000f2e0000000200 */
[C---:B-1----:R-:W-:Y:S08]  /*7c40*/  HMMA.16816.F32 R24, R144.reuse, R140, R24 ;  /* 0x0000008c9018723c */ /* 0x042ff00000001818 */
[C---:B------:R-:W-:Y:S01]  /*7c50*/  HMMA.16816.F32 R20, R144.reuse, R142, R20 ;  /* 0x0000008e9014723c */ /* 0x040fe20000001814 */
[----:B------:R-:W1:Y:S07]  /*7c60*/  LDSM.16.M88.4 R140, [R188+0x800] ;  /* 0x00080000bc8c783b */ /* 0x000e6e0000000200 */
[C---:B------:R-:W-:Y:S08]  /*7c70*/  HMMA.16816.F32 R16, R144.reuse, R136, R16 ;  /* 0x000000889010723c */ /* 0x040ff00000001810 */
[C---:B------:R-:W-:Y:S01]  /*7c80*/  HMMA.16816.F32 R12, R144.reuse, R138, R12 ;  /* 0x0000008a900c723c */ /* 0x040fe2000000180c */
[----:B------:R-:W5:Y:S07]  /*7c90*/  LDSM.16.M88.4 R136, [R188+0x1800] ;  /* 0x00180000bc88783b */ /* 0x000f6e0000000200 */
        /* <DEDUP_REMOVED lines=16> */
[C---:B-----5:R-:W-:Y:S01]  /*7da0*/  HMMA.16816.F32 R168, R8.reuse, R136, R152 ;  /* 0x0000008808a8723c */ /* 0x060fe20000001898 */
[----:B------:R-:W3:Y:S07]  /*7db0*/  LDSM.16.M88.4 R152, [R187] ;  /* 0x00000000bb98783b */ /* 0x000eee0000000200 */
[----:B------:R-:W-:Y:S01]  /*7dc0*/  HMMA.16816.F32 R148, R8, R138, R148 ;  /* 0x0000008a0894723c */ /* 0x000fe20000001894 */
[----:B------:R-:W4:Y:S04]  /*7dd0*/  LDSM.16.M88.4 R8, [R186] ;  /* 0x00000000ba08783b */ /* 0x000f280000000200 */
[----:B------:R-:W-:Y:S03]  /*7de0*/  LDSM.16.M88.4 R136, [R198+0x2000] ;  /* 0x00200000c688783b */ /* 0x000fe60000000200 */
[C---:B--2---:R-:W-:Y:S08]  /*7df0*/  HMMA.16816.F32 R160, R144.reuse, R4, R160 ;  /* 0x0000000490a0723c */ /* 0x044ff000000018a0 */
[C---:B------:R-:W-:Y:S01]  /*7e00*/  HMMA.16816.F32 R156, R144.reuse, R6, R156 ;  /* 0x00000006909c723c */ /* 0x040fe2000000189c */
[----:B------:R-:W2:Y:S07]  /*7e10*/  LDSM.16.M88.4 R4, [R185] ;  /* 0x00000000b904783b */ /* 0x000eae0000000200 */
[C---:B------:R-:W-:Y:S08]  /*7e20*/  HMMA.16816.F32 R24, R144.reuse, R32, R24 ;  /* 0x000000209018723c */ /* 0x040ff00000001818 */
[C---:B------:R-:W-:Y:S01]  /*7e30*/  HMMA.16816.F32 R20, R144.reuse, R34, R20 ;  /* 0x000000229014723c */ /* 0x040fe20000001814 */
[----:B------:R-:W-:Y:S07]  /*7e40*/  LDSM.16.M88.4 R32, [R195+0x8000] ;  /* 0x00800000c320783b */ /* 0x000fee0000000200 */
[C---:B------:R-:W-:Y:S08]  /*7e50*/  HMMA.16816.F32 R16, R144.reuse, R28, R16 ;  /* 0x0000001c9010723c */ /* 0x040ff00000001810 */
[C---:B------:R-:W-:Y:S01]  /*7e60*/  HMMA.16816.F32 R12, R144.reuse, R30, R12 ;  /* 0x0000001e900c723c */ /* 0x040fe2000000180c */
[----:B------:R-:W5:Y:S07]  /*7e70*/  LDSM.16.M88.4 R28, [R184] ;  /* 0x00000000b81c783b */ /* 0x000f6e0000000200 */
[C---:B-1----:R-:W-:Y:S08]  /*7e80*/  HMMA.16816.F32 R168, R144.reuse, R140, R168 ;  /* 0x0000008c90a8723c */ /* 0x042ff000000018a8 */
[----:B------:R-:W-:Y:S01]  /*7e90*/  HMMA.16816.F32 R148, R144, R142, R148 ;  /* 0x0000008e9094723c */ /* 0x000fe20000001894 */
[----:B------:R-:W1:Y:S04]  /*7ea0*/  LDSM.16.M88.4 R140, [R195+0x8800] ;  /* 0x00880000c38c783b */ /* 0x000e680000000200 */
[----:B------:R-:W1:Y:S03]  /*7eb0*/  LDSM.16.M88.4 R144, [R195+0x9000] ;  /* 0x00900000c390783b */ /* 0x000e660000000200 */
[C---:B---3--:R-:W-:Y:S08]  /*7ec0*/  HMMA.16816.F32 R24, R164.reuse, R152, R24 ;  /* 0x00000098a418723c */ /* 0x048ff00000001818 */
[C---:B------:R-:W-:Y:S01]  /*7ed0*/  HMMA.16816.F32 R20, R164.reuse, R154, R20 ;  /* 0x0000009aa414723c */ /* 0x040fe20000001814 */
[----:B------:R-:W3:Y:S07]  /*7ee0*/  LDSM.16.M88.4 R152, [R195+0x9800] ;  /* 0x00980000c398783b */ /* 0x000eee0000000200 */
[C---:B----4-:R-:W-:Y:S08]  /*7ef0*/  HMMA.16816.F32 R16, R164.reuse, R8, R16 ;  /* 0x00000008a410723c */ /* 0x050ff00000001810 */
[C---:B------:R-:W-:Y:S01]  /*7f00*/  HMMA.16816.F32 R12, R164.reuse, R10, R12 ;  /* 0x0000000aa40c723c */ /* 0x040fe2000000180c */
[----:B------:R-:W-:Y:S07]  /*7f10*/  LDSM.16.M88.4 R8, [R197+0x2000] ;  /* 0x00200000c508783b */ /* 0x000fee0000000200 */
[C---:B--2---:R-:W-:Y:S08]  /*7f20*/  HMMA.16816.F32 R160, R164.reuse, R4, R160 ;  /* 0x00000004a4a0723c */ /* 0x044ff000000018a0 */
[C---:B------:R-:W-:Y:S01]  /*7f30*/  HMMA.16816.F32 R156, R164.reuse, R6, R156 ;  /* 0x00000006a49c723c */ /* 0x040fe2000000189c */
[----:B------:R-:W2:Y:S07]  /*7f40*/  LDSM.16.M88.4 R4, [R188+0x2000] ;  /* 0x00200000bc04783b */ /* 0x000eae0000000200 */
[C---:B-----5:R-:W-:Y:S01]  /*7f50*/  HMMA.16816.F32 R172, R164.reuse, R28, R168 ;  /* 0x0000001ca4ac723c */ /* 0x060fe200000018a8 */
[----:B------:R-:W4:Y:S07]  /*7f60*/  LDSM.16.M88.4 R168, [R188+0x2800] ;  /* 0x00280000bca8783b */ /* 0x000f2e0000000200 */
[----:B------:R-:W-:Y:S01]  /*7f70*/  HMMA.16816.F32 R148, R164, R30, R148 ;  /* 0x0000001ea494723c */ /* 0x000fe20000001894 */
[----:B------:R-:W5:Y:S07]  /*7f80*/  LDSM.16.M88.4 R28, [R188+0x3000] ;  /* 0x00300000bc1c783b */ /* 0x000f6e0000000200 */
[C---:B------:R-:W-:Y:S08]  /*7f90*/  HMMA.16816.F32 R24, R136.reuse, R32, R24 ;  /* 0x000000208818723c */ /* 0x040ff00000001818 */
[C---:B------:R-:W-:Y:S01]  /*7fa0*/  HMMA.16816.F32 R20, R136.reuse, R34, R20 ;  /* 0x000000228814723c */ /* 0x040fe20000001814 */
[----:B------:R-:W2:Y:S07]  /*7fb0*/  LDSM.16.M88.4 R32, [R188+0x3800] ;  /* 0x00380000bc20783b */ /* 0x000eae0000000200 */
[C---:B-1----:R-:W-:Y:S08]  /*7fc0*/  HMMA.16816.F32 R16, R136.reuse, R140, R16 ;  /* 0x0000008c8810723c */ /* 0x042ff00000001810 */
[C---:B------:R-:W-:Y:S01]  /*7fd0*/  HMMA.16816.F32 R12, R136.reuse, R142, R12 ;  /* 0x0000008e880c723c */ /* 0x040fe2000000180c */
[----:B------:R-:W-:Y:S07]  /*7fe0*/  LDSM.16.M88.4 R140, [R200+0x4000] ;  /* 0x00400000c88c783b */ /* 0x000fee0000000200 */
[C---:B------:R-:W-:Y:S08]  /*7ff0*/  HMMA.16816.F32 R160, R136.reuse, R144, R160 ;  /* 0x0000009088a0723c */ /* 0x040ff000000018a0 */
[C---:B------:R-:W-:Y:S08]  /*8000*/  HMMA.16816.F32 R156, R136.reuse, R146, R156 ;  /* 0x00000092889c723c */ /* 0x040ff0000000189c */
[C---:B---3--:R-:W-:Y:S08]  /*8010*/  HMMA.16816.F32 R172, R136.reuse, R152, R172 ;  /* 0x0000009888ac723c */ /* 0x048ff000000018ac */
[----:B------:R-:W-:Y:S01]  /*8020*/  HMMA.16816.F32 R148, R136, R154, R148 ;  /* 0x0000009a8894723c */ /* 0x000fe20000001894 */
[----:B------:R-:W-:Y:S07]  /*8030*/  LDSM.16.M88.4 R136, [R202+0x4000] ;  /* 0x00400000ca88783b */ /* 0x000fee0000000200 */
[C---:B--2---:R-:W-:Y:S08]  /*8040*/  HMMA.16816.F32 R24, R8.reuse, R4, R24 ;  /* 0x000000040818723c */ /* 0x044ff00000001818 */
[C---:B------:R-:W-:Y:S01]  /*8050*/  HMMA.16816.F32 R20, R8.reuse, R6, R20 ;  /* 0x000000060814723c */ /* 0x040fe20000001814 */
[----:B------:R-:W1:Y:S07]  /*8060*/  LDSM.16.M88.4 R4, [R201+0xa000] ;  /* 0x00a00000c904783b */ /* 0x000e6e0000000200 */
[C---:B----4-:R-:W-:Y:S08]  /*8070*/  HMMA.16816.F32 R16, R8.reuse, R168, R16 ;  /* 0x000000a80810723c */ /* 0x050ff00000001810 */
[C---:B------:R-:W-:Y:S08]  /*8080*/  HMMA.16816.F32 R12, R8.reuse, R170, R12 ;  /* 0x000000aa080c723c */ /* 0x040ff0000000180c */
[C---:B-----5:R-:W-:Y:S07]  /*8090*/  HMMA.16816.F32 R160, R8.reuse, R28, R160 ;  /* 0x0000001c08a0723c */ /* 0x060fee00000018a0 */
[----:B------:R-:W-:Y:S01]  /*80a0*/  IMAD.U32 R29, RZ, RZ, UR22 ;  /* 0x00000016ff1d7e24 */ /* 0x000fe2000f8e00ff */
[----:B------:R-:W-:Y:S03]  /*80b0*/  HMMA.16816.F32 R156, R8, R30, R156 ;  /* 0x0000001e089c723c */ /* 0x000fe6000000189c */
[----:B------:R-:W-:-:S02]  /*80c0*/  IMAD R0, R29, 0x40, R218 ;  /* 0x000000401d007824 */ /* 0x000fc400078e02da */
[----:B------:R-:W2:Y:S02]  /*80d0*/  LDSM.16.M88.4 R28, [R201+0xa800] ;  /* 0x00a80000c91c783b */ /* 0x000ea40000000200 */
[--C-:B------:R-:W-:Y:S01]  /*80e0*/  IMAD.IADD R2, R215, 0x1, -R0.reuse ;  /* 0x00000001d7027824 */ /* 0x100fe200078e0a00 */
[C---:B------:R-:W-:Y:S01]  /*80f0*/  HMMA.16816.F32 R172, R8.reuse, R32, R172 ;  /* 0x0000002008ac723c */ /* 0x040fe200000018ac */
[C---:B------:R-:W-:Y:S02]  /*8100*/  IADD3 R145, R0.reuse, 0x8, RZ ;  /* 0x0000000800917810 */ /* 0x040fe40007ffe0ff */
[----:B------:R-:W-:Y:S02]  /*8110*/  IADD3 R154, R0, 0x10, RZ ;  /* 0x00000010009a7810 */ /* 0x000fe40007ffe0ff */
[----:B------:R-:W-:Y:S01]  /*8120*/  IABS R2, R2 ;  /* 0x0000000200027213 */ /* 0x000fe20000000000 */
[----:B------:R-:W-:Y:S01]  /*8130*/  IMAD.IADD R147, R212, 0x1, -R145 ;  /* 0x00000001d4937824 */ /* 0x000fe200078e0a91 */
[----:B------:R-:W-:Y:S01]  /*8140*/  IADD3 R164, R0, 0x11, RZ ;  /* 0x0000001100a47810 */ /* 0x000fe20007ffe0ff */
[----:B------:R-:W-:Y:S01]  /*8150*/  HMMA.16816.F32 R148, R8, R34, R148 ;  /* 0x000000220894723c */ /* 0x000fe20000001894 */
[----:B------:R-:W3:Y:S01]  /*8160*/  LDSM.16.M88.4 R8, [R201+0xb000] ;  /* 0x00b00000c908783b */ /* 0x000ee20000000200 */
[----:B------:R-:W-:Y:S01]  /*8170*/  IMAD.IADD R32, R212, 0x1, -R0 ;  /* 0x00000001d4207824 */ /* 0x000fe200078e0a00 */
[C---:B------:R-:W-:Y:S01]  /*8180*/  IADD3 R144, R0.reuse, 0x9, RZ ;  /* 0x0000000900907810 */ /* 0x040fe20007ffe0ff */
[----:B------:R-:W-:Y:S01]  /*8190*/  IMAD.MOV.U32 R133, RZ, RZ, R2 ;  /* 0x000000ffff857224 */ /* 0x000fe200078e0002 */
[----:B------:R-:W-:-:S02]  /*81a0*/  IADD3 R2, R0, 0x1, RZ ;  /* 0x0000000100027810 */ /* 0x000fc40007ffe0ff */
[----:B------:R-:W-:Y:S01]  /*81b0*/  IABS R32, R32 ;  /* 0x0000002000207213 */ /* 0x000fe20000000000 */
[C---:B-1----:R-:W-:Y:S01]  /*81c0*/  HMMA.16816.F32 R24, R136.reuse, R4, R24 ;  /* 0x000000048818723c */ /* 0x042fe20000001818 */
[C---:B------:R-:W-:Y:S01]  /*81d0*/  IADD3 R168, R0.reuse, 0x18, RZ ;  /* 0x0000001800a87810 */ /* 0x040fe20007ffe0ff */
[C---:B------:R-:W-:Y:S01]  /*81e0*/  IMAD.IADD R33, R215.reuse, 0x1, -R2 ;  /* 0x00000001d7217824 */ /* 0x040fe200078e0a02 */
[C---:B------:R-:W-:Y:S01]  /*81f0*/  IADD3 R225, R0.reuse, 0x20, RZ ;  /* 0x0000002000e17810 */ /* 0x040fe20007ffe0ff */
[----:B------:R-:W-:Y:S01]  /*8200*/  IMAD.MOV.U32 R134, RZ, RZ, R32 ;  /* 0x000000ffff867224 */ /* 0x000fe200078e0020 */
[----:B------:R-:W-:Y:S01]  /*8210*/  IADD3 R170, R0, 0x19, RZ ;  /* 0x0000001900aa7810 */ /* 0x000fe20007ffe0ff */
[----:B------:R-:W-:Y:S01]  /*8220*/  IMAD.IADD R32, R212, 0x1, -R2 ;  /* 0x00000001d4207824 */ /* 0x000fe200078e0a02 */
[----:B------:R-:W-:Y:S01]  /*8230*/  IABS R33, R33 ;  /* 0x0000002100217213 */ /* 0x000fe20000000000 */
[----:B------:R-:W-:Y:S01]  /*8240*/  IMAD.IADD R4, R215, 0x1, -R145 ;  /* 0x00000001d7047824 */ /* 0x000fe200078e0a91 */
[----:B------:R-:W-:Y:S01]  /*8250*/  HMMA.16816.F32 R20, R136, R6, R20 ;  /* 0x000000068814723c */ /* 0x000fe20000001814 */
[----:B------:R-:W-:Y:S01]  /*8260*/  IADD3 R224, R0, 0x21, RZ ;  /* 0x0000002100e07810 */ /* 0x000fe20007ffe0ff */
[----:B------:R1:W-:Y:S01]  /*8270*/  I2F R135, R33 ;  /* 0x0000002100877306 */ /* 0x0003e20000201400 */
[----:B------:R-:W-:Y:S01]  /*8280*/  IABS R146, R32 ;  /* 0x0000002000927213 */ /* 0x000fe20000000000 */
[----:B------:R-:W-:Y:S01]  /*8290*/  IMAD.IADD R220, R212, 0x1, -R170 ;  /* 0x00000001d4dc7824 */ /* 0x000fe200078e0aaa */
[----:B------:R-:W-:-:S02]  /*82a0*/  IABS R153, R4 ;  /* 0x0000000400997213 */ /* 0x000fc40000000000 */
[----:B------:R-:W4:Y:S01]  /*82b0*/  LDSM.16.M88.4 R4, [R183] ;  /* 0x00000000b704783b */ /* 0x000f220000000200 */
[C---:B------:R-:W-:Y:S02]  /*82c0*/  IADD3 R228, R0.reuse, 0x28, RZ ;  /* 0x0000002800e47810 */ /* 0x040fe40007ffe0ff */
[C---:B------:R-:W-:Y:S01]  /*82d0*/  IADD3 R233, R0.reuse, 0x30, RZ ;  /* 0x0000003000e97810 */ /* 0x040fe20007ffe0ff */
[----:B------:R-:W-:Y:S01]  /*82e0*/  I2F R134, R134 ;  /* 0x0000008600867306 */ /* 0x000fe20000201400 */
[C---:B--2---:R-:W-:Y:S01]  /*82f0*/  HMMA.16816.F32 R16, R136.reuse, R28, R16 ;  /* 0x0000001c8810723c */ /* 0x044fe20000001810 */
[C---:B------:R-:W-:Y:S01]  /*8300*/  IADD3 R230, R0.reuse, 0x29, RZ ;  /* 0x0000002900e67810 */ /* 0x040fe20007ffe0ff */
[C---:B------:R-:W-:Y:S01]  /*8310*/  IMAD.IADD R232, R215.reuse, 0x1, -R228 ;  /* 0x00000001d7e87824 */ /* 0x040fe200078e0ae4 */
[----:B------:R-:W-:Y:S02]  /*8320*/  IABS R147, R147 ;  /* 0x0000009300937213 */ /* 0x000fe40000000000 */
[----:B------:R-:W-:Y:S01]  /*8330*/  ISETP.GE.AND P0, PT, R0, R213, PT ;  /* 0x000000d50000720c */ /* 0x000fe20003f06270 */
[----:B-1----:R-:W1:Y:S01]  /*8340*/  LDSM.16.M88.4 R32, [R201+0xb800] ;  /* 0x00b80000c920783b */ /* 0x002e620000000200 */
[C-C-:B------:R-:W-:Y:S01]  /*8350*/  IMAD.IADD R28, R215.reuse, 0x1, -R144.reuse ;  /* 0x00000001d71c7824 */ /* 0x140fe200078e0a90 */
[----:B------:R-:W-:Y:S01]  /*8360*/  HMMA.16816.F32 R12, R136, R30, R12 ;  /* 0x0000001e880c723c */ /* 0x000fe2000000180c */
[C---:B------:R-:W-:Y:S01]  /*8370*/  IMAD.IADD R29, R212.reuse, 0x1, -R144 ;  /* 0x00000001d41d7824 */ /* 0x040fe200078e0a90 */
[----:B------:R-:W-:Y:S01]  /*8380*/  I2F R133, R133 ;  /* 0x0000008500857306 */ /* 0x000fe20000201400 */
[--C-:B------:R-:W-:Y:S01]  /*8390*/  IMAD.IADD R236, R212, 0x1, -R230.reuse ;  /* 0x00000001d4ec7824 */ /* 0x100fe200078e0ae6 */
[----:B------:R-:W-:Y:S01]  /*83a0*/  IABS R28, R28 ;  /* 0x0000001c001c7213 */ /* 0x000fe20000000000 */
[----:B------:R-:W-:Y:S01]  /*83b0*/  IMAD.IADD R234, R215, 0x1, -R230 ;  /* 0x00000001d7ea7824 */ /* 0x000fe200078e0ae6 */
[----:B------:R-:W-:-:S02]  /*83c0*/  ISETP.GE.AND P5, PT, R0, R210, PT ;  /* 0x000000d20000720c */ /* 0x000fc40003fa6270 */
[C---:B---3--:R-:W-:Y:S01]  /*83d0*/  HMMA.16816.F32 R160, R136.reuse, R8, R160 ;  /* 0x0000000888a0723c */ /* 0x048fe200000018a0 */
[----:B------:R-:W-:Y:S01]  /*83e0*/  IMAD.MOV.U32 R152, RZ, RZ, R28 ;  /* 0x000000ffff987224 */ /* 0x000fe200078e001c */
[----:B------:R-:W-:Y:S01]  /*83f0*/  IABS R28, R29 ;  /* 0x0000001d001c7213 */ /* 0x000fe20000000000 */
[----:B------:R-:W-:Y:S01]  /*8400*/  I2F R147, R147 ;  /* 0x0000009300937306 */ /* 0x000fe20000201400 */
[----:B------:R-:W-:Y:S02]  /*8410*/  IABS R236, R236 ;  /* 0x000000ec00ec7213 */ /* 0x000fe40000000000 */
[----:B------:R-:W-:Y:S01]  /*8420*/  ISETP.LT.OR P0, PT, R0, R214, P0 ;  /* 0x000000d60000720c */ /* 0x000fe20000701670 */
[--C-:B------:R-:W-:Y:S01]  /*8430*/  IMAD.IADD R8, R215, 0x1, -R154.reuse ;  /* 0x00000001d7087824 */ /* 0x100fe200078e0a9a */
[----:B------:R-:W-:Y:S01]  /*8440*/  HMMA.16816.F32 R156, R136, R10, R156 ;  /* 0x0000000a889c723c */ /* 0x000fe2000000189c */
[----:B------:R-:W-:Y:S01]  /*8450*/  IMAD.IADD R9, R212, 0x1, -R154 ;  /* 0x00000001d4097824 */ /* 0x000fe200078e0a9a */
[----:B------:R-:W-:Y:S01]  /*8460*/  ISETP.LT.OR P5, PT, R0, R211, P5 ;  /* 0x000000d30000720c */ /* 0x000fe20002fa1670 */
[----:B------:R-:W-:Y:S01]  /*8470*/  IMAD.MOV.U32 R155, RZ, RZ, R28 ;  /* 0x000000ffff9b7224 */ /* 0x000fe200078e001c */
[----:B------:R-:W-:Y:S01]  /*8480*/  IABS R8, R8 ;  /* 0x0000000800087213 */ /* 0x000fe20000000000 */
[----:B------:R-:W2:Y:S01]  /*8490*/  LDSM.16.M88.4 R28, [R182] ;  /* 0x00000000b61c783b */ /* 0x000ea20000000200 */
[----:B------:R-:W-:Y:S01]  /*84a0*/  I2F R153, R153 ;  /* 0x0000009900997306 */ /* 0x000fe20000201400 */
[----:B------:R-:W-:-:S02]  /*84b0*/  ISETP.GE.AND P6, PT, R2, R213, PT ;  /* 0x000000d50200720c */ /* 0x000fc40003fc6270 */
[----:B------:R-:W-:Y:S01]  /*84c0*/  IMAD.MOV.U32 R165, RZ, RZ, R8 ;  /* 0x000000ffffa57224 */ /* 0x000fe200078e0008 */
[----:B------:R-:W-:Y:S01]  /*84d0*/  IABS R8, R9 ;  /* 0x0000000900087213 */ /* 0x000fe20000000000 */
[C---:B------:R-:W-:Y:S01]  /*84e0*/  IMAD.IADD R9, R215.reuse, 0x1, -R164 ;  /* 0x00000001d7097824 */ /* 0x040fe200078e0aa4 */
[C---:B----4-:R-:W-:Y:S01]  /*84f0*/  HMMA.16816.F32 R24, R140.reuse, R4, R24 ;  /* 0x000000048c18723c */ /* 0x050fe20000001818 */
[C---:B------:R-:W-:Y:S01]  /*8500*/  ISETP.GE.AND P1, PT, R2.reuse, R210, PT ;  /* 0x000000d20200720c */ /* 0x040fe20003f26270 */
[----:B------:R-:W-:Y:S01]  /*8510*/  I2F R146, R146 ;  /* 0x0000009200927306 */ /* 0x000fe20000201400 */
[----:B------:R-:W-:Y:S01]  /*8520*/  IMAD.MOV.U32 R166, RZ, RZ, R8 ;  /* 0x000000ffffa67224 */ /* 0x000fe200078e0008 */
[----:B------:R-:W-:Y:S02]  /*8530*/  IABS R8, R9 ;  /* 0x0000000900087213 */ /* 0x000fe40000000000 */
[----:B------:R-:W-:Y:S01]  /*8540*/  ISETP.LT.OR P6, PT, R2, R214, P6 ;  /* 0x000000d60200720c */ /* 0x000fe200037c1670 */
[----:B------:R-:W-:Y:S01]  /*8550*/  IMAD.IADD R4, R215, 0x1, -R168 ;  /* 0x00000001d7047824 */ /* 0x000fe200078e0aa8 */
[----:B------:R-:W-:Y:S01]  /*8560*/  HMMA.16816.F32 R20, R140, R6, R20 ;  /* 0x000000068c14723c */ /* 0x000fe20000001814 */
[----:B------:R-:W-:Y:S01]  /*8570*/  IMAD.MOV.U32 R167, RZ, RZ, R8 ;  /* 0x000000ffffa77224 */ /* 0x000fe200078e0008 */
[----:B------:R-:W-:Y:S01]  /*8580*/  I2F R166, R166 ;  /* 0x000000a600a67306 */ /* 0x000fe20000201400 */
[----:B------:R-:W3:Y:S01]  /*8590*/  LDSM.16.M88.4 R8, [R181] ;  /* 0x00000000b508783b */ /* 0x000ee20000000200 */
[----:B------:R-:W-:-:S02]  /*85a0*/  IABS R4, R4 ;  /* 0x0000000400047213 */ /* 0x000fc40000000000 */
[----:B------:R-:W-:Y:S02]  /*85b0*/  ISETP.LT.OR P1, PT, R2, R211, P1 ;  /* 0x000000d30200720c */ /* 0x000fe40000f21670 */
[C---:B-1----:R-:W-:Y:S01]  /*85c0*/  HMMA.16816.F32 R172, R136.reuse, R32, R172 ;  /* 0x0000002088ac723c */ /* 0x042fe200000018ac */
[----:B------:R-:W-:Y:S01]  /*85d0*/  IMAD.MOV.U32 R171, RZ, RZ, R4 ;  /* 0x000000ffffab7224 */ /* 0x000fe200078e0004 */
[----:B------:R-:W-:Y:S01]  /*85e0*/  I2F R165, R165 ;  /* 0x000000a500a57306 */ /* 0x000fe20000201400 */
[----:B------:R-:W1:Y:S01]  /*85f0*/  LDSM.16.M88.4 R4, [R180] ;  /* 0x00000000b404783b */ /* 0x000e620000000200 */
[----:B------:R-:W-:Y:S02]  /*8600*/  IABS R220, R220 ;  /* 0x000000dc00dc7213 */ /* 0x000fe40000000000 */
[----:B------:R-:W-:Y:S01]  /*8610*/  IABS R232, R232 ;  /* 0x000000e800e87213 */ /* 0x000fe20000000000 */
[----:B------:R-:W-:Y:S01]  /*8620*/  IMAD.IADD R32, R212, 0x1, -R164 ;  /* 0x00000001d4207824 */ /* 0x000fe200078e0aa4 */
[----:B------:R-:W-:Y:S01]  /*8630*/  HMMA.16816.F32 R148, R136, R34, R148 ;  /* 0x000000228894723c */ /* 0x000fe20000001894 */
[----:B------:R-:W-:Y:S01]  /*8640*/  IMAD.IADD R33, R215, 0x1, -R170 ;  /* 0x00000001d7217824 */ /* 0x000fe200078e0aaa */
[----:B------:R-:W-:Y:S01]  /*8650*/  I2F R152, R152 ;  /* 0x0000009800987306 */ /* 0x000fe20000201400 */
[----:B------:R-:W-:-:S02]  /*8660*/  IABS R234, R234 ;  /* 0x000000ea00ea7213 */ /* 0x000fc40000000000 */
[----:B------:R-:W-:Y:S02]  /*8670*/  IABS R32, R32 ;  /* 0x0000002000207213 */ /* 0x000fe40000000000 */
[----:B------:R-:W-:Y:S01]  /*8680*/  IABS R221, R33 ;  /* 0x0000002100dd7213 */ /* 0x000fe20000000000 */
[----:B------:R-:W-:Y:S01]  /*8690*/  IMAD.IADD R136, R215, 0x1, -R225 ;  /* 0x00000001d7887824 */ /* 0x000fe200078e0ae1 */
[----:B--2---:R-:W-:Y:S01]  /*86a0*/  HMMA.16816.F32 R16, R140, R28, R16 ;  /* 0x0000001c8c10723c */ /* 0x004fe20000001810 */
[----:B------:R-:W-:Y:S01]  /*86b0*/  IMAD.MOV.U32 R169, RZ, RZ, R32 ;  /* 0x000000ffffa97224 */ /* 0x000fe200078e0020 */
[----:B------:R-:W-:Y:S01]  /*86c0*/  I2F R155, R155 ;  /* 0x0000009b009b7306 */ /* 0x000fe20000201400 */
[----:B------:R-:W-:Y:S01]  /*86d0*/  IMAD.IADD R32, R212, 0x1, -R168 ;  /* 0x00000001d4207824 */ /* 0x000fe200078e0aa8 */
[----:B------:R-:W-:-:S04]  /*86e0*/  IABS R136, R136 ;  /* 0x0000008800887213 */ /* 0x000fc80000000000 */
[----:B------:R-:W-:Y:S01]  /*86f0*/  IABS R32, R32 ;  /* 0x0000002000207213 */ /* 0x000fe20000000000 */
[----:B------:R-:W-:Y:S01]  /*8700*/  HMMA.16816.F32 R12, R140, R30, R12 ;  /* 0x0000001e8c0c723c */ /* 0x000fe2000000180c */
[----:B------:R-:W-:Y:S01]  /*8710*/  LDSM.16.M88.4 R28, [R195+0xa000] ;  /* 0x00a00000c31c783b */ /* 0x000fe20000000200 */
[----:B------:R-:W-:Y:S01]  /*8720*/  IMAD.MOV.U32 R226, RZ, RZ, R136 ;  /* 0x000000ffffe27224 */ /* 0x000fe200078e0088 */
[----:B------:R2:W-:Y:S01]  /*8730*/  I2F R222, R32 ;  /* 0x0000002000de7306 */ /* 0x0005e20000201400 */
[----:B------:R-:W-:-:S04]  /*8740*/  IMAD.IADD R136, R215, 0x1, -R224 ;  /* 0x00000001d7887824 */ /* 0x000fc800078e0ae0 */
[C---:B---3--:R-:W-:Y:S01]  /*8750*/  HMMA.16816.F32 R160, R140.reuse, R8, R160 ;  /* 0x000000088ca0723c */ /* 0x048fe200000018a0 */
[----:B------:R-:W-:Y:S02]  /*8760*/  IABS R136, R136 ;  /* 0x0000008800887213 */ /* 0x000fe40000000000 */
[----:B------:R-:W-:Y:S04]  /*8770*/  I2F R171, R171 ;  /* 0x000000ab00ab7306 */ /* 0x000fe80000201400 */
[----:B------:R-:W-:Y:S01]  /*8780*/  IMAD.IADD R8, R212, 0x1, -R225 ;  /* 0x00000001d4087824 */ /* 0x000fe200078e0ae1 */
[----:B------:R-:W-:Y:S01]  /*8790*/  HMMA.16816.F32 R156, R140, R10, R156 ;  /* 0x0000000a8c9c723c */ /* 0x000fe2000000189c */
[----:B--2---:R-:W2:Y:S02]  /*87a0*/  LDSM.16.M88.4 R32, [R198+0x4000] ;  /* 0x00400000c620783b */ /* 0x004ea40000000200 */
[----:B------:R3:W-:Y:S01]  /*87b0*/  I2F R229, R136 ;  /* 0x0000008800e57306 */ /* 0x0007e20000201400 */
[----:B------:R-:W-:-:S04]  /*87c0*/  IABS R8, R8 ;  /* 0x0000000800087213 */ /* 0x000fc80000000000 */
[C---:B-1----:R-:W-:Y:S01]  /*87d0*/  HMMA.16816.F32 R172, R140.reuse, R4, R172 ;  /* 0x000000048cac723c */ /* 0x042fe200000018ac */
[----:B------:R-:W-:Y:S02]  /*87e0*/  IMAD.MOV.U32 R227, RZ, RZ, R8 ;  /* 0x000000ffffe37224 */ /* 0x000fe400078e0008 */
[----:B------:R-:W1:Y:S01]  /*87f0*/  LDSM.16.M88.4 R8, [R195+0xa800] ;  /* 0x00a80000c308783b */ /* 0x000e620000000200 */
[----:B------:R-:W-:Y:S03]  /*8800*/  I2F R167, R167 ;  /* 0x000000a700a77306 */ /* 0x000fe60000201400 */
[C---:B------:R-:W-:Y:S01]  /*8810*/  IMAD.IADD R4, R212.reuse, 0x1, -R224 ;  /* 0x00000001d4047824 */ /* 0x040fe200078e0ae0 */
[----:B------:R-:W-:Y:S01]  /*8820*/  HMMA.16816.F32 R148, R140, R6, R148 ;  /* 0x000000068c94723c */ /* 0x000fe20000001894 */
[----:B------:R-:W-:Y:S01]  /*8830*/  LDSM.16.M88.4 R140, [R197+0x4000] ;  /* 0x00400000c58c783b */ /* 0x000fe20000000200 */
[----:B---3--:R-:W-:-:S02]  /*8840*/  IMAD.IADD R136, R212, 0x1, -R228 ;  /* 0x00000001d4887824 */ /* 0x008fc400078e0ae4 */
[----:B------:R-:W-:Y:S01]  /*8850*/  IABS R4, R4 ;  /* 0x0000000400047213 */ /* 0x000fe20000000000 */
[----:B------:R-:W-:Y:S02]  /*8860*/  I2F R169, R169 ;  /* 0x000000a900a97306 */ /* 0x000fe40000201400 */
[----:B------:R-:W-:Y:S02]  /*8870*/  IABS R235, R136 ;  /* 0x0000008800eb7213 */ /* 0x000fe40000000000 */
[----:B------:R-:W-:Y:S01]  /*8880*/  IMAD.MOV.U32 R231, RZ, RZ, R4 ;  /* 0x000000ffffe77224 */ /* 0x000fe200078e0004 */
[----:B------:R-:W-:Y:S03]  /*8890*/  LDSM.16.M88.4 R136, [R195+0xb800] ;  /* 0x00b80000c388783b */ /* 0x000fe60000000200 */
[----:B------:R-:W-:Y:S01]  /*88a0*/  I2F R226, R226 ;  /* 0x000000e200e27306 */ /* 0x000fe20000201400 */
[----:B------:R-:W3:Y:S07]  /*88b0*/  LDSM.16.M88.4 R4, [R195+0xb000] ;  /* 0x00b00000c304783b */ /* 0x000eee0000000200 */
[----:B------:R-:W-:Y:S01]  /*88c0*/  I2F R221, R221 ;  /* 0x000000dd00dd7306 */ /* 0x000fe20000201400 */
[C---:B--2---:R-:W-:Y:S07]  /*88d0*/  HMMA.16816.F32 R24, R32.reuse, R28, R24 ;  /* 0x0000001c2018723c */ /* 0x044fee0000001818 */
[----:B------:R-:W-:Y:S01]  /*88e0*/  I2F R220, R220 ;  /* 0x000000dc00dc7306 */ /* 0x000fe20000201400 */
[C---:B------:R-:W-:Y:S01]  /*88f0*/  HMMA.16816.F32 R20, R32.reuse, R30, R20 ;  /* 0x0000001e2014723c */ /* 0x040fe20000001814 */
[----:B------:R-:W2:Y:S06]  /*8900*/  LDSM.16.M88.4 R28, [R188+0x4000] ;  /* 0x00400000bc1c783b */ /* 0x000eac0000000200 */
[----:B------:R-:W-:Y:S01]  /*8910*/  I2F R232, R232 ;  /* 0x000000e800e87306 */ /* 0x000fe20000201400 */
[C---:B-1----:R-:W-:Y:S07]  /*8920*/  HMMA.16816.F32 R16, R32.reuse, R8, R16 ;  /* 0x000000082010723c */ /* 0x042fee0000001810 */
[----:B------:R1:W-:Y:S01]  /*8930*/  I2F R8, R236 ;  /* 0x000000ec00087306 */ /* 0x0003e20000201400 */
[--C-:B------:R-:W-:Y:S01]  /*8940*/  IMAD.IADD R9, R215, 0x1, -R233.reuse ;  /* 0x00000001d7097824 */ /* 0x100fe200078e0ae9 */
[C---:B------:R-:W-:Y:S06]  /*8950*/  HMMA.16816.F32 R12, R32.reuse, R10, R12 ;  /* 0x0000000a200c723c */ /* 0x040fec000000180c */
[----:B------:R-:W-:Y:S01]  /*8960*/  I2F R227, R227 ;  /* 0x000000e300e37306 */ /* 0x000fe20000201400 */
[----:B------:R-:W-:Y:S01]  /*8970*/  IABS R9, R9 ;  /* 0x0000000900097213 */ /* 0x000fe20000000000 */
[----:B------:R-:W-:Y:S01]  /*8980*/  IMAD.IADD R11, R212, 0x1, -R233 ;  /* 0x00000001d40b7824 */ /* 0x000fe200078e0ae9 */
[----:B---3--:R-:W-:Y:S03]  /*8990*/  HMMA.16816.F32 R160, R32, R4, R160 ;  /* 0x0000000420a0723c */ /* 0x008fe600000018a0 */
[----:B------:R-:W-:Y:S01]  /*89a0*/  IMAD.MOV.U32 R10, RZ, RZ, R9 ;  /* 0x000000ffff0a7224 */ /* 0x000fe200078e0009 */
[C---:B------:R-:W-:Y:S01]  /*89b0*/  IADD3 R9, R0.reuse, 0x31, RZ ;  /* 0x0000003100097810 */ /* 0x040fe20007ffe0ff */
[----:B------:R-:W-:Y:S01]  /*89c0*/  I2F R231, R231 ;  /* 0x000000e700e77306 */ /* 0x000fe20000201400 */
[----:B-1----:R-:W-:-:S02]  /*89d0*/  IADD3 R236, R0, 0x38, RZ ;  /* 0x0000003800ec7810 */ /* 0x002fc40007ffe0ff */
[----:B------:R-:W-:Y:S01]  /*89e0*/  IABS R11, R11 ;  /* 0x0000000b000b7213 */ /* 0x000fe20000000000 */
[--C-:B------:R-:W-:Y:S01]  /*89f0*/  IMAD.IADD R4, R215, 0x1, -R9.reuse ;  /* 0x00000001d7047824 */ /* 0x100fe200078e0a09 */
[----:B------:R-:W-:Y:S01]  /*8a00*/  HMMA.16816.F32 R172, R32, R136, R172 ;  /* 0x0000008820ac723c */ /* 0x000fe200000018ac */
[----:B------:R-:W-:Y:S02]  /*8a10*/  IMAD.IADD R5, R212, 0x1, -R9 ;  /* 0x00000001d4057824 */ /* 0x000fe400078e0a09 */
[----:B------:R-:W-:Y:S01]  /*8a20*/  I2F R10, R10 ;  /* 0x0000000a000a7306 */ /* 0x000fe20000201400 */
[----:B------:R-:W-:-:S03]  /*8a30*/  IABS R4, R4 ;  /* 0x0000000400047213 */ /* 0x000fc60000000000 */
[----:B------:R-:W-:Y:S01]  /*8a40*/  IMAD.IADD R137, R212, 0x1, -R236 ;  /* 0x00000001d4897824 */ /* 0x000fe200078e0aec */
[----:B------:R-:W-:Y:S01]  /*8a50*/  HMMA.16816.F32 R156, R32, R6, R156 ;  /* 0x00000006209c723c */ /* 0x000fe2000000189c */
[----:B------:R-:W-:Y:S01]  /*8a60*/  IMAD.MOV.U32 R237, RZ, RZ, R4 ;  /* 0x000000ffffed7224 */ /* 0x000fe200078e0004 */
[----:B------:R-:W-:Y:S01]  /*8a70*/  IABS R4, R5 ;  /* 0x0000000500047213 */ /* 0x000fe20000000000 */
[C---:B------:R-:W-:Y:S01]  /*8a80*/  IMAD.IADD R5, R215.reuse, 0x1, -R236 ;  /* 0x00000001d7057824 */ /* 0x040fe200078e0aec */
[----:B------:R-:W-:Y:S01]  /*8a90*/  I2F R235, R235 ;  /* 0x000000eb00eb7306 */ /* 0x000fe20000201400 */
[----:B------:R-:W-:Y:S02]  /*8aa0*/  IABS R137, R137 ;  /* 0x0000008900897213 */ /* 0x000fe40000000000 */
[----:B------:R-:W-:Y:S01]  /*8ab0*/  IMAD.MOV.U32 R136, RZ, RZ, R4 ;  /* 0x000000ffff887224 */ /* 0x000fe200078e0004 */
[----:B------:R-:W-:Y:S01]  /*8ac0*/  IABS R4, R5 ;  /* 0x0000000500047213 */ /* 0x000fe20000000000 */
[C---:B--2---:R-:W-:Y:S03]  /*8ad0*/  HMMA.16816.F32 R24, R140.reuse, R28, R24 ;  /* 0x0000001c8c18723c */ /* 0x044fe60000001818 */
[----:B------:R1:W-:Y:S04]  /*8ae0*/  I2F R29, R4 ;  /* 0x00000004001d7306 */ /* 0x0003e80000201400 */
[----:B------:R-:W-:Y:S01]  /*8af0*/  IADD3 R28, R0, 0x39, RZ ;  /* 0x00000039001c7810 */ /* 0x000fe20007ffe0ff */
[----:B------:R-:W-:Y:S03]  /*8b00*/  HMMA.16816.F32 R20, R140, R30, R20 ;  /* 0x0000001e8c14723c */ /* 0x000fe60000001814 */
[----:B------:R-:W-:Y:S04]  /*8b10*/  I2F R234, R234 ;  /* 0x000000ea00ea7306 */ /* 0x000fe80000201400 */
[--C-:B------:R-:W-:Y:S01]  /*8b20*/  IMAD.IADD R30, R215, 0x1, -R28.reuse ;  /* 0x00000001d71e7824 */ /* 0x100fe200078e0a1c */
[----:B------:R-:W-:Y:S01]  /*8b30*/  HMMA.16816.F32 R148, R32, R138, R148 ;  /* 0x0000008a2094723c */ /* 0x000fe20000001894 */
[----:B------:R-:W-:Y:S01]  /*8b40*/  IMAD.MOV.U32 R31, RZ, RZ, R137 ;  /* 0x000000ffff1f7224 */ /* 0x000fe200078e0089 */
[----:B-1----:R-:W1:Y:S02]  /*8b50*/  LDSM.16.M88.4 R4, [R188+0x4800] ;  /* 0x00480000bc04783b */ /* 0x002e640000000200 */
[----:B------:R-:W-:Y:S01]  /*8b60*/  IABS R137, R30 ;  /* 0x0000001e00897213 */ /* 0x000fe20000000000 */
[----:B------:R-:W-:Y:S01]  /*8b70*/  IMAD.IADD R30, R212, 0x1, -R28 ;  /* 0x00000001d41e7824 */ /* 0x000fe200078e0a1c */
[----:B------:R-:W-:Y:S02]  /*8b80*/  I2F R11, R11 ;  /* 0x0000000b000b7306 */ /* 0x000fe40000201400 */
[----:B------:R-:W-:-:S02]  /*8b90*/  FMUL.FTZ R238, R24, c[0x0][0x2ec] ;  /* 0x0000bb0018ee7a20 */ /* 0x000fc40000410000 */
[----:B------:R-:W-:Y:S01]  /*8ba0*/  FMUL.FTZ R26, R26, c[0x0][0x2ec] ;  /* 0x0000bb001a1a7a20 */ /* 0x000fe20000410000 */
[----:B------:R-:W-:Y:S01]  /*8bb0*/  IABS R30, R30 ;  /* 0x0000001e001e7213 */ /* 0x000fe20000000000 */
[----:B------:R-:W-:Y:S02]  /*8bc0*/  FMUL.FTZ R24, R25, c[0x0][0x2ec] ;  /* 0x0000bb0019187a20 */ /* 0x000fe40000410000 */
[----:B------:R-:W2:Y:S01]  /*8bd0*/  MUFU.TANH R239, R26 ;  /* 0x0000001a00ef7308 */ /* 0x000ea20000002400 */
[----:B------:R-:W-:Y:S02]  /*8be0*/  FMUL.FTZ R25, R27, c[0x0][0x2ec] ;  /* 0x0000bb001b197a20 */ /* 0x000fe40000410000 */
[----:B------:R-:W-:Y:S02]  /*8bf0*/  FMUL.FTZ R242, R22, c[0x0][0x2ec] ;  /* 0x0000bb0016f27a20 */ /* 0x000fe40000410000 */
[----:B------:R-:W-:Y:S02]  /*8c00*/  FMUL.FTZ R20, R20, c[0x0][0x2ec] ;  /* 0x0000bb0014147a20 */ /* 0x000fe40000410000 */
[----:B------:R-:W-:Y:S01]  /*8c10*/  FMUL.FTZ R21, R21, c[0x0][0x2ec] ;  /* 0x0000bb0015157a20 */ /* 0x000fe20000410000 */
[----:B------:R-:W-:Y:S01]  /*8c20*/  MUFU.TANH R238, R238 ;  /* 0x000000ee00ee7308 */ /* 0x000fe20000002400 */
[----:B------:R-:W-:-:S07]  /*8c30*/  FMUL.FTZ R22, R23, c[0x0][0x2ec] ;  /* 0x0000bb0017167a20 */ /* 0x000fce0000410000 */
[----:B------:R-:W-:Y:S01]  /*8c40*/  MUFU.TANH R242, R242 ;  /* 0x000000f200f27308 */ /* 0x000fe20000002400 */
[----:B--2---:R-:W-:-:S05]  /*8c50*/  FFMA.FTZ R0, R134, -UR21, R239 ;  /* 0x8000001586007c23 */ /* 0x004fca00080100ef */
[----:B------:R-:W-:Y:S02]  /*8c60*/  FSEL R0, R0, -INF , !P5 ;  /* 0xff80000000007808 */ /* 0x000fe40006800000 */
[----:B------:R-:W2:Y:S01]  /*8c70*/  MUFU.TANH R240, R20 ;  /* 0x0000001400f07308 */ /* 0x000ea20000002400 */
[C---:B------:R-:W-:Y:S01]  /*8c80*/  ISETP.GE.AND P5, PT, R145.reuse, R210, PT ;  /* 0x000000d29100720c */ /* 0x040fe20003fa6270 */
[----:B-1----:R-:W-:Y:S03]  /*8c90*/  HMMA.16816.F32 R16, R140, R4, R16 ;  /* 0x000000048c10723c */ /* 0x002fe60000001810 */
[----:B------:R-:W-:-:S03]  /*8ca0*/  ISETP.LT.OR P5, PT, R145, R211, P5 ;  /* 0x000000d39100720c */ /* 0x000fc60002fa1670 */
[----:B------:R-:W1:Y:S02]  /*8cb0*/  MUFU.TANH R24, R24 ;  /* 0x0000001800187308 */ /* 0x000e640000002400 */
[----:B------:R-:W-:Y:S01]  /*8cc0*/  HMMA.16816.F32 R12, R140, R6, R12 ;  /* 0x000000068c0c723c */ /* 0x000fe2000000180c */
[----:B------:R-:W3:Y:S05]  /*8cd0*/  LDSM.16.M88.4 R4, [R188+0x5000] ;  /* 0x00500000bc04783b */ /* 0x000eea0000000200 */
[----:B------:R-:W4:Y:S01]  /*8ce0*/  MUFU.TANH R25, R25 ;  /* 0x0000001900197308 */ /* 0x000f220000002400 */
[----:B--2---:R-:W-:-:S07]  /*8cf0*/  FFMA.FTZ R2, R153, -UR21, R240 ;  /* 0x8000001599027c23 */ /* 0x004fce00080100f0 */
[----:B------:R-:W2:Y:S01]  /*8d00*/  MUFU.TANH R21, R21 ;  /* 0x0000001500157308 */ /* 0x000ea20000002400 */
[----:B-1----:R-:W-:Y:S02]  /*8d10*/  FFMA.FTZ R24, R135, -UR21, R24 ;  /* 0x8000001587187c23 */ /* 0x002fe40008010018 */
[----:B------:R-:W-:Y:S02]  /*8d20*/  FMUL.FTZ R26, R16, c[0x0][0x2ec] ;  /* 0x0000bb00101a7a20 */ /* 0x000fe40000410000 */
[----:B------:R-:W-:-:S03]  /*8d30*/  FMUL.FTZ R16, R17, c[0x0][0x2ec] ;  /* 0x0000bb0011107a20 */ /* 0x000fc60000410000 */
[----:B------:R-:W1:Y:S01]  /*8d40*/  MUFU.TANH R22, R22 ;  /* 0x0000001600167308 */ /* 0x000e620000002400 */
[----:B------:R-:W-:Y:S02]  /*8d50*/  FMUL.FTZ R17, R18, c[0x0][0x2ec] ;  /* 0x0000bb0012117a20 */ /* 0x000fe40000410000 */
[----:B------:R-:W-:Y:S02]  /*8d60*/  FMUL.FTZ R18, R19, c[0x0][0x2ec] ;  /* 0x0000bb0013127a20 */ /* 0x000fe40000410000 */
[----:B------:R-:W-:Y:S02]  /*8d70*/  FMUL.FTZ R20, R12, c[0x0][0x2ec] ;  /* 0x0000bb000c147a20 */ /* 0x000fe40000410000 */
[----:B------:R-:W-:Y:S01]  /*8d80*/  FFMA.FTZ R12, R133, -UR21, R238 ;  /* 0x80000015850c7c23 */ /* 0x000fe200080100ee */
[----:B------:R-:W5:Y:S01]  /*8d90*/  MUFU.TANH R17, R17 ;  /* 0x0000001100117308 */ /* 0x000f620000002400 */
[----:B------:R-:W-:Y:S02]  /*8da0*/  FMUL.FTZ R13, R13, c[0x0][0x2ec] ;  /* 0x0000bb000d0d7a20 */ /* 0x000fe40000410000 */
[----:B------:R-:W-:Y:S01]  /*8db0*/  FMUL.FTZ R14, R14, c[0x0][0x2ec] ;  /* 0x0000bb000e0e7a20 */ /* 0x000fe20000410000 */
[----:B------:R-:W-:Y:S01]  /*8dc0*/  FSEL R12, R12, -INF , !P0 ;  /* 0xff8000000c0c7808 */ /* 0x000fe20004000000 */
[----:B------:R-:W-:Y:S01]  /*8dd0*/  FMUL.FTZ R23, R15, c[0x0][0x2ec] ;  /* 0x0000bb000f177a20 */ /* 0x000fe20000410000 */
[C---:B------:R-:W-:Y:S01]  /*8de0*/  ISETP.GE.AND P0, PT, R145.reuse, R213, PT ;  /* 0x000000d59100720c */ /* 0x040fe20003f06270 */
[----:B----4-:R-:W-:Y:S01]  /*8df0*/  FFMA.FTZ R15, R146, -UR21, R25 ;  /* 0x80000015920f7c23 */ /* 0x010fe20008010019 */
[----:B------:R-:W4:Y:S01]  /*8e00*/  MUFU.TANH R26, R26 ;  /* 0x0000001a001a7308 */ /* 0x000f220000002400 */
[----:B--2---:R-:W-:Y:S01]  /*8e10*/  FFMA.FTZ R21, R152, -UR21, R21 ;  /* 0x8000001598157c23 */ /* 0x004fe20008010015 */
[----:B------:R-:W-:Y:S01]  /*8e20*/  ISETP.LT.OR P0, PT, R145, R214, P0 ;  /* 0x000000d69100720c */ /* 0x000fe20000701670 */
[----:B-1----:R-:W-:Y:S01]  /*8e30*/  FFMA.FTZ R22, R155, -UR21, R22 ;  /* 0x800000159b167c23 */ /* 0x002fe20008010016 */
[----:B------:R-:W-:Y:S01]  /*8e40*/  FSEL R15, R15, -INF , !P1 ;  /* 0xff8000000f0f7808 */ /* 0x000fe20004800000 */
[----:B---3--:R-:W-:Y:S01]  /*8e50*/  HMMA.16816.F32 R160, R140, R4, R160 ;  /* 0x000000048ca0723c */ /* 0x008fe200000018a0 */
[----:B------:R-:W-:-:S02]  /*8e60*/  FSEL R2, R2, -INF , !P0 ;  /* 0xff80000002027808 */ /* 0x000fc40004000000 */
[----:B------:R1:W-:Y:S01]  /*8e70*/  MUFU.TANH R134, R13 ;  /* 0x0000000d00867308 */ /* 0x0003e20000002400 */
[----:B------:R-:W-:Y:S01]  /*8e80*/  ISETP.GE.AND P0, PT, R154, R213, PT ;  /* 0x000000d59a00720c */ /* 0x000fe20003f06270 */
[----:B-----5:R-:W-:Y:S01]  /*8e90*/  FFMA.FTZ R17, R166, -UR21, R17 ;  /* 0x80000015a6117c23 */ /* 0x020fe20008010011 */
[----:B------:R-:W-:Y:S02]  /*8ea0*/  ISETP.GE.AND P1, PT, R144, R210, PT ;  /* 0x000000d29000720c */ /* 0x000fe40003f26270 */
[----:B------:R-:W-:Y:S01]  /*8eb0*/  ISETP.LT.OR P0, PT, R154, R214, P0 ;  /* 0x000000d69a00720c */ /* 0x000fe20000701670 */
[----:B------:R-:W-:Y:S01]  /*8ec0*/  HMMA.16816.F32 R156, R140, R6, R156 ;  /* 0x000000068c9c723c */ /* 0x000fe2000000189c */
[----:B------:R-:W2:Y:S01]  /*8ed0*/  LDSM.16.M88.4 R4, [R188+0x5800] ;  /* 0x00580000bc04783b */ /* 0x000ea20000000200 */
[----:B------:R-:W3:Y:S01]  /*8ee0*/  MUFU.TANH R20, R20 ;  /* 0x0000001400147308 */ /* 0x000ee20000002400 */
[----:B----4-:R-:W-:Y:S01]  /*8ef0*/  FFMA.FTZ R26, R165, -UR21, R26 ;  /* 0x80000015a51a7c23 */ /* 0x010fe2000801001a */
[----:B------:R-:W-:Y:S01]  /*8f00*/  ISETP.LT.OR P1, PT, R144, R211, P1 ;  /* 0x000000d39000720c */ /* 0x000fe20000f21670 */
[----:B------:R-:W-:-:S04]  /*8f10*/  DEPBAR.LE SB0, 0x0 ;  /* 0x000080000000791a */ /* 0x000fc80000000000 */
[----:B------:R-:W-:Y:S01]  /*8f20*/  FSEL R26, R26, -INF , !P0 ;  /* 0xff8000001a1a7808 */ /* 0x000fe20004000000 */
[----:B-1----:R-:W-:Y:S01]  /*8f30*/  FFMA.FTZ R13, R147, -UR21, R242 ;  /* 0x80000015930d7c23 */ /* 0x002fe200080100f2 */
[----:B------:R-:W1:Y:S01]  /*8f40*/  MUFU.TANH R16, R16 ;  /* 0x0000001000107308 */ /* 0x000e620000002400 */
[----:B------:R-:W-:Y:S02]  /*8f50*/  ISETP.GE.AND P0, PT, R168, R213, PT ;  /* 0x000000d5a800720c */ /* 0x000fe40003f06270 */
[----:B------:R-:W-:Y:S02]  /*8f60*/  FSEL R33, R22, -INF , !P1 ;  /* 0xff80000016217808 */ /* 0x000fe40004800000 */
[----:B------:R-:W-:Y:S01]  /*8f70*/  FSEL R13, R13, -INF , !P5 ;  /* 0xff8000000d0d7808 */ /* 0x000fe20006800000 */
[----:B------:R-:W-:Y:S01]  /*8f80*/  FMUL.FTZ R133, R160, c[0x0][0x2ec] ;  /* 0x0000bb00a0857a20 */ /* 0x000fe20000410000 */
[----:B------:R-:W-:Y:S01]  /*8f90*/  ISETP.GE.AND P5, PT, R154, R210, PT ;  /* 0x000000d29a00720c */ /* 0x000fe20003fa6270 */
[----:B------:R4:W-:Y:S01]  /*8fa0*/  MUFU.TANH R19, R14 ;  /* 0x0000000e00137308 */ /* 0x0009e20000002400 */
[----:B------:R-:W-:Y:S01]  /*8fb0*/  FMUL.FTZ R138, R162, c[0x0][0x2ec] ;  /* 0x0000bb00a28a7a20 */ /* 0x000fe20000410000 */
[----:B------:R-:W-:Y:S01]  /*8fc0*/  ISETP.LT.OR P0, PT, R168, R214, P0 ;  /* 0x000000d6a800720c */ /* 0x000fe20000701670 */
[----:B---3--:R-:W-:Y:S01]  /*8fd0*/  FFMA.FTZ R20, R171, -UR21, R20 ;  /* 0x80000015ab147c23 */ /* 0x008fe20008010014 */
[----:B------:R-:W-:Y:S01]  /*8fe0*/  ISETP.LT.OR P5, PT, R154, R211, P5 ;  /* 0x000000d39a00720c */ /* 0x000fe20002fa1670 */
[----:B------:R-:W-:Y:S01]  /*8ff0*/  FMUL.FTZ R34, R163, c[0x0][0x2ec] ;  /* 0x0000bb00a3227a20 */ /* 0x000fe20000410000 */
[-C--:B------:R-:W-:Y:S01]  /*9000*/  ISETP.GE.AND P1, PT, R164, R210.reuse, PT ;  /* 0x000000d2a400720c */ /* 0x080fe20003f26270 */
[----:B------:R-:W-:Y:S01]  /*9010*/  FMUL.FTZ R161, R161, c[0x0][0x2ec] ;  /* 0x0000bb00a1a17a20 */ /* 0x000fe20000410000 */
[----:B------:R-:W3:Y:S01]  /*9020*/  MUFU.TANH R18, R18 ;  /* 0x0000001200127308 */ /* 0x000ee20000002400 */
[----:B------:R-:W-:Y:S01]  /*9030*/  FSEL R25, R17, -INF , !P5 ;  /* 0xff80000011197808 */ /* 0x000fe20006800000 */
[----:B------:R-:W-:Y:S01]  /*9040*/  FMUL.FTZ R17, R156, c[0x0][0x2ec] ;  /* 0x0000bb009c117a20 */ /* 0x000fe20000410000 */
[----:B------:R-:W-:Y:S01]  /*9050*/  FSEL R22, R20, -INF , !P0 ;  /* 0xff80000014167808 */ /* 0x000fe20004000000 */
[----:B-1----:R-:W-:Y:S01]  /*9060*/  FFMA.FTZ R16, R167, -UR21, R16 ;  /* 0x80000015a7107c23 */ /* 0x002fe20008010010 */
[----:B------:R-:W-:Y:S01]  /*9070*/  ISETP.GE.AND P0, PT, R225, R213, PT ;  /* 0x000000d5e100720c */ /* 0x000fe20003f06270 */
[----:B------:R-:W-:Y:S01]  /*9080*/  FMUL.FTZ R159, R159, c[0x0][0x2ec] ;  /* 0x0000bb009f9f7a20 */ /* 0x000fe20000410000 */
[----:B------:R-:W-:Y:S01]  /*9090*/  ISETP.LT.OR P1, PT, R164, R211, P1 ;  /* 0x000000d3a400720c */ /* 0x000fe20000f21670 */
[----:B------:R-:W1:Y:S01]  /*90a0*/  MUFU.TANH R133, R133 ;  /* 0x0000008500857308 */ /* 0x000e620000002400 */
[----:B----4-:R-:W-:Y:S01]  /*90b0*/  FSEL R14, R24, -INF , !P6 ;  /* 0xff800000180e7808 */ /* 0x010fe20007000000 */
[----:B------:R-:W-:Y:S01]  /*90c0*/  FMUL.FTZ R157, R157, c[0x0][0x2ec] ;  /* 0x0000bb009d9d7a20 */ /* 0x000fe20000410000 */
[----:B------:R-:W-:Y:S01]  /*90d0*/  ISETP.GE.AND P6, PT, R144, R213, PT ;  /* 0x000000d59000720c */ /* 0x000fe20003fc6270 */
[----:B------:R-:W-:Y:S01]  /*90e0*/  FFMA.FTZ R20, R221, -UR21, R134 ;  /* 0x80000015dd147c23 */ /* 0x000fe20008010086 */
[----:B------:R-:W-:Y:S01]  /*90f0*/  ISETP.GE.AND P5, PT, R168, R210, PT ;  /* 0x000000d2a800720c */ /* 0x000fe20003fa6270 */
[----:B--2---:R-:W-:Y:S01]  /*9100*/  HMMA.16816.F32 R172, R140, R4, R172 ;  /* 0x000000048cac723c */ /* 0x004fe200000018ac */
[-C--:B------:R-:W-:Y:S01]  /*9110*/  ISETP.LT.OR P6, PT, R144, R214.reuse, P6 ;  /* 0x000000d69000720c */ /* 0x080fe200037c1670 */
[----:B------:R-:W2:Y:S01]  /*9120*/  MUFU.TANH R23, R23 ;  /* 0x0000001700177308 */ /* 0x000ea20000002400 */
[----:B---3--:R-:W-:Y:S01]  /*9130*/  FFMA.FTZ R18, R169, -UR21, R18 ;  /* 0x80000015a9127c23 */ /* 0x008fe20008010012 */
[----:B------:R-:W-:-:S02]  /*9140*/  ISETP.LT.OR P0, PT, R225, R214, P0 ;  /* 0x000000d6e100720c */ /* 0x000fc40000701670 */
[----:B------:R-:W-:Y:S01]  /*9150*/  FSEL R32, R21, -INF , !P6 ;  /* 0xff80000015207808 */ /* 0x000fe20007000000 */
[----:B------:R-:W-:Y:S01]  /*9160*/  FFMA.FTZ R21, R222, -UR21, R19 ;  /* 0x80000015de157c23 */ /* 0x000fe20008010013 */
[----:B------:R-:W-:Y:S01]  /*9170*/  HMMA.16816.F32 R4, R140, R6, R148 ;  /* 0x000000068c04723c */ /* 0x000fe20000001894 */
[----:B------:R-:W-:Y:S01]  /*9180*/  ISETP.GE.AND P6, PT, R164, R213, PT ;  /* 0x000000d5a400720c */ /* 0x000fe20003fc6270 */
[----:B------:R-:W3:Y:S01]  /*9190*/  MUFU.TANH R17, R17 ;  /* 0x0000001100117308 */ /* 0x000ee20000002400 */
[----:B-1----:R-:W-:Y:S01]  /*91a0*/  FFMA.FTZ R133, R226, -UR21, R133 ;  /* 0x80000015e2857c23 */ /* 0x002fe20008010085 */
[----:B------:R-:W-:Y:S02]  /*91b0*/  FSEL R27, R18, -INF , !P1 ;  /* 0xff800000121b7808 */ /* 0x000fe40004800000 */
[----:B------:R-:W-:Y:S02]  /*91c0*/  ISETP.LT.OR P6, PT, R164, R214, P6 ;  /* 0x000000d6a400720c */ /* 0x000fe400037c1670 */
[----:B------:R-:W-:-:S02]  /*91d0*/  ISETP.LT.OR P5, PT, R168, R211, P5 ;  /* 0x000000d3a800720c */ /* 0x000fc40002fa1670 */
[----:B------:R-:W1:Y:S01]  /*91e0*/  MUFU.TANH R138, R138 ;  /* 0x0000008a008a7308 */ /* 0x000e620000002400 */
[----:B------:R-:W-:Y:S01]  /*91f0*/  FSEL R24, R16, -INF , !P6 ;  /* 0xff80000010187808 */ /* 0x000fe20007000000 */
[----:B------:R-:W-:Y:S01]  /*9200*/  FMUL.FTZ R16, R158, c[0x0][0x2ec] ;  /* 0x0000bb009e107a20 */ /* 0x000fe20000410000 */
[-C--:B------:R-:W-:Y:S01]  /*9210*/  ISETP.GE.AND P6, PT, R170, R213.reuse, PT ;  /* 0x000000d5aa00720c */ /* 0x080fe20003fc6270 */
[----:B--2---:R-:W-:Y:S01]  /*9220*/  FFMA.FTZ R23, R220, -UR21, R23 ;  /* 0x80000015dc177c23 */ /* 0x004fe20008010017 */
[----:B------:R-:W-:Y:S01]  /*9230*/  ISETP.GE.AND P1, PT, R170, R210, PT ;  /* 0x000000d2aa00720c */ /* 0x000fe20003f26270 */
[----:B------:R-:W-:Y:S01]  /*9240*/  FMUL.FTZ R35, R172, c[0x0][0x2ec] ;  /* 0x0000bb00ac237a20 */ /* 0x000fe20000410000 */
[----:B------:R-:W-:Y:S01]  /*9250*/  FSEL R168, R133, -INF , !P0 ;  /* 0xff80000085a87808 */ /* 0x000fe20004000000 */
[----:B------:R-:W2:Y:S01]  /*9260*/  MUFU.TANH R144, R161 ;  /* 0x000000a100907308 */ /* 0x000ea20000002400 */
[----:B------:R-:W-:Y:S01]  /*9270*/  ISETP.GE.AND P0, PT, R228, R213, PT ;  /* 0x000000d5e400720c */ /* 0x000fe20003f06270 */
[----:B---3--:R-:W-:Y:S01]  /*9280*/  FFMA.FTZ R17, R232, -UR21, R17 ;  /* 0x80000015e8117c23 */ /* 0x008fe20008010011 */
[----:B------:R-:W-:Y:S01]  /*9290*/  FSEL R21, R21, -INF , !P5 ;  /* 0xff80000015157808 */ /* 0x000fe20006800000 */
[----:B------:R-:W-:Y:S01]  /*92a0*/  FMUL.FTZ R18, R173, c[0x0][0x2ec] ;  /* 0x0000bb00ad127a20 */ /* 0x000fe20000410000 */
[----:B------:R-:W-:Y:S01]  /*92b0*/  ISETP.LT.OR P6, PT, R170, R214, P6 ;  /* 0x000000d6aa00720c */ /* 0x000fe200037c1670 */
[----:B------:R-:W-:Y:S01]  /*92c0*/  FMUL.FTZ R4, R4, c[0x0][0x2ec] ;  /* 0x0000bb0004047a20 */ /* 0x000fe20000410000 */
[-C--:B------:R-:W-:Y:S01]  /*92d0*/  ISETP.LT.OR P1, PT, R170, R211.reuse, P1 ;  /* 0x000000d3aa00720c */ /* 0x080fe20000f21670 */
[----:B------:R-:W3:Y:S01]  /*92e0*/  MUFU.TANH R34, R34 ;  /* 0x0000002200227308 */ /* 0x000ee20000002400 */
[----:B------:R-:W-:Y:S01]  /*92f0*/  ISETP.GE.AND P5, PT, R225, R210, PT ;  /* 0x000000d2e100720c */ /* 0x000fe20003fa6270 */
[----:B-1----:R-:W-:Y:S01]  /*9300*/  FFMA.FTZ R138, R227, -UR21, R138 ;  /* 0x80000015e38a7c23 */ /* 0x002fe2000801008a */
[----:B------:R-:W-:Y:S01]  /*9310*/  ISETP.LT.OR P0, PT, R228, R214, P0 ;  /* 0x000000d6e400720c */ /* 0x000fe20000701670 */
[----:B------:R-:W-:Y:S01]  /*9320*/  FMUL.FTZ R174, R174, c[0x0][0x2ec] ;  /* 0x0000bb00aeae7a20 */ /* 0x000fe20000410000 */
[----:B------:R-:W-:Y:S01]  /*9330*/  FSEL R20, R20, -INF , !P6 ;  /* 0xff80000014147808 */ /* 0x000fe20007000000 */
[----:B------:R-:W-:Y:S01]  /*9340*/  FMUL.FTZ R175, R175, c[0x0][0x2ec] ;  /* 0x0000bb00afaf7a20 */ /* 0x000fe20000410000 */
[----:B------:R-:W-:Y:S01]  /*9350*/  FSEL R23, R23, -INF , !P1 ;  /* 0xff80000017177808 */ /* 0x000fe20004800000 */
[----:B------:R-:W1:Y:S01]  /*9360*/  MUFU.TANH R35, R35 ;  /* 0x0000002300237308 */ /* 0x000e620000002400 */
[----:B------:R-:W-:Y:S01]  /*9370*/  ISETP.LT.OR P5, PT, R225, R211, P5 ;  /* 0x000000d3e100720c */ /* 0x000fe20002fa1670 */
[----:B--2---:R-:W-:Y:S01]  /*9380*/  FFMA.FTZ R144, R229, -UR21, R144 ;  /* 0x80000015e5907c23 */ /* 0x004fe20008010090 */
[-C--:B------:R-:W-:Y:S01]  /*9390*/  ISETP.GE.AND P6, PT, R224, R213.reuse, PT ;  /* 0x000000d5e000720c */ /* 0x080fe20003fc6270 */
[----:B------:R-:W-:Y:S01]  /*93a0*/  FMUL.FTZ R6, R6, c[0x0][0x2ec] ;  /* 0x0000bb0006067a20 */ /* 0x000fe20000410000 */
        /* <DEDUP_REMOVED lines=8> */
[----:B------:R-:W-:-:S02]  /*9430*/  ISETP.LT.OR P6, PT, R224, R214, P6 ;  /* 0x000000d6e000720c */ /* 0x000fc400037c1670 */
[-C--:B------:R-:W-:Y:S01]  /*9440*/  ISETP.LT.OR P1, PT, R224, R211.reuse, P1 ;  /* 0x000000d3e000720c */ /* 0x080fe20000f21670 */
[----:B------:R-:W3:Y:S01]  /*9450*/  MUFU.TANH R19, R157 ;  /* 0x0000009d00137308 */ /* 0x000ee20000002400 */
[----:B------:R-:W-:Y:S01]  /*9460*/  ISETP.GE.AND P5, PT, R228, R210, PT ;  /* 0x000000d2e400720c */ /* 0x000fe20003fa6270 */
[----:B-1----:R-:W-:Y:S01]  /*9470*/  FFMA.FTZ R10, R10, -UR21, R35 ;  /* 0x800000150a0a7c23 */ /* 0x002fe20008010023 */
[----:B------:R-:W-:Y:S02]  /*9480*/  ISETP.LT.OR P0, PT, R233, R214, P0 ;  /* 0x000000d6e900720c */ /* 0x000fe40000701670 */
[----:B------:R-:W-:Y:S02]  /*9490*/  FSEL R170, R144, -INF , !P6 ;  /* 0xff80000090aa7808 */ /* 0x000fe40007000000 */
[----:B------:R-:W-:Y:S01]  /*94a0*/  FSEL R167, R34, -INF , !P1 ;  /* 0xff80000022a77808 */ /* 0x000fe20004800000 */
[----:B------:R-:W1:Y:S01]  /*94b0*/  MUFU.TANH R159, R159 ;  /* 0x0000009f009f7308 */ /* 0x000e620000002400 */
[----:B--2---:R-:W-:Y:S01]  /*94c0*/  FFMA.FTZ R16, R235, -UR21, R16 ;  /* 0x80000015eb107c23 */ /* 0x004fe20008010010 */
[----:B------:R-:W-:-:S02]  /*94d0*/  ISETP.LT.OR P5, PT, R228, R211, P5 ;  /* 0x000000d3e400720c */ /* 0x000fc40002fa1670 */
[CC--:B------:R-:W-:Y:S02]  /*94e0*/  ISETP.GE.AND P6, PT, R230.reuse, R213.reuse, PT ;  /* 0x000000d5e600720c */ /* 0x0c0fe40003fc6270 */
[----:B------:R-:W-:Y:S02]  /*94f0*/  ISETP.GE.AND P1, PT, R230, R210, PT ;  /* 0x000000d2e600720c */ /* 0x000fe40003f26270 */
[----:B------:R-:W2:Y:S01]  /*9500*/  MUFU.TANH R4, R4 ;  /* 0x0000000400047308 */ /* 0x000ea20000002400 */
[----:B------:R-:W-:Y:S01]  /*9510*/  FSEL R154, R10, -INF , !P0 ;  /* 0xff8000000a9a7808 */ /* 0x000fe20004000000 */
[----:B---3--:R-:W-:Y:S01]  /*9520*/  FFMA.FTZ R19, R234, -UR21, R19 ;  /* 0x80000015ea137c23 */ /* 0x008fe20008010013 */
[----:B------:R-:W-:Y:S02]  /*9530*/  ISETP.GE.AND P0, PT, R236, R213, PT ;  /* 0x000000d5ec00720c */ /* 0x000fe40003f06270 */
[----:B------:R-:W-:Y:S02]  /*9540*/  FSEL R165, R16, -INF , !P5 ;  /* 0xff80000010a57808 */ /* 0x000fe40006800000 */
[----:B------:R-:W-:Y:S01]  /*9550*/  ISETP.LT.OR P6, PT, R230, R214, P6 ;  /* 0x000000d6e600720c */ /* 0x000fe200037c1670 */
[----:B------:R-:W-:Y:S01]  /*9560*/  I2F R237, R237 ;  /* 0x000000ed00ed7306 */ /* 0x000fe20000201400 */
[----:B-1----:R-:W-:Y:S01]  /*9570*/  FFMA.FTZ R8, R8, -UR21, R159 ;  /* 0x8000001508087c23 */ /* 0x002fe2000801009f */
[----:B------:R-:W-:-:S02]  /*9580*/  ISETP.LT.OR P1, PT, R230, R211, P1 ;  /* 0x000000d3e600720c */ /* 0x000fc40000f21670 */
[----:B------:R-:W-:Y:S02]  /*9590*/  ISETP.LT.OR P0, PT, R236, R214, P0 ;  /* 0x000000d6ec00720c */ /* 0x000fe40000701670 */
[----:B------:R-:W-:Y:S02]  /*95a0*/  FSEL R164, R19, -INF , !P6 ;  /* 0xff80000013a47808 */ /* 0x000fe40007000000 */
[----:B------:R-:W-:Y:S01]  /*95b0*/  I2F R136, R136 ;  /* 0x0000008800887306 */ /* 0x000fe20000201400 */
[----:B--2---:R-:W-:Y:S01]  /*95c0*/  FFMA.FTZ R4, R29, -UR21, R4 ;  /* 0x800000151d047c23 */ /* 0x004fe20008010004 */
[----:B------:R-:W-:Y:S02]  /*95d0*/  FSEL R163, R8, -INF , !P1 ;  /* 0xff80000008a37808 */ /* 0x000fe40004800000 */
[----:B------:R-:W-:Y:S02]  /*95e0*/  ISETP.GE.AND P5, PT, R233, R210, PT ;  /* 0x000000d2e900720c */ /* 0x000fe40003fa6270 */
[----:B------:R-:W-:-:S02]  /*95f0*/  ISETP.GE.AND P6, PT, R9, R213, PT ;  /* 0x000000d50900720c */ /* 0x000fc40003fc6270 */
[----:B------:R-:W1:Y:S01]  /*9600*/  MUFU.TANH R18, R18 ;  /* 0x0000001200127308 */ /* 0x000e620000002400 */
[----:B------:R-:W-:Y:S02]  /*9610*/  ISETP.GE.AND P1, PT, R9, R210, PT ;  /* 0x000000d20900720c */ /* 0x000fe40003f26270 */
[----:B------:R-:W-:Y:S02]  /*9620*/  FSEL R138, R4, -INF , !P0 ;  /* 0xff800000048a7808 */ /* 0x000fe40004000000 */
[----:B------:R-:W-:Y:S02]  /*9630*/  PLOP3.LUT P0, PT, PT, PT, UP0, 0x80, 0x0 ;  /* 0x000000000000781c */ /* 0x000fe40003f0f008 */
[-C--:B------:R-:W-:Y:S01]  /*9640*/  ISETP.LT.OR P5, PT, R233, R211.reuse, P5 ;  /* 0x000000d3e900720c */ /* 0x080fe20002fa1670 */
[----:B------:R-:W2:Y:S01]  /*9650*/  MUFU.TANH R174, R174 ;  /* 0x000000ae00ae7308 */ /* 0x000ea20000002400 */
[C---:B------:R-:W-:Y:S02]  /*9660*/  ISETP.LT.OR P6, PT, R9.reuse, R214, P6 ;  /* 0x000000d60900720c */ /* 0x040fe400037c1670 */
[----:B------:R-:W-:-:S05]  /*9670*/  ISETP.LT.OR P1, PT, R9, R211, P1 ;  /* 0x000000d30900720c */ /* 0x000fca0000f21670 */
[----:B------:R-:W3:Y:S01]  /*9680*/  MUFU.TANH R175, R175 ;  /* 0x000000af00af7308 */ /* 0x000ee20000002400 */
[----:B-1----:R-:W-:-:S05]  /*9690*/  FFMA.FTZ R18, R237, -UR21, R18 ;  /* 0x80000015ed127c23 */ /* 0x002fca0008010012 */
[----:B------:R-:W-:Y:S02]  /*96a0*/  FSEL R152, R18, -INF , !P6 ;  /* 0xff80000012987808 */ /* 0x000fe40007000000 */
[----:B------:R-:W-:Y:S01]  /*96b0*/  I2F R31, R31 ;  /* 0x0000001f001f7306 */ /* 0x000fe20000201400 */
[----:B--2---:R-:W-:Y:S01]  /*96c0*/  FFMA.FTZ R11, R11, -UR21, R174 ;  /* 0x800000150b0b7c23 */ /* 0x004fe200080100ae */
        /* <DEDUP_REMOVED lines=79> */
[----:B------:R-:W-:Y:S02]  /*9bc0*/  @!P4 LEA R28, P5, R4, c[0x0][0x168], 0x1 ;  /* 0x00005a00041cca11 */ /* 0x000fe400078a08ff */
        /* <DEDUP_REMOVED lines=46> */
.L_x_1260:
[----:B------:R-:W-:Y:S05]  /*9eb0*/  BSYNC B0 ;  /* 0x0000000000007941 */ /* 0x000fea0003800000 */
.L_x_1259:
[----:B------:R-:W0:Y:S02]  /*9ec0*/  LDGDEPBAR ;  /* 0x00000000000079af */ /* 0x000e240000000000 */
.L_x_1258:
        /* <DEDUP_REMOVED lines=33> */
[----:B--2---:R-:W-:Y:S02]  /*a0e0*/  FMNMX.FTZ R6, R136, R5, !PT ;  /* 0x0000000588067209 */ /* 0x004fe40007810000 */
        /* <DEDUP_REMOVED lines=16> */
[--C-:B------:R-:W-:Y:S01]  /*a1f0*/  FFMA.FTZ R142, R2, c[0x0][0x23c], -R153.reuse ;  /* 0x00008f00028e7a23 */ /* 0x100fe20000010899 */
[----:B------:R-:W-:Y:S01]  /*a200*/  FSEL R6, R145, RZ, P0 ;  /* 0x000000ff91067208 */ /* 0x000fe20000000000 */
[----:B------:R-:W-:-:S02]  /*a210*/  FFMA.FTZ R144, R12, c[0x0][0x23c], -R153 ;  /* 0x00008f000c907a23 */ /* 0x000fc40000010899 */
[--C-:B------:R-:W-:Y:S02]  /*a220*/  FFMA.FTZ R140, R0, c[0x0][0x23c], -R150.reuse ;  /* 0x00008f00008c7a23 */ /* 0x100fe40000010896 */
[----:B------:R-:W-:Y:S01]  /*a230*/  FFMA.FTZ R143, R14, c[0x0][0x23c], -R153 ;  /* 0x00008f000e8f7a23 */ /* 0x000fe20000010899 */
[----:B------:R-:W-:Y:S01]  /*a240*/  MUFU.EX2 R142, R142 ;  /* 0x0000008e008e7308 */ /* 0x000fe20000000800 */
[--C-:B------:R-:W-:Y:S02]  /*a250*/  FFMA.FTZ R2, R15, c[0x0][0x23c], -R150.reuse ;  /* 0x00008f000f027a23 */ /* 0x100fe40000010896 */
[----:B------:R-:W-:Y:S02]  /*a260*/  FFMA.FTZ R0, R13, c[0x0][0x23c], -R150 ;  /* 0x00008f000d007a23 */ /* 0x000fe40000010896 */
[----:B------:R-:W1:Y:S01]  /*a270*/  LDSM.16.MT88.4 R12, [R194+0xc000] ;  /* 0x00c00000c20c783b */ /* 0x000e620000004200 */
[----:B------:R-:W-:Y:S02]  /*a280*/  FADD.FTZ R4, R132, -R5 ;  /* 0x8000000584047221 */ /* 0x000fe40000010000 */
[----:B------:R-:W-:Y:S01]  /*a290*/  FADD.FTZ R6, R3, -R6 ;  /* 0x8000000603067221 */ /* 0x000fe20000010000 */
[----:B------:R-:W-:Y:S01]  /*a2a0*/  MUFU.EX2 R144, R144 ;  /* 0x0000009000907308 */ /* 0x000fe20000000800 */
[----:B------:R-:W-:Y:S01]  /*a2b0*/  FFMA.FTZ R141, R32, c[0x0][0x23c], -R153 ;  /* 0x00008f00208d7a23 */ /* 0x000fe20000010899 */
[----:B------:R-:W-:Y:S01]  /*a2c0*/  LDSM.16.MT88.4 R132, [R194+0xc800] ;  /* 0x00c80000c284783b */ /* 0x000fe20000004200 */
[----:B------:R-:W-:-:S02]  /*a2d0*/  FFMA.FTZ R147, R33, c[0x0][0x23c], -R150 ;  /* 0x00008f0021937a23 */ /* 0x000fc40000010896 */
[----:B------:R-:W-:Y:S01]  /*a2e0*/  FMUL.FTZ R148, R4, c[0x0][0x23c] ;  /* 0x00008f0004947a20 */ /* 0x000fe20000410000 */
[----:B------:R-:W-:Y:S01]  /*a2f0*/  LDSM.16.MT88.4 R32, [R193+0xc800] ;  /* 0x00c80000c120783b */ /* 0x000fe20000004200 */
[----:B------:R-:W-:Y:S01]  /*a300*/  FMUL.FTZ R3, R6, c[0x0][0x23c] ;  /* 0x00008f0006037a20 */ /* 0x000fe20000410000 */
[----:B------:R-:W2:Y:S01]  /*a310*/  MUFU.EX2 R143, R143 ;  /* 0x0000008f008f7308 */ /* 0x000ea20000000800 */
[--C-:B------:R-:W-:Y:S02]  /*a320*/  FFMA.FTZ R155, R26, c[0x0][0x23c], -R153.reuse ;  /* 0x00008f001a9b7a23 */ /* 0x100fe40000010899 */
[--C-:B------:R-:W-:Y:S02]  /*a330*/  FFMA.FTZ R156, R24, c[0x0][0x23c], -R153.reuse ;  /* 0x00008f00189c7a23 */ /* 0x100fe40000010899 */
[--C-:B------:R-:W-:Y:S02]  /*a340*/  FFMA.FTZ R157, R22, c[0x0][0x23c], -R153.reuse ;  /* 0x00008f00169d7a23 */ /* 0x100fe40000010899 */
[----:B------:R-:W-:Y:S01]  /*a350*/  FFMA.FTZ R158, R20, c[0x0][0x23c], -R153 ;  /* 0x00008f00149e7a23 */ /* 0x000fe20000010899 */
[----:B------:R-:W3:Y:S01]  /*a360*/  MUFU.EX2 R141, R141 ;  /* 0x0000008d008d7308 */ /* 0x000ee20000000800 */
[----:B------:R-:W-:-:S02]  /*a370*/  FFMA.FTZ R159, R25, c[0x0][0x23c], -R150 ;  /* 0x00008f00199f7a23 */ /* 0x000fc40000010896 */
[--C-:B------:R-:W-:Y:S02]  /*a380*/  FFMA.FTZ R162, R27, c[0x0][0x23c], -R150.reuse ;  /* 0x00008f001ba27a23 */ /* 0x100fe40000010896 */
[--C-:B------:R-:W-:Y:S01]  /*a390*/  FFMA.FTZ R160, R21, c[0x0][0x23c], -R150.reuse ;  /* 0x00008f0015a07a23 */ /* 0x100fe20000010896 */
[----:B------:R-:W-:Y:S01]  /*a3a0*/  LDSM.16.MT88.4 R24, [R196+0xe800] ;  /* 0x00e80000c418783b */ /* 0x000fe20000004200 */
[----:B------:R-:W-:Y:S01]  /*a3b0*/  FFMA.FTZ R161, R23, c[0x0][0x23c], -R150 ;  /* 0x00008f0017a17a23 */ /* 0x000fe20000010896 */
[----:B------:R-:W-:Y:S01]  /*a3c0*/  MUFU.EX2 R140, R140 ;  /* 0x0000008c008c7308 */ /* 0x000fe20000000800 */
[----:B--2---:R-:W-:Y:S01]  /*a3d0*/  F2FP.PACK_AB R4, R143, R144 ;  /* 0x000000908f04723e */ /* 0x004fe200000000ff */
[----:B------:R-:W-:Y:S01]  /*a3e0*/  LDSM.16.MT88.4 R20, [R194+0xe800] ;  /* 0x00e80000c214783b */ /* 0x000fe20000004200 */
[--C-:B------:R-:W-:Y:S02]  /*a3f0*/  FFMA.FTZ R171, R170, c[0x0][0x23c], -R153.reuse ;  /* 0x00008f00aaab7a23 */ /* 0x100fe40000010899 */
[----:B------:R-:W-:-:S02]  /*a400*/  FFMA.FTZ R173, R164, c[0x0][0x23c], -R153 ;  /* 0x00008f00a4ad7a23 */ /* 0x000fc40000010899 */
[--C-:B------:R-:W-:Y:S01]  /*a410*/  FFMA.FTZ R168, R168, c[0x0][0x23c], -R153.reuse ;  /* 0x00008f00a8a87a23 */ /* 0x100fe20000010899 */
[----:B------:R-:W2:Y:S01]  /*a420*/  MUFU.EX2 R2, R2 ;  /* 0x0000000200027308 */ /* 0x000ea20000000800 */
[----:B---3--:R-:W-:Y:S01]  /*a430*/  F2FP.PACK_AB R6, R141, R142 ;  /* 0x0000008e8d06723e */ /* 0x008fe200000000ff */
[----:B------:R-:W-:Y:S02]  /*a440*/  FFMA.FTZ R166, R166, c[0x0][0x23c], -R153 ;  /* 0x00008f00a6a67a23 */ /* 0x000fe40000010899 */
[--C-:B------:R-:W-:Y:S02]  /*a450*/  FFMA.FTZ R164, R169, c[0x0][0x23c], -R150.reuse ;  /* 0x00008f00a9a47a23 */ /* 0x100fe40000010896 */
[--C-:B------:R-:W-:Y:S02]  /*a460*/  FFMA.FTZ R167, R167, c[0x0][0x23c], -R150.reuse ;  /* 0x00008f00a7a77a23 */ /* 0x100fe40000010896 */
[----:B------:R-:W-:Y:S01]  /*a470*/  MUFU.EX2 R0, R0 ;  /* 0x0000000000007308 */ /* 0x000fe20000000800 */
[----:B------:R-:W-:-:S02]  /*a480*/  FFMA.FTZ R165, R165, c[0x0][0x23c], -R150 ;  /* 0x00008f00a5a57a23 */ /* 0x000fc40000010896 */
[--C-:B------:R-:W-:Y:S02]  /*a490*/  FFMA.FTZ R170, R163, c[0x0][0x23c], -R150.reuse ;  /* 0x00008f00a3aa7a23 */ /* 0x100fe40000010896 */
[--C-:B------:R-:W-:Y:S02]  /*a4a0*/  FFMA.FTZ R163, R152, c[0x0][0x23c], -R153.reuse ;  /* 0x00008f0098a37a23 */ /* 0x100fe40000010899 */
[--C-:B------:R-:W-:Y:S01]  /*a4b0*/  FFMA.FTZ R154, R154, c[0x0][0x23c], -R153.reuse ;  /* 0x00008f009a9a7a23 */ /* 0x100fe20000010899 */
[----:B------:R-:W3:Y:S01]  /*a4c0*/  MUFU.EX2 R147, R147 ;  /* 0x0000009300937308 */ /* 0x000ee20000000800 */
[----:B--2---:R-:W-:Y:S01]  /*a4d0*/  F2FP.PACK_AB R5, R2, R140 ;  /* 0x0000008c0205723e */ /* 0x004fe200000000ff */
[----:B------:R-:W-:Y:S02]  /*a4e0*/  FFMA.FTZ R152, R138, c[0x0][0x23c], -R153 ;  /* 0x00008f008a987a23 */ /* 0x000fe40000010899 */
[--C-:B------:R-:W-:Y:S02]  /*a4f0*/  FFMA.FTZ R151, R151, c[0x0][0x23c], -R150.reuse ;  /* 0x00008f0097977a23 */ /* 0x100fe40000010896 */
[----:B------:R-:W-:-:S02]  /*a500*/  FFMA.FTZ R172, R139, c[0x0][0x23c], -R150 ;  /* 0x00008f008bac7a23 */ /* 0x000fc40000010896 */
[----:B------:R-:W2:Y:S01]  /*a510*/  MUFU.EX2 R148, R148 ;  /* 0x0000009400947308 */ /* 0x000ea20000000800 */
[--C-:B------:R-:W-:Y:S02]  /*a520*/  FFMA.FTZ R169, R137, c[0x0][0x23c], -R150.reuse ;  /* 0x00008f0089a97a23 */ /* 0x100fe40000010896 */
[----:B------:R-:W-:Y:S02]  /*a530*/  FFMA.FTZ R153, R136, c[0x0][0x23c], -R153 ;  /* 0x00008f0088997a23 */ /* 0x000fe40000010899 */
[----:B------:R-:W-:Y:S01]  /*a540*/  FFMA.FTZ R150, R149, c[0x0][0x23c], -R150 ;  /* 0x00008f0095967a23 */ /* 0x000fe20000010896 */
[----:B------:R-:W-:Y:S02]  /*a550*/  LDSM.16.MT88.4 R136, [R194+0xd800] ;  /* 0x00d80000c288783b */ /* 0x000fe40000004200 */
        /* <DEDUP_REMOVED lines=62> */
[----:B------:R-:W-:Y:S01]  /*a940*/  MUFU.EX2 R171, R171 ;  /* 0x000000ab00ab7308 */ /* 0x000fe20000000800 */
        /* <DEDUP_REMOVED lines=18> */
[----:B------:R-:W5:Y:S01]  /*aa70*/  MUFU.EX2 R164, R164 ;  /* 0x000000a400a47308 */ /* 0x000f620000000800 */
[-C--:B------:R-:W-:Y:S02]  /*aa80*/  FMUL.FTZ R63, R63, R3.reuse ;  /* 0x000000033f3f7220 */ /* 0x080fe40000410000 */
        /* <DEDUP_REMOVED lines=38> */
[-C--:B------:R-:W-:Y:S02]  /*acf0*/  FMUL.FTZ R87, R87, R3.reuse ;  /* 0x0000000357577220 */ /* 0x080fe40000410000 */
[-C--:B------:R-:W-:Y:S01]  /*ad00*/  FMUL.FTZ R88, R88, R148.reuse ;  /* 0x0000009458587220 */ /* 0x080fe20000410000 */
[----:B------:R-:W-:Y:S01]  /*ad10*/  HMMA.16816.F32 R72, R4, R10, R72 ;  /* 0x0000000a0448723c */ /* 0x000fe20000001848 */
[----:B------:R-:W2:Y:S01]  /*ad20*/  LDSM.16.MT88.4 R8, [R192+0x10000] ;  /* 0x01000000c008783b */ /* 0x000ea20000004200 */
        /* <DEDUP_REMOVED lines=53> */
[----:B------:R-:W-:-:S04]  /*b080*/  FADD.FTZ R161, R161, R160 ;  /* 0x000000a0a1a17221 */ /* 0x000fc80000010000 */
[----:B-----5:R-:W-:Y:S01]  /*b090*/  FADD.FTZ R0, R164, R161 ;  /* 0x000000a1a4007221 */ /* 0x020fe20000010000 */
[----:B------:R-:W-:Y:S01]  /*b0a0*/  HMMA.16816.F32 R124, R4, R14, R124 ;  /* 0x0000000e047c723c */ /* 0x000fe2000000187c */
[----:B------:R-:W1:Y:S02]  /*b0b0*/  LDSM.16.MT88.4 R12, [R196+0x10800] ;  /* 0x01080000c40c783b */ /* 0x000e640000004200 */
[----:B------:R-:W-:-:S05]  /*b0c0*/  FADD.FTZ R0, R167, R0 ;  /* 0x00000000a7007221 */ /* 0x000fca0000010000 */
        /* <DEDUP_REMOVED lines=39> */
[----:B------:R-:W-:Y:S01]  /*b340*/  FADD.FTZ R165, R165, R0 ;  /* 0x00000000a5a57221 */ /* 0x000fe20000010000 */
[----:B------:R-:W-:Y:S01]  /*b350*/  MOV R3, R145 ;  /* 0x0000009100037202 */ /* 0x000fe20000000f00 */
[----:B------:R-:W-:Y:S02]  /*b360*/  FADD.FTZ R166, R166, R171 ;  /* 0x000000aba6a67221 */ /* 0x000fe40000010000 */
[----:B------:R-:W-:Y:S02]  /*b370*/  FADD.FTZ R170, R170, R165 ;  /* 0x000000a5aaaa7221 */ /* 0x000fe40000010000 */
[----:B-1----:R-:W-:Y:S01]  /*b380*/  HMMA.16816.F32 R128, R4, R12, R128 ;  /* 0x0000000c0480723c */ /* 0x002fe20000001880 */
[----:B------:R-:W-:-:S07]  /*b390*/  FADD.FTZ R173, R173, R166 ;  /* 0x000000a6adad7221 */ /* 0x000fce0000010000 */
        /* <DEDUP_REMOVED lines=72> */
[C---:B------:R-:W-:Y:S08]  /*b820*/  HMMA.16816.F32 R96, R4.reuse, R14, R96 ;  /* 0x0000000e0460723c */ /* 0x040ff00000001860 */
[----:B------:R-:W-:Y:S07]  /*b830*/  HMMA.16816.F32 R112, R4, R132, R112 ;  /* 0x000000840470723c */ /* 0x000fee0000001870 */
[----:B------:R-:W-:-:S02]  /*b840*/  MOV R132, R146 ;  /* 0x0000009200847202 */ /* 0x000fc40000000f00 */
.L_x_1257:
        /* <DEDUP_REMOVED lines=10> */
[----:B------:R-:W-:Y:S01]  /*b8f0*/  MOV R220, R176 ;  /* 0x000000b000dc7202 */ /* 0x000fe20000000f00 */
[----:B------:R-:W-:Y:S05]  /*b900*/  BRA `(.L_x_1262) ;  /* 0x0000068000007947 */ /* 0x000fea0003800000 */
.L_x_1264:
        /* <DEDUP_REMOVED lines=104> */
.L_x_1262:
        /* <DEDUP_REMOVED lines=270> */
[----:B----4-:R-:W-:Y:S02]  /*d070*/  FMUL.FTZ R234, R13, c[0x0][0x2ec] ;  /* 0x0000bb000dea7a20 */ /* 0x010fe40000410000 */
[----:B------:R-:W-:Y:S01]  /*d080*/  FMUL.FTZ R230, R14, c[0x0][0x2ec] ;  /* 0x0000bb000ee67a20 */ /* 0x000fe20000410000 */
[C---:B-1----:R-:W-:Y:S02]  /*d090*/  HMMA.16816.F32 R28, R172.reuse, R132, R28 ;  /* 0x00000084ac1c723c */ /* 0x042fe4000000181c */
[----:B------:R-:W1:Y:S01]  /*d0a0*/  MUFU.TANH R3, R3 ;  /* 0x0000000300037308 */ /* 0x000e620000002400 */
[----:B------:R-:W-:Y:S02]  /*d0b0*/  FMUL.FTZ R231, R15, c[0x0][0x2ec] ;  /* 0x0000bb000fe77a20 */ /* 0x000fe40000410000 */
[----:B------:R-:W-:Y:S02]  /*d0c0*/  FMUL.FTZ R235, R16, c[0x0][0x2ec] ;  /* 0x0000bb0010eb7a20 */ /* 0x000fe40000410000 */
[----:B------:R-:W-:Y:S01]  /*d0d0*/  FMUL.FTZ R238, R17, c[0x0][0x2ec] ;  /* 0x0000bb0011ee7a20 */ /* 0x000fe20000410000 */
        /* <DEDUP_REMOVED lines=48> */
.L_x_1263:
[----:B------:R-:W-:Y:S01]  /*d3e0*/  IMAD.U32 R5, RZ, RZ, UR8 ;  /* 0x00000008ff057e24 */ /* 0x000fe2000f8e00ff */
[----:B-1----:R-:W-:Y:S01]  /*d3f0*/  LDSM.16.MT88.4 R28, [R193+0xc000] ;  /* 0x00c00000c11c783b */ /* 0x002fe20000004200 */
[----:B------:R-:W-:Y:S02]  /*d400*/  UISETP.GT.AND UP0, UPT, UR8, UR9, UPT ;  /* 0x000000090800728c */ /* 0x000fe4000bf04270 */
[----:B------:R-:W-:Y:S01]  /*d410*/  IMAD R6, R5, 0x40, R218 ;  /* 0x0000004005067824 */ /* 0x000fe200078e02da */
[----:B------:R-:W-:Y:S04]  /*d420*/  UMOV UR22, UR8 ;  /* 0x0000000800167c82 */ /* 0x000fe80008000000 */
[C---:B------:R-:W-:Y:S02]  /*d430*/  IADD3 R4, R215.reuse, -R6, RZ ;  /* 0x80000006d7047210 */ /* 0x040fe40007ffe0ff */
[----:B------:R-:W-:Y:S02]  /*d440*/  IADD3 R24, R6, 0x1, RZ ;  /* 0x0000000106187810 */ /* 0x000fe40007ffe0ff */
[----:B------:R-:W-:Y:S01]  /*d450*/  IABS R25, R4 ;  /* 0x0000000400197213 */ /* 0x000fe20000000000 */
[----:B------:R-:W-:Y:S01]  /*d460*/  IMAD.IADD R4, R212, 0x1, -R6 ;  /* 0x00000001d4047824 */ /* 0x000fe200078e0a06 */
[C---:B------:R-:W-:Y:S02]  /*d470*/  IADD3 R22, R6.reuse, 0x8, RZ ;  /* 0x0000000806167810 */ /* 0x040fe40007ffe0ff */
[C---:B------:R-:W-:Y:S02]  /*d480*/  IADD3 R13, R6.reuse, 0x9, RZ ;  /* 0x00000009060d7810 */ /* 0x040fe40007ffe0ff */
[----:B------:R-:W-:Y:S01]  /*d490*/  IABS R16, R4 ;  /* 0x0000000400107213 */ /* 0x000fe20000000000 */
[C---:B------:R-:W-:Y:S01]  /*d4a0*/  IMAD.IADD R4, R215.reuse, 0x1, -R24 ;  /* 0x00000001d7047824 */ /* 0x040fe200078e0a18 */
[C---:B------:R-:W-:Y:S01]  /*d4b0*/  IADD3 R7, R6.reuse, 0x10, RZ ;  /* 0x0000001006077810 */ /* 0x040fe20007ffe0ff */
[----:B------:R-:W-:Y:S01]  /*d4c0*/  I2F R25, R25 ;  /* 0x0000001900197306 */ /* 0x000fe20000201400 */
[----:B------:R-:W-:Y:S02]  /*d4d0*/  IADD3 R12, R6, 0x11, RZ ;  /* 0x00000011060c7810 */ /* 0x000fe40007ffe0ff */
[----:B------:R-:W-:Y:S02]  /*d4e0*/  IABS R23, R4 ;  /* 0x0000000400177213 */ /* 0x000fe40000000000 */
[C---:B------:R-:W-:Y:S01]  /*d4f0*/  IADD3 R4, R215.reuse, -R22, RZ ;  /* 0x80000016d7047210 */ /* 0x040fe20007ffe0ff */
[--C-:B------:R-:W-:Y:S01]  /*d500*/  IMAD.IADD R26, R212, 0x1, -R12.reuse ;  /* 0x00000001d41a7824 */ /* 0x100fe200078e0a0c */
        /* <DEDUP_REMOVED lines=8> */
[----:B------:R-:W-:Y:S01]  /*d590*/  ISETP.GE.OR P1, PT, R6, R213, !P1 ;  /* 0x000000d50600720c */ /* 0x000fe20004f26670 */
[----:B------:R-:W-:Y:S01]  /*d5a0*/  I2F R23, R23 ;  /* 0x0000001700177306 */ /* 0x000fe20000201400 */
[----:B------:R-:W-:Y:S01]  /*d5b0*/  IABS R19, R4 ;  /* 0x0000000400137213 */ /* 0x000fe20000000000 */
[C---:B------:R-:W-:Y:S01]  /*d5c0*/  IMAD.IADD R4, R215.reuse, 0x1, -R12 ;  /* 0x00000001d7047824 */ /* 0x040fe200078e0a0c */
[C---:B------:R-:W-:Y:S02]  /*d5d0*/  ISETP.GE.AND P5, PT, R24.reuse, R214, PT ;  /* 0x000000d61800720c */ /* 0x040fe40003fa6270 */
[----:B------:R-:W-:Y:S02]  /*d5e0*/  ISETP.GE.AND P0, PT, R24, R211, PT ;  /* 0x000000d31800720c */ /* 0x000fe40003f06270 */
[----:B------:R-:W-:Y:S02]  /*d5f0*/  IABS R15, R4 ;  /* 0x00000004000f7213 */ /* 0x000fe40000000000 */
[C---:B------:R-:W-:Y:S01]  /*d600*/  IADD3 R4, R215.reuse, -R11, RZ ;  /* 0x8000000bd7047210 */ /* 0x040fe20007ffe0ff */
[----:B------:R-:W-:Y:S01]  /*d610*/  I2F R10, R10 ;  /* 0x0000000a000a7306 */ /* 0x000fe20000201400 */
[----:B------:R-:W-:Y:S02]  /*d620*/  ISETP.GE.AND P6, PT, R6, R211, PT ;  /* 0x000000d30600720c */ /* 0x000fe40003fc6270 */
[----:B------:R-:W-:Y:S01]  /*d630*/  IABS R8, R4 ;  /* 0x0000000400087213 */ /* 0x000fe20000000000 */
[----:B------:R-:W-:Y:S01]  /*d640*/  IMAD.IADD R4, R212, 0x1, -R24 ;  /* 0x00000001d4047824 */ /* 0x000fe200078e0a18 */
[C---:B------:R-:W-:Y:S02]  /*d650*/  ISETP.GE.OR P5, PT, R24.reuse, R213, !P5 ;  /* 0x000000d51800720c */ /* 0x040fe40006fa6670 */
[----:B------:R-:W-:Y:S02]  /*d660*/  ISETP.GE.OR P0, PT, R24, R210, !P0 ;  /* 0x000000d21800720c */ /* 0x000fe40004706670 */
        /* <DEDUP_REMOVED lines=8> */
[----:B------:R-:W-:Y:S04]  /*d6f0*/  IADD3 R4, R6, 0x20, RZ ;  /* 0x0000002006047810 */ /* 0x000fe80007ffe0ff */
[----:B------:R-:W-:Y:S03]  /*d700*/  IADD3 R14, R215, -R4, RZ ;  /* 0x80000004d70e7210 */ /* 0x000fe60007ffe0ff */
[----:B------:R-:W-:Y:S01]  /*d710*/  I2F R15, R15 ;  /* 0x0000000f000f7306 */ /* 0x000fe20000201400 */
[----:B------:R-:W-:Y:S09]  /*d720*/  IABS R14, R14 ;  /* 0x0000000e000e7213 */ /* 0x000ff20000000000 */
[----:B------:R-:W-:Y:S10]  /*d730*/  I2F R8, R8 ;  /* 0x0000000800087306 */ /* 0x000ff40000201400 */
[----:B------:R-:W-:Y:S10]  /*d740*/  I2F R18, R18 ;  /* 0x0000001200127306 */ /* 0x000ff40000201400 */
[----:B------:R-:W-:Y:S10]  /*d750*/  I2F R20, R20 ;  /* 0x0000001400147306 */ /* 0x000ff40000201400 */
[----:B------:R-:W1:Y:S02]  /*d760*/  I2F R5, R5 ;  /* 0x0000000500057306 */ /* 0x000e640000201400 */
[----:B-1----:R-:W-:Y:S02]  /*d770*/  FFMA.FTZ R238, R5, -UR21, R238 ;  /* 0x8000001505ee7c23 */ /* 0x002fe400080100ee */
[----:B------:R-:W-:Y:S02]  /*d780*/  FFMA.FTZ R225, R16, -UR21, R225 ;  /* 0x8000001510e17c23 */ /* 0x000fe400080100e1 */
[----:B------:R-:W-:Y:S02]  /*d790*/  IMAD.IADD R16, R212, 0x1, -R13 ;  /* 0x00000001d4107824 */ /* 0x000fe400078e0a0d */
[----:B------:R-:W-:Y:S01]  /*d7a0*/  FFMA.FTZ R224, R23, -UR21, R224 ;  /* 0x8000001517e07c23 */ /* 0x000fe200080100e0 */
[----:B------:R-:W-:Y:S01]  /*d7b0*/  FSEL R225, R225, -INF , !P6 ;  /* 0xff800000e1e17808 */ /* 0x000fe20007000000 */
[----:B------:R-:W1:Y:S01]  /*d7c0*/  I2F R23, R14 ;  /* 0x0000000e00177306 */ /* 0x000e620000201400 */
[----:B------:R-:W-:Y:S01]  /*d7d0*/  IABS R16, R16 ;  /* 0x0000001000107213 */ /* 0x000fe20000000000 */
[----:B------:R-:W-:Y:S01]  /*d7e0*/  FFMA.FTZ R222, R25, -UR21, R222 ;  /* 0x8000001519de7c23 */ /* 0x000fe200080100de */
[-C--:B------:R-:W-:Y:S01]  /*d7f0*/  ISETP.GE.AND P6, PT, R13, R214.reuse, PT ;  /* 0x000000d60d00720c */ /* 0x080fe20003fc6270 */
[----:B------:R-:W-:Y:S01]  /*d800*/  FFMA.FTZ R229, R10, -UR21, R229 ;  /* 0x800000150ae57c23 */ /* 0x000fe200080100e5 */
[----:B------:R-:W-:Y:S01]  /*d810*/  FSEL R224, R224, -INF , !P5 ;  /* 0xff800000e0e07808 */ /* 0x000fe20006800000 */
[----:B------:R-:W-:Y:S01]  /*d820*/  IMAD.IADD R10, R212, 0x1, -R7 ;  /* 0x00000001d40a7824 */ /* 0x000fe200078e0a07 */
[----:B------:R-:W-:Y:S01]  /*d830*/  FSEL R222, R222, -INF , !P1 ;  /* 0xff800000dede7808 */ /* 0x000fe20004800000 */
[----:B------:R-:W-:Y:S01]  /*d840*/  FFMA.FTZ R232, R19, -UR21, R232 ;  /* 0x8000001513e87c23 */ /* 0x000fe200080100e8 */
[C---:B------:R-:W-:Y:S01]  /*d850*/  ISETP.GE.AND P1, PT, R22.reuse, R214, PT ;  /* 0x000000d61600720c */ /* 0x040fe20003f26270 */
[----:B------:R-:W2:Y:S01]  /*d860*/  I2F R25, R16 ;  /* 0x0000001000197306 */ /* 0x000ea20000201400 */
[----:B------:R-:W-:Y:S01]  /*d870*/  IABS R10, R10 ;  /* 0x0000000a000a7213 */ /* 0x000fe20000000000 */
[----:B------:R-:W-:Y:S01]  /*d880*/  FFMA.FTZ R226, R21, -UR21, R226 ;  /* 0x8000001515e27c23 */ /* 0x000fe200080100e2 */
[----:B------:R-:W-:Y:S01]  /*d890*/  ISETP.GE.OR P1, PT, R22, R213, !P1 ;  /* 0x000000d51600720c */ /* 0x000fe20004f26670 */
[----:B------:R-:W-:Y:S01]  /*d8a0*/  FFMA.FTZ R234, R15, -UR21, R234 ;  /* 0x800000150fea7c23 */ /* 0x000fe200080100ea */
[----:B------:R-:W-:Y:S01]  /*d8b0*/  IADD3 R15, R6, 0x21, RZ ;  /* 0x00000021060f7810 */ /* 0x000fe20007ffe0ff */
[----:B------:R-:W-:Y:S01]  /*d8c0*/  FFMA.FTZ R235, R8, -UR21, R235 ;  /* 0x8000001508eb7c23 */ /* 0x000fe200080100eb */
[----:B------:R-:W-:Y:S01]  /*d8d0*/  FSEL R226, R226, -INF , !P1 ;  /* 0xff800000e2e27808 */ /* 0x000fe20004800000 */
[----:B------:R-:W-:Y:S01]  /*d8e0*/  FFMA.FTZ R227, R18, -UR21, R227 ;  /* 0x8000001512e37c23 */ /* 0x000fe200080100e3 */
[----:B------:R-:W-:Y:S01]  /*d8f0*/  IADD3 R24, R215, -R15, RZ ;  /* 0x8000000fd7187210 */ /* 0x000fe20007ffe0ff */
[----:B------:R3:W4:Y:S01]  /*d900*/  I2F R19, R10 ;  /* 0x0000000a00137306 */ /* 0x0007220000201400 */
[----:B------:R-:W-:Y:S01]  /*d910*/  ISETP.GE.AND P1, PT, R12, R214, PT ;  /* 0x000000d60c00720c */ /* 0x000fe20003f26270 */
[----:B------:R-:W-:Y:S01]  /*d920*/  FFMA.FTZ R3, R20, -UR21, R3 ;  /* 0x8000001514037c23 */ /* 0x000fe20008010003 */
[----:B------:R-:W-:Y:S01]  /*d930*/  IABS R24, R24 ;  /* 0x0000001800187213 */ /* 0x000fe20000000000 */
[----:B-1----:R-:W-:Y:S01]  /*d940*/  FFMA.FTZ R240, R23, -UR21, R240 ;  /* 0x8000001517f07c23 */ /* 0x002fe200080100f0 */
[----:B------:R-:W-:Y:S02]  /*d950*/  IADD3 R14, R6, 0x28, RZ ;  /* 0x00000028060e7810 */ /* 0x000fe40007ffe0ff */
[-C--:B------:R-:W-:Y:S02]  /*d960*/  ISETP.GE.OR P1, PT, R12, R213.reuse, !P1 ;  /* 0x000000d50c00720c */ /* 0x080fe40004f26670 */
[----:B------:R-:W-:Y:S01]  /*d970*/  ISETP.GE.OR P6, PT, R13, R213, !P6 ;  /* 0x000000d50d00720c */ /* 0x000fe200077c6670 */
[----:B------:R-:W1:Y:S01]  /*d980*/  I2F R24, R24 ;  /* 0x0000001800187306 */ /* 0x000e620000201400 */
[----:B------:R-:W-:Y:S02]  /*d990*/  FSEL R162, R234, -INF , !P1 ;  /* 0xff800000eaa27808 */ /* 0x000fe40004800000 */
[C---:B------:R-:W-:Y:S01]  /*d9a0*/  IADD3 R8, R6.reuse, 0x29, RZ ;  /* 0x0000002906087810 */ /* 0x040fe20007ffe0ff */
[----:B--2---:R-:W-:Y:S01]  /*d9b0*/  FFMA.FTZ R228, R25, -UR21, R228 ;  /* 0x8000001519e47c23 */ /* 0x004fe200080100e4 */
[----:B------:R-:W-:Y:S02]  /*d9c0*/  IADD3 R16, R215, -R14, RZ ;  /* 0x8000000ed7107210 */ /* 0x000fe40007ffe0ff */
[----:B------:R-:W-:Y:S02]  /*d9d0*/  ISETP.GE.AND P1, PT, R13, R211, PT ;  /* 0x000000d30d00720c */ /* 0x000fe40003f26270 */
[----:B------:R-:W-:Y:S02]  /*d9e0*/  IABS R16, R16 ;  /* 0x0000001000107213 */ /* 0x000fe40000000000 */
[-C--:B------:R-:W-:Y:S02]  /*d9f0*/  ISETP.GE.AND P5, PT, R7, R214.reuse, PT ;  /* 0x000000d60700720c */ /* 0x080fe40003fa6270 */
[----:B------:R2:W5:Y:S01]  /*da00*/  I2F R21, R16 ;  /* 0x0000001000157306 */ /* 0x0005620000201400 */
[----:B---3--:R-:W-:Y:S01]  /*da10*/  FSEL R10, R229, -INF , !P6 ;  /* 0xff800000e50a7808 */ /* 0x008fe20007000000 */
[----:B----4-:R-:W-:Y:S01]  /*da20*/  FFMA.FTZ R230, R19, -UR21, R230 ;  /* 0x8000001513e67c23 */ /* 0x010fe200080100e6 */
[----:B------:R-:W-:Y:S02]  /*da30*/  ISETP.GE.AND P6, PT, R11, R214, PT ;  /* 0x000000d60b00720c */ /* 0x000fe40003fc6270 */
[-C--:B------:R-:W-:Y:S02]  /*da40*/  ISETP.GE.OR P1, PT, R13, R210.reuse, !P1 ;  /* 0x000000d20d00720c */ /* 0x080fe40004f26670 */
[-C--:B------:R-:W-:Y:S02]  /*da50*/  ISETP.GE.OR P6, PT, R11, R213.reuse, !P6 ;  /* 0x000000d50b00720c */ /* 0x080fe400077c6670 */
[----:B------:R-:W-:Y:S02]  /*da60*/  IADD3 R13, R6, 0x30, RZ ;  /* 0x00000030060d7810 */ /* 0x000fe40007ffe0ff */
[----:B------:R-:W-:Y:S01]  /*da70*/  ISETP.GE.OR P5, PT, R7, R213, !P5 ;  /* 0x000000d50700720c */ /* 0x000fe20006fa6670 */
[----:B-1----:R-:W-:Y:S01]  /*da80*/  FFMA.FTZ R243, R24, -UR21, R243 ;  /* 0x8000001518f37c23 */ /* 0x002fe200080100f3 */
[----:B------:R-:W-:Y:S02]  /*da90*/  FSEL R142, R235, -INF , !P6 ;  /* 0xff800000eb8e7808 */ /* 0x000fe40007000000 */
[----:B------:R-:W-:Y:S02]  /*daa0*/  ISETP.GE.AND P6, PT, R7, R211, PT ;  /* 0x000000d30700720c */ /* 0x000fe40003fc6270 */
[----:B------:R-:W-:Y:S02]  /*dab0*/  IADD3 R18, R215, -R13, RZ ;  /* 0x8000000dd7127210 */ /* 0x000fe40007ffe0ff */
[----:B------:R-:W-:Y:S02]  /*dac0*/  FSEL R164, R232, -INF , !P5 ;  /* 0xff800000e8a47808 */ /* 0x000fe40006800000 */
[----:B------:R-:W-:Y:S02]  /*dad0*/  ISETP.GE.AND P5, PT, R22, R211, PT ;  /* 0x000000d31600720c */ /* 0x000fe40003fa6270 */
[----:B------:R-:W-:Y:S01]  /*dae0*/  ISETP.GE.OR P6, PT, R7, R210, !P6 ;  /* 0x000000d20700720c */ /* 0x000fe200077c6670 */
[----:B------:R-:W-:Y:S01]  /*daf0*/  IMAD.IADD R7, R212, 0x1, -R11 ;  /* 0x00000001d4077824 */ /* 0x000fe200078e0a0b */
[----:B--2---:R-:W-:Y:S01]  /*db00*/  IABS R16, R26 ;  /* 0x0000001a00107213 */ /* 0x004fe20000000000 */
[----:B-----5:R-:W-:Y:S01]  /*db10*/  FFMA.FTZ R244, R21, -UR21, R244 ;  /* 0x8000001515f47c23 */ /* 0x020fe200080100f4 */
[----:B------:R-:W-:Y:S02]  /*db20*/  IADD3 R26, R215, -R8, RZ ;  /* 0x80000008d71a7210 */ /* 0x000fe40007ffe0ff */
[----:B------:R-:W-:Y:S02]  /*db30*/  IABS R18, R18 ;  /* 0x0000001200127213 */ /* 0x000fe40000000000 */
[----:B------:R-:W-:Y:S01]  /*db40*/  IABS R26, R26 ;  /* 0x0000001a001a7213 */ /* 0x000fe20000000000 */
[----:B------:R-:W1:Y:S01]  /*db50*/  I2F R16, R16 ;  /* 0x0000001000107306 */ /* 0x000e620000201400 */
[----:B------:R-:W-:Y:S01]  /*db60*/  ISETP.GE.OR P5, PT, R22, R210, !P5 ;  /* 0x000000d21600720c */ /* 0x000fe20006fa6670 */
[----:B------:R-:W-:Y:S01]  /*db70*/  IMAD.IADD R22, R212, 0x1, -R9 ;  /* 0x00000001d4167824 */ /* 0x000fe200078e0a09 */
[----:B------:R-:W-:Y:S02]  /*db80*/  FSEL R5, R3, -INF , !P0 ;  /* 0xff80000003057808 */ /* 0x000fe40004000000 */
[-C--:B------:R-:W-:Y:S02]  /*db90*/  ISETP.GE.AND P0, PT, R9, R214.reuse, PT ;  /* 0x000000d60900720c */ /* 0x080fe40003f06270 */
[----:B------:R-:W-:Y:S02]  /*dba0*/  IABS R7, R7 ;  /* 0x0000000700077213 */ /* 0x000fe40000000000 */
[----:B------:R-:W-:Y:S01]  /*dbb0*/  FSEL R227, R227, -INF , !P5 ;  /* 0xff800000e3e37808 */ /* 0x000fe20006800000 */
[----:B------:R-:W2:Y:S01]  /*dbc0*/  I2F R20, R26 ;  /* 0x0000001a00147306 */ /* 0x000ea20000201400 */
[-C--:B------:R-:W-:Y:S02]  /*dbd0*/  ISETP.GE.AND P5, PT, R15, R214.reuse, PT ;  /* 0x000000d60f00720c */ /* 0x080fe40003fa6270 */
[-C--:B------:R-:W-:Y:S02]  /*dbe0*/  ISETP.GE.OR P0, PT, R9, R213.reuse, !P0 ;  /* 0x000000d50900720c */ /* 0x080fe40004706670 */
[----:B------:R-:W-:Y:S02]  /*dbf0*/  ISETP.GE.OR P5, PT, R15, R213, !P5 ;  /* 0x000000d50f00720c */ /* 0x000fe40006fa6670 */
[----:B------:R-:W-:Y:S02]  /*dc00*/  FSEL R140, R238, -INF , !P0 ;  /* 0xff800000ee8c7808 */ /* 0x000fe40004000000 */
[-C--:B------:R-:W-:Y:S01]  /*dc10*/  ISETP.GE.AND P0, PT, R4, R214.reuse, PT ;  /* 0x000000d60400720c */ /* 0x080fe20003f06270 */
[----:B------:R-:W3:Y:S01]  /*dc20*/  I2F R25, R18 ;  /* 0x0000001200197306 */ /* 0x000ee20000201400 */
[----:B------:R-:W-:Y:S02]  /*dc30*/  FSEL R163, R230, -INF , !P6 ;  /* 0xff800000e6a37808 */ /* 0x000fe40007000000 */
[----:B------:R-:W-:Y:S01]  /*dc40*/  ISETP.GE.AND P6, PT, R14, R214, PT ;  /* 0x000000d60e00720c */ /* 0x000fe20003fc6270 */
[----:B-1----:R-:W-:Y:S01]  /*dc50*/  FFMA.FTZ R231, R16, -UR21, R231 ;  /* 0x8000001510e77c23 */ /* 0x002fe200080100e7 */
[----:B------:R-:W-:Y:S02]  /*dc60*/  FSEL R158, R243, -INF , !P5 ;  /* 0xff800000f39e7808 */ /* 0x000fe40006800000 */
[C---:B------:R-:W-:Y:S02]  /*dc70*/  ISETP.GE.AND P5, PT, R9.reuse, R211, PT ;  /* 0x000000d30900720c */ /* 0x040fe40003fa6270 */
[-C--:B------:R-:W-:Y:S01]  /*dc80*/  ISETP.GE.OR P0, PT, R4, R213.reuse, !P0 ;  /* 0x000000d50400720c */ /* 0x080fe20004706670 */
[----:B------:R-:W1:Y:S01]  /*dc90*/  I2F R23, R7 ;  /* 0x0000000700177306 */ /* 0x000e620000201400 */
[----:B------:R-:W-:Y:S02]  /*dca0*/  ISETP.GE.OR P6, PT, R14, R213, !P6 ;  /* 0x000000d50e00720c */ /* 0x000fe400077c6670 */
[----:B------:R-:W-:Y:S01]  /*dcb0*/  ISETP.GE.OR P5, PT, R9, R210, !P5 ;  /* 0x000000d20900720c */ /* 0x000fe20006fa6670 */
[----:B------:R-:W-:Y:S01]  /*dcc0*/  IMAD.IADD R9, R212, 0x1, -R4 ;  /* 0x00000001d4097824 */ /* 0x000fe200078e0a04 */
[----:B------:R-:W-:Y:S01]  /*dcd0*/  FSEL R160, R240, -INF , !P0 ;  /* 0xff800000f0a07808 */ /* 0x000fe20004000000 */
[----:B--2---:R-:W-:Y:S01]  /*dce0*/  FFMA.FTZ R245, R20, -UR21, R245 ;  /* 0x8000001514f57c23 */ /* 0x004fe200080100f5 */
[----:B------:R-:W-:Y:S02]  /*dcf0*/  ISETP.GE.AND P0, PT, R12, R211, PT ;  /* 0x000000d30c00720c */ /* 0x000fe40003f06270 */
[----:B------:R-:W-:Y:S02]  /*dd00*/  FSEL R156, R244, -INF , !P6 ;  /* 0xff800000f49c7808 */ /* 0x000fe40007000000 */
[----:B------:R-:W-:Y:S02]  /*dd10*/  ISETP.GE.AND P6, PT, R8, R214, PT ;  /* 0x000000d60800720c */ /* 0x000fe40003fc6270 */
[----:B------:R-:W-:Y:S01]  /*dd20*/  IADD3 R3, R6, 0x31, RZ ;  /* 0x0000003106037810 */ /* 0x000fe20007ffe0ff */
[----:B---3--:R-:W-:Y:S01]  /*dd30*/  FFMA.FTZ R248, R25, -UR21, R248 ;  /* 0x8000001519f87c23 */ /* 0x008fe200080100f8 */
[----:B------:R-:W-:Y:S02]  /*dd40*/  ISETP.GE.OR P0, PT, R12, R210, !P0 ;  /* 0x000000d20c00720c */ /* 0x000fe40004706670 */
[----:B------:R-:W-:Y:S02]  /*dd50*/  IABS R12, R9 ;  /* 0x00000009000c7213 */ /* 0x000fe40000000000 */
[C---:B------:R-:W-:Y:S02]  /*dd60*/  IADD3 R9, R6.reuse, 0x38, RZ ;  /* 0x0000003806097810 */ /* 0x040fe40007ffe0ff */
[----:B------:R-:W-:Y:S02]  /*dd70*/  IADD3 R6, R6, 0x39, RZ ;  /* 0x0000003906067810 */ /* 0x000fe40007ffe0ff */
[----:B------:R-:W-:Y:S01]  /*dd80*/  ISETP.GE.OR P6, PT, R8, R213, !P6 ;  /* 0x000000d50800720c */ /* 0x000fe200077c6670 */
[----:B------:R-:W2:Y:S01]  /*dd90*/  I2F R12, R12 ;  /* 0x0000000c000c7306 */ /* 0x000ea20000201400 */
[----:B------:R-:W-:Y:S01]  /*dda0*/  IADD3 R19, R215, -R6, RZ ;  /* 0x80000006d7137210 */ /* 0x000fe20007ffe0ff */
[----:B-1----:R-:W-:Y:S01]  /*ddb0*/  FFMA.FTZ R236, R23, -UR21, R236 ;  /* 0x8000001517ec7c23 */ /* 0x002fe200080100ec */
[----:B------:R-:W-:Y:S02]  /*ddc0*/  IABS R18, R22 ;  /* 0x0000001600127213 */ /* 0x000fe40000000000 */
[----:B------:R-:W-:Y:S02]  /*ddd0*/  FSEL R154, R245, -INF , !P6 ;  /* 0xff800000f59a7808 */ /* 0x000fe40007000000 */
[----:B------:R-:W-:Y:S02]  /*dde0*/  ISETP.GE.AND P6, PT, R4, R211, PT ;  /* 0x000000d30400720c */ /* 0x000fe40003fc6270 */
[----:B------:R-:W-:Y:S01]  /*ddf0*/  IADD3 R22, R215, -R3, RZ ;  /* 0x80000003d7167210 */ /* 0x000fe20007ffe0ff */
[----:B------:R-:W1:Y:S01]  /*de00*/  I2F R18, R18 ;  /* 0x0000001200127306 */ /* 0x000e620000201400 */
[----:B------:R-:W-:Y:S02]  /*de10*/  IABS R19, R19 ;  /* 0x0000001300137213 */ /* 0x000fe40000000000 */
[----:B------:R-:W-:Y:S02]  /*de20*/  FSEL R7, R228, -INF , !P1 ;  /* 0xff800000e4077808 */ /* 0x000fe40004800000 */
[C---:B------:R-:W-:Y:S02]  /*de30*/  ISETP.GE.AND P1, PT, R11.reuse, R211, PT ;  /* 0x000000d30b00720c */ /* 0x040fe40003f26270 */
[----:B------:R-:W-:Y:S02]  /*de40*/  ISETP.GE.OR P6, PT, R4, R210, !P6 ;  /* 0x000000d20400720c */ /* 0x000fe400077c6670 */
[----:B------:R-:W-:Y:S01]  /*de50*/  IABS R22, R22 ;  /* 0x0000001600167213 */ /* 0x000fe20000000000 */
[----:B------:R-:W3:Y:S01]  /*de60*/  I2F R4, R19 ;  /* 0x0000001300047306 */ /* 0x000ee20000201400 */
[----:B------:R-:W-:Y:S02]  /*de70*/  ISETP.GE.OR P1, PT, R11, R210, !P1 ;  /* 0x000000d20b00720c */ /* 0x000fe40004f26670 */
[----:B------:R-:W-:Y:S01]  /*de80*/  IADD3 R16, R215, -R9, RZ ;  /* 0x80000009d7107210 */ /* 0x000fe20007ffe0ff */
[----:B--2---:R-:W-:Y:S01]  /*de90*/  FFMA.FTZ R239, R12, -UR21, R239 ;  /* 0x800000150cef7c23 */ /* 0x004fe200080100ef */
[----:B------:R-:W-:Y:S02]  /*dea0*/  FSEL R161, R231, -INF , !P0 ;  /* 0xff800000e7a17808 */ /* 0x000fe40004000000 */
[----:B------:R-:W-:Y:S01]  /*deb0*/  IABS R20, R16 ;  /* 0x0000001000147213 */ /* 0x000fe20000000000 */
[----:B------:R-:W-:Y:S01]  /*dec0*/  IMAD.IADD R16, R212, 0x1, -R15 ;  /* 0x00000001d4107824 */ /* 0x000fe200078e0a0f */
[C---:B------:R-:W-:Y:S01]  /*ded0*/  ISETP.GE.AND P0, PT, R13.reuse, R214, PT ;  /* 0x000000d60d00720c */ /* 0x040fe20003f06270 */
[----:B------:R-:W2:Y:S01]  /*dee0*/  I2F R11, R22 ;  /* 0x00000016000b7306 */ /* 0x000ea20000201400 */
[----:B------:R-:W-:Y:S02]  /*def0*/  FSEL R143, R236, -INF , !P1 ;  /* 0xff800000ec8f7808 */ /* 0x000fe40004800000 */
[----:B------:R-:W-:Y:S01]  /*df00*/  ISETP.GE.OR P0, PT, R13, R213, !P0 ;  /* 0x000000d50d00720c */ /* 0x000fe20004706670 */
[----:B-1----:R-:W-:Y:S01]  /*df10*/  FFMA.FTZ R233, R18, -UR21, R233 ;  /* 0x8000001512e97c23 */ /* 0x002fe200080100e9 */
[CC--:B------:R-:W-:Y:S02]  /*df20*/  ISETP.GE.AND P1, PT, R15.reuse, R211.reuse, PT ;  /* 0x000000d30f00720c */ /* 0x0c0fe40003f26270 */
[----:B------:R-:W-:Y:S02]  /*df30*/  FSEL R152, R248, -INF , !P0 ;  /* 0xff800000f8987808 */ /* 0x000fe40004000000 */
[-C--:B------:R-:W-:Y:S01]  /*df40*/  ISETP.GE.AND P0, PT, R14, R211.reuse, PT ;  /* 0x000000d30e00720c */ /* 0x080fe20003f06270 */
[----:B------:R-:W1:Y:S01]  /*df50*/  I2F R20, R20 ;  /* 0x0000001400147306 */ /* 0x000e620000201400 */
[-C--:B------:R-:W-:Y:S01]  /*df60*/  ISETP.GE.OR P1, PT, R15, R210.reuse, !P1 ;  /* 0x000000d20f00720c */ /* 0x080fe20004f26670 */
[----:B------:R-:W-:Y:S01]  /*df70*/  IMAD.IADD R15, R212, 0x1, -R14 ;  /* 0x00000001d40f7824 */ /* 0x000fe200078e0a0e */
[----:B------:R-:W-:Y:S01]  /*df80*/  ISETP.GE.OR P0, PT, R14, R210, !P0 ;  /* 0x000000d20e00720c */ /* 0x000fe20004706670 */
[----:B------:R-:W-:Y:S01]  /*df90*/  IMAD.IADD R14, R212, 0x1, -R13 ;  /* 0x00000001d40e7824 */ /* 0x000fe200078e0a0d */
[----:B------:R-:W-:Y:S01]  /*dfa0*/  FSEL R159, R239, -INF , !P6 ;  /* 0xff800000ef9f7808 */ /* 0x000fe20007000000 */
[----:B---3--:R-:W-:Y:S01]  /*dfb0*/  FFMA.FTZ R251, R4, -UR21, R251 ;  /* 0x8000001504fb7c23 */ /* 0x008fe200080100fb */
[----:B------:R-:W-:Y:S02]  /*dfc0*/  FMNMX.FTZ R19, R222, R2, !PT ;  /* 0x00000002de137209 */ /* 0x000fe40007810000 */
[----:B------:R-:W-:Y:S02]  /*dfd0*/  ISETP.GE.AND P6, PT, R8, R211, PT ;  /* 0x000000d30800720c */ /* 0x000fe40003fc6270 */
[----:B------:R-:W-:Y:S02]  /*dfe0*/  IABS R14, R14 ;  /* 0x0000000e000e7213 */ /* 0x000fe40000000000 */
[----:B------:R-:W-:Y:S01]  /*dff0*/  FSEL R141, R233, -INF , !P5 ;  /* 0xff800000e98d7808 */ /* 0x000fe20006800000 */
[----:B--2---:R-:W-:Y:S01]  /*e000*/  FFMA.FTZ R252, R11, -UR21, R252 ;  /* 0x800000150bfc7c23 */ /* 0x004fe200080100fc */
[C---:B------:R-:W-:Y:S02]  /*e010*/  ISETP.GE.AND P5, PT, R3.reuse, R214, PT ;  /* 0x000000d60300720c */ /* 0x040fe40003fa6270 */
[----:B------:R-:W-:Y:S02]  /*e020*/  FMNMX.FTZ R19, R224, R19, !PT ;  /* 0x00000013e0137209 */ /* 0x000fe40007810000 */
[----:B------:R-:W-:Y:S02]  /*e030*/  ISETP.GE.OR P6, PT, R8, R210, !P6 ;  /* 0x000000d20800720c */ /* 0x000fe400077c6670 */
[----:B------:R-:W-:Y:S02]  /*e040*/  IADD3 R11, R212, -R8, RZ ;  /* 0x80000008d40b7210 */ /* 0x000fe40007ffe0ff */
[----:B------:R-:W2:Y:S01]  /*e050*/  I2F R8, R14 ;  /* 0x0000000e00087306 */ /* 0x000ea20000201400 */
[----:B------:R-:W-:Y:S01]  /*e060*/  IABS R15, R15 ;  /* 0x0000000f000f7213 */ /* 0x000fe20000000000 */
[----:B-1----:R-:W-:Y:S01]  /*e070*/  FFMA.FTZ R17, R20, -UR21, R17 ;  /* 0x8000001514117c23 */ /* 0x002fe20008010011 */
[----:B------:R-:W-:Y:S01]  /*e080*/  ISETP.GE.OR P5, PT, R3, R213, !P5 ;  /* 0x000000d50300720c */ /* 0x000fe20006fa6670 */
[----:B------:R-:W-:Y:S01]  /*e090*/  LDSM.16.MT88.4 R20, [R194+0xc000] ;  /* 0x00c00000c214783b */ /* 0x000fe20000004200 */
[----:B------:R-:W-:Y:S02]  /*e0a0*/  FMNMX.FTZ R19, R226, R19, !PT ;  /* 0x00000013e2137209 */ /* 0x000fe40007810000 */
[----:B------:R-:W-:Y:S02]  /*e0b0*/  FSEL R150, R252, -INF , !P5 ;  /* 0xff800000fc967808 */ /* 0x000fe40006800000 */
[C---:B------:R-:W-:Y:S01]  /*e0c0*/  ISETP.GE.AND P5, PT, R9.reuse, R214, PT ;  /* 0x000000d60900720c */ /* 0x040fe20003fa6270 */
[----:B------:R-:W1:Y:S01]  /*e0d0*/  I2F R12, R15 ;  /* 0x0000000f000c7306 */ /* 0x000e620000201400 */
[----:B------:R-:W-:Y:S02]  /*e0e0*/  FMNMX.FTZ R19, R10, R19, !PT ;  /* 0x000000130a137209 */ /* 0x000fe40007810000 */
[----:B------:R-:W-:Y:S02]  /*e0f0*/  IABS R16, R16 ;  /* 0x0000001000107213 */ /* 0x000fe40000000000 */
[----:B------:R-:W-:Y:S02]  /*e100*/  FMNMX.FTZ R19, R164, R19, !PT ;  /* 0x00000013a4137209 */ /* 0x000fe40007810000 */
[----:B------:R-:W-:Y:S02]  /*e110*/  ISETP.GE.OR P5, PT, R9, R213, !P5 ;  /* 0x000000d50900720c */ /* 0x000fe40006fa6670 */
[----:B------:R-:W-:Y:S01]  /*e120*/  FMNMX.FTZ R4, R225, R0, !PT ;  /* 0x00000000e1047209 */ /* 0x000fe20007810000 */
[----:B------:R-:W3:Y:S01]  /*e130*/  I2F R16, R16 ;  /* 0x0000001000107306 */ /* 0x000ee20000201400 */
[----:B------:R-:W-:Y:S02]  /*e140*/  FSEL R148, R17, -INF , !P5 ;  /* 0xff80000011947808 */ /* 0x000fe40006800000 */
[----:B------:R-:W-:Y:S01]  /*e150*/  FMNMX.FTZ R17, R162, R19, !PT ;  /* 0x00000013a2117209 */ /* 0x000fe20007810000 */
[----:B--2---:R-:W-:Y:S01]  /*e160*/  FFMA.FTZ R247, R8, -UR21, R247 ;  /* 0x8000001508f77c23 */ /* 0x004fe200080100f7 */
[----:B------:R-:W-:Y:S02]  /*e170*/  FMNMX.FTZ R14, R5, R4, !PT ;  /* 0x00000004050e7209 */ /* 0x000fe40007810000 */
[----:B------:R-:W-:Y:S02]  /*e180*/  FMNMX.FTZ R17, R142, R17, !PT ;  /* 0x000000118e117209 */ /* 0x000fe40007810000 */
[----:B------:R-:W-:Y:S02]  /*e190*/  IABS R11, R11 ;  /* 0x0000000b000b7213 */ /* 0x000fe40000000000 */
[----:B------:R-:W-:Y:S02]  /*e1a0*/  FMNMX.FTZ R17, R140, R17, !PT ;  /* 0x000000118c117209 */ /* 0x000fe40007810000 */
[----:B------:R-:W-:Y:S01]  /*e1b0*/  FMNMX.FTZ R14, R227, R14, !PT ;  /* 0x0000000ee30e7209 */ /* 0x000fe20007810000 */
[----:B-1----:R-:W-:Y:S01]  /*e1c0*/  FFMA.FTZ R241, R12, -UR21, R241 ;  /* 0x800000150cf17c23 */ /* 0x002fe200080100f1 */
[----:B------:R-:W-:Y:S01]  /*e1d0*/  FMNMX.FTZ R17, R160, R17, !PT ;  /* 0x00000011a0117209 */ /* 0x000fe20007810000 */
[----:B------:R-:W1:Y:S01]  /*e1e0*/  I2F R11, R11 ;  /* 0x0000000b000b7306 */ /* 0x000e620000201400 */
[C---:B------:R-:W-:Y:S02]  /*e1f0*/  ISETP.GE.AND P5, PT, R13.reuse, R211, PT ;  /* 0x000000d30d00720c */ /* 0x040fe40003fa6270 */
[----:B------:R-:W-:Y:S02]  /*e200*/  IADD3 R15, R212, -R3, RZ ;  /* 0x80000003d40f7210 */ /* 0x000fe40007ffe0ff */
[----:B------:R-:W-:Y:S02]  /*e210*/  FMNMX.FTZ R17, R158, R17, !PT ;  /* 0x000000119e117209 */ /* 0x000fe40007810000 */
[----:B------:R-:W-:Y:S01]  /*e220*/  ISETP.GE.OR P5, PT, R13, R210, !P5 ;  /* 0x000000d20d00720c */ /* 0x000fe20006fa6670 */
[----:B------:R-:W-:Y:S01]  /*e230*/  IMAD.IADD R13, R212, 0x1, -R9 ;  /* 0x00000001d40d7824 */ /* 0x000fe200078e0a09 */
[----:B------:R-:W-:Y:S01]  /*e240*/  FMNMX.FTZ R14, R7, R14, !PT ;  /* 0x0000000e070e7209 */ /* 0x000fe20007810000 */
[----:B---3--:R-:W-:Y:S01]  /*e250*/  FFMA.FTZ R237, R16, -UR21, R237 ;  /* 0x8000001510ed7c23 */ /* 0x008fe200080100ed */
[----:B------:R-:W-:Y:S02]  /*e260*/  IABS R15, R15 ;  /* 0x0000000f000f7213 */ /* 0x000fe40000000000 */
[----:B------:R-:W-:Y:S02]  /*e270*/  FMNMX.FTZ R17, R156, R17, !PT ;  /* 0x000000119c117209 */ /* 0x000fe40007810000 */
[----:B------:R-:W-:Y:S02]  /*e280*/  FMNMX.FTZ R14, R163, R14, !PT ;  /* 0x0000000ea30e7209 */ /* 0x000fe40007810000 */
        /* <DEDUP_REMOVED lines=36> */
[----:B------:R-:W-:Y:S02]  /*e4d0*/  ISETP.GE.AND P5, PT, R6, R211, PT ;  /* 0x000000d30600720c */ /* 0x000fe40003fa6270 */
        /* <DEDUP_REMOVED lines=381> */
.L_x_1261:
        /* <DEDUP_REMOVED lines=50> */
[----:B------:R-:W-:Y:S02]  /*ffd0*/  @!UP2 UMOV UR22, UR11 ;  /* 0x0000000b0016ac82 */ /* 0x000fe40008000000 */
[----:B------:R-:W-:Y:S01]  /*ffe0*/  USHF.R.S32.HI UR4, URZ, 0x1f, UR5 ;  /* 0x0000001f3f047899 */ /* 0x000fe20008011405 */
[----:B------:R-:W2:Y:S01]  /*fff0*/  @P3 MUFU.RCP R5, R0 ;  /* 0x0000000000053308 */ /* 0x000ea20000001000 */
[----:B------:R-:W-:Y:S02]  /*10000*/  @!UP2 USHF.R.S32.HI UR23, URZ, 0x1f, UR11 ;  /* 0x0000001f3f17a899 */ /* 0x000fe4000801140b */
        /* <DEDUP_REMOVED lines=8> */
[----:B------:R-:W-:Y:S01]  /*10090*/  ULDC.64 UR14, c[0x0][0x118] ;  /* 0x00004600000e7ab9 */ /* 0x000fe20000000a00 */
[C---:B------:R-:W-:Y:S01]  /*100a0*/  FMUL.FTZ R125, R4.reuse, R125 ;  /* 0x0000007d047d7220 */ /* 0x040fe20000410000 */
[----:B------:R-:W-:Y:S01]  /*100b0*/  F2FP.PACK_AB R128, R129, R128 ;  /* 0x000000808180723e */ /* 0x000fe200000000ff */
[C---:B------:R-:W-:Y:S01]  /*100c0*/  FMUL.FTZ R120, R4.reuse, R120 ;  /* 0x0000007804787220 */ /* 0x040fe20000410000 */
[----:B------:R-:W3:Y:S01]  /*100d0*/  @P3 MUFU.LG2 R0, R0 ;  /* 0x0000000000003308 */ /* 0x000ee20000000c00 */
        /* <DEDUP_REMOVED lines=272> */
.L_x_1266:
[----:B---34-:R-:W-:Y:S05]  /*111e0*/  BSYNC B0 ;  /* 0x0000000000007941 */ /* 0x018fea0003800000 */
.L_x_1265:
        /* <DEDUP_REMOVED lines=34> */
.L_x_1268:
[----:B------:R-:W-:Y:S05]  /*11410*/  BSYNC B0 ;  /* 0x0000000000007941 */ /* 0x000fea0003800000 */
.L_x_1267:
        /* <DEDUP_REMOVED lines=20> */
.L_x_1270:
[----:B------:R-:W-:Y:S05]  /*11560*/  BSYNC B0 ;  /* 0x0000000000007941 */ /* 0x000fea0003800000 */
.L_x_1269:
        /* <DEDUP_REMOVED lines=20> */
.L_x_1272:
[----:B------:R-:W-:Y:S05]  /*116b0*/  BSYNC B0 ;  /* 0x0000000000007941 */ /* 0x000fea0003800000 */
.L_x_1271:
        /* <DEDUP_REMOVED lines=21> */
.L_x_1273:
        /* <DEDUP_REMOVED lines=15> */
.L_x_1301:


//--------------------- .nv.shared._ZN5flash16flash_fwd_kernelI23Flash_fwd_kernel_traitsILi192ELi128ELi64ELi8ELb0ELb0EN7cutlass6half_tE19Flash_kernel_traitsILi192ELi128ELi64ELi8ES3_EELb0ELb0ELb0ELb0ELb0ELb1ELb0ELb0EEEvNS_16Flash_fwd_paramsE --------------------------
	.section	.nv.shared._ZN5flash16flash_fwd_kernelI23Flash_fwd_kernel_traitsILi192ELi128ELi64ELi8ELb0ELb0EN7cutlass6half_tE19Flash_kernel_traitsILi192ELi128ELi64ELi8ES3_EELb0ELb0ELb0ELb0ELb0ELb1ELb0ELb0EEEvNS_16Flash_fwd_paramsE,"aw",@nobits
	.sectionflags	@""
	.align	16


//--------------------- .nv.global                --------------------------
	.section	.nv.global,"aw",@nobits
.nv.global:
	.type		_ZN66_INTERNAL_d401c04c_30_flash_fwd_hdim192_fp16_sm80_cu_1d5d5cfe_28624cute1_E,@object
	.size		_ZN66_INTERNAL_d401c04c_30_flash_fwd_hdim192_fp16_sm80_cu_1d5d5cfe_28624cute1_E,(_ZN66_INTERNAL_d401c04c_30_flash_fwd_hdim192_fp16_sm80_cu_1d5d5cfe_28624cuda3std3__45__cpo6cbeginE - _ZN66_INTERNAL_d401c04c_30_flash_fwd_hdim192_fp16_sm80_cu_1d5d5cfe_28624cute1_E)
_ZN66_INTERNAL_d401c04c_30_flash_fwd_hdim192_fp16_sm80_cu_1d5d5cfe_28624cute1_E:
	.zero		1
	.type		_ZN66_INTERNAL_d401c04c_30_flash_fwd_hdim192_fp16_sm80_cu_1d5d5cfe_28624cuda3std3__45__cpo6cbeginE,@object
	.size		_ZN66_INTERNAL_d401c04c_30_flash_fwd_hdim192_fp16_sm80_cu_1d5d5cfe_28624cuda3std3__45__cpo6cbeginE,(_ZN66_INTERNAL_d401c04c_30_flash_fwd_hdim192_fp16_sm80_cu_1d5d5cfe_28624cuda3std3__48in_placeE - _ZN66_INTERNAL_d401c04c_30_flash_fwd_hdim192_fp16_sm80_cu_1d5d5cfe_28624cuda3std3__45__cpo6cbeginE)
_ZN66_INTERNAL_d401c04c_30_flash_fwd_hdim192_fp16_sm80_cu_1d5d5cfe_28624cuda3std3__45__cpo6cbeginE:
	.zero		1
	.type		_ZN66_INTERNAL_d401c04c_30_flash_fwd_hdim192_fp16_sm80_cu_1d5d5cfe_28624cuda3std3__48in_placeE,@object
	.size		_ZN66_INTERNAL_d401c04c_30_flash_fwd_hdim192_fp16_sm80_cu_1d5d5cfe_28624cuda3std3__48in_placeE,(_ZN66_INTERNAL_d401c04c_30_flash_fwd_hdim192_fp16_sm80_cu_1d5d5cfe_28624cuda3std6ranges3__45__cpo9iter_moveE - _ZN66_INTERNAL_d401c04c_30_flash_fwd_hdim192_fp16_sm80_cu_1d5d5cfe_28624cuda3std3__48in_placeE)
_ZN66_INTERNAL_d401c04c_30_flash_fwd_hdim192_fp16_sm80_cu_1d5d5cfe_28624cuda3std3__48in_placeE:
	.zero		1
	.type		_ZN66_INTERNAL_d401c04c_30_flash_fwd_hdim192_fp16_sm80_cu_1d5d5cfe_28624cuda3std6ranges3__45__cpo9iter_moveE,@object
	.size		_ZN66_INTERNAL_d401c04c_30_flash_fwd_hdim192_fp16_sm80_cu_1d5d5cfe_28624cuda3std6ranges3__45__cpo9iter_moveE,(_ZN66_INTERNAL_d401c04c_30_flash_fwd_hdim192_fp16_sm80_cu_1d5d5cfe_28624cuda3std3__45__cpo5beginE - _ZN66_INTERNAL_d401c04c_30_flash_fwd_hdim192_fp16_sm80_cu_1d5d5cfe_28624cuda3std6ranges3__45__cpo9iter_moveE)
_ZN66_INTERNAL_d401c04c_30_flash_fwd_hdim192_fp16_sm80_cu_1d5d5cfe_28624cuda3std6ranges3__45__cpo9iter_moveE:
	.zero		1
	.type		_ZN66_INTERNAL_d401c04c_30_flash_fwd_hdim192_fp16_sm80_cu_1d5d5cfe_28624cuda3std3__45__cpo5beginE,@object
	.size		_ZN66_INTERNAL_d401c04c_30_flash_fwd_hdim192_fp16_sm80_cu_1d5d5cfe_28624cuda3std3__45__cpo5beginE,(_ZN66_INTERNAL_d401c04c_30_flash_fwd_hdim192_fp16_sm80_cu_1d5d5cfe_28624cuda3std3__468_GLOBAL__N__d401c04c_30_flash_fwd_hdim192_fp16_sm80_cu_1d5d5cfe_28626ignoreE - _ZN66_INTERNAL_d401c04c_30_flash_fwd_hdim192_fp16_sm80_cu_1d5d5cfe_28624cuda3std3__45__cpo5beginE)
_ZN66_INTERNAL_d401c04c_30_flash_fwd_hdim192_fp16_sm80_cu_1d5d5cfe_28624cuda3std3__45__cpo5beginE:
	.zero		1
	.type		_ZN66_INTERNAL_d401c04c_30_flash_fwd_hdim192_fp16_sm80_cu_1d5d5cfe_28624cuda3std3__468_GLOBAL__N__d401c04c_30_flash_fwd_hdim192_fp16_sm80_cu_1d5d5cfe_28626ignoreE,@object
	.size		_ZN66_INTERNAL_d401c04c_30_flash_fwd_hdim192_fp16_sm80_cu_1d5d5cfe_28624cuda3std3__468_GLOBAL__N__d401c04c_30_flash_fwd_hdim192_fp16_sm80_cu_1d5d5cfe_28626ignoreE,(_ZN66_INTERNAL_d401c04c_30_flash_fwd_hdim192_fp16_sm80_cu_1d5d5cfe_28624cute7productE - _ZN66_INTERNAL_d401c04c_30_flash_fwd_hdim192_fp16_sm80_cu_1d5d5cfe_28624cuda3std3__468_GLOBAL__N__d401c04c_30_flash_fwd_hdim192_fp16_sm80_cu_1d5d5cfe_28626ignoreE)
_ZN66_INTERNAL_d401c04c_30_flash_fwd_hdim192_fp16_sm80_cu_1d5d5cfe_28624cuda3std3__468_GLOBAL__N__d401c04c_30_flash_fwd_hdim192_fp16_sm80_cu_1d5d5cfe_28626ignoreE:
	.zero		1
	.type		_ZN66_INTERNAL_d401c04c_30_flash_fwd_hdim192_fp16_sm80_cu_1d5d5cfe_28624cute7productE,@object
	.size		_ZN66_INTERNAL_d401c04c_30_flash_fwd_hdim192_fp16_sm80_cu_1d5d5cfe_28624cute7productE,(_ZN66_INTERNAL_d401c04c_30_flash_fwd_hdim192_fp16_sm80_cu_1d5d5cfe_28624cuda3std3__45__cpo3endE - _ZN66_INTERNAL_d401c04c_30_flash_fwd_hdim192_fp16_sm80_cu_1d5d5cfe_28624cute7productE)
_ZN66_INTERNAL_d401c04c_30_flash_fwd_hdim192_fp16_sm80_cu_1d5d5cfe_28624cute7productE:
	.zero		1
	.type		_ZN66_INTERNAL_d401c04c_30_flash_fwd_hdim192_fp16_sm80_cu_1d5d5cfe_28624cuda3std3__45__cpo3endE,@object
	.size		_ZN66_INTERNAL_d401c04c_30_flash_fwd_hdim192_fp16_sm80_cu_1d5d5cfe_28624cuda3std3__45__cpo3endE,(_ZN66_INTERNAL_d401c04c_30_flash_fwd_hdim192_fp16_sm80_cu_1d5d5cfe_28624cuda3std3__419piecewise_constructE - _ZN66_INTERNAL_d401c04c_30_flash_fwd_hdim192_fp16_sm80_cu_1d5d5cfe_28624cuda3std3__45__cpo3endE)
_ZN66_INTERNAL_d401c04c_30_flash_fwd_hdim192_fp16_sm80_cu_1d5d5cfe_28624cuda3std3__45__cpo3endE:
	.zero		1
	.type		_ZN66_INTERNAL_d401c04c_30_flash_fwd_hdim192_fp16_sm80_cu_1d5d5cfe_28624cuda3std3__419piecewise_constructE,@object
	.size		_ZN66_INTERNAL_d401c04c_30_flash_fwd_hdim192_fp16_sm80_cu_1d5d5cfe_28624cuda3std3__419piecewise_constructE,(_ZN66_INTERNAL_d401c04c_30_flash_fwd_hdim192_fp16_sm80_cu_1d5d5cfe_28624cuda3std3__45__cpo4cendE - _ZN66_INTERNAL_d401c04c_30_flash_fwd_hdim192_fp16_sm80_cu_1d5d5cfe_28624cuda3std3__419piecewise_constructE)
_ZN66_INTERNAL_d401c04c_30_flash_fwd_hdim192_fp16_sm80_cu_1d5d5cfe_28624cuda3std3__419piecewise_constructE:
	.zero		1
	.type		_ZN66_INTERNAL_d401c04c_30_flash_fwd_hdim192_fp16_sm80_cu_1d5d5cfe_28624cuda3std3__45__cpo4cendE,@object
	.size		_ZN66_INTERNAL_d401c04c_30_flash_fwd_hdim192_fp16_sm80_cu_1d5d5cfe_28624cuda3std3__45__cpo4cendE,(_ZN66_INTERNAL_d401c04c_30_flash_fwd_hdim192_fp16_sm80_cu_1d5d5cfe_28624cuda3std6ranges3__45__cpo4swapE - _ZN66_INTERNAL_d401c04c_30_flash_fwd_hdim192_fp16_sm80_cu_1d5d5cfe_28624cuda3std3__45__cpo4cendE)
_ZN66_INTERNAL_d401c04c_30_flash_fwd_hdim192_fp16_sm80_cu_1d5d5cfe_28624cuda3std3__45__cpo4cendE:
	.zero		1
	.type		_ZN66_INTERNAL_d401c04c_30_flash_fwd_hdim192_fp16_sm80_cu_1d5d5cfe_28624cuda3std6ranges3__45__cpo4swapE,@object
	.size		_ZN66_INTERNAL_d401c04c_30_flash_fwd_hdim192_fp16_sm80_cu_1d5d5cfe_28624cuda3std6ranges3__45__cpo4swapE,(.L_7 - _ZN66_INTERNAL_d401c04c_30_flash_fwd_hdim192_fp16_sm80_cu_1d5d5cfe_28624cuda3std6ranges3__45__cpo4swapE)
_ZN66_INTERNAL_d401c04c_30_flash_fwd_hdim192_fp16_sm80_cu_1d5d5cfe_28624cuda3std6ranges3__45__cpo4swapE:
	.zero		1
.L_7:


//--------------------- .nv.shared._ZN5flash16flash_fwd_kernelI23Flash_fwd_kernel_traitsILi192ELi128ELi64ELi8ELb0ELb0EN7cutlass6half_tE19Flash_kernel_traitsILi192ELi128ELi64ELi8ES3_EELb0ELb0ELb0ELb0ELb0ELb1ELb1ELb0EEEvNS_16Flash_fwd_paramsE --------------------------
	.section	.nv.shared._ZN5flash16flash_fwd_kernelI23Flash_fwd_kernel_traitsILi192ELi128ELi64ELi8ELb0ELb0EN7cutlass6half_tE19Flash_kernel_traitsILi192ELi128ELi64ELi8ES3_EELb0ELb0ELb0ELb0ELb0ELb1ELb1ELb0EEEvNS_16Flash_fwd_paramsE,"aw",@nobits
	.sectionflags	@""
	.align	16


//--------------------- .nv.shared._ZN5flash16flash_fwd_kernelI23Flash_fwd_kernel_traitsILi192ELi128ELi64ELi8ELb0ELb0EN7cutlass6half_tE19Flash_kernel_traitsILi192ELi128ELi64ELi8ES3_EELb0ELb0ELb0ELb0ELb0ELb0ELb0ELb0EEEvNS_16Flash_fwd_paramsE --------------------------
	.section	.nv.shared._ZN5flash16flash_fwd_kernelI23Flash_fwd_kernel_traitsILi192ELi128ELi64ELi8ELb0ELb0EN7cutlass6half_tE19Flash_kernel_traitsILi192ELi128ELi64ELi8ES3_EELb0ELb0ELb0ELb0ELb0ELb0ELb0ELb0EEEvNS_16Flash_fwd_paramsE,"aw",@nobits
	.sectionflags	@""
	.align	16


//--------------------- .nv.shared._ZN5flash16flash_fwd_kernelI23Flash_fwd_kernel_traitsILi192ELi128ELi64ELi8ELb0ELb0EN7cutlass6half_tE19Flash_kernel_traitsILi192ELi128ELi64ELi8ES3_EELb0ELb0ELb0ELb0ELb0ELb0ELb1ELb0EEEvNS_16Flash_fwd_paramsE --------------------------
	.section	.nv.shared._ZN5flash16flash_fwd_kernelI23Flash_fwd_kernel_traitsILi192ELi128ELi64ELi8ELb0ELb0EN7cutlass6half_tE19Flash_kernel_traitsILi192ELi128ELi64ELi8ES3_EELb0ELb0ELb0ELb0ELb0ELb0ELb1ELb0EEEvNS_16Flash_fwd_paramsE,"aw",@nobits
	.sectionflags	@""
	.align	16


//--------------------- .nv.shared._ZN5flash16flash_fwd_kernelI23Flash_fwd_kernel_traitsILi192ELi128ELi64ELi8ELb0ELb0EN7cutlass6half_tE19Flash_kernel_traitsILi192ELi128ELi64ELi8ES3_EELb0ELb0ELb0ELb1ELb0ELb0ELb0ELb0EEEvNS_16Flash_fwd_paramsE --------------------------
	.section	.nv.shared._ZN5flash16flash_fwd_kernelI23Flash_fwd_kernel_traitsILi192ELi128ELi64ELi8ELb0ELb0EN7cutlass6half_tE19Flash_kernel_traitsILi192ELi128ELi64ELi8ES3_EELb0ELb0ELb0ELb1ELb0ELb0ELb0ELb0EEEvNS_16Flash_fwd_paramsE,"aw",@nobits
	.sectionflags	@""
	.align	16


//--------------------- .nv.shared._ZN5flash16flash_fwd_kernelI23Flash_fwd_kernel_traitsILi192ELi128ELi64ELi8ELb0ELb0EN7cutlass6half_tE19Flash_kernel_traitsILi192ELi128ELi64ELi8ES3_EELb0ELb0ELb0ELb1ELb0ELb0ELb1ELb0EEEvNS_16Flash_fwd_paramsE --------------------------
	.section	.nv.shared._ZN5flash16flash_fwd_kernelI23Flash_fwd_kernel_traitsILi192ELi128ELi64ELi8ELb0ELb0EN7cutlass6half_tE19Flash_kernel_traitsILi192ELi128ELi64ELi8ES3_EELb0ELb0ELb0ELb1ELb0ELb0ELb1ELb0EEEvNS_16Flash_fwd_paramsE,"aw",@nobits
	.sectionflags	@""
	.align	16


//--------------------- .nv.shared._ZN5flash16flash_fwd_kernelI23Flash_fwd_kernel_traitsILi192ELi128ELi64ELi8ELb0ELb0EN7cutlass6half_tE19Flash_kernel_traitsILi192ELi128ELi64ELi8ES3_EELb0ELb0ELb1ELb0ELb0ELb1ELb0ELb0EEEvNS_16Flash_fwd_paramsE --------------------------
	.section	.nv.shared._ZN5flash16flash_fwd_kernelI23Flash_fwd_kernel_traitsILi192ELi128ELi64ELi8ELb0ELb0EN7cutlass6half_tE19Flash_kernel_traitsILi192ELi128ELi64ELi8ES3_EELb0ELb0ELb1ELb0ELb0ELb1ELb0ELb0EEEvNS_16Flash_fwd_paramsE,"aw",@nobits
	.sectionflags	@""
	.align	16


//--------------------- .nv.shared._ZN5flash16flash_fwd_kernelI23Flash_fwd_kernel_traitsILi192ELi128ELi64ELi8ELb0ELb0EN7cutlass6half_tE19Flash_kernel_traitsILi192ELi128ELi64ELi8ES3_EELb0ELb0ELb1ELb0ELb0ELb1ELb1ELb0EEEvNS_16Flash_fwd_paramsE --------------------------
	.section	.nv.shared._ZN5flash16flash_fwd_kernelI23Flash_fwd_kernel_traitsILi192ELi128ELi64ELi8ELb0ELb0EN7cutlass6half_tE19Flash_kernel_traitsILi192ELi128ELi64ELi8ES3_EELb0ELb0ELb1ELb0ELb0ELb1ELb1ELb0EEEvNS_16Flash_fwd_paramsE,"aw",@nobits
	.sectionflags	@""
	.align	16


//--------------------- .nv.shared._ZN5flash16flash_fwd_kernelI23Flash_fwd_kernel_traitsILi192ELi128ELi64ELi8ELb0ELb0EN7cutlass6half_tE19Flash_kernel_traitsILi192ELi128ELi64ELi8ES3_EELb0ELb0ELb1ELb0ELb0ELb0ELb0ELb0EEEvNS_16Flash_fwd_paramsE --------------------------
	.section	.nv.shared._ZN5flash16flash_fwd_kernelI23Flash_fwd_kernel_traitsILi192ELi128ELi64ELi8ELb0ELb0EN7cutlass6half_tE19Flash_kernel_traitsILi192ELi128ELi64ELi8ES3_EELb0ELb0ELb1ELb0ELb0ELb0ELb0ELb0EEEvNS_16Flash_fwd_paramsE,"aw",@nobits
	.sectionflags	@""
	.align	16


//--------------------- .nv.shared._ZN5flash16flash_fwd_kernelI23Flash_fwd_kernel_traitsILi192ELi128ELi64ELi8ELb0ELb0EN7cutlass6half_tE19Flash_kernel_traitsILi192ELi128ELi64ELi8ES3_EELb0ELb0ELb1ELb0ELb0ELb0ELb1ELb0EEEvNS_16Flash_fwd_paramsE --------------------------
	.section	.nv.shared._ZN5flash16flash_fwd_kernelI23Flash_fwd_kernel_traitsILi192ELi128ELi64ELi8ELb0ELb0EN7cutlass6half_tE19Flash_kernel_traitsILi192ELi128ELi64ELi8ES3_EELb0ELb0ELb1ELb0ELb0ELb0ELb1ELb0EEEvNS_16Flash_fwd_paramsE,"aw",@nobits
	.sectionflags	@""
	.align	16


//--------------------- .nv.shared._ZN5flash16flash_fwd_kernelI23Flash_fwd_kernel_traitsILi192ELi128ELi64ELi8ELb0ELb0EN7cutlass6half_tE19Flash_kernel_traitsILi192ELi128ELi64ELi8ES3_EELb0ELb0ELb1ELb1ELb0ELb0ELb0ELb0EEEvNS_16Flash_fwd_paramsE --------------------------
	.section	.nv.shared._ZN5flash16flash_fwd_kernelI23Flash_fwd_kernel_traitsILi192ELi128ELi64ELi8ELb0ELb0EN7cutlass6half_tE19Flash_kernel_traitsILi192ELi128ELi64ELi8ES3_EELb0ELb0ELb1ELb1ELb0ELb0ELb0ELb0EEEvNS_16Flash_fwd_paramsE,"aw",@nobits
	.sectionflags	@""
	.align	16


//--------------------- .nv.shared._ZN5flash16flash_fwd_kernelI23Flash_fwd_kernel_traitsILi192ELi128ELi64ELi8ELb0ELb0EN7cutlass6half_tE19Flash_kernel_traitsILi192ELi128ELi64ELi8ES3_EELb0ELb0ELb1ELb1ELb0ELb0ELb1ELb0EEEvNS_16Flash_fwd_paramsE --------------------------
	.section	.nv.shared._ZN5flash16flash_fwd_kernelI23Flash_fwd_kernel_traitsILi192ELi128ELi64ELi8ELb0ELb0EN7cutlass6half_tE19Flash_kernel_traitsILi192ELi128ELi64ELi8ES3_EELb0ELb0ELb1ELb1ELb0ELb0ELb1ELb0EEEvNS_16Flash_fwd_paramsE,"aw",@nobits
	.sectionflags	@""
	.align	16


//--------------------- .nv.shared._ZN5flash16flash_fwd_kernelI23Flash_fwd_kernel_traitsILi192ELi64ELi64ELi4ELb0ELb0EN7cutlass6half_tE19Flash_kernel_traitsILi192ELi64ELi64ELi4ES3_EELb1ELb0ELb0ELb0ELb0ELb0ELb0ELb0EEEvNS_16Flash_fwd_paramsE --------------------------
	.section	.nv.shared._ZN5flash16flash_fwd_kernelI23Flash_fwd_kernel_traitsILi192ELi64ELi64ELi4ELb0ELb0EN7cutlass6half_tE19Flash_kernel_traitsILi192ELi64ELi64ELi4ES3_EELb1ELb0ELb0ELb0ELb0ELb0ELb0ELb0EEEvNS_16Flash_fwd_paramsE,"aw",@nobits
	.sectionflags	@""
	.align	16


//--------------------- .nv.shared._ZN5flash16flash_fwd_kernelI23Flash_fwd_kernel_traitsILi192ELi64ELi64ELi4ELb0ELb0EN7cutlass6half_tE19Flash_kernel_traitsILi192ELi64ELi64ELi4ES3_EELb1ELb0ELb1ELb0ELb0ELb0ELb0ELb0EEEvNS_16Flash_fwd_paramsE --------------------------
	.section	.nv.shared._ZN5flash16flash_fwd_kernelI23Flash_fwd_kernel_traitsILi192ELi64ELi64ELi4ELb0ELb0EN7cutlass6half_tE19Flash_kernel_traitsILi192ELi64ELi64ELi4ES3_EELb1ELb0ELb1ELb0ELb0ELb0ELb0ELb0EEEvNS_16Flash_fwd_paramsE,"aw",@nobits
	.sectionflags	@""
	.align	16


//--------------------- .nv.shared._ZN5flash16flash_fwd_kernelI23Flash_fwd_kernel_traitsILi192ELi64ELi64ELi4ELb0ELb0EN7cutlass6half_tE19Flash_kernel_traitsILi192ELi64ELi64ELi4ES3_EELb1ELb0ELb0ELb0ELb0ELb1ELb0ELb0EEEvNS_16Flash_fwd_paramsE --------------------------
	.section	.nv.shared._ZN5flash16flash_fwd_kernelI23Flash_fwd_kernel_traitsILi192ELi64ELi64ELi4ELb0ELb0EN7cutlass6half_tE19Flash_kernel_traitsILi192ELi64ELi64ELi4ES3_EELb1ELb0ELb0ELb0ELb0ELb1ELb0ELb0EEEvNS_16Flash_fwd_paramsE,"aw",@nobits
	.sectionflags	@""
	.align	16


//--------------------- .nv.shared._ZN5flash16flash_fwd_kernelI23Flash_fwd_kernel_traitsILi192ELi64ELi64ELi4ELb0ELb0EN7cutlass6half_tE19Flash_kernel_traitsILi192ELi64ELi64ELi4ES3_EELb0ELb0ELb0ELb0ELb0ELb1ELb1ELb0EEEvNS_16Flash_fwd_paramsE --------------------------
	.section	.nv.shared._ZN5flash16flash_fwd_kernelI23Flash_fwd_kernel_traitsILi192ELi64ELi64ELi4ELb0ELb0EN7cutlass6half_tE19Flash_kernel_traitsILi192ELi64ELi64ELi4ES3_EELb0ELb0ELb0ELb0ELb0ELb1ELb1ELb0EEEvNS_16Flash_fwd_paramsE,"aw",@nobits
	.sectionflags	@""
	.align	16


//--------------------- .nv.shared._ZN5flash16flash_fwd_kernelI23Flash_fwd_kernel_traitsILi192ELi64ELi64ELi4ELb0ELb0EN7cutlass6half_tE19Flash_kernel_traitsILi192ELi64ELi64ELi4ES3_EELb1ELb0ELb0ELb1ELb0ELb0ELb0ELb0EEEvNS_16Flash_fwd_paramsE --------------------------
	.section	.nv.shared._ZN5flash16flash_fwd_kernelI23Flash_fwd_kernel_traitsILi192ELi64ELi64ELi4ELb0ELb0EN7cutlass6half_tE19Flash_kernel_traitsILi192ELi64ELi64ELi4ES3_EELb1ELb0ELb0ELb1ELb0ELb0ELb0ELb0EEEvNS_16Flash_fwd_paramsE,"aw",@nobits
	.sectionflags	@""
	.align	16


//--------------------- .nv.shared._ZN5flash16flash_fwd_kernelI23Flash_fwd_kernel_traitsILi192ELi64ELi64ELi4ELb0ELb0EN7cutlass6half_tE19Flash_kernel_traitsILi192ELi64ELi64ELi4ES3_EELb1ELb0ELb0ELb0ELb0ELb0ELb0ELb1EEEvNS_16Flash_fwd_paramsE --------------------------
	.section	.nv.shared._ZN5flash16flash_fwd_kernelI23Flash_fwd_kernel_traitsILi192ELi64ELi64ELi4ELb0ELb0EN7cutlass6half_tE19Flash_kernel_traitsILi192ELi64ELi64ELi4ES3_EELb1ELb0ELb0ELb0ELb0ELb0ELb0ELb1EEEvNS_16Flash_fwd_paramsE,"aw",@nobits
	.sectionflags	@""
	.align	16


//--------------------- .nv.shared._ZN5flash16flash_fwd_kernelI23Flash_fwd_kernel_traitsILi192ELi64ELi64ELi4ELb0ELb0EN7cutlass6half_tE19Flash_kernel_traitsILi192ELi64ELi64ELi4ES3_EELb0ELb0ELb0ELb0ELb0ELb0ELb1ELb0EEEvNS_16Flash_fwd_paramsE --------------------------
	.section	.nv.shared._ZN5flash16flash_fwd_kernelI23Flash_fwd_kernel_traitsILi192ELi64ELi64ELi4ELb0ELb0EN7cutlass6half_tE19Flash_kernel_traitsILi192ELi64ELi64ELi4ES3_EELb0ELb0ELb0ELb0ELb0ELb0ELb1ELb0EEEvNS_16Flash_fwd_paramsE,"aw",@nobits
	.sectionflags	@""
	.align	16


//--------------------- .nv.shared._ZN5flash16flash_fwd_kernelI23Flash_fwd_kernel_traitsILi192ELi64ELi64ELi4ELb0ELb0EN7cutlass6half_tE19Flash_kernel_traitsILi192ELi64ELi64ELi4ES3_EELb1ELb0ELb0ELb1ELb0ELb0ELb0ELb1EEEvNS_16Flash_fwd_paramsE --------------------------
	.section	.nv.shared._ZN5flash16flash_fwd_kernelI23Flash_fwd_kernel_traitsILi192ELi64ELi64ELi4ELb0ELb0EN7cutlass6half_tE19Flash_kernel_traitsILi192ELi64ELi64ELi4ES3_EELb1ELb0ELb0ELb1ELb0ELb0ELb0ELb1EEEvNS_16Flash_fwd_paramsE,"aw",@nobits
	.sectionflags	@""
	.align	16


//--------------------- .nv.shared._ZN5flash16flash_fwd_kernelI23Flash_fwd_kernel_traitsILi192ELi64ELi64ELi4ELb0ELb0EN7cutlass6half_tE19Flash_kernel_traitsILi192ELi64ELi64ELi4ES3_EELb0ELb0ELb0ELb1ELb0ELb0ELb1ELb0EEEvNS_16Flash_fwd_paramsE --------------------------
	.section	.nv.shared._ZN5flash16flash_fwd_kernelI23Flash_fwd_kernel_traitsILi192ELi64ELi64ELi4ELb0ELb0EN7cutlass6half_tE19Flash_kernel_traitsILi192ELi64ELi64ELi4ES3_EELb0ELb0ELb0ELb1ELb0ELb0ELb1ELb0EEEvNS_16Flash_fwd_paramsE,"aw",@nobits
	.sectionflags	@""
	.align	16


//--------------------- .nv.shared._ZN5flash16flash_fwd_kernelI23Flash_fwd_kernel_traitsILi192ELi64ELi64ELi4ELb0ELb0EN7cutlass6half_tE19Flash_kernel_traitsILi192ELi64ELi64ELi4ES3_EELb1ELb0ELb1ELb0ELb0ELb1ELb0ELb0EEEvNS_16Flash_fwd_paramsE --------------------------
	.section	.nv.shared._ZN5flash16flash_fwd_kernelI23Flash_fwd_kernel_traitsILi192ELi64ELi64ELi4ELb0ELb0EN7cutlass6half_tE19Flash_kernel_traitsILi192ELi64ELi64ELi4ES3_EELb1ELb0ELb1ELb0ELb0ELb1ELb0ELb0EEEvNS_16Flash_fwd_paramsE,"aw",@nobits
	.sectionflags	@""
	.align	16


//--------------------- .nv.shared._ZN5flash16flash_fwd_kernelI23Flash_fwd_kernel_traitsILi192ELi64ELi64ELi4ELb0ELb0EN7cutlass6half_tE19Flash_kernel_traitsILi192ELi64ELi64ELi4ES3_EELb0ELb0ELb1ELb0ELb0ELb1ELb1ELb0EEEvNS_16Flash_fwd_paramsE --------------------------
	.section	.nv.shared._ZN5flash16flash_fwd_kernelI23Flash_fwd_kernel_traitsILi192ELi64ELi64ELi4ELb0ELb0EN7cutlass6half_tE19Flash_kernel_traitsILi192ELi64ELi64ELi4ES3_EELb0ELb0ELb1ELb0ELb0ELb1ELb1ELb0EEEvNS_16Flash_fwd_paramsE,"aw",@nobits
	.sectionflags	@""
	.align	16


//--------------------- .nv.shared._ZN5flash16flash_fwd_kernelI23Flash_fwd_kernel_traitsILi192ELi64ELi64ELi4ELb0ELb0EN7cutlass6half_tE19Flash_kernel_traitsILi192ELi64ELi64ELi4ES3_EELb1ELb0ELb1ELb1ELb0ELb0ELb0ELb0EEEvNS_16Flash_fwd_paramsE --------------------------
	.section	.nv.shared._ZN5flash16flash_fwd_kernelI23Flash_fwd_kernel_traitsILi192ELi64ELi64ELi4ELb0ELb0EN7cutlass6half_tE19Flash_kernel_traitsILi192ELi64ELi64ELi4ES3_EELb1ELb0ELb1ELb1ELb0ELb0ELb0ELb0EEEvNS_16Flash_fwd_paramsE,"aw",@nobits
	.sectionflags	@""
	.align	16


//--------------------- .nv.shared._ZN5flash16flash_fwd_kernelI23Flash_fwd_kernel_traitsILi192ELi64ELi64ELi4ELb0ELb0EN7cutlass6half_tE19Flash_kernel_traitsILi192ELi64ELi64ELi4ES3_EELb1ELb0ELb1ELb0ELb0ELb0ELb0ELb1EEEvNS_16Flash_fwd_paramsE --------------------------
	.section	.nv.shared._ZN5flash16flash_fwd_kernelI23Flash_fwd_kernel_traitsILi192ELi64ELi64ELi4ELb0ELb0EN7cutlass6half_tE19Flash_kernel_traitsILi192ELi64ELi64ELi4ES3_EELb1ELb0ELb1ELb0ELb0ELb0ELb0ELb1EEEvNS_16Flash_fwd_paramsE,"aw",@nobits
	.sectionflags	@""
	.align	16


//--------------------- .nv.shared._ZN5flash16flash_fwd_kernelI23Flash_fwd_kernel_traitsILi192ELi64ELi64ELi4ELb0ELb0EN7cutlass6half_tE19Flash_kernel_traitsILi192ELi64ELi64ELi4ES3_EELb0ELb0ELb1ELb0ELb0ELb0ELb1ELb0EEEvNS_16Flash_fwd_paramsE --------------------------
	.section	.nv.shared._ZN5flash16flash_fwd_kernelI23Flash_fwd_kernel_traitsILi192ELi64ELi64ELi4ELb0ELb0EN7cutlass6half_tE19Flash_kernel_traitsILi192ELi64ELi64ELi4ES3_EELb0ELb0ELb1ELb0ELb0ELb0ELb1ELb0EEEvNS_16Flash_fwd_paramsE,"aw",@nobits
	.sectionflags	@""
	.align	16


//--------------------- .nv.shared._ZN5flash16flash_fwd_kernelI23Flash_fwd_kernel_traitsILi192ELi64ELi64ELi4ELb0ELb0EN7cutlass6half_tE19Flash_kernel_traitsILi192ELi64ELi64ELi4ES3_EELb1ELb0ELb1ELb1ELb0ELb0ELb0ELb1EEEvNS_16Flash_fwd_paramsE --------------------------
	.section	.nv.shared._ZN5flash16flash_fwd_kernelI23Flash_fwd_kernel_traitsILi192ELi64ELi64ELi4ELb0ELb0EN7cutlass6half_tE19Flash_kernel_traitsILi192ELi64ELi64ELi4ES3_EELb1ELb0ELb1ELb1ELb0ELb0ELb0ELb1EEEvNS_16Flash_fwd_paramsE,"aw",@nobits
	.sectionflags	@""
	.align	16


//--------------------- .nv.shared._ZN5flash16flash_fwd_kernelI23Flash_fwd_kernel_traitsILi192ELi64ELi64ELi4ELb0ELb0EN7cutlass6half_tE19Flash_kernel_traitsILi192ELi64ELi64ELi4ES3_EELb0ELb0ELb1ELb1ELb0ELb0ELb1ELb0EEEvNS_16Flash_fwd_paramsE --------------------------
	.section	.nv.shared._ZN5flash16flash_fwd_kernelI23Flash_fwd_kernel_traitsILi192ELi64ELi64ELi4ELb0ELb0EN7cutlass6half_tE19Flash_kernel_traitsILi192ELi64ELi64ELi4ES3_EELb0ELb0ELb1ELb1ELb0ELb0ELb1ELb0EEEvNS_16Flash_fwd_paramsE,"aw",@nobits
	.sectionflags	@""
	.align	16
